	.target	sm_80

	.elftype	@"ET_EXEC"


//--------------------- .note.nv.tkinfo           --------------------------
	.section	.note.nv.tkinfo,"",@"SHT_NOTE"
	.sectionflags	@"SHF_NOTE_NV_TKINFO"
	.tkinfo
        /*0018*/ 	.word	0x00000002
        /*0030*/ 	.string	""
        /*0030*/ 	.string	"ptxas"
        /*0030*/ 	.string	"Cuda compilation tools, release 13.0, V13.0.88"
        /*0030*/ 	.string	"Build cuda_13.0.r13.0/compiler.36424714_0"
        /*0030*/ 	.string	"-arch sm_80 -m 64 "



//--------------------- .note.nv.cuinfo           --------------------------
	.section	.note.nv.cuinfo,"",@"SHT_NOTE"
	.sectionflags	@"SHF_NOTE_NV_CUINFO"
        /*0018*/ 	.short	0x0002
        /*001a*/ 	.short	0x0050
        /*001c*/ 	.short	0x0082
	.zero		2


//--------------------- .nv.info                  --------------------------
	.section	.nv.info,"",@"SHT_CUDA_INFO"
	.align	4


	//----- nvinfo : EIATTR_REGCOUNT
	.align		4
        /*0000*/ 	.byte	0x04, 0x2f
        /*0002*/ 	.short	(.L_12 - .L_11)
	.align		4
.L_11:
        /*0004*/ 	.word	index@(_ZN7cutlass13device_kernelIN5flash19enable_sm80_to_sm89INS1_16FlashAttnFwdSm80INS1_25CollectiveMainloopFwdSm80ILi4ELi1ELb0EN4cute5tupleIJNS5_1CILi128EEENS7_ILi112EEENS7_ILi64EEEEEELi64ENS_6half_tEfNS_4arch4Sm80ELb1ELb0ELb1ELb1ELb0ELb1ELb1ELb0EEENS1_21CollectiveEpilogueFwdINS6_IJS8_SA_S9_EEENS6_IJNS7_ILi1EEESI_SI_EEESC_SE_Li128ELb1ELb1ELb0ELb0EEENS1_19SingleTileSchedulerILb1ELb0ELb1ELi128EEEEEEEEEvNT_6ParamsE)
        /*0008*/ 	.word	0x000000ff


	//----- nvinfo : EIATTR_FRAME_SIZE
	.align		4
.L_12:
        /*000c*/ 	.byte	0x04, 0x11
        /*000e*/ 	.short	(.L_14 - .L_13)
	.align		4
.L_13:
        /*0010*/ 	.word	index@(_ZN7cutlass13device_kernelIN5flash19enable_sm80_to_sm89INS1_16FlashAttnFwdSm80INS1_25CollectiveMainloopFwdSm80ILi4ELi1ELb0EN4cute5tupleIJNS5_1CILi128EEENS7_ILi112EEENS7_ILi64EEEEEELi64ENS_6half_tEfNS_4arch4Sm80ELb1ELb0ELb1ELb1ELb0ELb1ELb1ELb0EEENS1_21CollectiveEpilogueFwdINS6_IJS8_SA_S9_EEENS6_IJNS7_ILi1EEESI_SI_EEESC_SE_Li128ELb1ELb1ELb0ELb0EEENS1_19SingleTileSchedulerILb1ELb0ELb1ELi128EEEEEEEEEvNT_6ParamsE)
        /*0014*/ 	.word	0x000000c8


	//----- nvinfo : EIATTR_REGCOUNT
	.align		4
.L_14:
        /*0018*/ 	.byte	0x04, 0x2f
        /*001a*/ 	.short	(.L_16 - .L_15)
	.align		4
.L_15:
        /*001c*/ 	.word	index@(_ZN7cutlass13device_kernelIN5flash19enable_sm80_to_sm89INS1_16FlashAttnFwdSm80INS1_25CollectiveMainloopFwdSm80ILi4ELi1ELb0EN4cute5tupleIJNS5_1CILi128EEENS7_ILi112EEENS7_ILi64EEEEEELi64ENS_6half_tEfNS_4arch4Sm80ELb1ELb0ELb1ELb1ELb0ELb0ELb1ELb0EEENS1_21CollectiveEpilogueFwdINS6_IJS8_SA_S9_EEENS6_IJNS7_ILi1EEESI_SI_EEESC_SE_Li128ELb1ELb1ELb0ELb0EEENS1_19SingleTileSchedulerILb1ELb0ELb1ELi128EEEEEEEEEvNT_6ParamsE)
        /*0020*/ 	.word	0x000000ff


	//----- nvinfo : EIATTR_FRAME_SIZE
	.align		4
.L_16:
        /*0024*/ 	.byte	0x04, 0x11
        /*0026*/ 	.short	(.L_18 - .L_17)
	.align		4
.L_17:
        /*0028*/ 	.word	index@(_ZN7cutlass13device_kernelIN5flash19enable_sm80_to_sm89INS1_16FlashAttnFwdSm80INS1_25CollectiveMainloopFwdSm80ILi4ELi1ELb0EN4cute5tupleIJNS5_1CILi128EEENS7_ILi112EEENS7_ILi64EEEEEELi64ENS_6half_tEfNS_4arch4Sm80ELb1ELb0ELb1ELb1ELb0ELb0ELb1ELb0EEENS1_21CollectiveEpilogueFwdINS6_IJS8_SA_S9_EEENS6_IJNS7_ILi1EEESI_SI_EEESC_SE_Li128ELb1ELb1ELb0ELb0EEENS1_19SingleTileSchedulerILb1ELb0ELb1ELi128EEEEEEEEEvNT_6ParamsE)
        /*002c*/ 	.word	0x000000b0


	//----- nvinfo : EIATTR_REGCOUNT
	.align		4
.L_18:
        /*0030*/ 	.byte	0x04, 0x2f
        /*0032*/ 	.short	(.L_20 - .L_19)
	.align		4
.L_19:
        /*0034*/ 	.word	index@(_ZN7cutlass13device_kernelIN5flash19enable_sm80_to_sm89INS1_16FlashAttnFwdSm80INS1_25CollectiveMainloopFwdSm80ILi4ELi1ELb0EN4cute5tupleIJNS5_1CILi128EEENS7_ILi112EEENS7_ILi64EEEEEELi64ENS_6half_tEfNS_4arch4Sm80ELb1ELb0ELb1ELb0ELb0ELb0ELb1ELb0EEENS1_21CollectiveEpilogueFwdINS6_IJS8_SA_S9_EEENS6_IJNS7_ILi1EEESI_SI_EEESC_SE_Li128ELb0ELb1ELb0ELb0EEENS1_30DynamicPersistentTileSchedulerILi128ELi128ELb0ELb1ELb0EEEEEEEEEvNT_6ParamsE)
        /*0038*/ 	.word	0x000000ff


	//----- nvinfo : EIATTR_FRAME_SIZE
	.align		4
.L_20:
        /*003c*/ 	.byte	0x04, 0x11
        /*003e*/ 	.short	(.L_22 - .L_21)
	.align		4
.L_21:
        /*0040*/ 	.word	index@($__internal_1_$__cuda_sm70_shflsync_idx_p)
        /*0044*/ 	.word	0x00000000


	//----- nvinfo : EIATTR_FRAME_SIZE
	.align		4
.L_22:
        /*0048*/ 	.byte	0x04, 0x11
        /*004a*/ 	.short	(.L_24 - .L_23)
	.align		4
.L_23:
        /*004c*/ 	.word	index@($__internal_0_$__cuda_sm70_shflsync_bfly_p)
        /*0050*/ 	.word	0x00000000


	//----- nvinfo : EIATTR_FRAME_SIZE
	.align		4
.L_24:
        /*0054*/ 	.byte	0x04, 0x11
        /*0056*/ 	.short	(.L_26 - .L_25)
	.align		4
.L_25:
        /*0058*/ 	.word	index@(_ZN7cutlass13device_kernelIN5flash19enable_sm80_to_sm89INS1_16FlashAttnFwdSm80INS1_25CollectiveMainloopFwdSm80ILi4ELi1ELb0EN4cute5tupleIJNS5_1CILi128EEENS7_ILi112EEENS7_ILi64EEEEEELi64ENS_6half_tEfNS_4arch4Sm80ELb1ELb0ELb1ELb0ELb0ELb0ELb1ELb0EEENS1_21CollectiveEpilogueFwdINS6_IJS8_SA_S9_EEENS6_IJNS7_ILi1EEESI_SI_EEESC_SE_Li128ELb0ELb1ELb0ELb0EEENS1_30DynamicPersistentTileSchedulerILi128ELi128ELb0ELb1ELb0EEEEEEEEEvNT_6ParamsE)
        /*005c*/ 	.word	0x000000b0


	//----- nvinfo : EIATTR_REGCOUNT
	.align		4
.L_26:
        /*0060*/ 	.byte	0x04, 0x2f
        /*0062*/ 	.short	(.L_28 - .L_27)
	.align		4
.L_27:
        /*0064*/ 	.word	index@(_ZN7cutlass13device_kernelIN5flash19enable_sm80_to_sm89INS1_16FlashAttnFwdSm80INS1_25CollectiveMainloopFwdSm80ILi4ELi1ELb0EN4cute5tupleIJNS5_1CILi128EEENS7_ILi96EEENS7_ILi64EEEEEELi64ENS_6half_tEfNS_4arch4Sm80ELb0ELb1ELb1ELb1ELb0ELb1ELb1ELb0EEENS1_21CollectiveEpilogueFwdINS6_IJS8_SA_S9_EEENS6_IJNS7_ILi1EEESI_SI_EEESC_SE_Li128ELb1ELb1ELb0ELb0EEENS1_19SingleTileSchedulerILb1ELb0ELb1ELi128EEEEEEEEEvNT_6ParamsE)
        /*0068*/ 	.word	0x000000ff


	//----- nvinfo : EIATTR_FRAME_SIZE
	.align		4
.L_28:
        /*006c*/ 	.byte	0x04, 0x11
        /*006e*/ 	.short	(.L_30 - .L_29)
	.align		4
.L_29:
        /*0070*/ 	.word	index@(_ZN7cutlass13device_kernelIN5flash19enable_sm80_to_sm89INS1_16FlashAttnFwdSm80INS1_25CollectiveMainloopFwdSm80ILi4ELi1ELb0EN4cute5tupleIJNS5_1CILi128EEENS7_ILi96EEENS7_ILi64EEEEEELi64ENS_6half_tEfNS_4arch4Sm80ELb0ELb1ELb1ELb1ELb0ELb1ELb1ELb0EEENS1_21CollectiveEpilogueFwdINS6_IJS8_SA_S9_EEENS6_IJNS7_ILi1EEESI_SI_EEESC_SE_Li128ELb1ELb1ELb0ELb0EEENS1_19SingleTileSchedulerILb1ELb0ELb1ELi128EEEEEEEEEvNT_6ParamsE)
        /*0074*/ 	.word	0x00000090


	//----- nvinfo : EIATTR_REGCOUNT
	.align		4
.L_30:
        /*0078*/ 	.byte	0x04, 0x2f
        /*007a*/ 	.short	(.L_32 - .L_31)
	.align		4
.L_31:
        /*007c*/ 	.word	index@(_ZN7cutlass13device_kernelIN5flash19enable_sm80_to_sm89INS1_16FlashAttnFwdSm80INS1_25CollectiveMainloopFwdSm80ILi4ELi1ELb0EN4cute5tupleIJNS5_1CILi128EEENS7_ILi96EEENS7_ILi64EEEEEELi64ENS_6half_tEfNS_4arch4Sm80ELb0ELb1ELb1ELb1ELb0ELb0ELb1ELb0EEENS1_21CollectiveEpilogueFwdINS6_IJS8_SA_S9_EEENS6_IJNS7_ILi1EEESI_SI_EEESC_SE_Li128ELb1ELb1ELb0ELb0EEENS1_19SingleTileSchedulerILb1ELb0ELb1ELi128EEEEEEEEEvNT_6ParamsE)
        /*0080*/ 	.word	0x000000ff


	//----- nvinfo : EIATTR_FRAME_SIZE
	.align		4
.L_32:
        /*0084*/ 	.byte	0x04, 0x11
        /*0086*/ 	.short	(.L_34 - .L_33)
	.align		4
.L_33:
        /*0088*/ 	.word	index@(_ZN7cutlass13device_kernelIN5flash19enable_sm80_to_sm89INS1_16FlashAttnFwdSm80INS1_25CollectiveMainloopFwdSm80ILi4ELi1ELb0EN4cute5tupleIJNS5_1CILi128EEENS7_ILi96EEENS7_ILi64EEEEEELi64ENS_6half_tEfNS_4arch4Sm80ELb0ELb1ELb1ELb1ELb0ELb0ELb1ELb0EEENS1_21CollectiveEpilogueFwdINS6_IJS8_SA_S9_EEENS6_IJNS7_ILi1EEESI_SI_EEESC_SE_Li128ELb1ELb1ELb0ELb0EEENS1_19SingleTileSchedulerILb1ELb0ELb1ELi128EEEEEEEEEvNT_6ParamsE)
        /*008c*/ 	.word	0x00000070


	//----- nvinfo : EIATTR_REGCOUNT
	.align		4
.L_34:
        /*0090*/ 	.byte	0x04, 0x2f
        /*0092*/ 	.short	(.L_36 - .L_35)
	.align		4
.L_35:
        /*0094*/ 	.word	index@(_ZN7cutlass13device_kernelIN5flash19enable_sm80_to_sm89INS1_16FlashAttnFwdSm80INS1_25CollectiveMainloopFwdSm80ILi4ELi1ELb0EN4cute5tupleIJNS5_1CILi128EEENS7_ILi96EEENS7_ILi64EEEEEELi64ENS_6half_tEfNS_4arch4Sm80ELb0ELb1ELb1ELb0ELb0ELb0ELb1ELb0EEENS1_21CollectiveEpilogueFwdINS6_IJS8_SA_S9_EEENS6_IJNS7_ILi1EEESI_SI_EEESC_SE_Li128ELb0ELb1ELb0ELb0EEENS1_19SingleTileSchedulerILb0ELb0ELb1ELi128EEEEEEEEEvNT_6ParamsE)
        /*0098*/ 	.word	0x000000ff


	//----- nvinfo : EIATTR_FRAME_SIZE
	.align		4
.L_36:
        /*009c*/ 	.byte	0x04, 0x11
        /*009e*/ 	.short	(.L_38 - .L_37)
	.align		4
.L_37:
        /*00a0*/ 	.word	index@(_ZN7cutlass13device_kernelIN5flash19enable_sm80_to_sm89INS1_16FlashAttnFwdSm80INS1_25CollectiveMainloopFwdSm80ILi4ELi1ELb0EN4cute5tupleIJNS5_1CILi128EEENS7_ILi96EEENS7_ILi64EEEEEELi64ENS_6half_tEfNS_4arch4Sm80ELb0ELb1ELb1ELb0ELb0ELb0ELb1ELb0EEENS1_21CollectiveEpilogueFwdINS6_IJS8_SA_S9_EEENS6_IJNS7_ILi1EEESI_SI_EEESC_SE_Li128ELb0ELb1ELb0ELb0EEENS1_19SingleTileSchedulerILb0ELb0ELb1ELi128EEEEEEEEEvNT_6ParamsE)
        /*00a4*/ 	.word	0x00000068


	//----- nvinfo : EIATTR_REGCOUNT
	.align		4
.L_38:
        /*00a8*/ 	.byte	0x04, 0x2f
        /*00aa*/ 	.short	(.L_40 - .L_39)
	.align		4
.L_39:
        /*00ac*/ 	.word	index@(_ZN7cutlass13device_kernelIN5flash19enable_sm80_to_sm89INS1_16FlashAttnFwdSm80INS1_25CollectiveMainloopFwdSm80ILi4ELi1ELb0EN4cute5tupleIJNS5_1CILi128EEENS7_ILi112EEENS7_ILi64EEEEEELi64ENS_6half_tEfNS_4arch4Sm80ELb0ELb0ELb1ELb1ELb0ELb1ELb1ELb0EEENS1_21CollectiveEpilogueFwdINS6_IJS8_SA_S9_EEENS6_IJNS7_ILi1EEESI_SI_EEESC_SE_Li128ELb1ELb1ELb0ELb0EEENS1_19SingleTileSchedulerILb1ELb0ELb1ELi128EEEEEEEEEvNT_6ParamsE)
        /*00b0*/ 	.word	0x000000ff


	//----- nvinfo : EIATTR_FRAME_SIZE
	.align		4
.L_40:
        /*00b4*/ 	.byte	0x04, 0x11
        /*00b6*/ 	.short	(.L_42 - .L_41)
	.align		4
.L_41:
        /*00b8*/ 	.word	index@(_ZN7cutlass13device_kernelIN5flash19enable_sm80_to_sm89INS1_16FlashAttnFwdSm80INS1_25CollectiveMainloopFwdSm80ILi4ELi1ELb0EN4cute5tupleIJNS5_1CILi128EEENS7_ILi112EEENS7_ILi64EEEEEELi64ENS_6half_tEfNS_4arch4Sm80ELb0ELb0ELb1ELb1ELb0ELb1ELb1ELb0EEENS1_21CollectiveEpilogueFwdINS6_IJS8_SA_S9_EEENS6_IJNS7_ILi1EEESI_SI_EEESC_SE_Li128ELb1ELb1ELb0ELb0EEENS1_19SingleTileSchedulerILb1ELb0ELb1ELi128EEEEEEEEEvNT_6ParamsE)
        /*00bc*/ 	.word	0x00000088


	//----- nvinfo : EIATTR_REGCOUNT
	.align		4
.L_42:
        /*00c0*/ 	.byte	0x04, 0x2f
        /*00c2*/ 	.short	(.L_44 - .L_43)
	.align		4
.L_43:
        /*00c4*/ 	.word	index@(_ZN7cutlass13device_kernelIN5flash19enable_sm80_to_sm89INS1_16FlashAttnFwdSm80INS1_25CollectiveMainloopFwdSm80ILi4ELi1ELb0EN4cute5tupleIJNS5_1CILi128EEENS7_ILi112EEENS7_ILi64EEEEEELi64ENS_6half_tEfNS_4arch4Sm80ELb0ELb0ELb1ELb1ELb0ELb0ELb1ELb0EEENS1_21CollectiveEpilogueFwdINS6_IJS8_SA_S9_EEENS6_IJNS7_ILi1EEESI_SI_EEESC_SE_Li128ELb1ELb1ELb0ELb0EEENS1_19SingleTileSchedulerILb1ELb0ELb1ELi128EEEEEEEEEvNT_6ParamsE)
        /*00c8*/ 	.word	0x000000ff


	//----- nvinfo : EIATTR_FRAME_SIZE
	.align		4
.L_44:
        /*00cc*/ 	.byte	0x04, 0x11
        /*00ce*/ 	.short	(.L_46 - .L_45)
	.align		4
.L_45:
        /*00d0*/ 	.word	index@(_ZN7cutlass13device_kernelIN5flash19enable_sm80_to_sm89INS1_16FlashAttnFwdSm80INS1_25CollectiveMainloopFwdSm80ILi4ELi1ELb0EN4cute5tupleIJNS5_1CILi128EEENS7_ILi112EEENS7_ILi64EEEEEELi64ENS_6half_tEfNS_4arch4Sm80ELb0ELb0ELb1ELb1ELb0ELb0ELb1ELb0EEENS1_21CollectiveEpilogueFwdINS6_IJS8_SA_S9_EEENS6_IJNS7_ILi1EEESI_SI_EEESC_SE_Li128ELb1ELb1ELb0ELb0EEENS1_19SingleTileSchedulerILb1ELb0ELb1ELi128EEEEEEEEEvNT_6ParamsE)
        /*00d4*/ 	.word	0x00000078


	//----- nvinfo : EIATTR_REGCOUNT
	.align		4
.L_46:
        /*00d8*/ 	.byte	0x04, 0x2f
        /*00da*/ 	.short	(.L_48 - .L_47)
	.align		4
.L_47:
        /*00dc*/ 	.word	index@(_ZN7cutlass13device_kernelIN5flash19enable_sm80_to_sm89INS1_16FlashAttnFwdSm80INS1_25CollectiveMainloopFwdSm80ILi4ELi1ELb0EN4cute5tupleIJNS5_1CILi128EEENS7_ILi112EEENS7_ILi64EEEEEELi64ENS_6half_tEfNS_4arch4Sm80ELb0ELb0ELb1ELb0ELb0ELb0ELb1ELb0EEENS1_21CollectiveEpilogueFwdINS6_IJS8_SA_S9_EEENS6_IJNS7_ILi1EEESI_SI_EEESC_SE_Li128ELb0ELb1ELb0ELb0EEENS1_19SingleTileSchedulerILb0ELb0ELb1ELi128EEEEEEEEEvNT_6ParamsE)
        /*00e0*/ 	.word	0x000000ff


	//----- nvinfo : EIATTR_FRAME_SIZE
	.align		4
.L_48:
        /*00e4*/ 	.byte	0x04, 0x11
        /*00e6*/ 	.short	(.L_50 - .L_49)
	.align		4
.L_49:
        /*00e8*/ 	.word	index@(_ZN7cutlass13device_kernelIN5flash19enable_sm80_to_sm89INS1_16FlashAttnFwdSm80INS1_25CollectiveMainloopFwdSm80ILi4ELi1ELb0EN4cute5tupleIJNS5_1CILi128EEENS7_ILi112EEENS7_ILi64EEEEEELi64ENS_6half_tEfNS_4arch4Sm80ELb0ELb0ELb1ELb0ELb0ELb0ELb1ELb0EEENS1_21CollectiveEpilogueFwdINS6_IJS8_SA_S9_EEENS6_IJNS7_ILi1EEESI_SI_EEESC_SE_Li128ELb0ELb1ELb0ELb0EEENS1_19SingleTileSchedulerILb0ELb0ELb1ELi128EEEEEEEEEvNT_6ParamsE)
        /*00ec*/ 	.word	0x00000098


	//----- nvinfo : EIATTR_MIN_STACK_SIZE
	.align		4
.L_50:
        /*00f0*/ 	.byte	0x04, 0x12
        /*00f2*/ 	.short	(.L_52 - .L_51)
	.align		4
.L_51:
        /*00f4*/ 	.word	index@(_ZN7cutlass13device_kernelIN5flash19enable_sm80_to_sm89INS1_16FlashAttnFwdSm80INS1_25CollectiveMainloopFwdSm80ILi4ELi1ELb0EN4cute5tupleIJNS5_1CILi128EEENS7_ILi112EEENS7_ILi64EEEEEELi64ENS_6half_tEfNS_4arch4Sm80ELb0ELb0ELb1ELb0ELb0ELb0ELb1ELb0EEENS1_21CollectiveEpilogueFwdINS6_IJS8_SA_S9_EEENS6_IJNS7_ILi1EEESI_SI_EEESC_SE_Li128ELb0ELb1ELb0ELb0EEENS1_19SingleTileSchedulerILb0ELb0ELb1ELi128EEEEEEEEEvNT_6ParamsE)
        /*00f8*/ 	.word	0x00000098


	//----- nvinfo : EIATTR_MIN_STACK_SIZE
	.align		4
.L_52:
        /*00fc*/ 	.byte	0x04, 0x12
        /*00fe*/ 	.short	(.L_54 - .L_53)
	.align		4
.L_53:
        /*0100*/ 	.word	index@(_ZN7cutlass13device_kernelIN5flash19enable_sm80_to_sm89INS1_16FlashAttnFwdSm80INS1_25CollectiveMainloopFwdSm80ILi4ELi1ELb0EN4cute5tupleIJNS5_1CILi128EEENS7_ILi112EEENS7_ILi64EEEEEELi64ENS_6half_tEfNS_4arch4Sm80ELb0ELb0ELb1ELb1ELb0ELb0ELb1ELb0EEENS1_21CollectiveEpilogueFwdINS6_IJS8_SA_S9_EEENS6_IJNS7_ILi1EEESI_SI_EEESC_SE_Li128ELb1ELb1ELb0ELb0EEENS1_19SingleTileSchedulerILb1ELb0ELb1ELi128EEEEEEEEEvNT_6ParamsE)
        /*0104*/ 	.word	0x00000078


	//----- nvinfo : EIATTR_MIN_STACK_SIZE
	.align		4
.L_54:
        /*0108*/ 	.byte	0x04, 0x12
        /*010a*/ 	.short	(.L_56 - .L_55)
	.align		4
.L_55:
        /*010c*/ 	.word	index@(_ZN7cutlass13device_kernelIN5flash19enable_sm80_to_sm89INS1_16FlashAttnFwdSm80INS1_25CollectiveMainloopFwdSm80ILi4ELi1ELb0EN4cute5tupleIJNS5_1CILi128EEENS7_ILi112EEENS7_ILi64EEEEEELi64ENS_6half_tEfNS_4arch4Sm80ELb0ELb0ELb1ELb1ELb0ELb1ELb1ELb0EEENS1_21CollectiveEpilogueFwdINS6_IJS8_SA_S9_EEENS6_IJNS7_ILi1EEESI_SI_EEESC_SE_Li128ELb1ELb1ELb0ELb0EEENS1_19SingleTileSchedulerILb1ELb0ELb1ELi128EEEEEEEEEvNT_6ParamsE)
        /*0110*/ 	.word	0x00000088


	//----- nvinfo : EIATTR_MIN_STACK_SIZE
	.align		4
.L_56:
        /*0114*/ 	.byte	0x04, 0x12
        /*0116*/ 	.short	(.L_58 - .L_57)
	.align		4
.L_57:
        /*0118*/ 	.word	index@(_ZN7cutlass13device_kernelIN5flash19enable_sm80_to_sm89INS1_16FlashAttnFwdSm80INS1_25CollectiveMainloopFwdSm80ILi4ELi1ELb0EN4cute5tupleIJNS5_1CILi128EEENS7_ILi96EEENS7_ILi64EEEEEELi64ENS_6half_tEfNS_4arch4Sm80ELb0ELb1ELb1ELb0ELb0ELb0ELb1ELb0EEENS1_21CollectiveEpilogueFwdINS6_IJS8_SA_S9_EEENS6_IJNS7_ILi1EEESI_SI_EEESC_SE_Li128ELb0ELb1ELb0ELb0EEENS1_19SingleTileSchedulerILb0ELb0ELb1ELi128EEEEEEEEEvNT_6ParamsE)
        /*011c*/ 	.word	0x00000068


	//----- nvinfo : EIATTR_MIN_STACK_SIZE
	.align		4
.L_58:
        /*0120*/ 	.byte	0x04, 0x12
        /*0122*/ 	.short	(.L_60 - .L_59)
	.align		4
.L_59:
        /*0124*/ 	.word	index@(_ZN7cutlass13device_kernelIN5flash19enable_sm80_to_sm89INS1_16FlashAttnFwdSm80INS1_25CollectiveMainloopFwdSm80ILi4ELi1ELb0EN4cute5tupleIJNS5_1CILi128EEENS7_ILi96EEENS7_ILi64EEEEEELi64ENS_6half_tEfNS_4arch4Sm80ELb0ELb1ELb1ELb1ELb0ELb0ELb1ELb0EEENS1_21CollectiveEpilogueFwdINS6_IJS8_SA_S9_EEENS6_IJNS7_ILi1EEESI_SI_EEESC_SE_Li128ELb1ELb1ELb0ELb0EEENS1_19SingleTileSchedulerILb1ELb0ELb1ELi128EEEEEEEEEvNT_6ParamsE)
        /*0128*/ 	.word	0x00000070


	//----- nvinfo : EIATTR_MIN_STACK_SIZE
	.align		4
.L_60:
        /*012c*/ 	.byte	0x04, 0x12
        /*012e*/ 	.short	(.L_62 - .L_61)
	.align		4
.L_61:
        /*0130*/ 	.word	index@(_ZN7cutlass13device_kernelIN5flash19enable_sm80_to_sm89INS1_16FlashAttnFwdSm80INS1_25CollectiveMainloopFwdSm80ILi4ELi1ELb0EN4cute5tupleIJNS5_1CILi128EEENS7_ILi96EEENS7_ILi64EEEEEELi64ENS_6half_tEfNS_4arch4Sm80ELb0ELb1ELb1ELb1ELb0ELb1ELb1ELb0EEENS1_21CollectiveEpilogueFwdINS6_IJS8_SA_S9_EEENS6_IJNS7_ILi1EEESI_SI_EEESC_SE_Li128ELb1ELb1ELb0ELb0EEENS1_19SingleTileSchedulerILb1ELb0ELb1ELi128EEEEEEEEEvNT_6ParamsE)
        /*0134*/ 	.word	0x00000090


	//----- nvinfo : EIATTR_MIN_STACK_SIZE
	.align		4
.L_62:
        /*0138*/ 	.byte	0x04, 0x12
        /*013a*/ 	.short	(.L_64 - .L_63)
	.align		4
.L_63:
        /*013c*/ 	.word	index@(_ZN7cutlass13device_kernelIN5flash19enable_sm80_to_sm89INS1_16FlashAttnFwdSm80INS1_25CollectiveMainloopFwdSm80ILi4ELi1ELb0EN4cute5tupleIJNS5_1CILi128EEENS7_ILi112EEENS7_ILi64EEEEEELi64ENS_6half_tEfNS_4arch4Sm80ELb1ELb0ELb1ELb0ELb0ELb0ELb1ELb0EEENS1_21CollectiveEpilogueFwdINS6_IJS8_SA_S9_EEENS6_IJNS7_ILi1EEESI_SI_EEESC_SE_Li128ELb0ELb1ELb0ELb0EEENS1_30DynamicPersistentTileSchedulerILi128ELi128ELb0ELb1ELb0EEEEEEEEEvNT_6ParamsE)
        /*0140*/ 	.word	0x000000b0


	//----- nvinfo : EIATTR_MIN_STACK_SIZE
	.align		4
.L_64:
        /*0144*/ 	.byte	0x04, 0x12
        /*0146*/ 	.short	(.L_66 - .L_65)
	.align		4
.L_65:
        /*0148*/ 	.word	index@(_ZN7cutlass13device_kernelIN5flash19enable_sm80_to_sm89INS1_16FlashAttnFwdSm80INS1_25CollectiveMainloopFwdSm80ILi4ELi1ELb0EN4cute5tupleIJNS5_1CILi128EEENS7_ILi112EEENS7_ILi64EEEEEELi64ENS_6half_tEfNS_4arch4Sm80ELb1ELb0ELb1ELb1ELb0ELb0ELb1ELb0EEENS1_21CollectiveEpilogueFwdINS6_IJS8_SA_S9_EEENS6_IJNS7_ILi1EEESI_SI_EEESC_SE_Li128ELb1ELb1ELb0ELb0EEENS1_19SingleTileSchedulerILb1ELb0ELb1ELi128EEEEEEEEEvNT_6ParamsE)
        /*014c*/ 	.word	0x000000b0


	//----- nvinfo : EIATTR_MIN_STACK_SIZE
	.align		4
.L_66:
        /*0150*/ 	.byte	0x04, 0x12
        /*0152*/ 	.short	(.L_68 - .L_67)
	.align		4
.L_67:
        /*0154*/ 	.word	index@(_ZN7cutlass13device_kernelIN5flash19enable_sm80_to_sm89INS1_16FlashAttnFwdSm80INS1_25CollectiveMainloopFwdSm80ILi4ELi1ELb0EN4cute5tupleIJNS5_1CILi128EEENS7_ILi112EEENS7_ILi64EEEEEELi64ENS_6half_tEfNS_4arch4Sm80ELb1ELb0ELb1ELb1ELb0ELb1ELb1ELb0EEENS1_21CollectiveEpilogueFwdINS6_IJS8_SA_S9_EEENS6_IJNS7_ILi1EEESI_SI_EEESC_SE_Li128ELb1ELb1ELb0ELb0EEENS1_19SingleTileSchedulerILb1ELb0ELb1ELi128EEEEEEEEEvNT_6ParamsE)
        /*0158*/ 	.word	0x000000c8
.L_68:


//--------------------- .nv.info._ZN7cutlass13device_kernelIN5flash19enable_sm80_to_sm89INS1_16FlashAttnFwdSm80INS1_25CollectiveMainloopFwdSm80ILi4ELi1ELb0EN4cute5tupleIJNS5_1CILi128EEENS7_ILi112EEENS7_ILi64EEEEEELi64ENS_6half_tEfNS_4arch4Sm80ELb0ELb0ELb1ELb0ELb0ELb0ELb1ELb0EEENS1_21CollectiveEpilogueFwdINS6_IJS8_SA_S9_EEENS6_IJNS7_ILi1EEESI_SI_EEESC_SE_Li128ELb0ELb1ELb0ELb0EEENS1_19SingleTileSchedulerILb0ELb0ELb1ELi128EEEEEEEEEvNT_6ParamsE --------------------------
	.section	.nv.info._ZN7cutlass13device_kernelIN5flash19enable_sm80_to_sm89INS1_16FlashAttnFwdSm80INS1_25CollectiveMainloopFwdSm80ILi4ELi1ELb0EN4cute5tupleIJNS5_1CILi128EEENS7_ILi112EEENS7_ILi64EEEEEELi64ENS_6half_tEfNS_4arch4Sm80ELb0ELb0ELb1ELb0ELb0ELb0ELb1ELb0EEENS1_21CollectiveEpilogueFwdINS6_IJS8_SA_S9_EEENS6_IJNS7_ILi1EEESI_SI_EEESC_SE_Li128ELb0ELb1ELb0ELb0EEENS1_19SingleTileSchedulerILb0ELb0ELb1ELi128EEEEEEEEEvNT_6ParamsE,"",@"SHT_CUDA_INFO"
	.sectionflags	@""
	.align	4


	//----- nvinfo : EIATTR_CUDA_API_VERSION
	.align		4
        /*0000*/ 	.byte	0x04, 0x37
        /*0002*/ 	.short	(.L_70 - .L_69)
.L_69:
        /*0004*/ 	.word	0x00000082


	//----- nvinfo : EIATTR_SW2861232_WAR
	.align		4
.L_70:
        /*0008*/ 	.byte	0x01, 0x35
	.zero		2


	//----- nvinfo : EIATTR_PARAM_CBANK
	.align		4
        /*000c*/ 	.byte	0x04, 0x0a
        /*000e*/ 	.short	(.L_72 - .L_71)
	.align		4
.L_71:
        /*0010*/ 	.word	index@(.nv.constant0._ZN7cutlass13device_kernelIN5flash19enable_sm80_to_sm89INS1_16FlashAttnFwdSm80INS1_25CollectiveMainloopFwdSm80ILi4ELi1ELb0EN4cute5tupleIJNS5_1CILi128EEENS7_ILi112EEENS7_ILi64EEEEEELi64ENS_6half_tEfNS_4arch4Sm80ELb0ELb0ELb1ELb0ELb0ELb0ELb1ELb0EEENS1_21CollectiveEpilogueFwdINS6_IJS8_SA_S9_EEENS6_IJNS7_ILi1EEESI_SI_EEESC_SE_Li128ELb0ELb1ELb0ELb0EEENS1_19SingleTileSchedulerILb0ELb0ELb1ELi128EEEEEEEEEvNT_6ParamsE)
        /*0014*/ 	.short	0x0160
        /*0016*/ 	.short	0x0418


	//----- nvinfo : EIATTR_CBANK_PARAM_SIZE
	.align		4
.L_72:
        /*0018*/ 	.byte	0x03, 0x19
        /*001a*/ 	.short	0x0418


	//----- nvinfo : EIATTR_KPARAM_INFO
	.align		4
        /*001c*/ 	.byte	0x04, 0x17
        /*001e*/ 	.short	(.L_74 - .L_73)
.L_73:
        /*0020*/ 	.word	0x00000000
        /*0024*/ 	.short	0x0000
        /*0026*/ 	.short	0x0000
        /*0028*/ 	.byte	0x00, 0xf0, 0x61, 0x10


	//----- nvinfo : EIATTR_MAXREG_COUNT
	.align		4
.L_74:
        /*002c*/ 	.byte	0x03, 0x1b
        /*002e*/ 	.short	0x00ff


	//----- nvinfo : EIATTR_NUM_BARRIERS
	.align		4
        /*0030*/ 	.byte	0x02, 0x4c
        /*0032*/ 	.byte	0x02
	.zero		1


	//----- nvinfo : EIATTR_ANNOTATIONS
	.align		4
        /*0034*/ 	.byte	0x04, 0x55
        /*0036*/ 	.short	(.L_76 - .L_75)


	//   ....[0]....
.L_75:
        /*0038*/ 	.word	0x00000001
        /*003c*/ 	.byte	0x60, 0x02, 0x00, 0x00, 0x01, 0x00, 0x00, 0x00, 0x60, 0x06, 0x00, 0x00, 0x01, 0x00, 0x00, 0x00
        /* <DEDUP_REMOVED lines=37> */
        /*029c*/ 	.byte	0x90, 0xd8, 0x00, 0x00, 0x01, 0x00, 0x00, 0x00, 0xa0, 0xd8, 0x00, 0x00


	//----- nvinfo : EIATTR_MERCURY_ISA_VERSION
	.align		4
.L_76:
        /*02a8*/ 	.byte	0x03, 0x5f
        /*02aa*/ 	.short	0x0000


	//----- nvinfo : EIATTR_COOP_GROUP_MASK_REGIDS
	.align		4
        /*02ac*/ 	.byte	0x04, 0x29
        /*02ae*/ 	.short	(.L_78 - .L_77)


	//   ....[0]....
.L_77:
        /*02b0*/ 	.word	0xffffffff


	//   ....[1]....
        /*02b4*/ 	.word	0xffffffff


	//   ....[2]....
        /*02b8*/ 	.word	0xffffffff


	//   ....[3]....
        /*02bc*/ 	.word	0xffffffff


	//   ....[4]....
        /*02c0*/ 	.word	0xffffffff


	//   ....[5]....
        /*02c4*/ 	.word	0xffffffff


	//   ....[6]....
        /*02c8*/ 	.word	0xffffffff


	//   ....[7]....
        /*02cc*/ 	.word	0xffffffff


	//   ....[8]....
        /*02d0*/ 	.word	0xffffffff


	//   ....[9]....
        /*02d4*/ 	.word	0xffffffff


	//   ....[10]....
        /*02d8*/ 	.word	0xffffffff


	//   ....[11]....
        /*02dc*/ 	.word	0xffffffff


	//   ....[12]....
        /*02e0*/ 	.word	0xffffffff


	//   ....[13]....
        /*02e4*/ 	.word	0xffffffff


	//   ....[14]....
        /*02e8*/ 	.word	0xffffffff


	//   ....[15]....
        /*02ec*/ 	.word	0xffffffff


	//   ....[16]....
        /*02f0*/ 	.word	0xffffffff


	//   ....[17]....
        /*02f4*/ 	.word	0xffffffff


	//   ....[18]....
        /*02f8*/ 	.word	0xffffffff


	//   ....[19]....
        /*02fc*/ 	.word	0xffffffff


	//   ....[20]....
        /*0300*/ 	.word	0xffffffff


	//   ....[21]....
        /*0304*/ 	.word	0xffffffff


	//   ....[22]....
        /*0308*/ 	.word	0xffffffff


	//   ....[23]....
        /*030c*/ 	.word	0xffffffff


	//   ....[24]....
        /*0310*/ 	.word	0xffffffff


	//   ....[25]....
        /*0314*/ 	.word	0xffffffff


	//   ....[26]....
        /*0318*/ 	.word	0xffffffff


	//   ....[27]....
        /*031c*/ 	.word	0xffffffff


	//   ....[28]....
        /*0320*/ 	.word	0xffffffff


	//   ....[29]....
        /*0324*/ 	.word	0xffffffff


	//   ....[30]....
        /*0328*/ 	.word	0xffffffff


	//   ....[31]....
        /*032c*/ 	.word	0xffffffff


	//   ....[32]....
        /*0330*/ 	.word	0xffffffff


	//   ....[33]....
        /*0334*/ 	.word	0xffffffff


	//   ....[34]....
        /*0338*/ 	.word	0xffffffff


	//   ....[35]....
        /*033c*/ 	.word	0xffffffff


	//   ....[36]....
        /*0340*/ 	.word	0xffffffff


	//   ....[37]....
        /*0344*/ 	.word	0xffffffff


	//   ....[38]....
        /*0348*/ 	.word	0xffffffff


	//   ....[39]....
        /*034c*/ 	.word	0xffffffff


	//   ....[40]....
        /*0350*/ 	.word	0xffffffff


	//   ....[41]....
        /*0354*/ 	.word	0xffffffff


	//   ....[42]....
        /*0358*/ 	.word	0xffffffff


	//   ....[43]....
        /*035c*/ 	.word	0xffffffff


	//   ....[44]....
        /*0360*/ 	.word	0xffffffff


	//   ....[45]....
        /*0364*/ 	.word	0xffffffff


	//   ....[46]....
        /*0368*/ 	.word	0xffffffff


	//   ....[47]....
        /*036c*/ 	.word	0xffffffff


	//   ....[48]....
        /*0370*/ 	.word	0xffffffff


	//   ....[49]....
        /*0374*/ 	.word	0xffffffff


	//   ....[50]....
        /*0378*/ 	.word	0xffffffff


	//   ....[51]....
        /*037c*/ 	.word	0xffffffff


	//   ....[52]....
        /*0380*/ 	.word	0xffffffff


	//   ....[53]....
        /*0384*/ 	.word	0xffffffff


	//   ....[54]....
        /*0388*/ 	.word	0xffffffff


	//   ....[55]....
        /*038c*/ 	.word	0xffffffff


	//   ....[56]....
        /*0390*/ 	.word	0xffffffff


	//   ....[57]....
        /*0394*/ 	.word	0xffffffff


	//   ....[58]....
        /*0398*/ 	.word	0xffffffff


	//   ....[59]....
        /*039c*/ 	.word	0xffffffff


	//   ....[60]....
        /*03a0*/ 	.word	0xffffffff


	//   ....[61]....
        /*03a4*/ 	.word	0xffffffff


	//   ....[62]....
        /*03a8*/ 	.word	0xffffffff


	//   ....[63]....
        /*03ac*/ 	.word	0xffffffff


	//----- nvinfo : EIATTR_COOP_GROUP_INSTR_OFFSETS
	.align		4
.L_78:
        /*03b0*/ 	.byte	0x04, 0x28
        /*03b2*/ 	.short	(.L_80 - .L_79)


	//   ....[0]....
.L_79:
        /*03b4*/ 	.word	0x000003f0


	//   ....[1]....
        /*03b8*/ 	.word	0x00000420


	//   ....[2]....
        /*03bc*/ 	.word	0x00000450


	//   ....[3]....
        /*03c0*/ 	.word	0x00000480


	//   ....[4]....
        /*03c4*/ 	.word	0x000004d0


	//   ....[5]....
        /*03c8*/ 	.word	0x00000500


	//   ....[6]....
        /*03cc*/ 	.word	0x00000570


	//   ....[7]....
        /*03d0*/ 	.word	0x000005a0


	//   ....[8]....
        /*03d4*/ 	.word	0x000005f0


	//   ....[9]....
        /*03d8*/ 	.word	0x00000620


	//   ....[10]....
        /*03dc*/ 	.word	0x00000630


	//   ....[11]....
        /*03e0*/ 	.word	0x00000640


	//   ....[12]....
        /*03e4*/ 	.word	0x00000650


	//   ....[13]....
        /*03e8*/ 	.word	0x00000680


	//   ....[14]....
        /*03ec*/ 	.word	0x00000690


	//   ....[15]....
        /*03f0*/ 	.word	0x00000710


	//   ....[16]....
        /*03f4*/ 	.word	0x00004030


	//   ....[17]....
        /*03f8*/ 	.word	0x00004090


	//   ....[18]....
        /*03fc*/ 	.word	0x000041c0


	//   ....[19]....
        /*0400*/ 	.word	0x000041f0


	//   ....[20]....
        /*0404*/ 	.word	0x00004220


	//   ....[21]....
        /*0408*/ 	.word	0x00004320


	//   ....[22]....
        /*040c*/ 	.word	0x000043d0


	//   ....[23]....
        /*0410*/ 	.word	0x00004540


	//   ....[24]....
        /*0414*/ 	.word	0x000098c0


	//   ....[25]....
        /*0418*/ 	.word	0x00009940


	//   ....[26]....
        /*041c*/ 	.word	0x00009a00


	//   ....[27]....
        /*0420*/ 	.word	0x00009a30


	//   ....[28]....
        /*0424*/ 	.word	0x00009a60


	//   ....[29]....
        /*0428*/ 	.word	0x00009b80


	//   ....[30]....
        /*042c*/ 	.word	0x00009d20


	//   ....[31]....
        /*0430*/ 	.word	0x00009fc0


	//   ....[32]....
        /*0434*/ 	.word	0x0000cf10


	//   ....[33]....
        /*0438*/ 	.word	0x0000cf20


	//   ....[34]....
        /*043c*/ 	.word	0x0000cf30


	//   ....[35]....
        /*0440*/ 	.word	0x0000cf40


	//   ....[36]....
        /*0444*/ 	.word	0x0000cfa0


	//   ....[37]....
        /*0448*/ 	.word	0x0000cfc0


	//   ....[38]....
        /*044c*/ 	.word	0x0000cfd0


	//   ....[39]....
        /*0450*/ 	.word	0x0000cfe0


	//   ....[40]....
        /*0454*/ 	.word	0x0000dfa0


	//   ....[41]....
        /*0458*/ 	.word	0x0000dfe0


	//   ....[42]....
        /*045c*/ 	.word	0x0000e000


	//   ....[43]....
        /*0460*/ 	.word	0x0000e020


	//   ....[44]....
        /*0464*/ 	.word	0x0000e190


	//   ....[45]....
        /*0468*/ 	.word	0x0000e1b0


	//   ....[46]....
        /*046c*/ 	.word	0x0000e1c0


	//   ....[47]....
        /*0470*/ 	.word	0x0000e1d0


	//   ....[48]....
        /*0474*/ 	.word	0x0000e280


	//   ....[49]....
        /*0478*/ 	.word	0x0000e290


	//   ....[50]....
        /*047c*/ 	.word	0x0000e310


	//   ....[51]....
        /*0480*/ 	.word	0x0000e320


	//   ....[52]....
        /*0484*/ 	.word	0x0000e340


	//   ....[53]....
        /*0488*/ 	.word	0x0000e350


	//   ....[54]....
        /*048c*/ 	.word	0x0000e370


	//   ....[55]....
        /*0490*/ 	.word	0x0000e380


	//   ....[56]....
        /*0494*/ 	.word	0x0000e3a0


	//   ....[57]....
        /*0498*/ 	.word	0x0000e3b0


	//   ....[58]....
        /*049c*/ 	.word	0x0000e3d0


	//   ....[59]....
        /*04a0*/ 	.word	0x0000e3e0


	//   ....[60]....
        /*04a4*/ 	.word	0x0000e400


	//   ....[61]....
        /*04a8*/ 	.word	0x0000e410


	//   ....[62]....
        /*04ac*/ 	.word	0x0000e4c0


	//   ....[63]....
        /*04b0*/ 	.word	0x0000e500


	//----- nvinfo : EIATTR_EXIT_INSTR_OFFSETS
	.align		4
.L_80:
        /*04b4*/ 	.byte	0x04, 0x1c
        /*04b6*/ 	.short	(.L_82 - .L_81)


	//   ....[0]....
.L_81:
        /*04b8*/ 	.word	0x00000040


	//   ....[1]....
        /*04bc*/ 	.word	0x0000e5c0


	//   ....[2]....
        /*04c0*/ 	.word	0x0000e5f0


	//----- nvinfo : EIATTR_CTAIDZ_USED
	.align		4
.L_82:
        /*04c4*/ 	.byte	0x01, 0x04
	.zero		2


	//----- nvinfo : EIATTR_MAX_THREADS
	.align		4
        /*04c8*/ 	.byte	0x04, 0x05
        /*04ca*/ 	.short	(.L_84 - .L_83)
.L_83:
        /*04cc*/ 	.word	0x00000080
        /*04d0*/ 	.word	0x00000001
        /*04d4*/ 	.word	0x00000001
.L_84:


//--------------------- .nv.info._ZN7cutlass13device_kernelIN5flash19enable_sm80_to_sm89INS1_16FlashAttnFwdSm80INS1_25CollectiveMainloopFwdSm80ILi4ELi1ELb0EN4cute5tupleIJNS5_1CILi128EEENS7_ILi112EEENS7_ILi64EEEEEELi64ENS_6half_tEfNS_4arch4Sm80ELb0ELb0ELb1ELb1ELb0ELb0ELb1ELb0EEENS1_21CollectiveEpilogueFwdINS6_IJS8_SA_S9_EEENS6_IJNS7_ILi1EEESI_SI_EEESC_SE_Li128ELb1ELb1ELb0ELb0EEENS1_19SingleTileSchedulerILb1ELb0ELb1ELi128EEEEEEEEEvNT_6ParamsE --------------------------
	.section	.nv.info._ZN7cutlass13device_kernelIN5flash19enable_sm80_to_sm89INS1_16FlashAttnFwdSm80INS1_25CollectiveMainloopFwdSm80ILi4ELi1ELb0EN4cute5tupleIJNS5_1CILi128EEENS7_ILi112EEENS7_ILi64EEEEEELi64ENS_6half_tEfNS_4arch4Sm80ELb0ELb0ELb1ELb1ELb0ELb0ELb1ELb0EEENS1_21CollectiveEpilogueFwdINS6_IJS8_SA_S9_EEENS6_IJNS7_ILi1EEESI_SI_EEESC_SE_Li128ELb1ELb1ELb0ELb0EEENS1_19SingleTileSchedulerILb1ELb0ELb1ELi128EEEEEEEEEvNT_6ParamsE,"",@"SHT_CUDA_INFO"
	.sectionflags	@""
	.align	4


	//----- nvinfo : EIATTR_CUDA_API_VERSION
	.align		4
        /*0000*/ 	.byte	0x04, 0x37
        /*0002*/ 	.short	(.L_86 - .L_85)
.L_85:
        /*0004*/ 	.word	0x00000082


	//----- nvinfo : EIATTR_SW2861232_WAR
	.align		4
.L_86:
        /*0008*/ 	.byte	0x01, 0x35
	.zero		2


	//----- nvinfo : EIATTR_PARAM_CBANK
	.align		4
        /*000c*/ 	.byte	0x04, 0x0a
        /*000e*/ 	.short	(.L_88 - .L_87)
	.align		4
.L_87:
        /*0010*/ 	.word	index@(.nv.constant0._ZN7cutlass13device_kernelIN5flash19enable_sm80_to_sm89INS1_16FlashAttnFwdSm80INS1_25CollectiveMainloopFwdSm80ILi4ELi1ELb0EN4cute5tupleIJNS5_1CILi128EEENS7_ILi112EEENS7_ILi64EEEEEELi64ENS_6half_tEfNS_4arch4Sm80ELb0ELb0ELb1ELb1ELb0ELb0ELb1ELb0EEENS1_21CollectiveEpilogueFwdINS6_IJS8_SA_S9_EEENS6_IJNS7_ILi1EEESI_SI_EEESC_SE_Li128ELb1ELb1ELb0ELb0EEENS1_19SingleTileSchedulerILb1ELb0ELb1ELi128EEEEEEEEEvNT_6ParamsE)
        /*0014*/ 	.short	0x0160
        /*0016*/ 	.short	0x0418


	//----- nvinfo : EIATTR_CBANK_PARAM_SIZE
	.align		4
.L_88:
        /*0018*/ 	.byte	0x03, 0x19
        /*001a*/ 	.short	0x0418


	//----- nvinfo : EIATTR_KPARAM_INFO
	.align		4
        /*001c*/ 	.byte	0x04, 0x17
        /*001e*/ 	.short	(.L_90 - .L_89)
.L_89:
        /*0020*/ 	.word	0x00000000
        /*0024*/ 	.short	0x0000
        /*0026*/ 	.short	0x0000
        /*0028*/ 	.byte	0x00, 0xf0, 0x61, 0x10


	//----- nvinfo : EIATTR_MAXREG_COUNT
	.align		4
.L_90:
        /*002c*/ 	.byte	0x03, 0x1b
        /*002e*/ 	.short	0x00ff


	//----- nvinfo : EIATTR_NUM_BARRIERS
	.align		4
        /*0030*/ 	.byte	0x02, 0x4c
        /*0032*/ 	.byte	0x02
	.zero		1


	//----- nvinfo : EIATTR_ANNOTATIONS
	.align		4
        /*0034*/ 	.byte	0x04, 0x55
        /*0036*/ 	.short	(.L_92 - .L_91)


	//   ....[0]....
.L_91:
        /* <DEDUP_REMOVED lines=31> */
        /*021c*/ 	.byte	0x90, 0xe6, 0x00, 0x00


	//----- nvinfo : EIATTR_MERCURY_ISA_VERSION
	.align		4
.L_92:
        /*0220*/ 	.byte	0x03, 0x5f
        /*0222*/ 	.short	0x0000


	//----- nvinfo : EIATTR_COOP_GROUP_MASK_REGIDS
	.align		4
        /*0224*/ 	.byte	0x04, 0x29
        /*0226*/ 	.short	(.L_94 - .L_93)


	//   ....[0]....
.L_93:
        /*0228*/ 	.word	0xffffffff


	//   ....[1]....
        /*022c*/ 	.word	0xffffffff


	//   ....[2]....
        /*0230*/ 	.word	0xffffffff


	//   ....[3]....
        /*0234*/ 	.word	0xffffffff


	//   ....[4]....
        /*0238*/ 	.word	0xffffffff


	//   ....[5]....
        /*023c*/ 	.word	0xffffffff


	//   ....[6]....
        /*0240*/ 	.word	0xffffffff


	//   ....[7]....
        /*0244*/ 	.word	0xffffffff


	//   ....[8]....
        /*0248*/ 	.word	0xffffffff


	//   ....[9]....
        /*024c*/ 	.word	0xffffffff


	//   ....[10]....
        /*0250*/ 	.word	0xffffffff


	//   ....[11]....
        /*0254*/ 	.word	0xffffffff


	//   ....[12]....
        /*0258*/ 	.word	0xffffffff


	//   ....[13]....
        /*025c*/ 	.word	0xffffffff


	//   ....[14]....
        /*0260*/ 	.word	0xffffffff


	//   ....[15]....
        /*0264*/ 	.word	0xffffffff


	//   ....[16]....
        /*0268*/ 	.word	0xffffffff


	//   ....[17]....
        /*026c*/ 	.word	0xffffffff


	//   ....[18]....
        /*0270*/ 	.word	0xffffffff


	//   ....[19]....
        /*0274*/ 	.word	0xffffffff


	//   ....[20]....
        /*0278*/ 	.word	0xffffffff


	//   ....[21]....
        /*027c*/ 	.word	0xffffffff


	//   ....[22]....
        /*0280*/ 	.word	0xffffffff


	//   ....[23]....
        /*0284*/ 	.word	0xffffffff


	//   ....[24]....
        /*0288*/ 	.word	0xffffffff


	//   ....[25]....
        /*028c*/ 	.word	0xffffffff


	//   ....[26]....
        /*0290*/ 	.word	0xffffffff


	//   ....[27]....
        /*0294*/ 	.word	0xffffffff


	//   ....[28]....
        /*0298*/ 	.word	0xffffffff


	//   ....[29]....
        /*029c*/ 	.word	0xffffffff


	//   ....[30]....
        /*02a0*/ 	.word	0xffffffff


	//   ....[31]....
        /*02a4*/ 	.word	0xffffffff


	//   ....[32]....
        /*02a8*/ 	.word	0xffffffff


	//   ....[33]....
        /*02ac*/ 	.word	0xffffffff


	//   ....[34]....
        /*02b0*/ 	.word	0xffffffff


	//   ....[35]....
        /*02b4*/ 	.word	0xffffffff


	//   ....[36]....
        /*02b8*/ 	.word	0xffffffff


	//   ....[37]....
        /*02bc*/ 	.word	0xffffffff


	//   ....[38]....
        /*02c0*/ 	.word	0xffffffff


	//   ....[39]....
        /*02c4*/ 	.word	0xffffffff


	//   ....[40]....
        /*02c8*/ 	.word	0xffffffff


	//   ....[41]....
        /*02cc*/ 	.word	0xffffffff


	//   ....[42]....
        /*02d0*/ 	.word	0xffffffff


	//   ....[43]....
        /*02d4*/ 	.word	0xffffffff


	//   ....[44]....
        /*02d8*/ 	.word	0xffffffff


	//   ....[45]....
        /*02dc*/ 	.word	0xffffffff


	//   ....[46]....
        /*02e0*/ 	.word	0xffffffff


	//   ....[47]....
        /*02e4*/ 	.word	0xffffffff


	//   ....[48]....
        /*02e8*/ 	.word	0xffffffff


	//   ....[49]....
        /*02ec*/ 	.word	0xffffffff


	//   ....[50]....
        /*02f0*/ 	.word	0xffffffff


	//   ....[51]....
        /*02f4*/ 	.word	0xffffffff


	//   ....[52]....
        /*02f8*/ 	.word	0xffffffff


	//   ....[53]....
        /*02fc*/ 	.word	0xffffffff


	//   ....[54]....
        /*0300*/ 	.word	0xffffffff


	//   ....[55]....
        /*0304*/ 	.word	0xffffffff


	//   ....[56]....
        /*0308*/ 	.word	0xffffffff


	//   ....[57]....
        /*030c*/ 	.word	0xffffffff


	//   ....[58]....
        /*0310*/ 	.word	0xffffffff


	//   ....[59]....
        /*0314*/ 	.word	0xffffffff


	//   ....[60]....
        /*0318*/ 	.word	0xffffffff


	//   ....[61]....
        /*031c*/ 	.word	0xffffffff


	//   ....[62]....
        /*0320*/ 	.word	0xffffffff


	//   ....[63]....
        /*0324*/ 	.word	0xffffffff


	//   ....[64]....
        /*0328*/ 	.word	0xffffffff


	//   ....[65]....
        /*032c*/ 	.word	0xffffffff


	//   ....[66]....
        /*0330*/ 	.word	0xffffffff


	//   ....[67]....
        /*0334*/ 	.word	0xffffffff


	//   ....[68]....
        /*0338*/ 	.word	0xffffffff


	//   ....[69]....
        /*033c*/ 	.word	0xffffffff


	//   ....[70]....
        /*0340*/ 	.word	0xffffffff


	//   ....[71]....
        /*0344*/ 	.word	0xffffffff


	//   ....[72]....
        /*0348*/ 	.word	0xffffffff


	//   ....[73]....
        /*034c*/ 	.word	0xffffffff


	//   ....[74]....
        /*0350*/ 	.word	0xffffffff


	//   ....[75]....
        /*0354*/ 	.word	0xffffffff


	//   ....[76]....
        /*0358*/ 	.word	0xffffffff


	//   ....[77]....
        /*035c*/ 	.word	0xffffffff


	//   ....[78]....
        /*0360*/ 	.word	0xffffffff


	//   ....[79]....
        /*0364*/ 	.word	0xffffffff


	//   ....[80]....
        /*0368*/ 	.word	0xffffffff


	//----- nvinfo : EIATTR_COOP_GROUP_INSTR_OFFSETS
	.align		4
.L_94:
        /*036c*/ 	.byte	0x04, 0x28
        /*036e*/ 	.short	(.L_96 - .L_95)


	//   ....[0]....
.L_95:
        /*0370*/ 	.word	0x00000090


	//   ....[1]....
        /*0374*/ 	.word	0x00000e70


	//   ....[2]....
        /*0378*/ 	.word	0x00000e90


	//   ....[3]....
        /*037c*/ 	.word	0x000010d0


	//   ....[4]....
        /*0380*/ 	.word	0x00001100


	//   ....[5]....
        /*0384*/ 	.word	0x00001190


	//   ....[6]....
        /*0388*/ 	.word	0x000011c0


	//   ....[7]....
        /*038c*/ 	.word	0x00001250


	//   ....[8]....
        /*0390*/ 	.word	0x00001280


	//   ....[9]....
        /*0394*/ 	.word	0x00001310


	//   ....[10]....
        /*0398*/ 	.word	0x00001340


	//   ....[11]....
        /*039c*/ 	.word	0x000013d0


	//   ....[12]....
        /*03a0*/ 	.word	0x00001400


	//   ....[13]....
        /*03a4*/ 	.word	0x00001490


	//   ....[14]....
        /*03a8*/ 	.word	0x000014c0


	//   ....[15]....
        /*03ac*/ 	.word	0x00001540


	//   ....[16]....
        /*03b0*/ 	.word	0x00001580


	//   ....[17]....
        /*03b4*/ 	.word	0x00004560


	//   ....[18]....
        /*03b8*/ 	.word	0x00004670


	//   ....[19]....
        /*03bc*/ 	.word	0x00004a80


	//   ....[20]....
        /*03c0*/ 	.word	0x00004b50


	//   ....[21]....
        /*03c4*/ 	.word	0x00004bb0


	//   ....[22]....
        /*03c8*/ 	.word	0x00004c40


	//   ....[23]....
        /*03cc*/ 	.word	0x00004d70


	//   ....[24]....
        /*03d0*/ 	.word	0x00004ec0


	//   ....[25]....
        /*03d4*/ 	.word	0x00009230


	//   ....[26]....
        /*03d8*/ 	.word	0x000092a0


	//   ....[27]....
        /*03dc*/ 	.word	0x00009340


	//   ....[28]....
        /*03e0*/ 	.word	0x00009380


	//   ....[29]....
        /*03e4*/ 	.word	0x00009480


	//   ....[30]....
        /*03e8*/ 	.word	0x000095d0


	//   ....[31]....
        /*03ec*/ 	.word	0x00009730


	//   ....[32]....
        /*03f0*/ 	.word	0x000099c0


	//   ....[33]....
        /*03f4*/ 	.word	0x0000cc70


	//   ....[34]....
        /*03f8*/ 	.word	0x0000cc80


	//   ....[35]....
        /*03fc*/ 	.word	0x0000cc90


	//   ....[36]....
        /*0400*/ 	.word	0x0000cca0


	//   ....[37]....
        /*0404*/ 	.word	0x0000ccd0


	//   ....[38]....
        /*0408*/ 	.word	0x0000ccf0


	//   ....[39]....
        /*040c*/ 	.word	0x0000cd10


	//   ....[40]....
        /*0410*/ 	.word	0x0000cd20


	//   ....[41]....
        /*0414*/ 	.word	0x0000e000


	//   ....[42]....
        /*0418*/ 	.word	0x0000e050


	//   ....[43]....
        /*041c*/ 	.word	0x0000e080


	//   ....[44]....
        /*0420*/ 	.word	0x0000e0b0


	//   ....[45]....
        /*0424*/ 	.word	0x0000e0e0


	//   ....[46]....
        /*0428*/ 	.word	0x0000e120


	//   ....[47]....
        /*042c*/ 	.word	0x0000e150


	//   ....[48]....
        /*0430*/ 	.word	0x0000e180


	//   ....[49]....
        /*0434*/ 	.word	0x0000e260


	//   ....[50]....
        /*0438*/ 	.word	0x0000e290


	//   ....[51]....
        /*043c*/ 	.word	0x0000e2f0


	//   ....[52]....
        /*0440*/ 	.word	0x0000e350


	//   ....[53]....
        /*0444*/ 	.word	0x0000e360


	//   ....[54]....
        /*0448*/ 	.word	0x0000e370


	//   ....[55]....
        /*044c*/ 	.word	0x0000e380


	//   ....[56]....
        /*0450*/ 	.word	0x0000e3f0


	//   ....[57]....
        /*0454*/ 	.word	0x0000e4a0


	//   ....[58]....
        /*0458*/ 	.word	0x0000e4b0


	//   ....[59]....
        /*045c*/ 	.word	0x0000e4e0


	//   ....[60]....
        /*0460*/ 	.word	0x0000e4f0


	//   ....[61]....
        /*0464*/ 	.word	0x0000e500


	//   ....[62]....
        /*0468*/ 	.word	0x0000e510


	//   ....[63]....
        /*046c*/ 	.word	0x0000e590


	//   ....[64]....
        /*0470*/ 	.word	0x0000e5a0


	//   ....[65]....
        /*0474*/ 	.word	0x0000ed00


	//   ....[66]....
        /*0478*/ 	.word	0x0000ed40


	//   ....[67]....
        /*047c*/ 	.word	0x0000ed70


	//   ....[68]....
        /*0480*/ 	.word	0x0000eda0


	//   ....[69]....
        /*0484*/ 	.word	0x0000edd0


	//   ....[70]....
        /*0488*/ 	.word	0x0000ee00


	//   ....[71]....
        /*048c*/ 	.word	0x0000ee30


	//   ....[72]....
        /*0490*/ 	.word	0x0000ee50


	//   ....[73]....
        /*0494*/ 	.word	0x0000ee70


	//   ....[74]....
        /*0498*/ 	.word	0x0000eea0


	//   ....[75]....
        /*049c*/ 	.word	0x0000eeb0


	//   ....[76]....
        /*04a0*/ 	.word	0x0000eec0


	//   ....[77]....
        /*04a4*/ 	.word	0x0000eed0


	//   ....[78]....
        /*04a8*/ 	.word	0x0000eee0


	//   ....[79]....
        /*04ac*/ 	.word	0x0000ef10


	//   ....[80]....
        /*04b0*/ 	.word	0x0000ef30


	//----- nvinfo : EIATTR_EXIT_INSTR_OFFSETS
	.align		4
.L_96:
        /*04b4*/ 	.byte	0x04, 0x1c
        /*04b6*/ 	.short	(.L_98 - .L_97)


	//   ....[0]....
.L_97:
        /*04b8*/ 	.word	0x00000350


	//   ....[1]....
        /*04bc*/ 	.word	0x0000e640


	//   ....[2]....
        /*04c0*/ 	.word	0x0000e680


	//   ....[3]....
        /*04c4*/ 	.word	0x0000f090


	//   ....[4]....
        /*04c8*/ 	.word	0x0000f0d0


	//----- nvinfo : EIATTR_CTAIDZ_USED
	.align		4
.L_98:
        /*04cc*/ 	.byte	0x01, 0x04
	.zero		2


	//----- nvinfo : EIATTR_MAX_THREADS
	.align		4
        /*04d0*/ 	.byte	0x04, 0x05
        /*04d2*/ 	.short	(.L_100 - .L_99)
.L_99:
        /*04d4*/ 	.word	0x00000080
        /*04d8*/ 	.word	0x00000001
        /*04dc*/ 	.word	0x00000001


	//----- nvinfo : EIATTR_CRS_STACK_SIZE
	.align		4
.L_100:
        /*04e0*/ 	.byte	0x04, 0x1e
        /*04e2*/ 	.short	(.L_102 - .L_101)
.L_101:
        /*04e4*/ 	.word	0x00000000
.L_102:


//--------------------- .nv.info._ZN7cutlass13device_kernelIN5flash19enable_sm80_to_sm89INS1_16FlashAttnFwdSm80INS1_25CollectiveMainloopFwdSm80ILi4ELi1ELb0EN4cute5tupleIJNS5_1CILi128EEENS7_ILi112EEENS7_ILi64EEEEEELi64ENS_6half_tEfNS_4arch4Sm80ELb0ELb0ELb1ELb1ELb0ELb1ELb1ELb0EEENS1_21CollectiveEpilogueFwdINS6_IJS8_SA_S9_EEENS6_IJNS7_ILi1EEESI_SI_EEESC_SE_Li128ELb1ELb1ELb0ELb0EEENS1_19SingleTileSchedulerILb1ELb0ELb1ELi128EEEEEEEEEvNT_6ParamsE --------------------------
	.section	.nv.info._ZN7cutlass13device_kernelIN5flash19enable_sm80_to_sm89INS1_16FlashAttnFwdSm80INS1_25CollectiveMainloopFwdSm80ILi4ELi1ELb0EN4cute5tupleIJNS5_1CILi128EEENS7_ILi112EEENS7_ILi64EEEEEELi64ENS_6half_tEfNS_4arch4Sm80ELb0ELb0ELb1ELb1ELb0ELb1ELb1ELb0EEENS1_21CollectiveEpilogueFwdINS6_IJS8_SA_S9_EEENS6_IJNS7_ILi1EEESI_SI_EEESC_SE_Li128ELb1ELb1ELb0ELb0EEENS1_19SingleTileSchedulerILb1ELb0ELb1ELi128EEEEEEEEEvNT_6ParamsE,"",@"SHT_CUDA_INFO"
	.sectionflags	@""
	.align	4


	//----- nvinfo : EIATTR_CUDA_API_VERSION
	.align		4
        /*0000*/ 	.byte	0x04, 0x37
        /*0002*/ 	.short	(.L_104 - .L_103)
.L_103:
        /*0004*/ 	.word	0x00000082


	//----- nvinfo : EIATTR_SW2861232_WAR
	.align		4
.L_104:
        /*0008*/ 	.byte	0x01, 0x35
	.zero		2


	//----- nvinfo : EIATTR_PARAM_CBANK
	.align		4
        /*000c*/ 	.byte	0x04, 0x0a
        /*000e*/ 	.short	(.L_106 - .L_105)
	.align		4
.L_105:
        /*0010*/ 	.word	index@(.nv.constant0._ZN7cutlass13device_kernelIN5flash19enable_sm80_to_sm89INS1_16FlashAttnFwdSm80INS1_25CollectiveMainloopFwdSm80ILi4ELi1ELb0EN4cute5tupleIJNS5_1CILi128EEENS7_ILi112EEENS7_ILi64EEEEEELi64ENS_6half_tEfNS_4arch4Sm80ELb0ELb0ELb1ELb1ELb0ELb1ELb1ELb0EEENS1_21CollectiveEpilogueFwdINS6_IJS8_SA_S9_EEENS6_IJNS7_ILi1EEESI_SI_EEESC_SE_Li128ELb1ELb1ELb0ELb0EEENS1_19SingleTileSchedulerILb1ELb0ELb1ELi128EEEEEEEEEvNT_6ParamsE)
        /*0014*/ 	.short	0x0160
        /*0016*/ 	.short	0x0418


	//----- nvinfo : EIATTR_CBANK_PARAM_SIZE
	.align		4
.L_106:
        /*0018*/ 	.byte	0x03, 0x19
        /*001a*/ 	.short	0x0418


	//----- nvinfo : EIATTR_KPARAM_INFO
	.align		4
        /*001c*/ 	.byte	0x04, 0x17
        /*001e*/ 	.short	(.L_108 - .L_107)
.L_107:
        /*0020*/ 	.word	0x00000000
        /*0024*/ 	.short	0x0000
        /*0026*/ 	.short	0x0000
        /*0028*/ 	.byte	0x00, 0xf0, 0x61, 0x10


	//----- nvinfo : EIATTR_MAXREG_COUNT
	.align		4
.L_108:
        /*002c*/ 	.byte	0x03, 0x1b
        /*002e*/ 	.short	0x00ff


	//----- nvinfo : EIATTR_NUM_BARRIERS
	.align		4
        /*0030*/ 	.byte	0x02, 0x4c
        /*0032*/ 	.byte	0x02
	.zero		1


	//----- nvinfo : EIATTR_ANNOTATIONS
	.align		4
        /*0034*/ 	.byte	0x04, 0x55
        /*0036*/ 	.short	(.L_110 - .L_109)


	//   ....[0]....
.L_109:
        /* <DEDUP_REMOVED lines=39> */


	//----- nvinfo : EIATTR_MERCURY_ISA_VERSION
	.align		4
.L_110:
        /*0298*/ 	.byte	0x03, 0x5f
        /*029a*/ 	.short	0x0000


	//----- nvinfo : EIATTR_COOP_GROUP_MASK_REGIDS
	.align		4
        /*029c*/ 	.byte	0x04, 0x29
        /*029e*/ 	.short	(.L_112 - .L_111)


	//   ....[0]....
.L_111:
        /*02a0*/ 	.word	0xffffffff


	//   ....[1]....
        /*02a4*/ 	.word	0xffffffff


	//   ....[2]....
        /*02a8*/ 	.word	0xffffffff


	//   ....[3]....
        /*02ac*/ 	.word	0xffffffff


	//   ....[4]....
        /*02b0*/ 	.word	0xffffffff


	//   ....[5]....
        /*02b4*/ 	.word	0xffffffff


	//   ....[6]....
        /*02b8*/ 	.word	0xffffffff


	//   ....[7]....
        /*02bc*/ 	.word	0xffffffff


	//   ....[8]....
        /*02c0*/ 	.word	0xffffffff


	//   ....[9]....
        /*02c4*/ 	.word	0xffffffff


	//   ....[10]....
        /*02c8*/ 	.word	0xffffffff


	//   ....[11]....
        /*02cc*/ 	.word	0xffffffff


	//   ....[12]....
        /*02d0*/ 	.word	0xffffffff


	//   ....[13]....
        /*02d4*/ 	.word	0xffffffff


	//   ....[14]....
        /*02d8*/ 	.word	0xffffffff


	//   ....[15]....
        /*02dc*/ 	.word	0xffffffff


	//   ....[16]....
        /*02e0*/ 	.word	0xffffffff


	//   ....[17]....
        /*02e4*/ 	.word	0xffffffff


	//   ....[18]....
        /*02e8*/ 	.word	0xffffffff


	//   ....[19]....
        /*02ec*/ 	.word	0xffffffff


	//   ....[20]....
        /*02f0*/ 	.word	0xffffffff


	//   ....[21]....
        /*02f4*/ 	.word	0xffffffff


	//   ....[22]....
        /*02f8*/ 	.word	0xffffffff


	//   ....[23]....
        /*02fc*/ 	.word	0xffffffff


	//   ....[24]....
        /*0300*/ 	.word	0xffffffff


	//   ....[25]....
        /*0304*/ 	.word	0xffffffff


	//   ....[26]....
        /*0308*/ 	.word	0xffffffff


	//   ....[27]....
        /*030c*/ 	.word	0xffffffff


	//   ....[28]....
        /*0310*/ 	.word	0xffffffff


	//   ....[29]....
        /*0314*/ 	.word	0xffffffff


	//   ....[30]....
        /*0318*/ 	.word	0xffffffff


	//   ....[31]....
        /*031c*/ 	.word	0xffffffff


	//   ....[32]....
        /*0320*/ 	.word	0xffffffff


	//   ....[33]....
        /*0324*/ 	.word	0xffffffff


	//   ....[34]....
        /*0328*/ 	.word	0xffffffff


	//   ....[35]....
        /*032c*/ 	.word	0xffffffff


	//   ....[36]....
        /*0330*/ 	.word	0xffffffff


	//   ....[37]....
        /*0334*/ 	.word	0xffffffff


	//   ....[38]....
        /*0338*/ 	.word	0xffffffff


	//   ....[39]....
        /*033c*/ 	.word	0xffffffff


	//   ....[40]....
        /*0340*/ 	.word	0xffffffff


	//   ....[41]....
        /*0344*/ 	.word	0xffffffff


	//   ....[42]....
        /*0348*/ 	.word	0xffffffff


	//   ....[43]....
        /*034c*/ 	.word	0xffffffff


	//   ....[44]....
        /*0350*/ 	.word	0xffffffff


	//   ....[45]....
        /*0354*/ 	.word	0xffffffff


	//   ....[46]....
        /*0358*/ 	.word	0xffffffff


	//   ....[47]....
        /*035c*/ 	.word	0xffffffff


	//   ....[48]....
        /*0360*/ 	.word	0xffffffff


	//   ....[49]....
        /*0364*/ 	.word	0xffffffff


	//   ....[50]....
        /*0368*/ 	.word	0xffffffff


	//   ....[51]....
        /*036c*/ 	.word	0xffffffff


	//   ....[52]....
        /*0370*/ 	.word	0xffffffff


	//   ....[53]....
        /*0374*/ 	.word	0xffffffff


	//   ....[54]....
        /*0378*/ 	.word	0xffffffff


	//   ....[55]....
        /*037c*/ 	.word	0xffffffff


	//   ....[56]....
        /*0380*/ 	.word	0xffffffff


	//   ....[57]....
        /*0384*/ 	.word	0xffffffff


	//   ....[58]....
        /*0388*/ 	.word	0xffffffff


	//   ....[59]....
        /*038c*/ 	.word	0xffffffff


	//   ....[60]....
        /*0390*/ 	.word	0xffffffff


	//   ....[61]....
        /*0394*/ 	.word	0xffffffff


	//   ....[62]....
        /*0398*/ 	.word	0xffffffff


	//   ....[63]....
        /*039c*/ 	.word	0xffffffff


	//   ....[64]....
        /*03a0*/ 	.word	0xffffffff


	//   ....[65]....
        /*03a4*/ 	.word	0xffffffff


	//   ....[66]....
        /*03a8*/ 	.word	0xffffffff


	//   ....[67]....
        /*03ac*/ 	.word	0xffffffff


	//   ....[68]....
        /*03b0*/ 	.word	0xffffffff


	//   ....[69]....
        /*03b4*/ 	.word	0xffffffff


	//   ....[70]....
        /*03b8*/ 	.word	0xffffffff


	//   ....[71]....
        /*03bc*/ 	.word	0xffffffff


	//   ....[72]....
        /*03c0*/ 	.word	0xffffffff


	//   ....[73]....
        /*03c4*/ 	.word	0xffffffff


	//   ....[74]....
        /*03c8*/ 	.word	0xffffffff


	//   ....[75]....
        /*03cc*/ 	.word	0xffffffff


	//   ....[76]....
        /*03d0*/ 	.word	0xffffffff


	//   ....[77]....
        /*03d4*/ 	.word	0xffffffff


	//   ....[78]....
        /*03d8*/ 	.word	0xffffffff


	//   ....[79]....
        /*03dc*/ 	.word	0xffffffff


	//   ....[80]....
        /*03e0*/ 	.word	0xffffffff


	//----- nvinfo : EIATTR_COOP_GROUP_INSTR_OFFSETS
	.align		4
.L_112:
        /*03e4*/ 	.byte	0x04, 0x28
        /*03e6*/ 	.short	(.L_114 - .L_113)


	//   ....[0]....
.L_113:
        /*03e8*/ 	.word	0x00000090


	//   ....[1]....
        /*03ec*/ 	.word	0x000086e0


	//   ....[2]....
        /*03f0*/ 	.word	0x00008710


	//   ....[3]....
        /*03f4*/ 	.word	0x00008740


	//   ....[4]....
        /*03f8*/ 	.word	0x00008770


	//   ....[5]....
        /*03fc*/ 	.word	0x00008790


	//   ....[6]....
        /*0400*/ 	.word	0x000087d0


	//   ....[7]....
        /*0404*/ 	.word	0x000087f0


	//   ....[8]....
        /*0408*/ 	.word	0x00008830


	//   ....[9]....
        /*040c*/ 	.word	0x00008860


	//   ....[10]....
        /*0410*/ 	.word	0x000088b0


	//   ....[11]....
        /*0414*/ 	.word	0x000088d0


	//   ....[12]....
        /*0418*/ 	.word	0x000088e0


	//   ....[13]....
        /*041c*/ 	.word	0x000088f0


	//   ....[14]....
        /*0420*/ 	.word	0x00008940


	//   ....[15]....
        /*0424*/ 	.word	0x00008970


	//   ....[16]....
        /*0428*/ 	.word	0x000089b0


	//   ....[17]....
        /*042c*/ 	.word	0x0000f890


	//   ....[18]....
        /*0430*/ 	.word	0x0000f950


	//   ....[19]....
        /*0434*/ 	.word	0x0000fa70


	//   ....[20]....
        /*0438*/ 	.word	0x0000faa0


	//   ....[21]....
        /*043c*/ 	.word	0x0000fad0


	//   ....[22]....
        /*0440*/ 	.word	0x0000fbc0


	//   ....[23]....
        /*0444*/ 	.word	0x0000fca0


	//   ....[24]....
        /*0448*/ 	.word	0x0000fe10


	//   ....[25]....
        /*044c*/ 	.word	0x00015060


	//   ....[26]....
        /*0450*/ 	.word	0x000150e0


	//   ....[27]....
        /*0454*/ 	.word	0x000151a0


	//   ....[28]....
        /*0458*/ 	.word	0x000151d0


	//   ....[29]....
        /*045c*/ 	.word	0x00015200


	//   ....[30]....
        /*0460*/ 	.word	0x00015320


	//   ....[31]....
        /*0464*/ 	.word	0x000154c0


	//   ....[32]....
        /*0468*/ 	.word	0x00015760


	//   ....[33]....
        /*046c*/ 	.word	0x00018640


	//   ....[34]....
        /*0470*/ 	.word	0x00018650


	//   ....[35]....
        /*0474*/ 	.word	0x00018660


	//   ....[36]....
        /*0478*/ 	.word	0x00018670


	//   ....[37]....
        /*047c*/ 	.word	0x000186a0


	//   ....[38]....
        /*0480*/ 	.word	0x000186c0


	//   ....[39]....
        /*0484*/ 	.word	0x000186e0


	//   ....[40]....
        /*0488*/ 	.word	0x000186f0


	//   ....[41]....
        /*048c*/ 	.word	0x000199e0


	//   ....[42]....
        /*0490*/ 	.word	0x00019a10


	//   ....[43]....
        /*0494*/ 	.word	0x00019a70


	//   ....[44]....
        /*0498*/ 	.word	0x00019aa0


	//   ....[45]....
        /*049c*/ 	.word	0x00019ae0


	//   ....[46]....
        /*04a0*/ 	.word	0x00019b20


	//   ....[47]....
        /*04a4*/ 	.word	0x00019b50


	//   ....[48]....
        /*04a8*/ 	.word	0x00019b70


	//   ....[49]....
        /*04ac*/ 	.word	0x00019b90


	//   ....[50]....
        /*04b0*/ 	.word	0x00019bd0


	//   ....[51]....
        /*04b4*/ 	.word	0x00019bf0


	//   ....[52]....
        /*04b8*/ 	.word	0x00019c20


	//   ....[53]....
        /*04bc*/ 	.word	0x00019c70


	//   ....[54]....
        /*04c0*/ 	.word	0x00019ca0


	//   ....[55]....
        /*04c4*/ 	.word	0x00019cf0


	//   ....[56]....
        /*04c8*/ 	.word	0x00019d40


	//   ....[57]....
        /*04cc*/ 	.word	0x00019d70


	//   ....[58]....
        /*04d0*/ 	.word	0x00019dc0


	//   ....[59]....
        /*04d4*/ 	.word	0x00019e70


	//   ....[60]....
        /*04d8*/ 	.word	0x00019e90


	//   ....[61]....
        /*04dc*/ 	.word	0x00019ec0


	//   ....[62]....
        /*04e0*/ 	.word	0x00019ef0


	//   ....[63]....
        /*04e4*/ 	.word	0x00019f90


	//   ....[64]....
        /*04e8*/ 	.word	0x00019fa0


	//   ....[65]....
        /*04ec*/ 	.word	0x0001a6c0


	//   ....[66]....
        /*04f0*/ 	.word	0x0001a700


	//   ....[67]....
        /*04f4*/ 	.word	0x0001a730


	//   ....[68]....
        /*04f8*/ 	.word	0x0001a760


	//   ....[69]....
        /*04fc*/ 	.word	0x0001a790


	//   ....[70]....
        /*0500*/ 	.word	0x0001a7c0


	//   ....[71]....
        /*0504*/ 	.word	0x0001a7f0


	//   ....[72]....
        /*0508*/ 	.word	0x0001a820


	//   ....[73]....
        /*050c*/ 	.word	0x0001a840


	//   ....[74]....
        /*0510*/ 	.word	0x0001a860


	//   ....[75]....
        /*0514*/ 	.word	0x0001a870


	//   ....[76]....
        /*0518*/ 	.word	0x0001a880


	//   ....[77]....
        /*051c*/ 	.word	0x0001a890


	//   ....[78]....
        /*0520*/ 	.word	0x0001a8a0


	//   ....[79]....
        /*0524*/ 	.word	0x0001a8b0


	//   ....[80]....
        /*0528*/ 	.word	0x0001a8e0


	//----- nvinfo : EIATTR_EXIT_INSTR_OFFSETS
	.align		4
.L_114:
        /*052c*/ 	.byte	0x04, 0x1c
        /*052e*/ 	.short	(.L_116 - .L_115)


	//   ....[0]....
.L_115:
        /*0530*/ 	.word	0x00000350


	//   ....[1]....
        /*0534*/ 	.word	0x0001a040


	//   ....[2]....
        /*0538*/ 	.word	0x0001a080


	//   ....[3]....
        /*053c*/ 	.word	0x0001aa70


	//   ....[4]....
        /*0540*/ 	.word	0x0001aab0


	//----- nvinfo : EIATTR_CTAIDZ_USED
	.align		4
.L_116:
        /*0544*/ 	.byte	0x01, 0x04
	.zero		2


	//----- nvinfo : EIATTR_MAX_THREADS
	.align		4
        /*0548*/ 	.byte	0x04, 0x05
        /*054a*/ 	.short	(.L_118 - .L_117)
.L_117:
        /*054c*/ 	.word	0x00000080
        /*0550*/ 	.word	0x00000001
        /*0554*/ 	.word	0x00000001


	//----- nvinfo : EIATTR_CRS_STACK_SIZE
	.align		4
.L_118:
        /*0558*/ 	.byte	0x04, 0x1e
        /*055a*/ 	.short	(.L_120 - .L_119)
.L_119:
        /*055c*/ 	.word	0x00000000
.L_120:


//--------------------- .nv.info._ZN7cutlass13device_kernelIN5flash19enable_sm80_to_sm89INS1_16FlashAttnFwdSm80INS1_25CollectiveMainloopFwdSm80ILi4ELi1ELb0EN4cute5tupleIJNS5_1CILi128EEENS7_ILi96EEENS7_ILi64EEEEEELi64ENS_6half_tEfNS_4arch4Sm80ELb0ELb1ELb1ELb0ELb0ELb0ELb1ELb0EEENS1_21CollectiveEpilogueFwdINS6_IJS8_SA_S9_EEENS6_IJNS7_ILi1EEESI_SI_EEESC_SE_Li128ELb0ELb1ELb0ELb0EEENS1_19SingleTileSchedulerILb0ELb0ELb1ELi128EEEEEEEEEvNT_6ParamsE --------------------------
	.section	.nv.info._ZN7cutlass13device_kernelIN5flash19enable_sm80_to_sm89INS1_16FlashAttnFwdSm80INS1_25CollectiveMainloopFwdSm80ILi4ELi1ELb0EN4cute5tupleIJNS5_1CILi128EEENS7_ILi96EEENS7_ILi64EEEEEELi64ENS_6half_tEfNS_4arch4Sm80ELb0ELb1ELb1ELb0ELb0ELb0ELb1ELb0EEENS1_21CollectiveEpilogueFwdINS6_IJS8_SA_S9_EEENS6_IJNS7_ILi1EEESI_SI_EEESC_SE_Li128ELb0ELb1ELb0ELb0EEENS1_19SingleTileSchedulerILb0ELb0ELb1ELi128EEEEEEEEEvNT_6ParamsE,"",@"SHT_CUDA_INFO"
	.sectionflags	@""
	.align	4


	//----- nvinfo : EIATTR_CUDA_API_VERSION
	.align		4
        /*0000*/ 	.byte	0x04, 0x37
        /*0002*/ 	.short	(.L_122 - .L_121)
.L_121:
        /*0004*/ 	.word	0x00000082


	//----- nvinfo : EIATTR_SW2861232_WAR
	.align		4
.L_122:
        /*0008*/ 	.byte	0x01, 0x35
	.zero		2


	//----- nvinfo : EIATTR_PARAM_CBANK
	.align		4
        /*000c*/ 	.byte	0x04, 0x0a
        /*000e*/ 	.short	(.L_124 - .L_123)
	.align		4
.L_123:
        /*0010*/ 	.word	index@(.nv.constant0._ZN7cutlass13device_kernelIN5flash19enable_sm80_to_sm89INS1_16FlashAttnFwdSm80INS1_25CollectiveMainloopFwdSm80ILi4ELi1ELb0EN4cute5tupleIJNS5_1CILi128EEENS7_ILi96EEENS7_ILi64EEEEEELi64ENS_6half_tEfNS_4arch4Sm80ELb0ELb1ELb1ELb0ELb0ELb0ELb1ELb0EEENS1_21CollectiveEpilogueFwdINS6_IJS8_SA_S9_EEENS6_IJNS7_ILi1EEESI_SI_EEESC_SE_Li128ELb0ELb1ELb0ELb0EEENS1_19SingleTileSchedulerILb0ELb0ELb1ELi128EEEEEEEEEvNT_6ParamsE)
        /*0014*/ 	.short	0x0160
        /*0016*/ 	.short	0x0418


	//----- nvinfo : EIATTR_CBANK_PARAM_SIZE
	.align		4
.L_124:
        /*0018*/ 	.byte	0x03, 0x19
        /*001a*/ 	.short	0x0418


	//----- nvinfo : EIATTR_KPARAM_INFO
	.align		4
        /*001c*/ 	.byte	0x04, 0x17
        /*001e*/ 	.short	(.L_126 - .L_125)
.L_125:
        /*0020*/ 	.word	0x00000000
        /*0024*/ 	.short	0x0000
        /*0026*/ 	.short	0x0000
        /*0028*/ 	.byte	0x00, 0xf0, 0x61, 0x10


	//----- nvinfo : EIATTR_MAXREG_COUNT
	.align		4
.L_126:
        /*002c*/ 	.byte	0x03, 0x1b
        /*002e*/ 	.short	0x00ff


	//----- nvinfo : EIATTR_NUM_BARRIERS
	.align		4
        /*0030*/ 	.byte	0x02, 0x4c
        /*0032*/ 	.byte	0x02
	.zero		1


	//----- nvinfo : EIATTR_ANNOTATIONS
	.align		4
        /*0034*/ 	.byte	0x04, 0x55
        /*0036*/ 	.short	(.L_128 - .L_127)


	//   ....[0]....
.L_127:
        /* <DEDUP_REMOVED lines=45> */


	//----- nvinfo : EIATTR_MERCURY_ISA_VERSION
	.align		4
.L_128:
        /*02f0*/ 	.byte	0x03, 0x5f
        /*02f2*/ 	.short	0x0000


	//----- nvinfo : EIATTR_COOP_GROUP_MASK_REGIDS
	.align		4
        /*02f4*/ 	.byte	0x04, 0x29
        /*02f6*/ 	.short	(.L_130 - .L_129)


	//   ....[0]....
.L_129:
        /*02f8*/ 	.word	0xffffffff


	//   ....[1]....
        /*02fc*/ 	.word	0xffffffff


	//   ....[2]....
        /*0300*/ 	.word	0xffffffff


	//   ....[3]....
        /*0304*/ 	.word	0xffffffff


	//   ....[4]....
        /*0308*/ 	.word	0xffffffff


	//   ....[5]....
        /*030c*/ 	.word	0xffffffff


	//   ....[6]....
        /*0310*/ 	.word	0xffffffff


	//   ....[7]....
        /*0314*/ 	.word	0xffffffff


	//   ....[8]....
        /*0318*/ 	.word	0xffffffff


	//   ....[9]....
        /*031c*/ 	.word	0xffffffff


	//   ....[10]....
        /*0320*/ 	.word	0xffffffff


	//   ....[11]....
        /*0324*/ 	.word	0xffffffff


	//   ....[12]....
        /*0328*/ 	.word	0xffffffff


	//   ....[13]....
        /*032c*/ 	.word	0xffffffff


	//   ....[14]....
        /*0330*/ 	.word	0xffffffff


	//   ....[15]....
        /*0334*/ 	.word	0xffffffff


	//   ....[16]....
        /*0338*/ 	.word	0xffffffff


	//   ....[17]....
        /*033c*/ 	.word	0xffffffff


	//   ....[18]....
        /*0340*/ 	.word	0xffffffff


	//   ....[19]....
        /*0344*/ 	.word	0xffffffff


	//   ....[20]....
        /*0348*/ 	.word	0xffffffff


	//   ....[21]....
        /*034c*/ 	.word	0xffffffff


	//   ....[22]....
        /*0350*/ 	.word	0xffffffff


	//   ....[23]....
        /*0354*/ 	.word	0xffffffff


	//   ....[24]....
        /*0358*/ 	.word	0xffffffff


	//   ....[25]....
        /*035c*/ 	.word	0xffffffff


	//   ....[26]....
        /*0360*/ 	.word	0xffffffff


	//   ....[27]....
        /*0364*/ 	.word	0xffffffff


	//   ....[28]....
        /*0368*/ 	.word	0xffffffff


	//   ....[29]....
        /*036c*/ 	.word	0xffffffff


	//   ....[30]....
        /*0370*/ 	.word	0xffffffff


	//   ....[31]....
        /*0374*/ 	.word	0xffffffff


	//   ....[32]....
        /*0378*/ 	.word	0xffffffff


	//   ....[33]....
        /*037c*/ 	.word	0xffffffff


	//   ....[34]....
        /*0380*/ 	.word	0xffffffff


	//   ....[35]....
        /*0384*/ 	.word	0xffffffff


	//   ....[36]....
        /*0388*/ 	.word	0xffffffff


	//   ....[37]....
        /*038c*/ 	.word	0xffffffff


	//   ....[38]....
        /*0390*/ 	.word	0xffffffff


	//   ....[39]....
        /*0394*/ 	.word	0xffffffff


	//   ....[40]....
        /*0398*/ 	.word	0xffffffff


	//   ....[41]....
        /*039c*/ 	.word	0xffffffff


	//   ....[42]....
        /*03a0*/ 	.word	0xffffffff


	//   ....[43]....
        /*03a4*/ 	.word	0xffffffff


	//   ....[44]....
        /*03a8*/ 	.word	0xffffffff


	//   ....[45]....
        /*03ac*/ 	.word	0xffffffff


	//   ....[46]....
        /*03b0*/ 	.word	0xffffffff


	//   ....[47]....
        /*03b4*/ 	.word	0xffffffff


	//   ....[48]....
        /*03b8*/ 	.word	0xffffffff


	//   ....[49]....
        /*03bc*/ 	.word	0xffffffff


	//   ....[50]....
        /*03c0*/ 	.word	0xffffffff


	//   ....[51]....
        /*03c4*/ 	.word	0xffffffff


	//   ....[52]....
        /*03c8*/ 	.word	0xffffffff


	//   ....[53]....
        /*03cc*/ 	.word	0xffffffff


	//   ....[54]....
        /*03d0*/ 	.word	0xffffffff


	//   ....[55]....
        /*03d4*/ 	.word	0xffffffff


	//   ....[56]....
        /*03d8*/ 	.word	0xffffffff


	//   ....[57]....
        /*03dc*/ 	.word	0xffffffff


	//   ....[58]....
        /*03e0*/ 	.word	0xffffffff


	//   ....[59]....
        /*03e4*/ 	.word	0xffffffff


	//   ....[60]....
        /*03e8*/ 	.word	0xffffffff


	//   ....[61]....
        /*03ec*/ 	.word	0xffffffff


	//   ....[62]....
        /*03f0*/ 	.word	0xffffffff


	//   ....[63]....
        /*03f4*/ 	.word	0xffffffff


	//   ....[64]....
        /*03f8*/ 	.word	0xffffffff


	//   ....[65]....
        /*03fc*/ 	.word	0xffffffff


	//   ....[66]....
        /*0400*/ 	.word	0xffffffff


	//   ....[67]....
        /*0404*/ 	.word	0xffffffff


	//   ....[68]....
        /*0408*/ 	.word	0xffffffff


	//   ....[69]....
        /*040c*/ 	.word	0xffffffff


	//   ....[70]....
        /*0410*/ 	.word	0xffffffff


	//   ....[71]....
        /*0414*/ 	.word	0xffffffff


	//   ....[72]....
        /*0418*/ 	.word	0xffffffff


	//   ....[73]....
        /*041c*/ 	.word	0xffffffff


	//   ....[74]....
        /*0420*/ 	.word	0xffffffff


	//   ....[75]....
        /*0424*/ 	.word	0xffffffff


	//   ....[76]....
        /*0428*/ 	.word	0xffffffff


	//   ....[77]....
        /*042c*/ 	.word	0xffffffff


	//   ....[78]....
        /*0430*/ 	.word	0xffffffff


	//   ....[79]....
        /*0434*/ 	.word	0xffffffff


	//   ....[80]....
        /*0438*/ 	.word	0xffffffff


	//   ....[81]....
        /*043c*/ 	.word	0xffffffff


	//   ....[82]....
        /*0440*/ 	.word	0xffffffff


	//   ....[83]....
        /*0444*/ 	.word	0xffffffff


	//   ....[84]....
        /*0448*/ 	.word	0xffffffff


	//   ....[85]....
        /*044c*/ 	.word	0xffffffff


	//   ....[86]....
        /*0450*/ 	.word	0xffffffff


	//   ....[87]....
        /*0454*/ 	.word	0xffffffff


	//   ....[88]....
        /*0458*/ 	.word	0xffffffff


	//   ....[89]....
        /*045c*/ 	.word	0xffffffff


	//   ....[90]....
        /*0460*/ 	.word	0xffffffff


	//   ....[91]....
        /*0464*/ 	.word	0xffffffff


	//   ....[92]....
        /*0468*/ 	.word	0xffffffff


	//   ....[93]....
        /*046c*/ 	.word	0xffffffff


	//   ....[94]....
        /*0470*/ 	.word	0xffffffff


	//   ....[95]....
        /*0474*/ 	.word	0xffffffff


	//   ....[96]....
        /*0478*/ 	.word	0xffffffff


	//   ....[97]....
        /*047c*/ 	.word	0xffffffff


	//   ....[98]....
        /*0480*/ 	.word	0xffffffff


	//   ....[99]....
        /*0484*/ 	.word	0xffffffff


	//   ....[100]....
        /*0488*/ 	.word	0xffffffff


	//   ....[101]....
        /*048c*/ 	.word	0xffffffff


	//   ....[102]....
        /*0490*/ 	.word	0xffffffff


	//   ....[103]....
        /*0494*/ 	.word	0xffffffff


	//   ....[104]....
        /*0498*/ 	.word	0xffffffff


	//   ....[105]....
        /*049c*/ 	.word	0xffffffff


	//   ....[106]....
        /*04a0*/ 	.word	0xffffffff


	//   ....[107]....
        /*04a4*/ 	.word	0xffffffff


	//----- nvinfo : EIATTR_COOP_GROUP_INSTR_OFFSETS
	.align		4
.L_130:
        /*04a8*/ 	.byte	0x04, 0x28
        /*04aa*/ 	.short	(.L_132 - .L_131)


	//   ....[0]....
.L_131:
        /*04ac*/ 	.word	0x00000c30


	//   ....[1]....
        /*04b0*/ 	.word	0x00000c60


	//   ....[2]....
        /*04b4*/ 	.word	0x00000c90


	//   ....[3]....
        /*04b8*/ 	.word	0x00000cb0


	//   ....[4]....
        /*04bc*/ 	.word	0x00000ce0


	//   ....[5]....
        /*04c0*/ 	.word	0x00000d00


	//   ....[6]....
        /*04c4*/ 	.word	0x00000d40


	//   ....[7]....
        /*04c8*/ 	.word	0x00000d70


	//   ....[8]....
        /*04cc*/ 	.word	0x00000da0


	//   ....[9]....
        /*04d0*/ 	.word	0x00000e20


	//   ....[10]....
        /*04d4*/ 	.word	0x00000e30


	//   ....[11]....
        /*04d8*/ 	.word	0x00000e70


	//   ....[12]....
        /*04dc*/ 	.word	0x00000e90


	//   ....[13]....
        /*04e0*/ 	.word	0x00000ec0


	//   ....[14]....
        /*04e4*/ 	.word	0x00000ee0


	//   ....[15]....
        /*04e8*/ 	.word	0x00000f00


	//   ....[16]....
        /*04ec*/ 	.word	0x00002a30


	//   ....[17]....
        /*04f0*/ 	.word	0x00002cc0


	//   ....[18]....
        /*04f4*/ 	.word	0x000038a0


	//   ....[19]....
        /*04f8*/ 	.word	0x00004300


	//   ....[20]....
        /*04fc*/ 	.word	0x00005260


	//   ....[21]....
        /*0500*/ 	.word	0x00005390


	//   ....[22]....
        /*0504*/ 	.word	0x00005490


	//   ....[23]....
        /*0508*/ 	.word	0x000055b0


	//   ....[24]....
        /*050c*/ 	.word	0x00005ec0


	//   ....[25]....
        /*0510*/ 	.word	0x00005f40


	//   ....[26]....
        /*0514*/ 	.word	0x00006030


	//   ....[27]....
        /*0518*/ 	.word	0x000060d0


	//   ....[28]....
        /*051c*/ 	.word	0x00009990


	//   ....[29]....
        /*0520*/ 	.word	0x0000a4d0


	//   ....[30]....
        /*0524*/ 	.word	0x0000a6f0


	//   ....[31]....
        /*0528*/ 	.word	0x0000ae90


	//   ....[32]....
        /*052c*/ 	.word	0x0000bc00


	//   ....[33]....
        /*0530*/ 	.word	0x0000bca0


	//   ....[34]....
        /*0534*/ 	.word	0x0000bd60


	//   ....[35]....
        /*0538*/ 	.word	0x0000bdb0


	//   ....[36]....
        /*053c*/ 	.word	0x0000c2a0


	//   ....[37]....
        /*0540*/ 	.word	0x0000c3f0


	//   ....[38]....
        /*0544*/ 	.word	0x0000c490


	//   ....[39]....
        /*0548*/ 	.word	0x0000c5f0


	//   ....[40]....
        /*054c*/ 	.word	0x000106e0


	//   ....[41]....
        /*0550*/ 	.word	0x00010720


	//   ....[42]....
        /*0554*/ 	.word	0x000107b0


	//   ....[43]....
        /*0558*/ 	.word	0x00010800


	//   ....[44]....
        /*055c*/ 	.word	0x00010a20


	//   ....[45]....
        /*0560*/ 	.word	0x00010ac0


	//   ....[46]....
        /*0564*/ 	.word	0x00010b50


	//   ....[47]....
        /*0568*/ 	.word	0x00010dc0


	//   ....[48]....
        /*056c*/ 	.word	0x00014fd0


	//   ....[49]....
        /*0570*/ 	.word	0x00015cc0


	//   ....[50]....
        /*0574*/ 	.word	0x00015eb0


	//   ....[51]....
        /*0578*/ 	.word	0x00016640


	//   ....[52]....
        /*057c*/ 	.word	0x00017370


	//   ....[53]....
        /*0580*/ 	.word	0x00017410


	//   ....[54]....
        /*0584*/ 	.word	0x000174d0


	//   ....[55]....
        /*0588*/ 	.word	0x00017520


	//   ....[56]....
        /*058c*/ 	.word	0x000179f0


	//   ....[57]....
        /*0590*/ 	.word	0x00017b40


	//   ....[58]....
        /*0594*/ 	.word	0x00017c20


	//   ....[59]....
        /*0598*/ 	.word	0x00017d80


	//   ....[60]....
        /*059c*/ 	.word	0x0001a1a0


	//   ....[61]....
        /*05a0*/ 	.word	0x0001a1b0


	//   ....[62]....
        /*05a4*/ 	.word	0x0001a1c0


	//   ....[63]....
        /*05a8*/ 	.word	0x0001a1d0


	//   ....[64]....
        /*05ac*/ 	.word	0x0001a200


	//   ....[65]....
        /*05b0*/ 	.word	0x0001a220


	//   ....[66]....
        /*05b4*/ 	.word	0x0001a240


	//   ....[67]....
        /*05b8*/ 	.word	0x0001a250


	//   ....[68]....
        /*05bc*/ 	.word	0x0001b300


	//   ....[69]....
        /*05c0*/ 	.word	0x0001b330


	//   ....[70]....
        /*05c4*/ 	.word	0x0001b360


	//   ....[71]....
        /*05c8*/ 	.word	0x0001b390


	//   ....[72]....
        /*05cc*/ 	.word	0x0001b3d0


	//   ....[73]....
        /*05d0*/ 	.word	0x0001b4b0


	//   ....[74]....
        /*05d4*/ 	.word	0x0001b4c0


	//   ....[75]....
        /*05d8*/ 	.word	0x0001b4f0


	//   ....[76]....
        /*05dc*/ 	.word	0x0001b520


	//   ....[77]....
        /*05e0*/ 	.word	0x0001b560


	//   ....[78]....
        /*05e4*/ 	.word	0x0001b580


	//   ....[79]....
        /*05e8*/ 	.word	0x0001b590


	//   ....[80]....
        /*05ec*/ 	.word	0x0001b5a0


	//   ....[81]....
        /*05f0*/ 	.word	0x0001b6c0


	//   ....[82]....
        /*05f4*/ 	.word	0x0001b6d0


	//   ....[83]....
        /*05f8*/ 	.word	0x0001b750


	//   ....[84]....
        /*05fc*/ 	.word	0x0001b770


	//   ....[85]....
        /*0600*/ 	.word	0x0001b7b0


	//   ....[86]....
        /*0604*/ 	.word	0x0001b7c0


	//   ....[87]....
        /*0608*/ 	.word	0x0001b7d0


	//   ....[88]....
        /*060c*/ 	.word	0x0001b8c0


	//   ....[89]....
        /*0610*/ 	.word	0x0001b8f0


	//   ....[90]....
        /*0614*/ 	.word	0x0001ba20


	//   ....[91]....
        /*0618*/ 	.word	0x0001ba30


	//   ....[92]....
        /*061c*/ 	.word	0x0001bf90


	//   ....[93]....
        /*0620*/ 	.word	0x0001bfd0


	//   ....[94]....
        /*0624*/ 	.word	0x0001c000


	//   ....[95]....
        /*0628*/ 	.word	0x0001c030


	//   ....[96]....
        /*062c*/ 	.word	0x0001c060


	//   ....[97]....
        /*0630*/ 	.word	0x0001c090


	//   ....[98]....
        /*0634*/ 	.word	0x0001c0c0


	//   ....[99]....
        /*0638*/ 	.word	0x0001c0f0


	//   ....[100]....
        /*063c*/ 	.word	0x0001c110


	//   ....[101]....
        /*0640*/ 	.word	0x0001c130


	//   ....[102]....
        /*0644*/ 	.word	0x0001c140


	//   ....[103]....
        /*0648*/ 	.word	0x0001c150


	//   ....[104]....
        /*064c*/ 	.word	0x0001c160


	//   ....[105]....
        /*0650*/ 	.word	0x0001c170


	//   ....[106]....
        /*0654*/ 	.word	0x0001c180


	//   ....[107]....
        /*0658*/ 	.word	0x0001c1b0


	//----- nvinfo : EIATTR_EXIT_INSTR_OFFSETS
	.align		4
.L_132:
        /*065c*/ 	.byte	0x04, 0x1c
        /*065e*/ 	.short	(.L_134 - .L_133)


	//   ....[0]....
.L_133:
        /*0660*/ 	.word	0x00000040


	//   ....[1]....
        /*0664*/ 	.word	0x0001ba50


	//   ....[2]....
        /*0668*/ 	.word	0x0001ba90


	//   ....[3]....
        /*066c*/ 	.word	0x0001c340


	//   ....[4]....
        /*0670*/ 	.word	0x0001c380


	//----- nvinfo : EIATTR_CTAIDZ_USED
	.align		4
.L_134:
        /*0674*/ 	.byte	0x01, 0x04
	.zero		2


	//----- nvinfo : EIATTR_MAX_THREADS
	.align		4
        /*0678*/ 	.byte	0x04, 0x05
        /*067a*/ 	.short	(.L_136 - .L_135)
.L_135:
        /*067c*/ 	.word	0x00000080
        /*0680*/ 	.word	0x00000001
        /*0684*/ 	.word	0x00000001


	//----- nvinfo : EIATTR_CRS_STACK_SIZE
	.align		4
.L_136:
        /*0688*/ 	.byte	0x04, 0x1e
        /*068a*/ 	.short	(.L_138 - .L_137)
.L_137:
        /*068c*/ 	.word	0x00000000
.L_138:


//--------------------- .nv.info._ZN7cutlass13device_kernelIN5flash19enable_sm80_to_sm89INS1_16FlashAttnFwdSm80INS1_25CollectiveMainloopFwdSm80ILi4ELi1ELb0EN4cute5tupleIJNS5_1CILi128EEENS7_ILi96EEENS7_ILi64EEEEEELi64ENS_6half_tEfNS_4arch4Sm80ELb0ELb1ELb1ELb1ELb0ELb0ELb1ELb0EEENS1_21CollectiveEpilogueFwdINS6_IJS8_SA_S9_EEENS6_IJNS7_ILi1EEESI_SI_EEESC_SE_Li128ELb1ELb1ELb0ELb0EEENS1_19SingleTileSchedulerILb1ELb0ELb1ELi128EEEEEEEEEvNT_6ParamsE --------------------------
	.section	.nv.info._ZN7cutlass13device_kernelIN5flash19enable_sm80_to_sm89INS1_16FlashAttnFwdSm80INS1_25CollectiveMainloopFwdSm80ILi4ELi1ELb0EN4cute5tupleIJNS5_1CILi128EEENS7_ILi96EEENS7_ILi64EEEEEELi64ENS_6half_tEfNS_4arch4Sm80ELb0ELb1ELb1ELb1ELb0ELb0ELb1ELb0EEENS1_21CollectiveEpilogueFwdINS6_IJS8_SA_S9_EEENS6_IJNS7_ILi1EEESI_SI_EEESC_SE_Li128ELb1ELb1ELb0ELb0EEENS1_19SingleTileSchedulerILb1ELb0ELb1ELi128EEEEEEEEEvNT_6ParamsE,"",@"SHT_CUDA_INFO"
	.sectionflags	@""
	.align	4


	//----- nvinfo : EIATTR_CUDA_API_VERSION
	.align		4
        /*0000*/ 	.byte	0x04, 0x37
        /*0002*/ 	.short	(.L_140 - .L_139)
.L_139:
        /*0004*/ 	.word	0x00000082


	//----- nvinfo : EIATTR_SW2861232_WAR
	.align		4
.L_140:
        /*0008*/ 	.byte	0x01, 0x35
	.zero		2


	//----- nvinfo : EIATTR_PARAM_CBANK
	.align		4
        /*000c*/ 	.byte	0x04, 0x0a
        /*000e*/ 	.short	(.L_142 - .L_141)
	.align		4
.L_141:
        /*0010*/ 	.word	index@(.nv.constant0._ZN7cutlass13device_kernelIN5flash19enable_sm80_to_sm89INS1_16FlashAttnFwdSm80INS1_25CollectiveMainloopFwdSm80ILi4ELi1ELb0EN4cute5tupleIJNS5_1CILi128EEENS7_ILi96EEENS7_ILi64EEEEEELi64ENS_6half_tEfNS_4arch4Sm80ELb0ELb1ELb1ELb1ELb0ELb0ELb1ELb0EEENS1_21CollectiveEpilogueFwdINS6_IJS8_SA_S9_EEENS6_IJNS7_ILi1EEESI_SI_EEESC_SE_Li128ELb1ELb1ELb0ELb0EEENS1_19SingleTileSchedulerILb1ELb0ELb1ELi128EEEEEEEEEvNT_6ParamsE)
        /*0014*/ 	.short	0x0160
        /*0016*/ 	.short	0x0418


	//----- nvinfo : EIATTR_CBANK_PARAM_SIZE
	.align		4
.L_142:
        /*0018*/ 	.byte	0x03, 0x19
        /*001a*/ 	.short	0x0418


	//----- nvinfo : EIATTR_KPARAM_INFO
	.align		4
        /*001c*/ 	.byte	0x04, 0x17
        /*001e*/ 	.short	(.L_144 - .L_143)
.L_143:
        /*0020*/ 	.word	0x00000000
        /*0024*/ 	.short	0x0000
        /*0026*/ 	.short	0x0000
        /*0028*/ 	.byte	0x00, 0xf0, 0x61, 0x10


	//----- nvinfo : EIATTR_MAXREG_COUNT
	.align		4
.L_144:
        /*002c*/ 	.byte	0x03, 0x1b
        /*002e*/ 	.short	0x00ff


	//----- nvinfo : EIATTR_NUM_BARRIERS
	.align		4
        /*0030*/ 	.byte	0x02, 0x4c
        /*0032*/ 	.byte	0x02
	.zero		1


	//----- nvinfo : EIATTR_ANNOTATIONS
	.align		4
        /*0034*/ 	.byte	0x04, 0x55
        /*0036*/ 	.short	(.L_146 - .L_145)


	//   ....[0]....
.L_145:
        /* <DEDUP_REMOVED lines=43> */


	//----- nvinfo : EIATTR_MERCURY_ISA_VERSION
	.align		4
.L_146:
        /*02d8*/ 	.byte	0x03, 0x5f
        /*02da*/ 	.short	0x0000


	//----- nvinfo : EIATTR_COOP_GROUP_MASK_REGIDS
	.align		4
        /*02dc*/ 	.byte	0x04, 0x29
        /*02de*/ 	.short	(.L_148 - .L_147)


	//   ....[0]....
.L_147:
        /*02e0*/ 	.word	0xffffffff


	//   ....[1]....
        /*02e4*/ 	.word	0xffffffff


	//   ....[2]....
        /*02e8*/ 	.word	0xffffffff


	//   ....[3]....
        /*02ec*/ 	.word	0xffffffff


	//   ....[4]....
        /*02f0*/ 	.word	0xffffffff


	//   ....[5]....
        /*02f4*/ 	.word	0xffffffff


	//   ....[6]....
        /*02f8*/ 	.word	0xffffffff


	//   ....[7]....
        /*02fc*/ 	.word	0xffffffff


	//   ....[8]....
        /*0300*/ 	.word	0xffffffff


	//   ....[9]....
        /*0304*/ 	.word	0xffffffff


	//   ....[10]....
        /*0308*/ 	.word	0xffffffff


	//   ....[11]....
        /*030c*/ 	.word	0xffffffff


	//   ....[12]....
        /*0310*/ 	.word	0xffffffff


	//   ....[13]....
        /*0314*/ 	.word	0xffffffff


	//   ....[14]....
        /*0318*/ 	.word	0xffffffff


	//   ....[15]....
        /*031c*/ 	.word	0xffffffff


	//   ....[16]....
        /*0320*/ 	.word	0xffffffff


	//   ....[17]....
        /*0324*/ 	.word	0xffffffff


	//   ....[18]....
        /*0328*/ 	.word	0xffffffff


	//   ....[19]....
        /*032c*/ 	.word	0xffffffff


	//   ....[20]....
        /*0330*/ 	.word	0xffffffff


	//   ....[21]....
        /*0334*/ 	.word	0xffffffff


	//   ....[22]....
        /*0338*/ 	.word	0xffffffff


	//   ....[23]....
        /*033c*/ 	.word	0xffffffff


	//   ....[24]....
        /*0340*/ 	.word	0xffffffff


	//   ....[25]....
        /*0344*/ 	.word	0xffffffff


	//   ....[26]....
        /*0348*/ 	.word	0xffffffff


	//   ....[27]....
        /*034c*/ 	.word	0xffffffff


	//   ....[28]....
        /*0350*/ 	.word	0xffffffff


	//   ....[29]....
        /*0354*/ 	.word	0xffffffff


	//   ....[30]....
        /*0358*/ 	.word	0xffffffff


	//   ....[31]....
        /*035c*/ 	.word	0xffffffff


	//   ....[32]....
        /*0360*/ 	.word	0xffffffff


	//   ....[33]....
        /*0364*/ 	.word	0xffffffff


	//   ....[34]....
        /*0368*/ 	.word	0xffffffff


	//   ....[35]....
        /*036c*/ 	.word	0xffffffff


	//   ....[36]....
        /*0370*/ 	.word	0xffffffff


	//   ....[37]....
        /*0374*/ 	.word	0xffffffff


	//   ....[38]....
        /*0378*/ 	.word	0xffffffff


	//   ....[39]....
        /*037c*/ 	.word	0xffffffff


	//   ....[40]....
        /*0380*/ 	.word	0xffffffff


	//   ....[41]....
        /*0384*/ 	.word	0xffffffff


	//   ....[42]....
        /*0388*/ 	.word	0xffffffff


	//   ....[43]....
        /*038c*/ 	.word	0xffffffff


	//   ....[44]....
        /*0390*/ 	.word	0xffffffff


	//   ....[45]....
        /*0394*/ 	.word	0xffffffff


	//   ....[46]....
        /*0398*/ 	.word	0xffffffff


	//   ....[47]....
        /*039c*/ 	.word	0xffffffff


	//   ....[48]....
        /*03a0*/ 	.word	0xffffffff


	//   ....[49]....
        /*03a4*/ 	.word	0xffffffff


	//   ....[50]....
        /*03a8*/ 	.word	0xffffffff


	//   ....[51]....
        /*03ac*/ 	.word	0xffffffff


	//   ....[52]....
        /*03b0*/ 	.word	0xffffffff


	//   ....[53]....
        /*03b4*/ 	.word	0xffffffff


	//   ....[54]....
        /*03b8*/ 	.word	0xffffffff


	//   ....[55]....
        /*03bc*/ 	.word	0xffffffff


	//   ....[56]....
        /*03c0*/ 	.word	0xffffffff


	//   ....[57]....
        /*03c4*/ 	.word	0xffffffff


	//   ....[58]....
        /*03c8*/ 	.word	0xffffffff


	//   ....[59]....
        /*03cc*/ 	.word	0xffffffff


	//   ....[60]....
        /*03d0*/ 	.word	0xffffffff


	//   ....[61]....
        /*03d4*/ 	.word	0xffffffff


	//   ....[62]....
        /*03d8*/ 	.word	0xffffffff


	//   ....[63]....
        /*03dc*/ 	.word	0xffffffff


	//   ....[64]....
        /*03e0*/ 	.word	0xffffffff


	//   ....[65]....
        /*03e4*/ 	.word	0xffffffff


	//   ....[66]....
        /*03e8*/ 	.word	0xffffffff


	//   ....[67]....
        /*03ec*/ 	.word	0xffffffff


	//   ....[68]....
        /*03f0*/ 	.word	0xffffffff


	//   ....[69]....
        /*03f4*/ 	.word	0xffffffff


	//   ....[70]....
        /*03f8*/ 	.word	0xffffffff


	//   ....[71]....
        /*03fc*/ 	.word	0xffffffff


	//   ....[72]....
        /*0400*/ 	.word	0xffffffff


	//   ....[73]....
        /*0404*/ 	.word	0xffffffff


	//   ....[74]....
        /*0408*/ 	.word	0xffffffff


	//   ....[75]....
        /*040c*/ 	.word	0xffffffff


	//   ....[76]....
        /*0410*/ 	.word	0xffffffff


	//   ....[77]....
        /*0414*/ 	.word	0xffffffff


	//   ....[78]....
        /*0418*/ 	.word	0xffffffff


	//   ....[79]....
        /*041c*/ 	.word	0xffffffff


	//   ....[80]....
        /*0420*/ 	.word	0xffffffff


	//   ....[81]....
        /*0424*/ 	.word	0xffffffff


	//   ....[82]....
        /*0428*/ 	.word	0xffffffff


	//   ....[83]....
        /*042c*/ 	.word	0xffffffff


	//   ....[84]....
        /*0430*/ 	.word	0xffffffff


	//   ....[85]....
        /*0434*/ 	.word	0xffffffff


	//   ....[86]....
        /*0438*/ 	.word	0xffffffff


	//   ....[87]....
        /*043c*/ 	.word	0xffffffff


	//   ....[88]....
        /*0440*/ 	.word	0xffffffff


	//   ....[89]....
        /*0444*/ 	.word	0xffffffff


	//   ....[90]....
        /*0448*/ 	.word	0xffffffff


	//   ....[91]....
        /*044c*/ 	.word	0xffffffff


	//   ....[92]....
        /*0450*/ 	.word	0xffffffff


	//   ....[93]....
        /*0454*/ 	.word	0xffffffff


	//   ....[94]....
        /*0458*/ 	.word	0xffffffff


	//   ....[95]....
        /*045c*/ 	.word	0xffffffff


	//   ....[96]....
        /*0460*/ 	.word	0xffffffff


	//   ....[97]....
        /*0464*/ 	.word	0xffffffff


	//   ....[98]....
        /*0468*/ 	.word	0xffffffff


	//   ....[99]....
        /*046c*/ 	.word	0xffffffff


	//   ....[100]....
        /*0470*/ 	.word	0xffffffff


	//   ....[101]....
        /*0474*/ 	.word	0xffffffff


	//   ....[102]....
        /*0478*/ 	.word	0xffffffff


	//   ....[103]....
        /*047c*/ 	.word	0xffffffff


	//   ....[104]....
        /*0480*/ 	.word	0xffffffff


	//   ....[105]....
        /*0484*/ 	.word	0xffffffff


	//   ....[106]....
        /*0488*/ 	.word	0xffffffff


	//   ....[107]....
        /*048c*/ 	.word	0xffffffff


	//   ....[108]....
        /*0490*/ 	.word	0xffffffff


	//----- nvinfo : EIATTR_COOP_GROUP_INSTR_OFFSETS
	.align		4
.L_148:
        /*0494*/ 	.byte	0x04, 0x28
        /*0496*/ 	.short	(.L_150 - .L_149)


	//   ....[0]....
.L_149:
        /*0498*/ 	.word	0x00000090


	//   ....[1]....
        /*049c*/ 	.word	0x00001400


	//   ....[2]....
        /*04a0*/ 	.word	0x000014e0


	//   ....[3]....
        /*04a4*/ 	.word	0x00001680


	//   ....[4]....
        /*04a8*/ 	.word	0x000016b0


	//   ....[5]....
        /*04ac*/ 	.word	0x00001740


	//   ....[6]....
        /*04b0*/ 	.word	0x00001770


	//   ....[7]....
        /*04b4*/ 	.word	0x00001800


	//   ....[8]....
        /*04b8*/ 	.word	0x00001830


	//   ....[9]....
        /*04bc*/ 	.word	0x000018c0


	//   ....[10]....
        /*04c0*/ 	.word	0x000018f0


	//   ....[11]....
        /*04c4*/ 	.word	0x00001980


	//   ....[12]....
        /*04c8*/ 	.word	0x000019b0


	//   ....[13]....
        /*04cc*/ 	.word	0x00001a40


	//   ....[14]....
        /*04d0*/ 	.word	0x00001a70


	//   ....[15]....
        /*04d4*/ 	.word	0x00001af0


	//   ....[16]....
        /*04d8*/ 	.word	0x00001b30


	//   ....[17]....
        /*04dc*/ 	.word	0x00003430


	//   ....[18]....
        /*04e0*/ 	.word	0x00003ed0


	//   ....[19]....
        /*04e4*/ 	.word	0x00004f70


	//   ....[20]....
        /*04e8*/ 	.word	0x00005c30


	//   ....[21]....
        /*04ec*/ 	.word	0x00006240


	//   ....[22]....
        /*04f0*/ 	.word	0x00006280


	//   ....[23]....
        /*04f4*/ 	.word	0x000063a0


	//   ....[24]....
        /*04f8*/ 	.word	0x000063e0


	//   ....[25]....
        /*04fc*/ 	.word	0x00007180


	//   ....[26]....
        /*0500*/ 	.word	0x00007230


	//   ....[27]....
        /*0504*/ 	.word	0x00007460


	//   ....[28]....
        /*0508*/ 	.word	0x00007510


	//   ....[29]....
        /*050c*/ 	.word	0x0000ac70


	//   ....[30]....
        /*0510*/ 	.word	0x0000b860


	//   ....[31]....
        /*0514*/ 	.word	0x0000ba80


	//   ....[32]....
        /*0518*/ 	.word	0x0000c240


	//   ....[33]....
        /*051c*/ 	.word	0x0000d1f0


	//   ....[34]....
        /*0520*/ 	.word	0x0000d240


	//   ....[35]....
        /*0524*/ 	.word	0x0000d340


	//   ....[36]....
        /*0528*/ 	.word	0x0000d390


	//   ....[37]....
        /*052c*/ 	.word	0x0000d5e0


	//   ....[38]....
        /*0530*/ 	.word	0x0000d700


	//   ....[39]....
        /*0534*/ 	.word	0x0000d820


	//   ....[40]....
        /*0538*/ 	.word	0x0000d960


	//   ....[41]....
        /*053c*/ 	.word	0x00011ac0


	//   ....[42]....
        /*0540*/ 	.word	0x00011b00


	//   ....[43]....
        /*0544*/ 	.word	0x00011b90


	//   ....[44]....
        /*0548*/ 	.word	0x00011bd0


	//   ....[45]....
        /*054c*/ 	.word	0x00011de0


	//   ....[46]....
        /*0550*/ 	.word	0x00011e90


	//   ....[47]....
        /*0554*/ 	.word	0x00011f40


	//   ....[48]....
        /*0558*/ 	.word	0x000121b0


	//   ....[49]....
        /*055c*/ 	.word	0x00016180


	//   ....[50]....
        /*0560*/ 	.word	0x000170c0


	//   ....[51]....
        /*0564*/ 	.word	0x000172b0


	//   ....[52]....
        /*0568*/ 	.word	0x00017a40


	//   ....[53]....
        /*056c*/ 	.word	0x000187c0


	//   ....[54]....
        /*0570*/ 	.word	0x000188f0


	//   ....[55]....
        /*0574*/ 	.word	0x00018940


	//   ....[56]....
        /*0578*/ 	.word	0x00018aa0


	//   ....[57]....
        /*057c*/ 	.word	0x00018dd0


	//   ....[58]....
        /*0580*/ 	.word	0x00018f20


	//   ....[59]....
        /*0584*/ 	.word	0x00019070


	//   ....[60]....
        /*0588*/ 	.word	0x00019180


	//   ....[61]....
        /*058c*/ 	.word	0x0001b5e0


	//   ....[62]....
        /*0590*/ 	.word	0x0001b5f0


	//   ....[63]....
        /*0594*/ 	.word	0x0001b600


	//   ....[64]....
        /*0598*/ 	.word	0x0001b610


	//   ....[65]....
        /*059c*/ 	.word	0x0001b640


	//   ....[66]....
        /*05a0*/ 	.word	0x0001b660


	//   ....[67]....
        /*05a4*/ 	.word	0x0001b680


	//   ....[68]....
        /*05a8*/ 	.word	0x0001b690


	//   ....[69]....
        /*05ac*/ 	.word	0x0001c970


	//   ....[70]....
        /*05b0*/ 	.word	0x0001c9e0


	//   ....[71]....
        /*05b4*/ 	.word	0x0001ca10


	//   ....[72]....
        /*05b8*/ 	.word	0x0001ca40


	//   ....[73]....
        /*05bc*/ 	.word	0x0001ca80


	//   ....[74]....
        /*05c0*/ 	.word	0x0001cab0


	//   ....[75]....
        /*05c4*/ 	.word	0x0001cae0


	//   ....[76]....
        /*05c8*/ 	.word	0x0001caf0


	//   ....[77]....
        /*05cc*/ 	.word	0x0001cbd0


	//   ....[78]....
        /*05d0*/ 	.word	0x0001cc30


	//   ....[79]....
        /*05d4*/ 	.word	0x0001cc60


	//   ....[80]....
        /*05d8*/ 	.word	0x0001ccc0


	//   ....[81]....
        /*05dc*/ 	.word	0x0001ccd0


	//   ....[82]....
        /*05e0*/ 	.word	0x0001cce0


	//   ....[83]....
        /*05e4*/ 	.word	0x0001cd00


	//   ....[84]....
        /*05e8*/ 	.word	0x0001cd60


	//   ....[85]....
        /*05ec*/ 	.word	0x0001ce10


	//   ....[86]....
        /*05f0*/ 	.word	0x0001ce20


	//   ....[87]....
        /*05f4*/ 	.word	0x0001ce50


	//   ....[88]....
        /*05f8*/ 	.word	0x0001ce60


	//   ....[89]....
        /*05fc*/ 	.word	0x0001ce70


	//   ....[90]....
        /*0600*/ 	.word	0x0001ce80


	//   ....[91]....
        /*0604*/ 	.word	0x0001cf00


	//   ....[92]....
        /*0608*/ 	.word	0x0001cf10


	//   ....[93]....
        /*060c*/ 	.word	0x0001d670


	//   ....[94]....
        /*0610*/ 	.word	0x0001d6b0


	//   ....[95]....
        /*0614*/ 	.word	0x0001d6e0


	//   ....[96]....
        /*0618*/ 	.word	0x0001d710


	//   ....[97]....
        /*061c*/ 	.word	0x0001d740


	//   ....[98]....
        /*0620*/ 	.word	0x0001d770


	//   ....[99]....
        /*0624*/ 	.word	0x0001d7a0


	//   ....[100]....
        /*0628*/ 	.word	0x0001d7c0


	//   ....[101]....
        /*062c*/ 	.word	0x0001d7e0


	//   ....[102]....
        /*0630*/ 	.word	0x0001d810


	//   ....[103]....
        /*0634*/ 	.word	0x0001d820


	//   ....[104]....
        /*0638*/ 	.word	0x0001d830


	//   ....[105]....
        /*063c*/ 	.word	0x0001d840


	//   ....[106]....
        /*0640*/ 	.word	0x0001d850


	//   ....[107]....
        /*0644*/ 	.word	0x0001d880


	//   ....[108]....
        /*0648*/ 	.word	0x0001d8a0


	//----- nvinfo : EIATTR_EXIT_INSTR_OFFSETS
	.align		4
.L_150:
        /*064c*/ 	.byte	0x04, 0x1c
        /*064e*/ 	.short	(.L_152 - .L_151)


	//   ....[0]....
.L_151:
        /*0650*/ 	.word	0x00000370


	//   ....[1]....
        /*0654*/ 	.word	0x0001cfb0


	//   ....[2]....
        /*0658*/ 	.word	0x0001cff0


	//   ....[3]....
        /*065c*/ 	.word	0x0001da00


	//   ....[4]....
        /*0660*/ 	.word	0x0001da40


	//----- nvinfo : EIATTR_CTAIDZ_USED
	.align		4
.L_152:
        /*0664*/ 	.byte	0x01, 0x04
	.zero		2


	//----- nvinfo : EIATTR_MAX_THREADS
	.align		4
        /*0668*/ 	.byte	0x04, 0x05
        /*066a*/ 	.short	(.L_154 - .L_153)
.L_153:
        /*066c*/ 	.word	0x00000080
        /*0670*/ 	.word	0x00000001
        /*0674*/ 	.word	0x00000001


	//----- nvinfo : EIATTR_CRS_STACK_SIZE
	.align		4
.L_154:
        /*0678*/ 	.byte	0x04, 0x1e
        /*067a*/ 	.short	(.L_156 - .L_155)
.L_155:
        /*067c*/ 	.word	0x00000000
.L_156:


//--------------------- .nv.info._ZN7cutlass13device_kernelIN5flash19enable_sm80_to_sm89INS1_16FlashAttnFwdSm80INS1_25CollectiveMainloopFwdSm80ILi4ELi1ELb0EN4cute5tupleIJNS5_1CILi128EEENS7_ILi96EEENS7_ILi64EEEEEELi64ENS_6half_tEfNS_4arch4Sm80ELb0ELb1ELb1ELb1ELb0ELb1ELb1ELb0EEENS1_21CollectiveEpilogueFwdINS6_IJS8_SA_S9_EEENS6_IJNS7_ILi1EEESI_SI_EEESC_SE_Li128ELb1ELb1ELb0ELb0EEENS1_19SingleTileSchedulerILb1ELb0ELb1ELi128EEEEEEEEEvNT_6ParamsE --------------------------
	.section	.nv.info._ZN7cutlass13device_kernelIN5flash19enable_sm80_to_sm89INS1_16FlashAttnFwdSm80INS1_25CollectiveMainloopFwdSm80ILi4ELi1ELb0EN4cute5tupleIJNS5_1CILi128EEENS7_ILi96EEENS7_ILi64EEEEEELi64ENS_6half_tEfNS_4arch4Sm80ELb0ELb1ELb1ELb1ELb0ELb1ELb1ELb0EEENS1_21CollectiveEpilogueFwdINS6_IJS8_SA_S9_EEENS6_IJNS7_ILi1EEESI_SI_EEESC_SE_Li128ELb1ELb1ELb0ELb0EEENS1_19SingleTileSchedulerILb1ELb0ELb1ELi128EEEEEEEEEvNT_6ParamsE,"",@"SHT_CUDA_INFO"
	.sectionflags	@""
	.align	4


	//----- nvinfo : EIATTR_CUDA_API_VERSION
	.align		4
        /*0000*/ 	.byte	0x04, 0x37
        /*0002*/ 	.short	(.L_158 - .L_157)
.L_157:
        /*0004*/ 	.word	0x00000082


	//----- nvinfo : EIATTR_SW2861232_WAR
	.align		4
.L_158:
        /*0008*/ 	.byte	0x01, 0x35
	.zero		2


	//----- nvinfo : EIATTR_PARAM_CBANK
	.align		4
        /*000c*/ 	.byte	0x04, 0x0a
        /*000e*/ 	.short	(.L_160 - .L_159)
	.align		4
.L_159:
        /*0010*/ 	.word	index@(.nv.constant0._ZN7cutlass13device_kernelIN5flash19enable_sm80_to_sm89INS1_16FlashAttnFwdSm80INS1_25CollectiveMainloopFwdSm80ILi4ELi1ELb0EN4cute5tupleIJNS5_1CILi128EEENS7_ILi96EEENS7_ILi64EEEEEELi64ENS_6half_tEfNS_4arch4Sm80ELb0ELb1ELb1ELb1ELb0ELb1ELb1ELb0EEENS1_21CollectiveEpilogueFwdINS6_IJS8_SA_S9_EEENS6_IJNS7_ILi1EEESI_SI_EEESC_SE_Li128ELb1ELb1ELb0ELb0EEENS1_19SingleTileSchedulerILb1ELb0ELb1ELi128EEEEEEEEEvNT_6ParamsE)
        /*0014*/ 	.short	0x0160
        /*0016*/ 	.short	0x0418


	//----- nvinfo : EIATTR_CBANK_PARAM_SIZE
	.align		4
.L_160:
        /*0018*/ 	.byte	0x03, 0x19
        /*001a*/ 	.short	0x0418


	//----- nvinfo : EIATTR_KPARAM_INFO
	.align		4
        /*001c*/ 	.byte	0x04, 0x17
        /*001e*/ 	.short	(.L_162 - .L_161)
.L_161:
        /*0020*/ 	.word	0x00000000
        /*0024*/ 	.short	0x0000
        /*0026*/ 	.short	0x0000
        /*0028*/ 	.byte	0x00, 0xf0, 0x61, 0x10


	//----- nvinfo : EIATTR_MAXREG_COUNT
	.align		4
.L_162:
        /*002c*/ 	.byte	0x03, 0x1b
        /*002e*/ 	.short	0x00ff


	//----- nvinfo : EIATTR_NUM_BARRIERS
	.align		4
        /*0030*/ 	.byte	0x02, 0x4c
        /*0032*/ 	.byte	0x02
	.zero		1


	//----- nvinfo : EIATTR_ANNOTATIONS
	.align		4
        /*0034*/ 	.byte	0x04, 0x55
        /*0036*/ 	.short	(.L_164 - .L_163)


	//   ....[0]....
.L_163:
        /* <DEDUP_REMOVED lines=62> */


	//----- nvinfo : EIATTR_MERCURY_ISA_VERSION
	.align		4
.L_164:
        /*0400*/ 	.byte	0x03, 0x5f
        /*0402*/ 	.short	0x0000


	//----- nvinfo : EIATTR_COOP_GROUP_MASK_REGIDS
	.align		4
        /*0404*/ 	.byte	0x04, 0x29
        /*0406*/ 	.short	(.L_166 - .L_165)


	//   ....[0]....
.L_165:
        /*0408*/ 	.word	0xffffffff


	//   ....[1]....
        /*040c*/ 	.word	0xffffffff


	//   ....[2]....
        /*0410*/ 	.word	0xffffffff


	//   ....[3]....
        /*0414*/ 	.word	0xffffffff


	//   ....[4]....
        /*0418*/ 	.word	0xffffffff


	//   ....[5]....
        /*041c*/ 	.word	0xffffffff


	//   ....[6]....
        /*0420*/ 	.word	0xffffffff


	//   ....[7]....
        /*0424*/ 	.word	0xffffffff


	//   ....[8]....
        /*0428*/ 	.word	0xffffffff


	//   ....[9]....
        /*042c*/ 	.word	0xffffffff


	//   ....[10]....
        /*0430*/ 	.word	0xffffffff


	//   ....[11]....
        /*0434*/ 	.word	0xffffffff


	//   ....[12]....
        /*0438*/ 	.word	0xffffffff


	//   ....[13]....
        /*043c*/ 	.word	0xffffffff


	//   ....[14]....
        /*0440*/ 	.word	0xffffffff


	//   ....[15]....
        /*0444*/ 	.word	0xffffffff


	//   ....[16]....
        /*0448*/ 	.word	0xffffffff


	//   ....[17]....
        /*044c*/ 	.word	0xffffffff


	//   ....[18]....
        /*0450*/ 	.word	0xffffffff


	//   ....[19]....
        /*0454*/ 	.word	0xffffffff


	//   ....[20]....
        /*0458*/ 	.word	0xffffffff


	//   ....[21]....
        /*045c*/ 	.word	0xffffffff


	//   ....[22]....
        /*0460*/ 	.word	0xffffffff


	//   ....[23]....
        /*0464*/ 	.word	0xffffffff


	//   ....[24]....
        /*0468*/ 	.word	0xffffffff


	//   ....[25]....
        /*046c*/ 	.word	0xffffffff


	//   ....[26]....
        /*0470*/ 	.word	0xffffffff


	//   ....[27]....
        /*0474*/ 	.word	0xffffffff


	//   ....[28]....
        /*0478*/ 	.word	0xffffffff


	//   ....[29]....
        /*047c*/ 	.word	0xffffffff


	//   ....[30]....
        /*0480*/ 	.word	0xffffffff


	//   ....[31]....
        /*0484*/ 	.word	0xffffffff


	//   ....[32]....
        /*0488*/ 	.word	0xffffffff


	//   ....[33]....
        /*048c*/ 	.word	0xffffffff


	//   ....[34]....
        /*0490*/ 	.word	0xffffffff


	//   ....[35]....
        /*0494*/ 	.word	0xffffffff


	//   ....[36]....
        /*0498*/ 	.word	0xffffffff


	//   ....[37]....
        /*049c*/ 	.word	0xffffffff


	//   ....[38]....
        /*04a0*/ 	.word	0xffffffff


	//   ....[39]....
        /*04a4*/ 	.word	0xffffffff


	//   ....[40]....
        /*04a8*/ 	.word	0xffffffff


	//   ....[41]....
        /*04ac*/ 	.word	0xffffffff


	//   ....[42]....
        /*04b0*/ 	.word	0xffffffff


	//   ....[43]....
        /*04b4*/ 	.word	0xffffffff


	//   ....[44]....
        /*04b8*/ 	.word	0xffffffff


	//   ....[45]....
        /*04bc*/ 	.word	0xffffffff


	//   ....[46]....
        /*04c0*/ 	.word	0xffffffff


	//   ....[47]....
        /*04c4*/ 	.word	0xffffffff


	//   ....[48]....
        /*04c8*/ 	.word	0xffffffff


	//   ....[49]....
        /*04cc*/ 	.word	0xffffffff


	//   ....[50]....
        /*04d0*/ 	.word	0xffffffff


	//   ....[51]....
        /*04d4*/ 	.word	0xffffffff


	//   ....[52]....
        /*04d8*/ 	.word	0xffffffff


	//   ....[53]....
        /*04dc*/ 	.word	0xffffffff


	//   ....[54]....
        /*04e0*/ 	.word	0xffffffff


	//   ....[55]....
        /*04e4*/ 	.word	0xffffffff


	//   ....[56]....
        /*04e8*/ 	.word	0xffffffff


	//   ....[57]....
        /*04ec*/ 	.word	0xffffffff


	//   ....[58]....
        /*04f0*/ 	.word	0xffffffff


	//   ....[59]....
        /*04f4*/ 	.word	0xffffffff


	//   ....[60]....
        /*04f8*/ 	.word	0xffffffff


	//   ....[61]....
        /*04fc*/ 	.word	0xffffffff


	//   ....[62]....
        /*0500*/ 	.word	0xffffffff


	//   ....[63]....
        /*0504*/ 	.word	0xffffffff


	//   ....[64]....
        /*0508*/ 	.word	0xffffffff


	//   ....[65]....
        /*050c*/ 	.word	0xffffffff


	//   ....[66]....
        /*0510*/ 	.word	0xffffffff


	//   ....[67]....
        /*0514*/ 	.word	0xffffffff


	//   ....[68]....
        /*0518*/ 	.word	0xffffffff


	//   ....[69]....
        /*051c*/ 	.word	0xffffffff


	//   ....[70]....
        /*0520*/ 	.word	0xffffffff


	//   ....[71]....
        /*0524*/ 	.word	0xffffffff


	//   ....[72]....
        /*0528*/ 	.word	0xffffffff


	//   ....[73]....
        /*052c*/ 	.word	0xffffffff


	//   ....[74]....
        /*0530*/ 	.word	0xffffffff


	//   ....[75]....
        /*0534*/ 	.word	0xffffffff


	//   ....[76]....
        /*0538*/ 	.word	0xffffffff


	//   ....[77]....
        /*053c*/ 	.word	0xffffffff


	//   ....[78]....
        /*0540*/ 	.word	0xffffffff


	//   ....[79]....
        /*0544*/ 	.word	0xffffffff


	//   ....[80]....
        /*0548*/ 	.word	0xffffffff


	//   ....[81]....
        /*054c*/ 	.word	0xffffffff


	//   ....[82]....
        /*0550*/ 	.word	0xffffffff


	//   ....[83]....
        /*0554*/ 	.word	0xffffffff


	//   ....[84]....
        /*0558*/ 	.word	0xffffffff


	//   ....[85]....
        /*055c*/ 	.word	0xffffffff


	//   ....[86]....
        /*0560*/ 	.word	0xffffffff


	//   ....[87]....
        /*0564*/ 	.word	0xffffffff


	//   ....[88]....
        /*0568*/ 	.word	0xffffffff


	//   ....[89]....
        /*056c*/ 	.word	0xffffffff


	//   ....[90]....
        /*0570*/ 	.word	0xffffffff


	//   ....[91]....
        /*0574*/ 	.word	0xffffffff


	//   ....[92]....
        /*0578*/ 	.word	0xffffffff


	//   ....[93]....
        /*057c*/ 	.word	0xffffffff


	//   ....[94]....
        /*0580*/ 	.word	0xffffffff


	//   ....[95]....
        /*0584*/ 	.word	0xffffffff


	//   ....[96]....
        /*0588*/ 	.word	0xffffffff


	//   ....[97]....
        /*058c*/ 	.word	0xffffffff


	//   ....[98]....
        /*0590*/ 	.word	0xffffffff


	//   ....[99]....
        /*0594*/ 	.word	0xffffffff


	//   ....[100]....
        /*0598*/ 	.word	0xffffffff


	//   ....[101]....
        /*059c*/ 	.word	0xffffffff


	//   ....[102]....
        /*05a0*/ 	.word	0xffffffff


	//   ....[103]....
        /*05a4*/ 	.word	0xffffffff


	//   ....[104]....
        /*05a8*/ 	.word	0xffffffff


	//   ....[105]....
        /*05ac*/ 	.word	0xffffffff


	//   ....[106]....
        /*05b0*/ 	.word	0xffffffff


	//   ....[107]....
        /*05b4*/ 	.word	0xffffffff


	//   ....[108]....
        /*05b8*/ 	.word	0xffffffff


	//   ....[109]....
        /*05bc*/ 	.word	0xffffffff


	//   ....[110]....
        /*05c0*/ 	.word	0xffffffff


	//   ....[111]....
        /*05c4*/ 	.word	0xffffffff


	//   ....[112]....
        /*05c8*/ 	.word	0xffffffff


	//   ....[113]....
        /*05cc*/ 	.word	0xffffffff


	//   ....[114]....
        /*05d0*/ 	.word	0xffffffff


	//   ....[115]....
        /*05d4*/ 	.word	0xffffffff


	//   ....[116]....
        /*05d8*/ 	.word	0xffffffff


	//   ....[117]....
        /*05dc*/ 	.word	0xffffffff


	//   ....[118]....
        /*05e0*/ 	.word	0xffffffff


	//   ....[119]....
        /*05e4*/ 	.word	0xffffffff


	//   ....[120]....
        /*05e8*/ 	.word	0xffffffff


	//   ....[121]....
        /*05ec*/ 	.word	0xffffffff


	//   ....[122]....
        /*05f0*/ 	.word	0xffffffff


	//   ....[123]....
        /*05f4*/ 	.word	0xffffffff


	//   ....[124]....
        /*05f8*/ 	.word	0xffffffff


	//   ....[125]....
        /*05fc*/ 	.word	0xffffffff


	//   ....[126]....
        /*0600*/ 	.word	0xffffffff


	//   ....[127]....
        /*0604*/ 	.word	0xffffffff


	//   ....[128]....
        /*0608*/ 	.word	0xffffffff


	//   ....[129]....
        /*060c*/ 	.word	0xffffffff


	//   ....[130]....
        /*0610*/ 	.word	0xffffffff


	//   ....[131]....
        /*0614*/ 	.word	0xffffffff


	//   ....[132]....
        /*0618*/ 	.word	0xffffffff


	//   ....[133]....
        /*061c*/ 	.word	0xffffffff


	//   ....[134]....
        /*0620*/ 	.word	0xffffffff


	//   ....[135]....
        /*0624*/ 	.word	0xffffffff


	//   ....[136]....
        /*0628*/ 	.word	0xffffffff


	//   ....[137]....
        /*062c*/ 	.word	0xffffffff


	//   ....[138]....
        /*0630*/ 	.word	0xffffffff


	//   ....[139]....
        /*0634*/ 	.word	0xffffffff


	//   ....[140]....
        /*0638*/ 	.word	0xffffffff


	//----- nvinfo : EIATTR_COOP_GROUP_INSTR_OFFSETS
	.align		4
.L_166:
        /*063c*/ 	.byte	0x04, 0x28
        /*063e*/ 	.short	(.L_168 - .L_167)


	//   ....[0]....
.L_167:
        /*0640*/ 	.word	0x00000090


	//   ....[1]....
        /*0644*/ 	.word	0x000076e0


	//   ....[2]....
        /*0648*/ 	.word	0x00007700


	//   ....[3]....
        /*064c*/ 	.word	0x00007910


	//   ....[4]....
        /*0650*/ 	.word	0x00007940


	//   ....[5]....
        /*0654*/ 	.word	0x000079d0


	//   ....[6]....
        /*0658*/ 	.word	0x00007a00


	//   ....[7]....
        /*065c*/ 	.word	0x00007a90


	//   ....[8]....
        /*0660*/ 	.word	0x00007ac0


	//   ....[9]....
        /*0664*/ 	.word	0x00007b50


	//   ....[10]....
        /*0668*/ 	.word	0x00007b80


	//   ....[11]....
        /*066c*/ 	.word	0x00007c10


	//   ....[12]....
        /*0670*/ 	.word	0x00007c40


	//   ....[13]....
        /*0674*/ 	.word	0x00007cd0


	//   ....[14]....
        /*0678*/ 	.word	0x00007d00


	//   ....[15]....
        /*067c*/ 	.word	0x00007db0


	//   ....[16]....
        /*0680*/ 	.word	0x00007dd0


	//   ....[17]....
        /*0684*/ 	.word	0x000085a0


	//   ....[18]....
        /*0688*/ 	.word	0x000085c0


	//   ....[19]....
        /*068c*/ 	.word	0x000085d0


	//   ....[20]....
        /*0690*/ 	.word	0x000085e0


	//   ....[21]....
        /*0694*/ 	.word	0x00008750


	//   ....[22]....
        /*0698*/ 	.word	0x00008810


	//   ....[23]....
        /*069c*/ 	.word	0x00008850


	//   ....[24]....
        /*06a0*/ 	.word	0x00008890


	//   ....[25]....
        /*06a4*/ 	.word	0x00008a30


	//   ....[26]....
        /*06a8*/ 	.word	0x00008af0


	//   ....[27]....
        /*06ac*/ 	.word	0x00008b30


	//   ....[28]....
        /*06b0*/ 	.word	0x00008b70


	//   ....[29]....
        /*06b4*/ 	.word	0x00008d30


	//   ....[30]....
        /*06b8*/ 	.word	0x00008df0


	//   ....[31]....
        /*06bc*/ 	.word	0x00008e30


	//   ....[32]....
        /*06c0*/ 	.word	0x00008e70


	//   ....[33]....
        /*06c4*/ 	.word	0x0000ab10


	//   ....[34]....
        /*06c8*/ 	.word	0x0000ab30


	//   ....[35]....
        /*06cc*/ 	.word	0x0000ab60


	//   ....[36]....
        /*06d0*/ 	.word	0x0000ab70


	//   ....[37]....
        /*06d4*/ 	.word	0x0000ac50


	//   ....[38]....
        /*06d8*/ 	.word	0x0000ac90


	//   ....[39]....
        /*06dc*/ 	.word	0x0000acb0


	//   ....[40]....
        /*06e0*/ 	.word	0x0000acc0


	//   ....[41]....
        /*06e4*/ 	.word	0x0000ae90


	//   ....[42]....
        /*06e8*/ 	.word	0x0000aed0


	//   ....[43]....
        /*06ec*/ 	.word	0x0000aef0


	//   ....[44]....
        /*06f0*/ 	.word	0x0000af00


	//   ....[45]....
        /*06f4*/ 	.word	0x0000b030


	//   ....[46]....
        /*06f8*/ 	.word	0x0000b080


	//   ....[47]....
        /*06fc*/ 	.word	0x0000b0c0


	//   ....[48]....
        /*0700*/ 	.word	0x0000b0f0


	//   ....[49]....
        /*0704*/ 	.word	0x0000e1e0


	//   ....[50]....
        /*0708*/ 	.word	0x0000e420


	//   ....[51]....
        /*070c*/ 	.word	0x0000eff0


	//   ....[52]....
        /*0710*/ 	.word	0x0000fa40


	//   ....[53]....
        /*0714*/ 	.word	0x00010a30


	//   ....[54]....
        /*0718*/ 	.word	0x00010b70


	//   ....[55]....
        /*071c*/ 	.word	0x00010ca0


	//   ....[56]....
        /*0720*/ 	.word	0x00010dd0


	//   ....[57]....
        /*0724*/ 	.word	0x000114b0


	//   ....[58]....
        /*0728*/ 	.word	0x00011540


	//   ....[59]....
        /*072c*/ 	.word	0x000115c0


	//   ....[60]....
        /*0730*/ 	.word	0x000116b0


	//   ....[61]....
        /*0734*/ 	.word	0x000151f0


	//   ....[62]....
        /*0738*/ 	.word	0x00015e70


	//   ....[63]....
        /*073c*/ 	.word	0x00016080


	//   ....[64]....
        /*0740*/ 	.word	0x00016830


	//   ....[65]....
        /*0744*/ 	.word	0x00017600


	//   ....[66]....
        /*0748*/ 	.word	0x000177b0


	//   ....[67]....
        /*074c*/ 	.word	0x00017a20


	//   ....[68]....
        /*0750*/ 	.word	0x00017ad0


	//   ....[69]....
        /*0754*/ 	.word	0x00017b50


	//   ....[70]....
        /*0758*/ 	.word	0x00017c00


	//   ....[71]....
        /*075c*/ 	.word	0x00017ec0


	//   ....[72]....
        /*0760*/ 	.word	0x00017fc0


	//   ....[73]....
        /*0764*/ 	.word	0x0001bf60


	//   ....[74]....
        /*0768*/ 	.word	0x0001bff0


	//   ....[75]....
        /*076c*/ 	.word	0x0001c0e0


	//   ....[76]....
        /*0770*/ 	.word	0x0001c110


	//   ....[77]....
        /*0774*/ 	.word	0x0001c2c0


	//   ....[78]....
        /*0778*/ 	.word	0x0001c360


	//   ....[79]....
        /*077c*/ 	.word	0x0001c470


	//   ....[80]....
        /*0780*/ 	.word	0x0001c710


	//   ....[81]....
        /*0784*/ 	.word	0x00020880


	//   ....[82]....
        /*0788*/ 	.word	0x00021180


	//   ....[83]....
        /*078c*/ 	.word	0x00021360


	//   ....[84]....
        /*0790*/ 	.word	0x00021ae0


	//   ....[85]....
        /*0794*/ 	.word	0x000228e0


	//   ....[86]....
        /*0798*/ 	.word	0x00022970


	//   ....[87]....
        /*079c*/ 	.word	0x00022a60


	//   ....[88]....
        /*07a0*/ 	.word	0x00022ab0


	//   ....[89]....
        /*07a4*/ 	.word	0x00022e70


	//   ....[90]....
        /*07a8*/ 	.word	0x00022fb0


	//   ....[91]....
        /*07ac*/ 	.word	0x000230b0


	//   ....[92]....
        /*07b0*/ 	.word	0x00023210


	//   ....[93]....
        /*07b4*/ 	.word	0x000255a0


	//   ....[94]....
        /*07b8*/ 	.word	0x000255b0


	//   ....[95]....
        /*07bc*/ 	.word	0x000255c0


	//   ....[96]....
        /*07c0*/ 	.word	0x000255d0


	//   ....[97]....
        /*07c4*/ 	.word	0x00025600


	//   ....[98]....
        /*07c8*/ 	.word	0x00025620


	//   ....[99]....
        /*07cc*/ 	.word	0x00025640


	//   ....[100]....
        /*07d0*/ 	.word	0x00025650


	//   ....[101]....
        /*07d4*/ 	.word	0x00026930


	//   ....[102]....
        /*07d8*/ 	.word	0x00026990


	//   ....[103]....
        /*07dc*/ 	.word	0x000269b0


	//   ....[104]....
        /*07e0*/ 	.word	0x000269e0


	//   ....[105]....
        /*07e4*/ 	.word	0x00026a20


	//   ....[106]....
        /*07e8*/ 	.word	0x00026a50


	//   ....[107]....
        /*07ec*/ 	.word	0x00026a80


	//   ....[108]....
        /*07f0*/ 	.word	0x00026ab0


	//   ....[109]....
        /*07f4*/ 	.word	0x00026ba0


	//   ....[110]....
        /*07f8*/ 	.word	0x00026bb0


	//   ....[111]....
        /*07fc*/ 	.word	0x00026bf0


	//   ....[112]....
        /*0800*/ 	.word	0x00026c20


	//   ....[113]....
        /*0804*/ 	.word	0x00026c70


	//   ....[114]....
        /*0808*/ 	.word	0x00026c90


	//   ....[115]....
        /*080c*/ 	.word	0x00026ca0


	//   ....[116]....
        /*0810*/ 	.word	0x00026d00


	//   ....[117]....
        /*0814*/ 	.word	0x00026db0


	//   ....[118]....
        /*0818*/ 	.word	0x00026de0


	//   ....[119]....
        /*081c*/ 	.word	0x00026e10


	//   ....[120]....
        /*0820*/ 	.word	0x00026e30


	//   ....[121]....
        /*0824*/ 	.word	0x00026e40


	//   ....[122]....
        /*0828*/ 	.word	0x00026e50


	//   ....[123]....
        /*082c*/ 	.word	0x00026ed0


	//   ....[124]....
        /*0830*/ 	.word	0x00026ee0


	//   ....[125]....
        /*0834*/ 	.word	0x00027600


	//   ....[126]....
        /*0838*/ 	.word	0x00027640


	//   ....[127]....
        /*083c*/ 	.word	0x00027670


	//   ....[128]....
        /*0840*/ 	.word	0x000276a0


	//   ....[129]....
        /*0844*/ 	.word	0x000276d0


	//   ....[130]....
        /*0848*/ 	.word	0x00027700


	//   ....[131]....
        /*084c*/ 	.word	0x00027730


	//   ....[132]....
        /*0850*/ 	.word	0x00027760


	//   ....[133]....
        /*0854*/ 	.word	0x00027780


	//   ....[134]....
        /*0858*/ 	.word	0x000277a0


	//   ....[135]....
        /*085c*/ 	.word	0x000277b0


	//   ....[136]....
        /*0860*/ 	.word	0x000277c0


	//   ....[137]....
        /*0864*/ 	.word	0x000277d0


	//   ....[138]....
        /*0868*/ 	.word	0x000277e0


	//   ....[139]....
        /*086c*/ 	.word	0x000277f0


	//   ....[140]....
        /*0870*/ 	.word	0x00027820


	//----- nvinfo : EIATTR_EXIT_INSTR_OFFSETS
	.align		4
.L_168:
        /*0874*/ 	.byte	0x04, 0x1c
        /*0876*/ 	.short	(.L_170 - .L_169)


	//   ....[0]....
.L_169:
        /*0878*/ 	.word	0x00000370


	//   ....[1]....
        /*087c*/ 	.word	0x00026f80


	//   ....[2]....
        /*0880*/ 	.word	0x00026fc0


	//   ....[3]....
        /*0884*/ 	.word	0x000279b0


	//   ....[4]....
        /*0888*/ 	.word	0x000279f0


	//----- nvinfo : EIATTR_CTAIDZ_USED
	.align		4
.L_170:
        /*088c*/ 	.byte	0x01, 0x04
	.zero		2


	//----- nvinfo : EIATTR_MAX_THREADS
	.align		4
        /*0890*/ 	.byte	0x04, 0x05
        /*0892*/ 	.short	(.L_172 - .L_171)
.L_171:
        /*0894*/ 	.word	0x00000080
        /*0898*/ 	.word	0x00000001
        /*089c*/ 	.word	0x00000001


	//----- nvinfo : EIATTR_CRS_STACK_SIZE
	.align		4
.L_172:
        /*08a0*/ 	.byte	0x04, 0x1e
        /*08a2*/ 	.short	(.L_174 - .L_173)
.L_173:
        /*08a4*/ 	.word	0x00000000
.L_174:


//--------------------- .nv.info._ZN7cutlass13device_kernelIN5flash19enable_sm80_to_sm89INS1_16FlashAttnFwdSm80INS1_25CollectiveMainloopFwdSm80ILi4ELi1ELb0EN4cute5tupleIJNS5_1CILi128EEENS7_ILi112EEENS7_ILi64EEEEEELi64ENS_6half_tEfNS_4arch4Sm80ELb1ELb0ELb1ELb0ELb0ELb0ELb1ELb0EEENS1_21CollectiveEpilogueFwdINS6_IJS8_SA_S9_EEENS6_IJNS7_ILi1EEESI_SI_EEESC_SE_Li128ELb0ELb1ELb0ELb0EEENS1_30DynamicPersistentTileSchedulerILi128ELi128ELb0ELb1ELb0EEEEEEEEEvNT_6ParamsE --------------------------
	.section	.nv.info._ZN7cutlass13device_kernelIN5flash19enable_sm80_to_sm89INS1_16FlashAttnFwdSm80INS1_25CollectiveMainloopFwdSm80ILi4ELi1ELb0EN4cute5tupleIJNS5_1CILi128EEENS7_ILi112EEENS7_ILi64EEEEEELi64ENS_6half_tEfNS_4arch4Sm80ELb1ELb0ELb1ELb0ELb0ELb0ELb1ELb0EEENS1_21CollectiveEpilogueFwdINS6_IJS8_SA_S9_EEENS6_IJNS7_ILi1EEESI_SI_EEESC_SE_Li128ELb0ELb1ELb0ELb0EEENS1_30DynamicPersistentTileSchedulerILi128ELi128ELb0ELb1ELb0EEEEEEEEEvNT_6ParamsE,"",@"SHT_CUDA_INFO"
	.sectionflags	@""
	.align	4


	//----- nvinfo : EIATTR_CUDA_API_VERSION
	.align		4
        /*0000*/ 	.byte	0x04, 0x37
        /*0002*/ 	.short	(.L_176 - .L_175)
.L_175:
        /*0004*/ 	.word	0x00000082


	//----- nvinfo : EIATTR_SW2861232_WAR
	.align		4
.L_176:
        /*0008*/ 	.byte	0x01, 0x35
	.zero		2


	//----- nvinfo : EIATTR_PARAM_CBANK
	.align		4
        /*000c*/ 	.byte	0x04, 0x0a
        /*000e*/ 	.short	(.L_178 - .L_177)
	.align		4
.L_177:
        /*0010*/ 	.word	index@(.nv.constant0._ZN7cutlass13device_kernelIN5flash19enable_sm80_to_sm89INS1_16FlashAttnFwdSm80INS1_25CollectiveMainloopFwdSm80ILi4ELi1ELb0EN4cute5tupleIJNS5_1CILi128EEENS7_ILi112EEENS7_ILi64EEEEEELi64ENS_6half_tEfNS_4arch4Sm80ELb1ELb0ELb1ELb0ELb0ELb0ELb1ELb0EEENS1_21CollectiveEpilogueFwdINS6_IJS8_SA_S9_EEENS6_IJNS7_ILi1EEESI_SI_EEESC_SE_Li128ELb0ELb1ELb0ELb0EEENS1_30DynamicPersistentTileSchedulerILi128ELi128ELb0ELb1ELb0EEEEEEEEEvNT_6ParamsE)
        /*0014*/ 	.short	0x0160
        /*0016*/ 	.short	0x0428


	//----- nvinfo : EIATTR_CBANK_PARAM_SIZE
	.align		4
.L_178:
        /*0018*/ 	.byte	0x03, 0x19
        /*001a*/ 	.short	0x0428


	//----- nvinfo : EIATTR_KPARAM_INFO
	.align		4
        /*001c*/ 	.byte	0x04, 0x17
        /*001e*/ 	.short	(.L_180 - .L_179)
.L_179:
        /*0020*/ 	.word	0x00000000
        /*0024*/ 	.short	0x0000
        /*0026*/ 	.short	0x0000
        /*0028*/ 	.byte	0x00, 0xf0, 0xa1, 0x10


	//----- nvinfo : EIATTR_MAXREG_COUNT
	.align		4
.L_180:
        /*002c*/ 	.byte	0x03, 0x1b
        /*002e*/ 	.short	0x00ff


	//----- nvinfo : EIATTR_NUM_BARRIERS
	.align		4
        /*0030*/ 	.byte	0x02, 0x4c
        /*0032*/ 	.byte	0x06
	.zero		1


	//----- nvinfo : EIATTR_ANNOTATIONS
	.align		4
        /*0034*/ 	.byte	0x04, 0x55
        /*0036*/ 	.short	(.L_182 - .L_181)


	//   ....[0]....
.L_181:
        /* <DEDUP_REMOVED lines=86> */


	//----- nvinfo : EIATTR_MERCURY_ISA_VERSION
	.align		4
.L_182:
        /*0580*/ 	.byte	0x03, 0x5f
        /*0582*/ 	.short	0x0000


	//----- nvinfo : EIATTR_INT_WARP_WIDE_INSTR_OFFSETS
	.align		4
        /*0584*/ 	.byte	0x04, 0x31
        /*0586*/ 	.short	(.L_184 - .L_183)


	//   ....[0]....
.L_183:
        /*0588*/ 	.word	0x000142f0


	//   ....[1]....
        /*058c*/ 	.word	0x00014370


	//----- nvinfo : EIATTR_COOP_GROUP_MASK_REGIDS
	.align		4
.L_184:
        /*0590*/ 	.byte	0x04, 0x29
        /*0592*/ 	.short	(.L_186 - .L_185)


	//   ....[0]....
.L_185:
        /*0594*/ 	.word	0xffffffff


	//   ....[1]....
        /*0598*/ 	.word	0xffffffff


	//   ....[2]....
        /*059c*/ 	.word	0xffffffff


	//   ....[3]....
        /*05a0*/ 	.word	0xffffffff


	//   ....[4]....
        /*05a4*/ 	.word	0xffffffff


	//   ....[5]....
        /*05a8*/ 	.word	0xffffffff


	//   ....[6]....
        /*05ac*/ 	.word	0xffffffff


	//   ....[7]....
        /*05b0*/ 	.word	0xffffffff


	//   ....[8]....
        /*05b4*/ 	.word	0xffffffff


	//   ....[9]....
        /*05b8*/ 	.word	0xffffffff


	//   ....[10]....
        /*05bc*/ 	.word	0xffffffff


	//   ....[11]....
        /*05c0*/ 	.word	0xffffffff


	//   ....[12]....
        /*05c4*/ 	.word	0xffffffff


	//   ....[13]....
        /*05c8*/ 	.word	0xffffffff


	//   ....[14]....
        /*05cc*/ 	.word	0xffffffff


	//   ....[15]....
        /*05d0*/ 	.word	0xffffffff


	//   ....[16]....
        /*05d4*/ 	.word	0xffffffff


	//   ....[17]....
        /*05d8*/ 	.word	0xffffffff


	//   ....[18]....
        /*05dc*/ 	.word	0xffffffff


	//   ....[19]....
        /*05e0*/ 	.word	0xffffffff


	//   ....[20]....
        /*05e4*/ 	.word	0xffffffff


	//   ....[21]....
        /*05e8*/ 	.word	0xffffffff


	//   ....[22]....
        /*05ec*/ 	.word	0xffffffff


	//   ....[23]....
        /*05f0*/ 	.word	0xffffffff


	//   ....[24]....
        /*05f4*/ 	.word	0xffffffff


	//   ....[25]....
        /*05f8*/ 	.word	0xffffffff


	//   ....[26]....
        /*05fc*/ 	.word	0xffffffff


	//   ....[27]....
        /*0600*/ 	.word	0xffffffff


	//   ....[28]....
        /*0604*/ 	.word	0xffffffff


	//   ....[29]....
        /*0608*/ 	.word	0xffffffff


	//   ....[30]....
        /*060c*/ 	.word	0xffffffff


	//   ....[31]....
        /*0610*/ 	.word	0xffffffff


	//   ....[32]....
        /*0614*/ 	.word	0xffffffff


	//   ....[33]....
        /*0618*/ 	.word	0xffffffff


	//   ....[34]....
        /*061c*/ 	.word	0xffffffff


	//   ....[35]....
        /*0620*/ 	.word	0xffffffff


	//   ....[36]....
        /*0624*/ 	.word	0xffffffff


	//   ....[37]....
        /*0628*/ 	.word	0xffffffff


	//   ....[38]....
        /*062c*/ 	.word	0xffffffff


	//   ....[39]....
        /*0630*/ 	.word	0xffffffff


	//   ....[40]....
        /*0634*/ 	.word	0xffffffff


	//   ....[41]....
        /*0638*/ 	.word	0xffffffff


	//   ....[42]....
        /*063c*/ 	.word	0xffffffff


	//   ....[43]....
        /*0640*/ 	.word	0xffffffff


	//   ....[44]....
        /*0644*/ 	.word	0xffffffff


	//   ....[45]....
        /*0648*/ 	.word	0xffffffff


	//   ....[46]....
        /*064c*/ 	.word	0xffffffff


	//   ....[47]....
        /*0650*/ 	.word	0xffffffff


	//   ....[48]....
        /*0654*/ 	.word	0xffffffff


	//   ....[49]....
        /*0658*/ 	.word	0xffffffff


	//   ....[50]....
        /*065c*/ 	.word	0xffffffff


	//   ....[51]....
        /*0660*/ 	.word	0xffffffff


	//   ....[52]....
        /*0664*/ 	.word	0xffffffff


	//   ....[53]....
        /*0668*/ 	.word	0xffffffff


	//   ....[54]....
        /*066c*/ 	.word	0xffffffff


	//   ....[55]....
        /*0670*/ 	.word	0xffffffff


	//   ....[56]....
        /*0674*/ 	.word	0xffffffff


	//   ....[57]....
        /*0678*/ 	.word	0xffffffff


	//   ....[58]....
        /*067c*/ 	.word	0xffffffff


	//   ....[59]....
        /*0680*/ 	.word	0xffffffff


	//   ....[60]....
        /*0684*/ 	.word	0xffffffff


	//   ....[61]....
        /*0688*/ 	.word	0xffffffff


	//   ....[62]....
        /*068c*/ 	.word	0xffffffff


	//   ....[63]....
        /*0690*/ 	.word	0xffffffff


	//   ....[64]....
        /*0694*/ 	.word	0xffffffff


	//   ....[65]....
        /*0698*/ 	.word	0xffffffff


	//   ....[66]....
        /*069c*/ 	.word	0xffffffff


	//   ....[67]....
        /*06a0*/ 	.word	0xffffffff


	//   ....[68]....
        /*06a4*/ 	.word	0xffffffff


	//   ....[69]....
        /*06a8*/ 	.word	0xffffffff


	//   ....[70]....
        /*06ac*/ 	.word	0xffffffff


	//   ....[71]....
        /*06b0*/ 	.word	0xffffffff


	//   ....[72]....
        /*06b4*/ 	.word	0xffffffff


	//   ....[73]....
        /*06b8*/ 	.word	0xffffffff


	//   ....[74]....
        /*06bc*/ 	.word	0xffffffff


	//   ....[75]....
        /*06c0*/ 	.word	0xffffffff


	//   ....[76]....
        /*06c4*/ 	.word	0xffffffff


	//   ....[77]....
        /*06c8*/ 	.word	0xffffffff


	//   ....[78]....
        /*06cc*/ 	.word	0xffffffff


	//   ....[79]....
        /*06d0*/ 	.word	0xffffffff


	//   ....[80]....
        /*06d4*/ 	.word	0xffffffff


	//   ....[81]....
        /*06d8*/ 	.word	0xffffffff


	//   ....[82]....
        /*06dc*/ 	.word	0xffffffff


	//   ....[83]....
        /*06e0*/ 	.word	0xffffffff


	//   ....[84]....
        /*06e4*/ 	.word	0xffffffff


	//   ....[85]....
        /*06e8*/ 	.word	0xffffffff


	//   ....[86]....
        /*06ec*/ 	.word	0xffffffff


	//   ....[87]....
        /*06f0*/ 	.word	0xffffffff


	//   ....[88]....
        /*06f4*/ 	.word	0xffffffff


	//   ....[89]....
        /*06f8*/ 	.word	0xffffffff


	//   ....[90]....
        /*06fc*/ 	.word	0xffffffff


	//   ....[91]....
        /*0700*/ 	.word	0xffffffff


	//   ....[92]....
        /*0704*/ 	.word	0xffffffff


	//   ....[93]....
        /*0708*/ 	.word	0xffffffff


	//   ....[94]....
        /*070c*/ 	.word	0xffffffff


	//   ....[95]....
        /*0710*/ 	.word	0xffffffff


	//   ....[96]....
        /*0714*/ 	.word	0xffffffff


	//   ....[97]....
        /*0718*/ 	.word	0xffffffff


	//   ....[98]....
        /*071c*/ 	.word	0xffffffff


	//   ....[99]....
        /*0720*/ 	.word	0xffffffff


	//   ....[100]....
        /*0724*/ 	.word	0xffffffff


	//   ....[101]....
        /*0728*/ 	.word	0xffffffff


	//   ....[102]....
        /*072c*/ 	.word	0xffffffff


	//   ....[103]....
        /*0730*/ 	.word	0xffffffff


	//   ....[104]....
        /*0734*/ 	.word	0xffffffff


	//   ....[105]....
        /*0738*/ 	.word	0xffffffff


	//   ....[106]....
        /*073c*/ 	.word	0xffffffff


	//   ....[107]....
        /*0740*/ 	.word	0xffffffff


	//   ....[108]....
        /*0744*/ 	.word	0xffffffff


	//   ....[109]....
        /*0748*/ 	.word	0xffffffff


	//   ....[110]....
        /*074c*/ 	.word	0xffffffff


	//   ....[111]....
        /*0750*/ 	.word	0xffffffff


	//   ....[112]....
        /*0754*/ 	.word	0xffffffff


	//   ....[113]....
        /*0758*/ 	.word	0xffffffff


	//   ....[114]....
        /*075c*/ 	.word	0xffffffff


	//   ....[115]....
        /*0760*/ 	.word	0xffffffff


	//   ....[116]....
        /*0764*/ 	.word	0xffffffff


	//   ....[117]....
        /*0768*/ 	.word	0xffffffff


	//   ....[118]....
        /*076c*/ 	.word	0xffffffff


	//   ....[119]....
        /*0770*/ 	.word	0xffffffff


	//   ....[120]....
        /*0774*/ 	.word	0xffffffff


	//   ....[121]....
        /*0778*/ 	.word	0xffffffff


	//   ....[122]....
        /*077c*/ 	.word	0xffffffff


	//   ....[123]....
        /*0780*/ 	.word	0xffffffff


	//   ....[124]....
        /*0784*/ 	.word	0xffffffff


	//   ....[125]....
        /*0788*/ 	.word	0xffffffff


	//   ....[126]....
        /*078c*/ 	.word	0xffffffff


	//   ....[127]....
        /*0790*/ 	.word	0xffffffff


	//   ....[128]....
        /*0794*/ 	.word	0xffffffff


	//   ....[129]....
        /*0798*/ 	.word	0xffffffff


	//   ....[130]....
        /*079c*/ 	.word	0xffffffff


	//   ....[131]....
        /*07a0*/ 	.word	0xffffffff


	//   ....[132]....
        /*07a4*/ 	.word	0xffffffff


	//   ....[133]....
        /*07a8*/ 	.word	0xffffffff


	//   ....[134]....
        /*07ac*/ 	.word	0xffffffff


	//   ....[135]....
        /*07b0*/ 	.word	0xffffffff


	//   ....[136]....
        /*07b4*/ 	.word	0xffffffff


	//   ....[137]....
        /*07b8*/ 	.word	0xffffffff


	//   ....[138]....
        /*07bc*/ 	.word	0xffffffff


	//   ....[139]....
        /*07c0*/ 	.word	0xffffffff


	//----- nvinfo : EIATTR_COOP_GROUP_INSTR_OFFSETS
	.align		4
.L_186:
        /*07c4*/ 	.byte	0x04, 0x28
        /*07c6*/ 	.short	(.L_188 - .L_187)


	//   ....[0]....
.L_187:
        /*07c8*/ 	.word	0x00000050


	//   ....[1]....
        /*07cc*/ 	.word	0x00001560


	//   ....[2]....
        /*07d0*/ 	.word	0x00001580


	//   ....[3]....
        /*07d4*/ 	.word	0x00001670


	//   ....[4]....
        /*07d8*/ 	.word	0x00001680


	//   ....[5]....
        /*07dc*/ 	.word	0x00001760


	//   ....[6]....
        /*07e0*/ 	.word	0x00001780


	//   ....[7]....
        /*07e4*/ 	.word	0x00001860


	//   ....[8]....
        /*07e8*/ 	.word	0x00001870


	//   ....[9]....
        /*07ec*/ 	.word	0x00001950


	//   ....[10]....
        /*07f0*/ 	.word	0x00001970


	//   ....[11]....
        /*07f4*/ 	.word	0x00001a50


	//   ....[12]....
        /*07f8*/ 	.word	0x00001a60


	//   ....[13]....
        /*07fc*/ 	.word	0x00001b40


	//   ....[14]....
        /*0800*/ 	.word	0x00001b60


	//   ....[15]....
        /*0804*/ 	.word	0x00001c40


	//   ....[16]....
        /*0808*/ 	.word	0x00001c50


	//   ....[17]....
        /*080c*/ 	.word	0x00004020


	//   ....[18]....
        /*0810*/ 	.word	0x00004050


	//   ....[19]....
        /*0814*/ 	.word	0x00004af0


	//   ....[20]....
        /*0818*/ 	.word	0x00004b70


	//   ....[21]....
        /*081c*/ 	.word	0x00004b90


	//   ....[22]....
        /*0820*/ 	.word	0x00004bb0


	//   ....[23]....
        /*0824*/ 	.word	0x00004c80


	//   ....[24]....
        /*0828*/ 	.word	0x00004fb0


	//   ....[25]....
        /*082c*/ 	.word	0x00005a40


	//   ....[26]....
        /*0830*/ 	.word	0x00005be0


	//   ....[27]....
        /*0834*/ 	.word	0x00005c30


	//   ....[28]....
        /*0838*/ 	.word	0x00005cb0


	//   ....[29]....
        /*083c*/ 	.word	0x00008c90


	//   ....[30]....
        /*0840*/ 	.word	0x00008f80


	//   ....[31]....
        /*0844*/ 	.word	0x00009860


	//   ....[32]....
        /*0848*/ 	.word	0x00009890


	//   ....[33]....
        /*084c*/ 	.word	0x0000adb0


	//   ....[34]....
        /*0850*/ 	.word	0x0000b140


	//   ....[35]....
        /*0854*/ 	.word	0x0000b210


	//   ....[36]....
        /*0858*/ 	.word	0x0000b4a0


	//   ....[37]....
        /*085c*/ 	.word	0x0000b520


	//   ....[38]....
        /*0860*/ 	.word	0x0000b6f0


	//   ....[39]....
        /*0864*/ 	.word	0x0000b7b0


	//   ....[40]....
        /*0868*/ 	.word	0x0000b960


	//   ....[41]....
        /*086c*/ 	.word	0x00010410


	//   ....[42]....
        /*0870*/ 	.word	0x00010450


	//   ....[43]....
        /*0874*/ 	.word	0x00010490


	//   ....[44]....
        /*0878*/ 	.word	0x00010500


	//   ....[45]....
        /*087c*/ 	.word	0x00010860


	//   ....[46]....
        /*0880*/ 	.word	0x00010af0


	//   ....[47]....
        /*0884*/ 	.word	0x00010b50


	//   ....[48]....
        /*0888*/ 	.word	0x00010d80


	//   ....[49]....
        /*088c*/ 	.word	0x00013af0


	//   ....[50]....
        /*0890*/ 	.word	0x00013b60


	//   ....[51]....
        /*0894*/ 	.word	0x00013b70


	//   ....[52]....
        /*0898*/ 	.word	0x00013b80


	//   ....[53]....
        /*089c*/ 	.word	0x00013bb0


	//   ....[54]....
        /*08a0*/ 	.word	0x00013bd0


	//   ....[55]....
        /*08a4*/ 	.word	0x00013be0


	//   ....[56]....
        /*08a8*/ 	.word	0x00013bf0


	//   ....[57]....
        /*08ac*/ 	.word	0x00014950


	//   ....[58]....
        /*08b0*/ 	.word	0x00014d70


	//   ....[59]....
        /*08b4*/ 	.word	0x00014d90


	//   ....[60]....
        /*08b8*/ 	.word	0x00014da0


	//   ....[61]....
        /*08bc*/ 	.word	0x00014db0


	//   ....[62]....
        /*08c0*/ 	.word	0x00014dc0


	//   ....[63]....
        /*08c4*/ 	.word	0x00014dd0


	//   ....[64]....
        /*08c8*/ 	.word	0x00014de0


	//   ....[65]....
        /*08cc*/ 	.word	0x00014df0


	//   ....[66]....
        /*08d0*/ 	.word	0x00014f60


	//   ....[67]....
        /*08d4*/ 	.word	0x00014f90


	//   ....[68]....
        /*08d8*/ 	.word	0x00014fb0


	//   ....[69]....
        /*08dc*/ 	.word	0x00014fc0


	//   ....[70]....
        /*08e0*/ 	.word	0x00014fe0


	//   ....[71]....
        /*08e4*/ 	.word	0x00015000


	//   ....[72]....
        /*08e8*/ 	.word	0x00015090


	//   ....[73]....
        /*08ec*/ 	.word	0x000150c0


	//   ....[74]....
        /*08f0*/ 	.word	0x00015150


	//   ....[75]....
        /*08f4*/ 	.word	0x00015180


	//   ....[76]....
        /*08f8*/ 	.word	0x00015190


	//   ....[77]....
        /*08fc*/ 	.word	0x000151a0


	//   ....[78]....
        /*0900*/ 	.word	0x000151b0


	//   ....[79]....
        /*0904*/ 	.word	0x000151c0


	//   ....[80]....
        /*0908*/ 	.word	0x00015310


	//   ....[81]....
        /*090c*/ 	.word	0x00015320


	//   ....[82]....
        /*0910*/ 	.word	0x00015850


	//   ....[83]....
        /*0914*/ 	.word	0x00015870


	//   ....[84]....
        /*0918*/ 	.word	0x00015900


	//   ....[85]....
        /*091c*/ 	.word	0x00015910


	//   ....[86]....
        /*0920*/ 	.word	0x00015990


	//   ....[87]....
        /*0924*/ 	.word	0x000159b0


	//   ....[88]....
        /*0928*/ 	.word	0x00015a30


	//   ....[89]....
        /*092c*/ 	.word	0x00015a40


	//   ....[90]....
        /*0930*/ 	.word	0x00015ac0


	//   ....[91]....
        /*0934*/ 	.word	0x00015ae0


	//   ....[92]....
        /*0938*/ 	.word	0x00015b60


	//   ....[93]....
        /*093c*/ 	.word	0x00015b70


	//   ....[94]....
        /*0940*/ 	.word	0x00015bf0


	//   ....[95]....
        /*0944*/ 	.word	0x00015c10


	//   ....[96]....
        /*0948*/ 	.word	0x00015c90


	//   ....[97]....
        /*094c*/ 	.word	0x00015ca0


	//   ....[98]....
        /*0950*/ 	.word	0x00015db0


	//   ....[99]....
        /*0954*/ 	.word	0x00015ea0


	//   ....[100]....
        /*0958*/ 	.word	0x00015f10


	//   ....[101]....
        /*095c*/ 	.word	0x00015f80


	//   ....[102]....
        /*0960*/ 	.word	0x00015fe0


	//   ....[103]....
        /*0964*/ 	.word	0x00016050


	//   ....[104]....
        /*0968*/ 	.word	0x000160c0


	//   ....[105]....
        /*096c*/ 	.word	0x00016130


	//   ....[106]....
        /*0970*/ 	.word	0x00016190


	//   ....[107]....
        /*0974*/ 	.word	0x00016200


	//   ....[108]....
        /*0978*/ 	.word	0x00016270


	//   ....[109]....
        /*097c*/ 	.word	0x000162e0


	//   ....[110]....
        /*0980*/ 	.word	0x00016340


	//   ....[111]....
        /*0984*/ 	.word	0x000163b0


	//   ....[112]....
        /*0988*/ 	.word	0x00016420


	//   ....[113]....
        /*098c*/ 	.word	0x00016490


	//   ....[114]....
        /*0990*/ 	.word	0x000164f0


	//   ....[115]....
        /*0994*/ 	.word	0x00016550


	//   ....[116]....
        /*0998*/ 	.word	0x000165b0


	//   ....[117]....
        /*099c*/ 	.word	0x00016600


	//   ....[118]....
        /*09a0*/ 	.word	0x00016660


	//   ....[119]....
        /*09a4*/ 	.word	0x000166b0


	//   ....[120]....
        /*09a8*/ 	.word	0x00016710


	//   ....[121]....
        /*09ac*/ 	.word	0x00016760


	//   ....[122]....
        /*09b0*/ 	.word	0x000167c0


	//   ....[123]....
        /*09b4*/ 	.word	0x00016830


	//   ....[124]....
        /*09b8*/ 	.word	0x000168a0


	//   ....[125]....
        /*09bc*/ 	.word	0x00016910


	//   ....[126]....
        /*09c0*/ 	.word	0x00016970


	//   ....[127]....
        /*09c4*/ 	.word	0x000169e0


	//   ....[128]....
        /*09c8*/ 	.word	0x00016a50


	//   ....[129]....
        /*09cc*/ 	.word	0x00016ac0


	//   ....[130]....
        /*09d0*/ 	.word	0x00016b20


	//   ....[131]....
        /*09d4*/ 	.word	0x00016b90


	//   ....[132]....
        /*09d8*/ 	.word	0x00016c00


	//   ....[133]....
        /*09dc*/ 	.word	0x00016c70


	//   ....[134]....
        /*09e0*/ 	.word	0x00016cd0


	//   ....[135]....
        /*09e4*/ 	.word	0x00016d40


	//   ....[136]....
        /*09e8*/ 	.word	0x00016db0


	//   ....[137]....
        /*09ec*/ 	.word	0x00016e20


	//   ....[138]....
        /*09f0*/ 	.word	0x00016e80


	//   ....[139]....
        /*09f4*/ 	.word	0x00016ef0


	//----- nvinfo : EIATTR_EXIT_INSTR_OFFSETS
	.align		4
.L_188:
        /*09f8*/ 	.byte	0x04, 0x1c
        /*09fa*/ 	.short	(.L_190 - .L_189)


	//   ....[0]....
.L_189:
        /*09fc*/ 	.word	0x000000a0


	//   ....[1]....
        /*0a00*/ 	.word	0x00015e50


	//----- nvinfo : EIATTR_MAX_THREADS
	.align		4
.L_190:
        /*0a04*/ 	.byte	0x04, 0x05
        /*0a06*/ 	.short	(.L_192 - .L_191)
.L_191:
        /*0a08*/ 	.word	0x00000080
        /*0a0c*/ 	.word	0x00000001
        /*0a10*/ 	.word	0x00000001


	//----- nvinfo : EIATTR_CRS_STACK_SIZE
	.align		4
.L_192:
        /*0a14*/ 	.byte	0x04, 0x1e
        /*0a16*/ 	.short	(.L_194 - .L_193)
.L_193:
        /*0a18*/ 	.word	0x00000000
.L_194:


//--------------------- .nv.info._ZN7cutlass13device_kernelIN5flash19enable_sm80_to_sm89INS1_16FlashAttnFwdSm80INS1_25CollectiveMainloopFwdSm80ILi4ELi1ELb0EN4cute5tupleIJNS5_1CILi128EEENS7_ILi112EEENS7_ILi64EEEEEELi64ENS_6half_tEfNS_4arch4Sm80ELb1ELb0ELb1ELb1ELb0ELb0ELb1ELb0EEENS1_21CollectiveEpilogueFwdINS6_IJS8_SA_S9_EEENS6_IJNS7_ILi1EEESI_SI_EEESC_SE_Li128ELb1ELb1ELb0ELb0EEENS1_19SingleTileSchedulerILb1ELb0ELb1ELi128EEEEEEEEEvNT_6ParamsE --------------------------
	.section	.nv.info._ZN7cutlass13device_kernelIN5flash19enable_sm80_to_sm89INS1_16FlashAttnFwdSm80INS1_25CollectiveMainloopFwdSm80ILi4ELi1ELb0EN4cute5tupleIJNS5_1CILi128EEENS7_ILi112EEENS7_ILi64EEEEEELi64ENS_6half_tEfNS_4arch4Sm80ELb1ELb0ELb1ELb1ELb0ELb0ELb1ELb0EEENS1_21CollectiveEpilogueFwdINS6_IJS8_SA_S9_EEENS6_IJNS7_ILi1EEESI_SI_EEESC_SE_Li128ELb1ELb1ELb0ELb0EEENS1_19SingleTileSchedulerILb1ELb0ELb1ELi128EEEEEEEEEvNT_6ParamsE,"",@"SHT_CUDA_INFO"
	.sectionflags	@""
	.align	4


	//----- nvinfo : EIATTR_CUDA_API_VERSION
	.align		4
        /*0000*/ 	.byte	0x04, 0x37
        /*0002*/ 	.short	(.L_196 - .L_195)
.L_195:
        /*0004*/ 	.word	0x00000082


	//----- nvinfo : EIATTR_SW2861232_WAR
	.align		4
.L_196:
        /*0008*/ 	.byte	0x01, 0x35
	.zero		2


	//----- nvinfo : EIATTR_PARAM_CBANK
	.align		4
        /*000c*/ 	.byte	0x04, 0x0a
        /*000e*/ 	.short	(.L_198 - .L_197)
	.align		4
.L_197:
        /*0010*/ 	.word	index@(.nv.constant0._ZN7cutlass13device_kernelIN5flash19enable_sm80_to_sm89INS1_16FlashAttnFwdSm80INS1_25CollectiveMainloopFwdSm80ILi4ELi1ELb0EN4cute5tupleIJNS5_1CILi128EEENS7_ILi112EEENS7_ILi64EEEEEELi64ENS_6half_tEfNS_4arch4Sm80ELb1ELb0ELb1ELb1ELb0ELb0ELb1ELb0EEENS1_21CollectiveEpilogueFwdINS6_IJS8_SA_S9_EEENS6_IJNS7_ILi1EEESI_SI_EEESC_SE_Li128ELb1ELb1ELb0ELb0EEENS1_19SingleTileSchedulerILb1ELb0ELb1ELi128EEEEEEEEEvNT_6ParamsE)
        /*0014*/ 	.short	0x0160
        /*0016*/ 	.short	0x0418


	//----- nvinfo : EIATTR_CBANK_PARAM_SIZE
	.align		4
.L_198:
        /*0018*/ 	.byte	0x03, 0x19
        /*001a*/ 	.short	0x0418


	//----- nvinfo : EIATTR_KPARAM_INFO
	.align		4
        /*001c*/ 	.byte	0x04, 0x17
        /*001e*/ 	.short	(.L_200 - .L_199)
.L_199:
        /*0020*/ 	.word	0x00000000
        /*0024*/ 	.short	0x0000
        /*0026*/ 	.short	0x0000
        /*0028*/ 	.byte	0x00, 0xf0, 0x61, 0x10


	//----- nvinfo : EIATTR_MAXREG_COUNT
	.align		4
.L_200:
        /*002c*/ 	.byte	0x03, 0x1b
        /*002e*/ 	.short	0x00ff


	//----- nvinfo : EIATTR_NUM_BARRIERS
	.align		4
        /*0030*/ 	.byte	0x02, 0x4c
        /*0032*/ 	.byte	0x02
	.zero		1


	//----- nvinfo : EIATTR_ANNOTATIONS
	.align		4
        /*0034*/ 	.byte	0x04, 0x55
        /*0036*/ 	.short	(.L_202 - .L_201)


	//   ....[0]....
.L_201:
        /* <DEDUP_REMOVED lines=86> */


	//----- nvinfo : EIATTR_MERCURY_ISA_VERSION
	.align		4
.L_202:
        /*0588*/ 	.byte	0x03, 0x5f
        /*058a*/ 	.short	0x0000


	//----- nvinfo : EIATTR_COOP_GROUP_MASK_REGIDS
	.align		4
        /*058c*/ 	.byte	0x04, 0x29
        /*058e*/ 	.short	(.L_204 - .L_203)


	//   ....[0]....
.L_203:
        /*0590*/ 	.word	0xffffffff


	//   ....[1]....
        /*0594*/ 	.word	0xffffffff


	//   ....[2]....
        /*0598*/ 	.word	0xffffffff


	//   ....[3]....
        /*059c*/ 	.word	0xffffffff


	//   ....[4]....
        /*05a0*/ 	.word	0xffffffff


	//   ....[5]....
        /*05a4*/ 	.word	0xffffffff


	//   ....[6]....
        /*05a8*/ 	.word	0xffffffff


	//   ....[7]....
        /*05ac*/ 	.word	0xffffffff


	//   ....[8]....
        /*05b0*/ 	.word	0xffffffff


	//   ....[9]....
        /*05b4*/ 	.word	0xffffffff


	//   ....[10]....
        /*05b8*/ 	.word	0xffffffff


	//   ....[11]....
        /*05bc*/ 	.word	0xffffffff


	//   ....[12]....
        /*05c0*/ 	.word	0xffffffff


	//   ....[13]....
        /*05c4*/ 	.word	0xffffffff


	//   ....[14]....
        /*05c8*/ 	.word	0xffffffff


	//   ....[15]....
        /*05cc*/ 	.word	0xffffffff


	//   ....[16]....
        /*05d0*/ 	.word	0xffffffff


	//   ....[17]....
        /*05d4*/ 	.word	0xffffffff


	//   ....[18]....
        /*05d8*/ 	.word	0xffffffff


	//   ....[19]....
        /*05dc*/ 	.word	0xffffffff


	//   ....[20]....
        /*05e0*/ 	.word	0xffffffff


	//   ....[21]....
        /*05e4*/ 	.word	0xffffffff


	//   ....[22]....
        /*05e8*/ 	.word	0xffffffff


	//   ....[23]....
        /*05ec*/ 	.word	0xffffffff


	//   ....[24]....
        /*05f0*/ 	.word	0xffffffff


	//   ....[25]....
        /*05f4*/ 	.word	0xffffffff


	//   ....[26]....
        /*05f8*/ 	.word	0xffffffff


	//   ....[27]....
        /*05fc*/ 	.word	0xffffffff


	//   ....[28]....
        /*0600*/ 	.word	0xffffffff


	//   ....[29]....
        /*0604*/ 	.word	0xffffffff


	//   ....[30]....
        /*0608*/ 	.word	0xffffffff


	//   ....[31]....
        /*060c*/ 	.word	0xffffffff


	//   ....[32]....
        /*0610*/ 	.word	0xffffffff


	//   ....[33]....
        /*0614*/ 	.word	0xffffffff


	//   ....[34]....
        /*0618*/ 	.word	0xffffffff


	//   ....[35]....
        /*061c*/ 	.word	0xffffffff


	//   ....[36]....
        /*0620*/ 	.word	0xffffffff


	//   ....[37]....
        /*0624*/ 	.word	0xffffffff


	//   ....[38]....
        /*0628*/ 	.word	0xffffffff


	//   ....[39]....
        /*062c*/ 	.word	0xffffffff


	//   ....[40]....
        /*0630*/ 	.word	0xffffffff


	//   ....[41]....
        /*0634*/ 	.word	0xffffffff


	//   ....[42]....
        /*0638*/ 	.word	0xffffffff


	//   ....[43]....
        /*063c*/ 	.word	0xffffffff


	//   ....[44]....
        /*0640*/ 	.word	0xffffffff


	//   ....[45]....
        /*0644*/ 	.word	0xffffffff


	//   ....[46]....
        /*0648*/ 	.word	0xffffffff


	//   ....[47]....
        /*064c*/ 	.word	0xffffffff


	//   ....[48]....
        /*0650*/ 	.word	0xffffffff


	//   ....[49]....
        /*0654*/ 	.word	0xffffffff


	//   ....[50]....
        /*0658*/ 	.word	0xffffffff


	//   ....[51]....
        /*065c*/ 	.word	0xffffffff


	//   ....[52]....
        /*0660*/ 	.word	0xffffffff


	//   ....[53]....
        /*0664*/ 	.word	0xffffffff


	//   ....[54]....
        /*0668*/ 	.word	0xffffffff


	//   ....[55]....
        /*066c*/ 	.word	0xffffffff


	//   ....[56]....
        /*0670*/ 	.word	0xffffffff


	//   ....[57]....
        /*0674*/ 	.word	0xffffffff


	//   ....[58]....
        /*0678*/ 	.word	0xffffffff


	//   ....[59]....
        /*067c*/ 	.word	0xffffffff


	//   ....[60]....
        /*0680*/ 	.word	0xffffffff


	//   ....[61]....
        /*0684*/ 	.word	0xffffffff


	//   ....[62]....
        /*0688*/ 	.word	0xffffffff


	//   ....[63]....
        /*068c*/ 	.word	0xffffffff


	//   ....[64]....
        /*0690*/ 	.word	0xffffffff


	//   ....[65]....
        /*0694*/ 	.word	0xffffffff


	//   ....[66]....
        /*0698*/ 	.word	0xffffffff


	//   ....[67]....
        /*069c*/ 	.word	0xffffffff


	//   ....[68]....
        /*06a0*/ 	.word	0xffffffff


	//   ....[69]....
        /*06a4*/ 	.word	0xffffffff


	//   ....[70]....
        /*06a8*/ 	.word	0xffffffff


	//   ....[71]....
        /*06ac*/ 	.word	0xffffffff


	//   ....[72]....
        /*06b0*/ 	.word	0xffffffff


	//   ....[73]....
        /*06b4*/ 	.word	0xffffffff


	//   ....[74]....
        /*06b8*/ 	.word	0xffffffff


	//   ....[75]....
        /*06bc*/ 	.word	0xffffffff


	//   ....[76]....
        /*06c0*/ 	.word	0xffffffff


	//   ....[77]....
        /*06c4*/ 	.word	0xffffffff


	//   ....[78]....
        /*06c8*/ 	.word	0xffffffff


	//   ....[79]....
        /*06cc*/ 	.word	0xffffffff


	//   ....[80]....
        /*06d0*/ 	.word	0xffffffff


	//   ....[81]....
        /*06d4*/ 	.word	0xffffffff


	//   ....[82]....
        /*06d8*/ 	.word	0xffffffff


	//   ....[83]....
        /*06dc*/ 	.word	0xffffffff


	//   ....[84]....
        /*06e0*/ 	.word	0xffffffff


	//   ....[85]....
        /*06e4*/ 	.word	0xffffffff


	//   ....[86]....
        /*06e8*/ 	.word	0xffffffff


	//   ....[87]....
        /*06ec*/ 	.word	0xffffffff


	//   ....[88]....
        /*06f0*/ 	.word	0xffffffff


	//   ....[89]....
        /*06f4*/ 	.word	0xffffffff


	//   ....[90]....
        /*06f8*/ 	.word	0xffffffff


	//   ....[91]....
        /*06fc*/ 	.word	0xffffffff


	//   ....[92]....
        /*0700*/ 	.word	0xffffffff


	//   ....[93]....
        /*0704*/ 	.word	0xffffffff


	//   ....[94]....
        /*0708*/ 	.word	0xffffffff


	//   ....[95]....
        /*070c*/ 	.word	0xffffffff


	//   ....[96]....
        /*0710*/ 	.word	0xffffffff


	//----- nvinfo : EIATTR_COOP_GROUP_INSTR_OFFSETS
	.align		4
.L_204:
        /*0714*/ 	.byte	0x04, 0x28
        /*0716*/ 	.short	(.L_206 - .L_205)


	//   ....[0]....
.L_205:
        /*0718*/ 	.word	0x00000090


	//   ....[1]....
        /*071c*/ 	.word	0x00001020


	//   ....[2]....
        /*0720*/ 	.word	0x00001050


	//   ....[3]....
        /*0724*/ 	.word	0x000011f0


	//   ....[4]....
        /*0728*/ 	.word	0x00001220


	//   ....[5]....
        /*072c*/ 	.word	0x000012b0


	//   ....[6]....
        /*0730*/ 	.word	0x000012e0


	//   ....[7]....
        /*0734*/ 	.word	0x00001370


	//   ....[8]....
        /*0738*/ 	.word	0x000013a0


	//   ....[9]....
        /*073c*/ 	.word	0x00001430


	//   ....[10]....
        /*0740*/ 	.word	0x00001460


	//   ....[11]....
        /*0744*/ 	.word	0x000014f0


	//   ....[12]....
        /*0748*/ 	.word	0x00001520


	//   ....[13]....
        /*074c*/ 	.word	0x000015b0


	//   ....[14]....
        /*0750*/ 	.word	0x000015e0


	//   ....[15]....
        /*0754*/ 	.word	0x00001660


	//   ....[16]....
        /*0758*/ 	.word	0x000016a0


	//   ....[17]....
        /*075c*/ 	.word	0x00003be0


	//   ....[18]....
        /*0760*/ 	.word	0x00003bf0


	//   ....[19]....
        /*0764*/ 	.word	0x00003c10


	//   ....[20]....
        /*0768*/ 	.word	0x00004d70


	//   ....[21]....
        /*076c*/ 	.word	0x00004da0


	//   ....[22]....
        /*0770*/ 	.word	0x00004db0


	//   ....[23]....
        /*0774*/ 	.word	0x00004df0


	//   ....[24]....
        /*0778*/ 	.word	0x00004e20


	//   ....[25]....
        /*077c*/ 	.word	0x00004e60


	//   ....[26]....
        /*0780*/ 	.word	0x00004e70


	//   ....[27]....
        /*0784*/ 	.word	0x000057a0


	//   ....[28]....
        /*0788*/ 	.word	0x00005820


	//   ....[29]....
        /*078c*/ 	.word	0x00009370


	//   ....[30]....
        /*0790*/ 	.word	0x000094f0


	//   ....[31]....
        /*0794*/ 	.word	0x00009530


	//   ....[32]....
        /*0798*/ 	.word	0x00009600


	//   ....[33]....
        /*079c*/ 	.word	0x0000acf0


	//   ....[34]....
        /*07a0*/ 	.word	0x0000ae00


	//   ....[35]....
        /*07a4*/ 	.word	0x0000b4d0


	//   ....[36]....
        /*07a8*/ 	.word	0x0000b530


	//   ....[37]....
        /*07ac*/ 	.word	0x0000b670


	//   ....[38]....
        /*07b0*/ 	.word	0x0000b7c0


	//   ....[39]....
        /*07b4*/ 	.word	0x0000b800


	//   ....[40]....
        /*07b8*/ 	.word	0x0000b8f0


	//   ....[41]....
        /*07bc*/ 	.word	0x000105c0


	//   ....[42]....
        /*07c0*/ 	.word	0x00010670


	//   ....[43]....
        /*07c4*/ 	.word	0x000106c0


	//   ....[44]....
        /*07c8*/ 	.word	0x00010750


	//   ....[45]....
        /*07cc*/ 	.word	0x000109c0


	//   ....[46]....
        /*07d0*/ 	.word	0x00010a60


	//   ....[47]....
        /*07d4*/ 	.word	0x00010b90


	//   ....[48]....
        /*07d8*/ 	.word	0x00010d80


	//   ....[49]....
        /*07dc*/ 	.word	0x00014550


	//   ....[50]....
        /*07e0*/ 	.word	0x00014560


	//   ....[51]....
        /*07e4*/ 	.word	0x00014570


	//   ....[52]....
        /*07e8*/ 	.word	0x00014580


	//   ....[53]....
        /*07ec*/ 	.word	0x000145b0


	//   ....[54]....
        /*07f0*/ 	.word	0x000145d0


	//   ....[55]....
        /*07f4*/ 	.word	0x000145f0


	//   ....[56]....
        /*07f8*/ 	.word	0x00014600


	//   ....[57]....
        /*07fc*/ 	.word	0x000158d0


	//   ....[58]....
        /*0800*/ 	.word	0x00015940


	//   ....[59]....
        /*0804*/ 	.word	0x00015970


	//   ....[60]....
        /*0808*/ 	.word	0x000159a0


	//   ....[61]....
        /*080c*/ 	.word	0x000159e0


	//   ....[62]....
        /*0810*/ 	.word	0x00015a10


	//   ....[63]....
        /*0814*/ 	.word	0x00015a40


	//   ....[64]....
        /*0818*/ 	.word	0x00015a50


	//   ....[65]....
        /*081c*/ 	.word	0x00015b30


	//   ....[66]....
        /*0820*/ 	.word	0x00015b90


	//   ....[67]....
        /*0824*/ 	.word	0x00015bc0


	//   ....[68]....
        /*0828*/ 	.word	0x00015c20


	//   ....[69]....
        /*082c*/ 	.word	0x00015c30


	//   ....[70]....
        /*0830*/ 	.word	0x00015c40


	//   ....[71]....
        /*0834*/ 	.word	0x00015c60


	//   ....[72]....
        /*0838*/ 	.word	0x00015cc0


	//   ....[73]....
        /*083c*/ 	.word	0x00015d70


	//   ....[74]....
        /*0840*/ 	.word	0x00015d80


	//   ....[75]....
        /*0844*/ 	.word	0x00015db0


	//   ....[76]....
        /*0848*/ 	.word	0x00015dc0


	//   ....[77]....
        /*084c*/ 	.word	0x00015dd0


	//   ....[78]....
        /*0850*/ 	.word	0x00015de0


	//   ....[79]....
        /*0854*/ 	.word	0x00015e60


	//   ....[80]....
        /*0858*/ 	.word	0x00015e70


	//   ....[81]....
        /*085c*/ 	.word	0x000165d0


	//   ....[82]....
        /*0860*/ 	.word	0x00016610


	//   ....[83]....
        /*0864*/ 	.word	0x00016640


	//   ....[84]....
        /*0868*/ 	.word	0x00016670


	//   ....[85]....
        /*086c*/ 	.word	0x000166a0


	//   ....[86]....
        /*0870*/ 	.word	0x000166d0


	//   ....[87]....
        /*0874*/ 	.word	0x00016700


	//   ....[88]....
        /*0878*/ 	.word	0x00016720


	//   ....[89]....
        /*087c*/ 	.word	0x00016740


	//   ....[90]....
        /*0880*/ 	.word	0x00016770


	//   ....[91]....
        /*0884*/ 	.word	0x00016780


	//   ....[92]....
        /*0888*/ 	.word	0x00016790


	//   ....[93]....
        /*088c*/ 	.word	0x000167a0


	//   ....[94]....
        /*0890*/ 	.word	0x000167b0


	//   ....[95]....
        /*0894*/ 	.word	0x000167e0


	//   ....[96]....
        /*0898*/ 	.word	0x00016800


	//----- nvinfo : EIATTR_EXIT_INSTR_OFFSETS
	.align		4
.L_206:
        /*089c*/ 	.byte	0x04, 0x1c
        /*089e*/ 	.short	(.L_208 - .L_207)


	//   ....[0]....
.L_207:
        /*08a0*/ 	.word	0x00000370


	//   ....[1]....
        /*08a4*/ 	.word	0x00015f10


	//   ....[2]....
        /*08a8*/ 	.word	0x00015f50


	//   ....[3]....
        /*08ac*/ 	.word	0x00016960


	//   ....[4]....
        /*08b0*/ 	.word	0x000169a0


	//----- nvinfo : EIATTR_CTAIDZ_USED
	.align		4
.L_208:
        /*08b4*/ 	.byte	0x01, 0x04
	.zero		2


	//----- nvinfo : EIATTR_MAX_THREADS
	.align		4
        /*08b8*/ 	.byte	0x04, 0x05
        /*08ba*/ 	.short	(.L_210 - .L_209)
.L_209:
        /*08bc*/ 	.word	0x00000080
        /*08c0*/ 	.word	0x00000001
        /*08c4*/ 	.word	0x00000001


	//----- nvinfo : EIATTR_CRS_STACK_SIZE
	.align		4
.L_210:
        /*08c8*/ 	.byte	0x04, 0x1e
        /*08ca*/ 	.short	(.L_212 - .L_211)
.L_211:
        /*08cc*/ 	.word	0x00000000
.L_212:


//--------------------- .nv.info._ZN7cutlass13device_kernelIN5flash19enable_sm80_to_sm89INS1_16FlashAttnFwdSm80INS1_25CollectiveMainloopFwdSm80ILi4ELi1ELb0EN4cute5tupleIJNS5_1CILi128EEENS7_ILi112EEENS7_ILi64EEEEEELi64ENS_6half_tEfNS_4arch4Sm80ELb1ELb0ELb1ELb1ELb0ELb1ELb1ELb0EEENS1_21CollectiveEpilogueFwdINS6_IJS8_SA_S9_EEENS6_IJNS7_ILi1EEESI_SI_EEESC_SE_Li128ELb1ELb1ELb0ELb0EEENS1_19SingleTileSchedulerILb1ELb0ELb1ELi128EEEEEEEEEvNT_6ParamsE --------------------------
	.section	.nv.info._ZN7cutlass13device_kernelIN5flash19enable_sm80_to_sm89INS1_16FlashAttnFwdSm80INS1_25CollectiveMainloopFwdSm80ILi4ELi1ELb0EN4cute5tupleIJNS5_1CILi128EEENS7_ILi112EEENS7_ILi64EEEEEELi64ENS_6half_tEfNS_4arch4Sm80ELb1ELb0ELb1ELb1ELb0ELb1ELb1ELb0EEENS1_21CollectiveEpilogueFwdINS6_IJS8_SA_S9_EEENS6_IJNS7_ILi1EEESI_SI_EEESC_SE_Li128ELb1ELb1ELb0ELb0EEENS1_19SingleTileSchedulerILb1ELb0ELb1ELi128EEEEEEEEEvNT_6ParamsE,"",@"SHT_CUDA_INFO"
	.sectionflags	@""
	.align	4


	//----- nvinfo : EIATTR_CUDA_API_VERSION
	.align		4
        /*0000*/ 	.byte	0x04, 0x37
        /*0002*/ 	.short	(.L_214 - .L_213)
.L_213:
        /*0004*/ 	.word	0x00000082


	//----- nvinfo : EIATTR_SW2861232_WAR
	.align		4
.L_214:
        /*0008*/ 	.byte	0x01, 0x35
	.zero		2


	//----- nvinfo : EIATTR_PARAM_CBANK
	.align		4
        /*000c*/ 	.byte	0x04, 0x0a
        /*000e*/ 	.short	(.L_216 - .L_215)
	.align		4
.L_215:
        /*0010*/ 	.word	index@(.nv.constant0._ZN7cutlass13device_kernelIN5flash19enable_sm80_to_sm89INS1_16FlashAttnFwdSm80INS1_25CollectiveMainloopFwdSm80ILi4ELi1ELb0EN4cute5tupleIJNS5_1CILi128EEENS7_ILi112EEENS7_ILi64EEEEEELi64ENS_6half_tEfNS_4arch4Sm80ELb1ELb0ELb1ELb1ELb0ELb1ELb1ELb0EEENS1_21CollectiveEpilogueFwdINS6_IJS8_SA_S9_EEENS6_IJNS7_ILi1EEESI_SI_EEESC_SE_Li128ELb1ELb1ELb0ELb0EEENS1_19SingleTileSchedulerILb1ELb0ELb1ELi128EEEEEEEEEvNT_6ParamsE)
        /*0014*/ 	.short	0x0160
        /*0016*/ 	.short	0x0418


	//----- nvinfo : EIATTR_CBANK_PARAM_SIZE
	.align		4
.L_216:
        /*0018*/ 	.byte	0x03, 0x19
        /*001a*/ 	.short	0x0418


	//----- nvinfo : EIATTR_KPARAM_INFO
	.align		4
        /*001c*/ 	.byte	0x04, 0x17
        /*001e*/ 	.short	(.L_218 - .L_217)
.L_217:
        /*0020*/ 	.word	0x00000000
        /*0024*/ 	.short	0x0000
        /*0026*/ 	.short	0x0000
        /*0028*/ 	.byte	0x00, 0xf0, 0x61, 0x10


	//----- nvinfo : EIATTR_MAXREG_COUNT
	.align		4
.L_218:
        /*002c*/ 	.byte	0x03, 0x1b
        /*002e*/ 	.short	0x00ff


	//----- nvinfo : EIATTR_NUM_BARRIERS
	.align		4
        /*0030*/ 	.byte	0x02, 0x4c
        /*0032*/ 	.byte	0x02
	.zero		1


	//----- nvinfo : EIATTR_ANNOTATIONS
	.align		4
        /*0034*/ 	.byte	0x04, 0x55
        /*0036*/ 	.short	(.L_220 - .L_219)


	//   ....[0]....
.L_219:
        /* <DEDUP_REMOVED lines=91> */


	//----- nvinfo : EIATTR_MERCURY_ISA_VERSION
	.align		4
.L_220:
        /*05d0*/ 	.byte	0x03, 0x5f
        /*05d2*/ 	.short	0x0000


	//----- nvinfo : EIATTR_COOP_GROUP_MASK_REGIDS
	.align		4
        /*05d4*/ 	.byte	0x04, 0x29
        /*05d6*/ 	.short	(.L_222 - .L_221)


	//   ....[0]....
.L_221:
        /*05d8*/ 	.word	0xffffffff


	//   ....[1]....
        /*05dc*/ 	.word	0xffffffff


	//   ....[2]....
        /*05e0*/ 	.word	0xffffffff


	//   ....[3]....
        /*05e4*/ 	.word	0xffffffff


	//   ....[4]....
        /*05e8*/ 	.word	0xffffffff


	//   ....[5]....
        /*05ec*/ 	.word	0xffffffff


	//   ....[6]....
        /*05f0*/ 	.word	0xffffffff


	//   ....[7]....
        /*05f4*/ 	.word	0xffffffff


	//   ....[8]....
        /*05f8*/ 	.word	0xffffffff


	//   ....[9]....
        /*05fc*/ 	.word	0xffffffff


	//   ....[10]....
        /*0600*/ 	.word	0xffffffff


	//   ....[11]....
        /*0604*/ 	.word	0xffffffff


	//   ....[12]....
        /*0608*/ 	.word	0xffffffff


	//   ....[13]....
        /*060c*/ 	.word	0xffffffff


	//   ....[14]....
        /*0610*/ 	.word	0xffffffff


	//   ....[15]....
        /*0614*/ 	.word	0xffffffff


	//   ....[16]....
        /*0618*/ 	.word	0xffffffff


	//   ....[17]....
        /*061c*/ 	.word	0xffffffff


	//   ....[18]....
        /*0620*/ 	.word	0xffffffff


	//   ....[19]....
        /*0624*/ 	.word	0xffffffff


	//   ....[20]....
        /*0628*/ 	.word	0xffffffff


	//   ....[21]....
        /*062c*/ 	.word	0xffffffff


	//   ....[22]....
        /*0630*/ 	.word	0xffffffff


	//   ....[23]....
        /*0634*/ 	.word	0xffffffff


	//   ....[24]....
        /*0638*/ 	.word	0xffffffff


	//   ....[25]....
        /*063c*/ 	.word	0xffffffff


	//   ....[26]....
        /*0640*/ 	.word	0xffffffff


	//   ....[27]....
        /*0644*/ 	.word	0xffffffff


	//   ....[28]....
        /*0648*/ 	.word	0xffffffff


	//   ....[29]....
        /*064c*/ 	.word	0xffffffff


	//   ....[30]....
        /*0650*/ 	.word	0xffffffff


	//   ....[31]....
        /*0654*/ 	.word	0xffffffff


	//   ....[32]....
        /*0658*/ 	.word	0xffffffff


	//   ....[33]....
        /*065c*/ 	.word	0xffffffff


	//   ....[34]....
        /*0660*/ 	.word	0xffffffff


	//   ....[35]....
        /*0664*/ 	.word	0xffffffff


	//   ....[36]....
        /*0668*/ 	.word	0xffffffff


	//   ....[37]....
        /*066c*/ 	.word	0xffffffff


	//   ....[38]....
        /*0670*/ 	.word	0xffffffff


	//   ....[39]....
        /*0674*/ 	.word	0xffffffff


	//   ....[40]....
        /*0678*/ 	.word	0xffffffff


	//   ....[41]....
        /*067c*/ 	.word	0xffffffff


	//   ....[42]....
        /*0680*/ 	.word	0xffffffff


	//   ....[43]....
        /*0684*/ 	.word	0xffffffff


	//   ....[44]....
        /*0688*/ 	.word	0xffffffff


	//   ....[45]....
        /*068c*/ 	.word	0xffffffff


	//   ....[46]....
        /*0690*/ 	.word	0xffffffff


	//   ....[47]....
        /*0694*/ 	.word	0xffffffff


	//   ....[48]....
        /*0698*/ 	.word	0xffffffff


	//   ....[49]....
        /*069c*/ 	.word	0xffffffff


	//   ....[50]....
        /*06a0*/ 	.word	0xffffffff


	//   ....[51]....
        /*06a4*/ 	.word	0xffffffff


	//   ....[52]....
        /*06a8*/ 	.word	0xffffffff


	//   ....[53]....
        /*06ac*/ 	.word	0xffffffff


	//   ....[54]....
        /*06b0*/ 	.word	0xffffffff


	//   ....[55]....
        /*06b4*/ 	.word	0xffffffff


	//   ....[56]....
        /*06b8*/ 	.word	0xffffffff


	//   ....[57]....
        /*06bc*/ 	.word	0xffffffff


	//   ....[58]....
        /*06c0*/ 	.word	0xffffffff


	//   ....[59]....
        /*06c4*/ 	.word	0xffffffff


	//   ....[60]....
        /*06c8*/ 	.word	0xffffffff


	//   ....[61]....
        /*06cc*/ 	.word	0xffffffff


	//   ....[62]....
        /*06d0*/ 	.word	0xffffffff


	//   ....[63]....
        /*06d4*/ 	.word	0xffffffff


	//   ....[64]....
        /*06d8*/ 	.word	0xffffffff


	//   ....[65]....
        /*06dc*/ 	.word	0xffffffff


	//   ....[66]....
        /*06e0*/ 	.word	0xffffffff


	//   ....[67]....
        /*06e4*/ 	.word	0xffffffff


	//   ....[68]....
        /*06e8*/ 	.word	0xffffffff


	//   ....[69]....
        /*06ec*/ 	.word	0xffffffff


	//   ....[70]....
        /*06f0*/ 	.word	0xffffffff


	//   ....[71]....
        /*06f4*/ 	.word	0xffffffff


	//   ....[72]....
        /*06f8*/ 	.word	0xffffffff


	//   ....[73]....
        /*06fc*/ 	.word	0xffffffff


	//   ....[74]....
        /*0700*/ 	.word	0xffffffff


	//   ....[75]....
        /*0704*/ 	.word	0xffffffff


	//   ....[76]....
        /*0708*/ 	.word	0xffffffff


	//   ....[77]....
        /*070c*/ 	.word	0xffffffff


	//   ....[78]....
        /*0710*/ 	.word	0xffffffff


	//   ....[79]....
        /*0714*/ 	.word	0xffffffff


	//   ....[80]....
        /*0718*/ 	.word	0xffffffff


	//   ....[81]....
        /*071c*/ 	.word	0xffffffff


	//   ....[82]....
        /*0720*/ 	.word	0xffffffff


	//   ....[83]....
        /*0724*/ 	.word	0xffffffff


	//   ....[84]....
        /*0728*/ 	.word	0xffffffff


	//   ....[85]....
        /*072c*/ 	.word	0xffffffff


	//   ....[86]....
        /*0730*/ 	.word	0xffffffff


	//   ....[87]....
        /*0734*/ 	.word	0xffffffff


	//   ....[88]....
        /*0738*/ 	.word	0xffffffff


	//   ....[89]....
        /*073c*/ 	.word	0xffffffff


	//   ....[90]....
        /*0740*/ 	.word	0xffffffff


	//   ....[91]....
        /*0744*/ 	.word	0xffffffff


	//   ....[92]....
        /*0748*/ 	.word	0xffffffff


	//   ....[93]....
        /*074c*/ 	.word	0xffffffff


	//   ....[94]....
        /*0750*/ 	.word	0xffffffff


	//   ....[95]....
        /*0754*/ 	.word	0xffffffff


	//   ....[96]....
        /*0758*/ 	.word	0xffffffff


	//   ....[97]....
        /*075c*/ 	.word	0xffffffff


	//   ....[98]....
        /*0760*/ 	.word	0xffffffff


	//   ....[99]....
        /*0764*/ 	.word	0xffffffff


	//   ....[100]....
        /*0768*/ 	.word	0xffffffff


	//   ....[101]....
        /*076c*/ 	.word	0xffffffff


	//   ....[102]....
        /*0770*/ 	.word	0xffffffff


	//   ....[103]....
        /*0774*/ 	.word	0xffffffff


	//   ....[104]....
        /*0778*/ 	.word	0xffffffff


	//   ....[105]....
        /*077c*/ 	.word	0xffffffff


	//   ....[106]....
        /*0780*/ 	.word	0xffffffff


	//   ....[107]....
        /*0784*/ 	.word	0xffffffff


	//   ....[108]....
        /*0788*/ 	.word	0xffffffff


	//   ....[109]....
        /*078c*/ 	.word	0xffffffff


	//   ....[110]....
        /*0790*/ 	.word	0xffffffff


	//   ....[111]....
        /*0794*/ 	.word	0xffffffff


	//   ....[112]....
        /*0798*/ 	.word	0xffffffff


	//   ....[113]....
        /*079c*/ 	.word	0xffffffff


	//   ....[114]....
        /*07a0*/ 	.word	0xffffffff


	//   ....[115]....
        /*07a4*/ 	.word	0xffffffff


	//   ....[116]....
        /*07a8*/ 	.word	0xffffffff


	//   ....[117]....
        /*07ac*/ 	.word	0xffffffff


	//   ....[118]....
        /*07b0*/ 	.word	0xffffffff


	//   ....[119]....
        /*07b4*/ 	.word	0xffffffff


	//   ....[120]....
        /*07b8*/ 	.word	0xffffffff


	//   ....[121]....
        /*07bc*/ 	.word	0xffffffff


	//   ....[122]....
        /*07c0*/ 	.word	0xffffffff


	//   ....[123]....
        /*07c4*/ 	.word	0xffffffff


	//   ....[124]....
        /*07c8*/ 	.word	0xffffffff


	//   ....[125]....
        /*07cc*/ 	.word	0xffffffff


	//   ....[126]....
        /*07d0*/ 	.word	0xffffffff


	//   ....[127]....
        /*07d4*/ 	.word	0xffffffff


	//   ....[128]....
        /*07d8*/ 	.word	0xffffffff


	//----- nvinfo : EIATTR_COOP_GROUP_INSTR_OFFSETS
	.align		4
.L_222:
        /*07dc*/ 	.byte	0x04, 0x28
        /*07de*/ 	.short	(.L_224 - .L_223)


	//   ....[0]....
.L_223:
        /*07e0*/ 	.word	0x00000090


	//   ....[1]....
        /*07e4*/ 	.word	0x00008a90


	//   ....[2]....
        /*07e8*/ 	.word	0x00008ac0


	//   ....[3]....
        /*07ec*/ 	.word	0x00008ce0


	//   ....[4]....
        /*07f0*/ 	.word	0x00008d10


	//   ....[5]....
        /*07f4*/ 	.word	0x00008da0


	//   ....[6]....
        /*07f8*/ 	.word	0x00008dd0


	//   ....[7]....
        /*07fc*/ 	.word	0x00008e60


	//   ....[8]....
        /*0800*/ 	.word	0x00008e90


	//   ....[9]....
        /*0804*/ 	.word	0x00008f20


	//   ....[10]....
        /*0808*/ 	.word	0x00008f50


	//   ....[11]....
        /*080c*/ 	.word	0x00008fe0


	//   ....[12]....
        /*0810*/ 	.word	0x00009010


	//   ....[13]....
        /*0814*/ 	.word	0x000090a0


	//   ....[14]....
        /*0818*/ 	.word	0x000090d0


	//   ....[15]....
        /*081c*/ 	.word	0x00009190


	//   ....[16]....
        /*0820*/ 	.word	0x000091d0


	//   ....[17]....
        /*0824*/ 	.word	0x00009aa0


	//   ....[18]....
        /*0828*/ 	.word	0x00009ac0


	//   ....[19]....
        /*082c*/ 	.word	0x00009ad0


	//   ....[20]....
        /*0830*/ 	.word	0x00009ae0


	//   ....[21]....
        /*0834*/ 	.word	0x00009c50


	//   ....[22]....
        /*0838*/ 	.word	0x00009d10


	//   ....[23]....
        /*083c*/ 	.word	0x00009d50


	//   ....[24]....
        /*0840*/ 	.word	0x00009d90


	//   ....[25]....
        /*0844*/ 	.word	0x00009f30


	//   ....[26]....
        /*0848*/ 	.word	0x00009ff0


	//   ....[27]....
        /*084c*/ 	.word	0x0000a030


	//   ....[28]....
        /*0850*/ 	.word	0x0000a070


	//   ....[29]....
        /*0854*/ 	.word	0x0000a230


	//   ....[30]....
        /*0858*/ 	.word	0x0000a2f0


	//   ....[31]....
        /*085c*/ 	.word	0x0000a330


	//   ....[32]....
        /*0860*/ 	.word	0x0000a370


	//   ....[33]....
        /*0864*/ 	.word	0x0000c000


	//   ....[34]....
        /*0868*/ 	.word	0x0000c020


	//   ....[35]....
        /*086c*/ 	.word	0x0000c050


	//   ....[36]....
        /*0870*/ 	.word	0x0000c060


	//   ....[37]....
        /*0874*/ 	.word	0x0000c140


	//   ....[38]....
        /*0878*/ 	.word	0x0000c180


	//   ....[39]....
        /*087c*/ 	.word	0x0000c1a0


	//   ....[40]....
        /*0880*/ 	.word	0x0000c1b0


	//   ....[41]....
        /*0884*/ 	.word	0x0000c3a0


	//   ....[42]....
        /*0888*/ 	.word	0x0000c3e0


	//   ....[43]....
        /*088c*/ 	.word	0x0000c400


	//   ....[44]....
        /*0890*/ 	.word	0x0000c410


	//   ....[45]....
        /*0894*/ 	.word	0x0000c590


	//   ....[46]....
        /*0898*/ 	.word	0x0000c5d0


	//   ....[47]....
        /*089c*/ 	.word	0x0000c610


	//   ....[48]....
        /*08a0*/ 	.word	0x0000c630


	//   ....[49]....
        /*08a4*/ 	.word	0x00010260


	//   ....[50]....
        /*08a8*/ 	.word	0x000103c0


	//   ....[51]....
        /*08ac*/ 	.word	0x000106e0


	//   ....[52]....
        /*08b0*/ 	.word	0x00011440


	//   ....[53]....
        /*08b4*/ 	.word	0x000114a0


	//   ....[54]....
        /*08b8*/ 	.word	0x000114c0


	//   ....[55]....
        /*08bc*/ 	.word	0x00011560


	//   ....[56]....
        /*08c0*/ 	.word	0x000116e0


	//   ....[57]....
        /*08c4*/ 	.word	0x00011720


	//   ....[58]....
        /*08c8*/ 	.word	0x00011790


	//   ....[59]....
        /*08cc*/ 	.word	0x00011ea0


	//   ....[60]....
        /*08d0*/ 	.word	0x00011f20


	//   ....[61]....
        /*08d4*/ 	.word	0x00015cb0


	//   ....[62]....
        /*08d8*/ 	.word	0x00015d00


	//   ....[63]....
        /*08dc*/ 	.word	0x00015d50


	//   ....[64]....
        /*08e0*/ 	.word	0x00015da0


	//   ....[65]....
        /*08e4*/ 	.word	0x000174c0


	//   ....[66]....
        /*08e8*/ 	.word	0x00017610


	//   ....[67]....
        /*08ec*/ 	.word	0x00017a30


	//   ....[68]....
        /*08f0*/ 	.word	0x00017b70


	//   ....[69]....
        /*08f4*/ 	.word	0x00017e50


	//   ....[70]....
        /*08f8*/ 	.word	0x00017fe0


	//   ....[71]....
        /*08fc*/ 	.word	0x00018070


	//   ....[72]....
        /*0900*/ 	.word	0x000181b0


	//   ....[73]....
        /*0904*/ 	.word	0x0001cd30


	//   ....[74]....
        /*0908*/ 	.word	0x0001cdc0


	//   ....[75]....
        /*090c*/ 	.word	0x0001cdf0


	//   ....[76]....
        /*0910*/ 	.word	0x0001ce90


	//   ....[77]....
        /*0914*/ 	.word	0x0001d190


	//   ....[78]....
        /*0918*/ 	.word	0x0001d230


	//   ....[79]....
        /*091c*/ 	.word	0x0001d380


	//   ....[80]....
        /*0920*/ 	.word	0x0001d4e0


	//   ....[81]....
        /*0924*/ 	.word	0x00020a00


	//   ....[82]....
        /*0928*/ 	.word	0x00020a10


	//   ....[83]....
        /*092c*/ 	.word	0x00020a20


	//   ....[84]....
        /*0930*/ 	.word	0x00020a30


	//   ....[85]....
        /*0934*/ 	.word	0x00020a60


	//   ....[86]....
        /*0938*/ 	.word	0x00020a80


	//   ....[87]....
        /*093c*/ 	.word	0x00020aa0


	//   ....[88]....
        /*0940*/ 	.word	0x00020ab0


	//   ....[89]....
        /*0944*/ 	.word	0x00021d80


	//   ....[90]....
        /*0948*/ 	.word	0x00021de0


	//   ....[91]....
        /*094c*/ 	.word	0x00021e00


	//   ....[92]....
        /*0950*/ 	.word	0x00021e30


	//   ....[93]....
        /*0954*/ 	.word	0x00021e70


	//   ....[94]....
        /*0958*/ 	.word	0x00021ea0


	//   ....[95]....
        /*095c*/ 	.word	0x00021ed0


	//   ....[96]....
        /*0960*/ 	.word	0x00021f00


	//   ....[97]....
        /*0964*/ 	.word	0x00021ff0


	//   ....[98]....
        /*0968*/ 	.word	0x00022000


	//   ....[99]....
        /*096c*/ 	.word	0x00022040


	//   ....[100]....
        /*0970*/ 	.word	0x00022070


	//   ....[101]....
        /*0974*/ 	.word	0x000220c0


	//   ....[102]....
        /*0978*/ 	.word	0x000220e0


	//   ....[103]....
        /*097c*/ 	.word	0x000220f0


	//   ....[104]....
        /*0980*/ 	.word	0x00022150


	//   ....[105]....
        /*0984*/ 	.word	0x00022200


	//   ....[106]....
        /*0988*/ 	.word	0x00022230


	//   ....[107]....
        /*098c*/ 	.word	0x00022260


	//   ....[108]....
        /*0990*/ 	.word	0x00022280


	//   ....[109]....
        /*0994*/ 	.word	0x00022290


	//   ....[110]....
        /*0998*/ 	.word	0x000222a0


	//   ....[111]....
        /*099c*/ 	.word	0x00022320


	//   ....[112]....
        /*09a0*/ 	.word	0x00022330


	//   ....[113]....
        /*09a4*/ 	.word	0x00022a50


	//   ....[114]....
        /*09a8*/ 	.word	0x00022a90


	//   ....[115]....
        /*09ac*/ 	.word	0x00022ac0


	//   ....[116]....
        /*09b0*/ 	.word	0x00022af0


	//   ....[117]....
        /*09b4*/ 	.word	0x00022b20


	//   ....[118]....
        /*09b8*/ 	.word	0x00022b50


	//   ....[119]....
        /*09bc*/ 	.word	0x00022b80


	//   ....[120]....
        /*09c0*/ 	.word	0x00022bb0


	//   ....[121]....
        /*09c4*/ 	.word	0x00022bd0


	//   ....[122]....
        /*09c8*/ 	.word	0x00022bf0


	//   ....[123]....
        /*09cc*/ 	.word	0x00022c00


	//   ....[124]....
        /*09d0*/ 	.word	0x00022c10


	//   ....[125]....
        /*09d4*/ 	.word	0x00022c20


	//   ....[126]....
        /*09d8*/ 	.word	0x00022c30


	//   ....[127]....
        /*09dc*/ 	.word	0x00022c40


	//   ....[128]....
        /*09e0*/ 	.word	0x00022c70


	//----- nvinfo : EIATTR_EXIT_INSTR_OFFSETS
	.align		4
.L_224:
        /*09e4*/ 	.byte	0x04, 0x1c
        /*09e6*/ 	.short	(.L_226 - .L_225)


	//   ....[0]....
.L_225:
        /*09e8*/ 	.word	0x00000370


	//   ....[1]....
        /*09ec*/ 	.word	0x000223d0


	//   ....[2]....
        /*09f0*/ 	.word	0x00022410


	//   ....[3]....
        /*09f4*/ 	.word	0x00022e00


	//   ....[4]....
        /*09f8*/ 	.word	0x00022e40


	//----- nvinfo : EIATTR_CTAIDZ_USED
	.align		4
.L_226:
        /*09fc*/ 	.byte	0x01, 0x04
	.zero		2


	//----- nvinfo : EIATTR_MAX_THREADS
	.align		4
        /*0a00*/ 	.byte	0x04, 0x05
        /*0a02*/ 	.short	(.L_228 - .L_227)
.L_227:
        /*0a04*/ 	.word	0x00000080
        /*0a08*/ 	.word	0x00000001
        /*0a0c*/ 	.word	0x00000001


	//----- nvinfo : EIATTR_CRS_STACK_SIZE
	.align		4
.L_228:
        /*0a10*/ 	.byte	0x04, 0x1e
        /*0a12*/ 	.short	(.L_230 - .L_229)
.L_229:
        /*0a14*/ 	.word	0x00000000
.L_230:


//--------------------- .nv.callgraph             --------------------------
	.section	.nv.callgraph,"",@"SHT_CUDA_CALLGRAPH"
	.align	4
	.sectionentsize	8
	.align		4
        /*0000*/ 	.word	0x00000000
	.align		4
        /*0004*/ 	.word	0xffffffff
	.align		4
        /*0008*/ 	.word	0x00000000
	.align		4
        /*000c*/ 	.word	0xfffffffe
	.align		4
        /*0010*/ 	.word	0x00000000
	.align		4
        /*0014*/ 	.word	0xfffffffd
	.align		4
        /*0018*/ 	.word	0x00000000
	.align		4
        /*001c*/ 	.word	0xfffffffc


//--------------------- .nv.rel.action            --------------------------
	.section	.nv.rel.action,"",@"SHT_CUDA_RELOCINFO"
	.align	8
	.sectionentsize	8
        /*0000*/ 	.byte	0x73, 0x00, 0x00, 0x00, 0x00, 0x00, 0x00, 0x00, 0x00, 0x00, 0x00, 0x11, 0x25, 0x00, 0x05, 0x36


//--------------------- .nv.constant4             --------------------------
	.section	.nv.constant4,"a",@progbits
	.align	8
	.align		8
.nv.constant4:
        /*0000*/ 	.dword	_ZN73_INTERNAL_df11ec02_37_flash_fwd_hdim64_fp16_softcap_sm80_cu_60c5005d_33754cuda3std3__45__cpo5beginE
	.align		8
        /*0008*/ 	.dword	_ZN73_INTERNAL_df11ec02_37_flash_fwd_hdim64_fp16_softcap_sm80_cu_60c5005d_33754cuda3std3__45__cpo3endE
	.align		8
        /*0010*/ 	.dword	_ZN73_INTERNAL_df11ec02_37_flash_fwd_hdim64_fp16_softcap_sm80_cu_60c5005d_33754cuda3std3__45__cpo6cbeginE
	.align		8
        /*0018*/ 	.dword	_ZN73_INTERNAL_df11ec02_37_flash_fwd_hdim64_fp16_softcap_sm80_cu_60c5005d_33754cuda3std3__45__cpo4cendE
	.align		8
        /*0020*/ 	.dword	_ZN73_INTERNAL_df11ec02_37_flash_fwd_hdim64_fp16_softcap_sm80_cu_60c5005d_33754cuda3std3__475_GLOBAL__N__df11ec02_37_flash_fwd_hdim64_fp16_softcap_sm80_cu_60c5005d_33756ignoreE
	.align		8
        /*0028*/ 	.dword	_ZN73_INTERNAL_df11ec02_37_flash_fwd_hdim64_fp16_softcap_sm80_cu_60c5005d_33754cuda3std3__419piecewise_constructE
	.align		8
        /*0030*/ 	.dword	_ZN73_INTERNAL_df11ec02_37_flash_fwd_hdim64_fp16_softcap_sm80_cu_60c5005d_33754cuda3std3__48in_placeE
	.align		8
        /*0038*/ 	.dword	_ZN73_INTERNAL_df11ec02_37_flash_fwd_hdim64_fp16_softcap_sm80_cu_60c5005d_33754cuda3std6ranges3__45__cpo4swapE
	.align		8
        /*0040*/ 	.dword	_ZN73_INTERNAL_df11ec02_37_flash_fwd_hdim64_fp16_softcap_sm80_cu_60c5005d_33754cuda3std6ranges3__45__cpo9iter_moveE
	.align		8
        /*0048*/ 	.dword	_ZN73_INTERNAL_df11ec02_37_flash_fwd_hdim64_fp16_softcap_sm80_cu_60c5005d_33754cute7productE
	.align		8
        /*0050*/ 	.dword	_ZN73_INTERNAL_df11ec02_37_flash_fwd_hdim64_fp16_softcap_sm80_cu_60c5005d_33754cute1_E


//--------------------- .nv.constant0._ZN7cutlass13device_kernelIN5flash19enable_sm80_to_sm89INS1_16FlashAttnFwdSm80INS1_25CollectiveMainloopFwdSm80ILi4ELi1ELb0EN4cute5tupleIJNS5_1CILi128EEENS7_ILi112EEENS7_ILi64EEEEEELi64ENS_6half_tEfNS_4arch4Sm80ELb0ELb0ELb1ELb0ELb0ELb0ELb1ELb0EEENS1_21CollectiveEpilogueFwdINS6_IJS8_SA_S9_EEENS6_IJNS7_ILi1EEESI_SI_EEESC_SE_Li128ELb0ELb1ELb0ELb0EEENS1_19SingleTileSchedulerILb0ELb0ELb1ELi128EEEEEEEEEvNT_6ParamsE --------------------------
	.section	.nv.constant0._ZN7cutlass13device_kernelIN5flash19enable_sm80_to_sm89INS1_16FlashAttnFwdSm80INS1_25CollectiveMainloopFwdSm80ILi4ELi1ELb0EN4cute5tupleIJNS5_1CILi128EEENS7_ILi112EEENS7_ILi64EEEEEELi64ENS_6half_tEfNS_4arch4Sm80ELb0ELb0ELb1ELb0ELb0ELb0ELb1ELb0EEENS1_21CollectiveEpilogueFwdINS6_IJS8_SA_S9_EEENS6_IJNS7_ILi1EEESI_SI_EEESC_SE_Li128ELb0ELb1ELb0ELb0EEENS1_19SingleTileSchedulerILb0ELb0ELb1ELi128EEEEEEEEEvNT_6ParamsE,"a",@progbits
	.sectionflags	@""
	.align	4
.nv.constant0._ZN7cutlass13device_kernelIN5flash19enable_sm80_to_sm89INS1_16FlashAttnFwdSm80INS1_25CollectiveMainloopFwdSm80ILi4ELi1ELb0EN4cute5tupleIJNS5_1CILi128EEENS7_ILi112EEENS7_ILi64EEEEEELi64ENS_6half_tEfNS_4arch4Sm80ELb0ELb0ELb1ELb0ELb0ELb0ELb1ELb0EEENS1_21CollectiveEpilogueFwdINS6_IJS8_SA_S9_EEENS6_IJNS7_ILi1EEESI_SI_EEESC_SE_Li128ELb0ELb1ELb0ELb0EEENS1_19SingleTileSchedulerILb0ELb0ELb1ELi128EEEEEEEEEvNT_6ParamsE:
	.zero		1400


//--------------------- .nv.constant0._ZN7cutlass13device_kernelIN5flash19enable_sm80_to_sm89INS1_16FlashAttnFwdSm80INS1_25CollectiveMainloopFwdSm80ILi4ELi1ELb0EN4cute5tupleIJNS5_1CILi128EEENS7_ILi112EEENS7_ILi64EEEEEELi64ENS_6half_tEfNS_4arch4Sm80ELb0ELb0ELb1ELb1ELb0ELb0ELb1ELb0EEENS1_21CollectiveEpilogueFwdINS6_IJS8_SA_S9_EEENS6_IJNS7_ILi1EEESI_SI_EEESC_SE_Li128ELb1ELb1ELb0ELb0EEENS1_19SingleTileSchedulerILb1ELb0ELb1ELi128EEEEEEEEEvNT_6ParamsE --------------------------
	.section	.nv.constant0._ZN7cutlass13device_kernelIN5flash19enable_sm80_to_sm89INS1_16FlashAttnFwdSm80INS1_25CollectiveMainloopFwdSm80ILi4ELi1ELb0EN4cute5tupleIJNS5_1CILi128EEENS7_ILi112EEENS7_ILi64EEEEEELi64ENS_6half_tEfNS_4arch4Sm80ELb0ELb0ELb1ELb1ELb0ELb0ELb1ELb0EEENS1_21CollectiveEpilogueFwdINS6_IJS8_SA_S9_EEENS6_IJNS7_ILi1EEESI_SI_EEESC_SE_Li128ELb1ELb1ELb0ELb0EEENS1_19SingleTileSchedulerILb1ELb0ELb1ELi128EEEEEEEEEvNT_6ParamsE,"a",@progbits
	.sectionflags	@""
	.align	4
.nv.constant0._ZN7cutlass13device_kernelIN5flash19enable_sm80_to_sm89INS1_16FlashAttnFwdSm80INS1_25CollectiveMainloopFwdSm80ILi4ELi1ELb0EN4cute5tupleIJNS5_1CILi128EEENS7_ILi112EEENS7_ILi64EEEEEELi64ENS_6half_tEfNS_4arch4Sm80ELb0ELb0ELb1ELb1ELb0ELb0ELb1ELb0EEENS1_21CollectiveEpilogueFwdINS6_IJS8_SA_S9_EEENS6_IJNS7_ILi1EEESI_SI_EEESC_SE_Li128ELb1ELb1ELb0ELb0EEENS1_19SingleTileSchedulerILb1ELb0ELb1ELi128EEEEEEEEEvNT_6ParamsE:
	.zero		1400


//--------------------- .nv.constant0._ZN7cutlass13device_kernelIN5flash19enable_sm80_to_sm89INS1_16FlashAttnFwdSm80INS1_25CollectiveMainloopFwdSm80ILi4ELi1ELb0EN4cute5tupleIJNS5_1CILi128EEENS7_ILi112EEENS7_ILi64EEEEEELi64ENS_6half_tEfNS_4arch4Sm80ELb0ELb0ELb1ELb1ELb0ELb1ELb1ELb0EEENS1_21CollectiveEpilogueFwdINS6_IJS8_SA_S9_EEENS6_IJNS7_ILi1EEESI_SI_EEESC_SE_Li128ELb1ELb1ELb0ELb0EEENS1_19SingleTileSchedulerILb1ELb0ELb1ELi128EEEEEEEEEvNT_6ParamsE --------------------------
	.section	.nv.constant0._ZN7cutlass13device_kernelIN5flash19enable_sm80_to_sm89INS1_16FlashAttnFwdSm80INS1_25CollectiveMainloopFwdSm80ILi4ELi1ELb0EN4cute5tupleIJNS5_1CILi128EEENS7_ILi112EEENS7_ILi64EEEEEELi64ENS_6half_tEfNS_4arch4Sm80ELb0ELb0ELb1ELb1ELb0ELb1ELb1ELb0EEENS1_21CollectiveEpilogueFwdINS6_IJS8_SA_S9_EEENS6_IJNS7_ILi1EEESI_SI_EEESC_SE_Li128ELb1ELb1ELb0ELb0EEENS1_19SingleTileSchedulerILb1ELb0ELb1ELi128EEEEEEEEEvNT_6ParamsE,"a",@progbits
	.sectionflags	@""
	.align	4
.nv.constant0._ZN7cutlass13device_kernelIN5flash19enable_sm80_to_sm89INS1_16FlashAttnFwdSm80INS1_25CollectiveMainloopFwdSm80ILi4ELi1ELb0EN4cute5tupleIJNS5_1CILi128EEENS7_ILi112EEENS7_ILi64EEEEEELi64ENS_6half_tEfNS_4arch4Sm80ELb0ELb0ELb1ELb1ELb0ELb1ELb1ELb0EEENS1_21CollectiveEpilogueFwdINS6_IJS8_SA_S9_EEENS6_IJNS7_ILi1EEESI_SI_EEESC_SE_Li128ELb1ELb1ELb0ELb0EEENS1_19SingleTileSchedulerILb1ELb0ELb1ELi128EEEEEEEEEvNT_6ParamsE:
	.zero		1400


//--------------------- .nv.constant0._ZN7cutlass13device_kernelIN5flash19enable_sm80_to_sm89INS1_16FlashAttnFwdSm80INS1_25CollectiveMainloopFwdSm80ILi4ELi1ELb0EN4cute5tupleIJNS5_1CILi128EEENS7_ILi96EEENS7_ILi64EEEEEELi64ENS_6half_tEfNS_4arch4Sm80ELb0ELb1ELb1ELb0ELb0ELb0ELb1ELb0EEENS1_21CollectiveEpilogueFwdINS6_IJS8_SA_S9_EEENS6_IJNS7_ILi1EEESI_SI_EEESC_SE_Li128ELb0ELb1ELb0ELb0EEENS1_19SingleTileSchedulerILb0ELb0ELb1ELi128EEEEEEEEEvNT_6ParamsE --------------------------
	.section	.nv.constant0._ZN7cutlass13device_kernelIN5flash19enable_sm80_to_sm89INS1_16FlashAttnFwdSm80INS1_25CollectiveMainloopFwdSm80ILi4ELi1ELb0EN4cute5tupleIJNS5_1CILi128EEENS7_ILi96EEENS7_ILi64EEEEEELi64ENS_6half_tEfNS_4arch4Sm80ELb0ELb1ELb1ELb0ELb0ELb0ELb1ELb0EEENS1_21CollectiveEpilogueFwdINS6_IJS8_SA_S9_EEENS6_IJNS7_ILi1EEESI_SI_EEESC_SE_Li128ELb0ELb1ELb0ELb0EEENS1_19SingleTileSchedulerILb0ELb0ELb1ELi128EEEEEEEEEvNT_6ParamsE,"a",@progbits
	.sectionflags	@""
	.align	4
.nv.constant0._ZN7cutlass13device_kernelIN5flash19enable_sm80_to_sm89INS1_16FlashAttnFwdSm80INS1_25CollectiveMainloopFwdSm80ILi4ELi1ELb0EN4cute5tupleIJNS5_1CILi128EEENS7_ILi96EEENS7_ILi64EEEEEELi64ENS_6half_tEfNS_4arch4Sm80ELb0ELb1ELb1ELb0ELb0ELb0ELb1ELb0EEENS1_21CollectiveEpilogueFwdINS6_IJS8_SA_S9_EEENS6_IJNS7_ILi1EEESI_SI_EEESC_SE_Li128ELb0ELb1ELb0ELb0EEENS1_19SingleTileSchedulerILb0ELb0ELb1ELi128EEEEEEEEEvNT_6ParamsE:
	.zero		1400


//--------------------- .nv.constant0._ZN7cutlass13device_kernelIN5flash19enable_sm80_to_sm89INS1_16FlashAttnFwdSm80INS1_25CollectiveMainloopFwdSm80ILi4ELi1ELb0EN4cute5tupleIJNS5_1CILi128EEENS7_ILi96EEENS7_ILi64EEEEEELi64ENS_6half_tEfNS_4arch4Sm80ELb0ELb1ELb1ELb1ELb0ELb0ELb1ELb0EEENS1_21CollectiveEpilogueFwdINS6_IJS8_SA_S9_EEENS6_IJNS7_ILi1EEESI_SI_EEESC_SE_Li128ELb1ELb1ELb0ELb0EEENS1_19SingleTileSchedulerILb1ELb0ELb1ELi128EEEEEEEEEvNT_6ParamsE --------------------------
	.section	.nv.constant0._ZN7cutlass13device_kernelIN5flash19enable_sm80_to_sm89INS1_16FlashAttnFwdSm80INS1_25CollectiveMainloopFwdSm80ILi4ELi1ELb0EN4cute5tupleIJNS5_1CILi128EEENS7_ILi96EEENS7_ILi64EEEEEELi64ENS_6half_tEfNS_4arch4Sm80ELb0ELb1ELb1ELb1ELb0ELb0ELb1ELb0EEENS1_21CollectiveEpilogueFwdINS6_IJS8_SA_S9_EEENS6_IJNS7_ILi1EEESI_SI_EEESC_SE_Li128ELb1ELb1ELb0ELb0EEENS1_19SingleTileSchedulerILb1ELb0ELb1ELi128EEEEEEEEEvNT_6ParamsE,"a",@progbits
	.sectionflags	@""
	.align	4
.nv.constant0._ZN7cutlass13device_kernelIN5flash19enable_sm80_to_sm89INS1_16FlashAttnFwdSm80INS1_25CollectiveMainloopFwdSm80ILi4ELi1ELb0EN4cute5tupleIJNS5_1CILi128EEENS7_ILi96EEENS7_ILi64EEEEEELi64ENS_6half_tEfNS_4arch4Sm80ELb0ELb1ELb1ELb1ELb0ELb0ELb1ELb0EEENS1_21CollectiveEpilogueFwdINS6_IJS8_SA_S9_EEENS6_IJNS7_ILi1EEESI_SI_EEESC_SE_Li128ELb1ELb1ELb0ELb0EEENS1_19SingleTileSchedulerILb1ELb0ELb1ELi128EEEEEEEEEvNT_6ParamsE:
	.zero		1400


//--------------------- .nv.constant0._ZN7cutlass13device_kernelIN5flash19enable_sm80_to_sm89INS1_16FlashAttnFwdSm80INS1_25CollectiveMainloopFwdSm80ILi4ELi1ELb0EN4cute5tupleIJNS5_1CILi128EEENS7_ILi96EEENS7_ILi64EEEEEELi64ENS_6half_tEfNS_4arch4Sm80ELb0ELb1ELb1ELb1ELb0ELb1ELb1ELb0EEENS1_21CollectiveEpilogueFwdINS6_IJS8_SA_S9_EEENS6_IJNS7_ILi1EEESI_SI_EEESC_SE_Li128ELb1ELb1ELb0ELb0EEENS1_19SingleTileSchedulerILb1ELb0ELb1ELi128EEEEEEEEEvNT_6ParamsE --------------------------
	.section	.nv.constant0._ZN7cutlass13device_kernelIN5flash19enable_sm80_to_sm89INS1_16FlashAttnFwdSm80INS1_25CollectiveMainloopFwdSm80ILi4ELi1ELb0EN4cute5tupleIJNS5_1CILi128EEENS7_ILi96EEENS7_ILi64EEEEEELi64ENS_6half_tEfNS_4arch4Sm80ELb0ELb1ELb1ELb1ELb0ELb1ELb1ELb0EEENS1_21CollectiveEpilogueFwdINS6_IJS8_SA_S9_EEENS6_IJNS7_ILi1EEESI_SI_EEESC_SE_Li128ELb1ELb1ELb0ELb0EEENS1_19SingleTileSchedulerILb1ELb0ELb1ELi128EEEEEEEEEvNT_6ParamsE,"a",@progbits
	.sectionflags	@""
	.align	4
.nv.constant0._ZN7cutlass13device_kernelIN5flash19enable_sm80_to_sm89INS1_16FlashAttnFwdSm80INS1_25CollectiveMainloopFwdSm80ILi4ELi1ELb0EN4cute5tupleIJNS5_1CILi128EEENS7_ILi96EEENS7_ILi64EEEEEELi64ENS_6half_tEfNS_4arch4Sm80ELb0ELb1ELb1ELb1ELb0ELb1ELb1ELb0EEENS1_21CollectiveEpilogueFwdINS6_IJS8_SA_S9_EEENS6_IJNS7_ILi1EEESI_SI_EEESC_SE_Li128ELb1ELb1ELb0ELb0EEENS1_19SingleTileSchedulerILb1ELb0ELb1ELi128EEEEEEEEEvNT_6ParamsE:
	.zero		1400


//--------------------- .nv.constant0._ZN7cutlass13device_kernelIN5flash19enable_sm80_to_sm89INS1_16FlashAttnFwdSm80INS1_25CollectiveMainloopFwdSm80ILi4ELi1ELb0EN4cute5tupleIJNS5_1CILi128EEENS7_ILi112EEENS7_ILi64EEEEEELi64ENS_6half_tEfNS_4arch4Sm80ELb1ELb0ELb1ELb0ELb0ELb0ELb1ELb0EEENS1_21CollectiveEpilogueFwdINS6_IJS8_SA_S9_EEENS6_IJNS7_ILi1EEESI_SI_EEESC_SE_Li128ELb0ELb1ELb0ELb0EEENS1_30DynamicPersistentTileSchedulerILi128ELi128ELb0ELb1ELb0EEEEEEEEEvNT_6ParamsE --------------------------
	.section	.nv.constant0._ZN7cutlass13device_kernelIN5flash19enable_sm80_to_sm89INS1_16FlashAttnFwdSm80INS1_25CollectiveMainloopFwdSm80ILi4ELi1ELb0EN4cute5tupleIJNS5_1CILi128EEENS7_ILi112EEENS7_ILi64EEEEEELi64ENS_6half_tEfNS_4arch4Sm80ELb1ELb0ELb1ELb0ELb0ELb0ELb1ELb0EEENS1_21CollectiveEpilogueFwdINS6_IJS8_SA_S9_EEENS6_IJNS7_ILi1EEESI_SI_EEESC_SE_Li128ELb0ELb1ELb0ELb0EEENS1_30DynamicPersistentTileSchedulerILi128ELi128ELb0ELb1ELb0EEEEEEEEEvNT_6ParamsE,"a",@progbits
	.sectionflags	@""
	.align	4
.nv.constant0._ZN7cutlass13device_kernelIN5flash19enable_sm80_to_sm89INS1_16FlashAttnFwdSm80INS1_25CollectiveMainloopFwdSm80ILi4ELi1ELb0EN4cute5tupleIJNS5_1CILi128EEENS7_ILi112EEENS7_ILi64EEEEEELi64ENS_6half_tEfNS_4arch4Sm80ELb1ELb0ELb1ELb0ELb0ELb0ELb1ELb0EEENS1_21CollectiveEpilogueFwdINS6_IJS8_SA_S9_EEENS6_IJNS7_ILi1EEESI_SI_EEESC_SE_Li128ELb0ELb1ELb0ELb0EEENS1_30DynamicPersistentTileSchedulerILi128ELi128ELb0ELb1ELb0EEEEEEEEEvNT_6ParamsE:
	.zero		1416


//--------------------- .nv.constant0._ZN7cutlass13device_kernelIN5flash19enable_sm80_to_sm89INS1_16FlashAttnFwdSm80INS1_25CollectiveMainloopFwdSm80ILi4ELi1ELb0EN4cute5tupleIJNS5_1CILi128EEENS7_ILi112EEENS7_ILi64EEEEEELi64ENS_6half_tEfNS_4arch4Sm80ELb1ELb0ELb1ELb1ELb0ELb0ELb1ELb0EEENS1_21CollectiveEpilogueFwdINS6_IJS8_SA_S9_EEENS6_IJNS7_ILi1EEESI_SI_EEESC_SE_Li128ELb1ELb1ELb0ELb0EEENS1_19SingleTileSchedulerILb1ELb0ELb1ELi128EEEEEEEEEvNT_6ParamsE --------------------------
	.section	.nv.constant0._ZN7cutlass13device_kernelIN5flash19enable_sm80_to_sm89INS1_16FlashAttnFwdSm80INS1_25CollectiveMainloopFwdSm80ILi4ELi1ELb0EN4cute5tupleIJNS5_1CILi128EEENS7_ILi112EEENS7_ILi64EEEEEELi64ENS_6half_tEfNS_4arch4Sm80ELb1ELb0ELb1ELb1ELb0ELb0ELb1ELb0EEENS1_21CollectiveEpilogueFwdINS6_IJS8_SA_S9_EEENS6_IJNS7_ILi1EEESI_SI_EEESC_SE_Li128ELb1ELb1ELb0ELb0EEENS1_19SingleTileSchedulerILb1ELb0ELb1ELi128EEEEEEEEEvNT_6ParamsE,"a",@progbits
	.sectionflags	@""
	.align	4
.nv.constant0._ZN7cutlass13device_kernelIN5flash19enable_sm80_to_sm89INS1_16FlashAttnFwdSm80INS1_25CollectiveMainloopFwdSm80ILi4ELi1ELb0EN4cute5tupleIJNS5_1CILi128EEENS7_ILi112EEENS7_ILi64EEEEEELi64ENS_6half_tEfNS_4arch4Sm80ELb1ELb0ELb1ELb1ELb0ELb0ELb1ELb0EEENS1_21CollectiveEpilogueFwdINS6_IJS8_SA_S9_EEENS6_IJNS7_ILi1EEESI_SI_EEESC_SE_Li128ELb1ELb1ELb0ELb0EEENS1_19SingleTileSchedulerILb1ELb0ELb1ELi128EEEEEEEEEvNT_6ParamsE:
	.zero		1400


//--------------------- .nv.constant0._ZN7cutlass13device_kernelIN5flash19enable_sm80_to_sm89INS1_16FlashAttnFwdSm80INS1_25CollectiveMainloopFwdSm80ILi4ELi1ELb0EN4cute5tupleIJNS5_1CILi128EEENS7_ILi112EEENS7_ILi64EEEEEELi64ENS_6half_tEfNS_4arch4Sm80ELb1ELb0ELb1ELb1ELb0ELb1ELb1ELb0EEENS1_21CollectiveEpilogueFwdINS6_IJS8_SA_S9_EEENS6_IJNS7_ILi1EEESI_SI_EEESC_SE_Li128ELb1ELb1ELb0ELb0EEENS1_19SingleTileSchedulerILb1ELb0ELb1ELi128EEEEEEEEEvNT_6ParamsE --------------------------
	.section	.nv.constant0._ZN7cutlass13device_kernelIN5flash19enable_sm80_to_sm89INS1_16FlashAttnFwdSm80INS1_25CollectiveMainloopFwdSm80ILi4ELi1ELb0EN4cute5tupleIJNS5_1CILi128EEENS7_ILi112EEENS7_ILi64EEEEEELi64ENS_6half_tEfNS_4arch4Sm80ELb1ELb0ELb1ELb1ELb0ELb1ELb1ELb0EEENS1_21CollectiveEpilogueFwdINS6_IJS8_SA_S9_EEENS6_IJNS7_ILi1EEESI_SI_EEESC_SE_Li128ELb1ELb1ELb0ELb0EEENS1_19SingleTileSchedulerILb1ELb0ELb1ELi128EEEEEEEEEvNT_6ParamsE,"a",@progbits
	.sectionflags	@""
	.align	4
.nv.constant0._ZN7cutlass13device_kernelIN5flash19enable_sm80_to_sm89INS1_16FlashAttnFwdSm80INS1_25CollectiveMainloopFwdSm80ILi4ELi1ELb0EN4cute5tupleIJNS5_1CILi128EEENS7_ILi112EEENS7_ILi64EEEEEELi64ENS_6half_tEfNS_4arch4Sm80ELb1ELb0ELb1ELb1ELb0ELb1ELb1ELb0EEENS1_21CollectiveEpilogueFwdINS6_IJS8_SA_S9_EEENS6_IJNS7_ILi1EEESI_SI_EEESC_SE_Li128ELb1ELb1ELb0ELb0EEENS1_19SingleTileSchedulerILb1ELb0ELb1ELi128EEEEEEEEEvNT_6ParamsE:
	.zero		1400


//--------------------- .text._ZN7cutlass13device_kernelIN5flash19enable_sm80_to_sm89INS1_16FlashAttnFwdSm80INS1_25CollectiveMainloopFwdSm80ILi4ELi1ELb0EN4cute5tupleIJNS5_1CILi128EEENS7_ILi112EEENS7_ILi64EEEEEELi64ENS_6half_tEfNS_4arch4Sm80ELb0ELb0ELb1ELb0ELb0ELb0ELb1ELb0EEENS1_21CollectiveEpilogueFwdINS6_IJS8_SA_S9_EEENS6_IJNS7_ILi1EEESI_SI_EEESC_SE_Li128ELb0ELb1ELb0ELb0EEENS1_19SingleTileSchedulerILb0ELb0ELb1ELi128EEEEEEEEEvNT_6ParamsE --------------------------
	.section	.text._ZN7cutlass13device_kernelIN5flash19enable_sm80_to_sm89INS1_16FlashAttnFwdSm80INS1_25CollectiveMainloopFwdSm80ILi4ELi1ELb0EN4cute5tupleIJNS5_1CILi128EEENS7_ILi112EEENS7_ILi64EEEEEELi64ENS_6half_tEfNS_4arch4Sm80ELb0ELb0ELb1ELb0ELb0ELb0ELb1ELb0EEENS1_21CollectiveEpilogueFwdINS6_IJS8_SA_S9_EEENS6_IJNS7_ILi1EEESI_SI_EEESC_SE_Li128ELb0ELb1ELb0ELb0EEENS1_19SingleTileSchedulerILb0ELb0ELb1ELi128EEEEEEEEEvNT_6ParamsE,"ax",@progbits
	.sectioninfo	@"SHI_REGISTERS=255"
	.align	128
.text._ZN7cutlass13device_kernelIN5flash19enable_sm80_to_sm89INS1_16FlashAttnFwdSm80INS1_25CollectiveMainloopFwdSm80ILi4ELi1ELb0EN4cute5tupleIJNS5_1CILi128EEENS7_ILi112EEENS7_ILi64EEEEEELi64ENS_6half_tEfNS_4arch4Sm80ELb0ELb0ELb1ELb0ELb0ELb0ELb1ELb0EEENS1_21CollectiveEpilogueFwdINS6_IJS8_SA_S9_EEENS6_IJNS7_ILi1EEESI_SI_EEESC_SE_Li128ELb0ELb1ELb0ELb0EEENS1_19SingleTileSchedulerILb0ELb0ELb1ELi128EEEEEEEEEvNT_6ParamsE:
        .type           _ZN7cutlass13device_kernelIN5flash19enable_sm80_to_sm89INS1_16FlashAttnFwdSm80INS1_25CollectiveMainloopFwdSm80ILi4ELi1ELb0EN4cute5tupleIJNS5_1CILi128EEENS7_ILi112EEENS7_ILi64EEEEEELi64ENS_6half_tEfNS_4arch4Sm80ELb0ELb0ELb1ELb0ELb0ELb0ELb1ELb0EEENS1_21CollectiveEpilogueFwdINS6_IJS8_SA_S9_EEENS6_IJNS7_ILi1EEESI_SI_EEESC_SE_Li128ELb0ELb1ELb0ELb0EEENS1_19SingleTileSchedulerILb0ELb0ELb1ELi128EEEEEEEEEvNT_6ParamsE,@function
        .size           _ZN7cutlass13device_kernelIN5flash19enable_sm80_to_sm89INS1_16FlashAttnFwdSm80INS1_25CollectiveMainloopFwdSm80ILi4ELi1ELb0EN4cute5tupleIJNS5_1CILi128EEENS7_ILi112EEENS7_ILi64EEEEEELi64ENS_6half_tEfNS_4arch4Sm80ELb0ELb0ELb1ELb0ELb0ELb0ELb1ELb0EEENS1_21CollectiveEpilogueFwdINS6_IJS8_SA_S9_EEENS6_IJNS7_ILi1EEESI_SI_EEESC_SE_Li128ELb0ELb1ELb0ELb0EEENS1_19SingleTileSchedulerILb0ELb0ELb1ELi128EEEEEEEEEvNT_6ParamsE,(.L_x_735 - _ZN7cutlass13device_kernelIN5flash19enable_sm80_to_sm89INS1_16FlashAttnFwdSm80INS1_25CollectiveMainloopFwdSm80ILi4ELi1ELb0EN4cute5tupleIJNS5_1CILi128EEENS7_ILi112EEENS7_ILi64EEEEEELi64ENS_6half_tEfNS_4arch4Sm80ELb0ELb0ELb1ELb0ELb0ELb0ELb1ELb0EEENS1_21CollectiveEpilogueFwdINS6_IJS8_SA_S9_EEENS6_IJNS7_ILi1EEESI_SI_EEESC_SE_Li128ELb0ELb1ELb0ELb0EEENS1_19SingleTileSchedulerILb0ELb0ELb1ELi128EEEEEEEEEvNT_6ParamsE)
        .other          _ZN7cutlass13device_kernelIN5flash19enable_sm80_to_sm89INS1_16FlashAttnFwdSm80INS1_25CollectiveMainloopFwdSm80ILi4ELi1ELb0EN4cute5tupleIJNS5_1CILi128EEENS7_ILi112EEENS7_ILi64EEEEEELi64ENS_6half_tEfNS_4arch4Sm80ELb0ELb0ELb1ELb0ELb0ELb0ELb1ELb0EEENS1_21CollectiveEpilogueFwdINS6_IJS8_SA_S9_EEENS6_IJNS7_ILi1EEESI_SI_EEESC_SE_Li128ELb0ELb1ELb0ELb0EEENS1_19SingleTileSchedulerILb0ELb0ELb1ELi128EEEEEEEEEvNT_6ParamsE,@"STO_CUDA_ENTRY STV_DEFAULT"
_ZN7cutlass13device_kernelIN5flash19enable_sm80_to_sm89INS1_16FlashAttnFwdSm80INS1_25CollectiveMainloopFwdSm80ILi4ELi1ELb0EN4cute5tupleIJNS5_1CILi128EEENS7_ILi112EEENS7_ILi64EEEEEELi64ENS_6half_tEfNS_4arch4Sm80ELb0ELb0ELb1ELb0ELb0ELb0ELb1ELb0EEENS1_21CollectiveEpilogueFwdINS6_IJS8_SA_S9_EEENS6_IJNS7_ILi1EEESI_SI_EEESC_SE_Li128ELb0ELb1ELb0ELb0EEENS1_19SingleTileSchedulerILb0ELb0ELb1ELi128EEEEEEEEEvNT_6ParamsE:
[----:B------:R-:W-:-:S03]  /*0000*/  MOV R1, c[0x0][0x28] ;  /* 0x00000a0000017a02 */ /* 0x000fc60000000f00 */
[----:B------:R-:W1:Y:S01]  /*0010*/  S2R R22, SR_CTAID.Z ;  /* 0x0000000000167919 */ /* 0x000e620000002700 */
[----:B------:R-:W-:Y:S02]  /*0020*/  IADD3 R1, R1, -0x98, RZ ;  /* 0xffffff6801017810 */ /* 0x000fe40007ffe0ff */
[----:B-1----:R-:W-:-:S13]  /*0030*/  ISETP.GE.AND P0, PT, R22, RZ, PT ;  /* 0x000000ff1600720c */ /* 0x002fda0003f06270 */
[----:B------:R-:W-:Y:S05]  /*0040*/  @!P0 EXIT ;  /* 0x000000000000894d */ /* 0x000fea0003800000 */
[----:B------:R-:W-:Y:S01]  /*0050*/  ISETP.NE.U32.AND P6, PT, RZ, c[0x0][0x340], PT ;  /* 0x0000d000ff007a0c */ /* 0x000fe20003fc5070 */
[----:B------:R-:W-:-:S03]  /*0060*/  ULDC.64 UR8, c[0x0][0x118] ;  /* 0x0000460000087ab9 */ /* 0x000fc60000000a00 */
[----:B------:R-:W-:-:S13]  /*0070*/  ISETP.NE.AND.EX P6, PT, RZ, c[0x0][0x344], PT, P6 ;  /* 0x0000d100ff007a0c */ /* 0x000fda0003fc5360 */
[----:B------:R-:W-:-:S04]  /*0080*/  @P6 IMAD.MOV.U32 R2, RZ, RZ, 0x4 ;  /* 0x00000004ff026424 */ /* 0x000fc800078e00ff */
[----:B------:R-:W-:-:S05]  /*0090*/  @P6 IMAD.WIDE R2, R22, R2, c[0x0][0x340] ;  /* 0x0000d00016026625 */ /* 0x000fca00078e0202 */
[----:B------:R1:W2:Y:S01]  /*00a0*/  @P6 LDG.E R21, [R2.64] ;  /* 0x0000000802156981 */ /* 0x0002a2000c1e1900 */
[----:B------:R-:W-:Y:S01]  /*00b0*/  IMAD.MOV.U32 R20, RZ, RZ, c[0x0][0x2c4] ;  /* 0x0000b100ff147624 */ /* 0x000fe200078e00ff */
[----:B------:R-:W-:Y:S01]  /*00c0*/  SHF.R.S32.HI R23, RZ, 0x1f, R22 ;  /* 0x0000001fff177819 */ /* 0x000fe20000011416 */
[----:B------:R-:W-:Y:S01]  /*00d0*/  IMAD.MOV.U32 R194, RZ, RZ, c[0x0][0x1d0] ;  /* 0x00007400ffc27624 */ /* 0x000fe200078e00ff */
[----:B------:R-:W3:Y:S01]  /*00e0*/  S2R R43, SR_TID.X ;  /* 0x00000000002b7919 */ /* 0x000ee20000002100 */
[----:B------:R-:W-:Y:S01]  /*00f0*/  IMAD.MOV.U32 R190, RZ, RZ, c[0x0][0x1e0] ;  /* 0x00007800ffbe7624 */ /* 0x000fe200078e00ff */
[C---:B------:R-:W-:Y:S01]  /*0100*/  ISETP.NE.AND P0, PT, R20.reuse, 0x1, PT ;  /* 0x000000011400780c */ /* 0x040fe20003f05270 */
[----:B------:R-:W-:Y:S01]  /*0110*/  IMAD R5, R23, c[0x0][0x1c0], RZ ;  /* 0x0000700017057a24 */ /* 0x000fe200078e02ff */
[----:B------:R-:W4:Y:S01]  /*0120*/  S2R R44, SR_CTAID.Y ;  /* 0x00000000002c7919 */ /* 0x000f220000002600 */
[----:B------:R-:W-:Y:S02]  /*0130*/  IMAD R20, R20, c[0x0][0x168], RZ ;  /* 0x00005a0014147a24 */ /* 0x000fe400078e02ff */
[----:B------:R-:W-:Y:S01]  /*0140*/  IMAD R5, R22, c[0x0][0x1c4], R5 ;  /* 0x0000710016057a24 */ /* 0x000fe200078e0205 */
[----:B------:R-:W5:Y:S01]  /*0150*/  S2R R9, SR_CTAID.X ;  /* 0x0000000000097919 */ /* 0x000f620000002500 */
[----:B------:R-:W-:Y:S01]  /*0160*/  IMAD.MOV.U32 R191, RZ, RZ, c[0x0][0x1e4] ;  /* 0x00007900ffbf7624 */ /* 0x000fe200078e00ff */
[----:B---3--:R-:W-:-:S04]  /*0170*/  SHF.R.S32.HI R25, RZ, 0x1f, R43 ;  /* 0x0000001fff197819 */ /* 0x008fc8000001142b */
[----:B-1----:R-:W-:Y:S01]  /*0180*/  LEA.HI R2, R25, R43, RZ, 0x3 ;  /* 0x0000002b19027211 */ /* 0x002fe200078f18ff */
[----:B----4-:R-:W-:Y:S01]  /*0190*/  IMAD.WIDE.U32 R6, R44, c[0x0][0x1b8], RZ ;  /* 0x00006e002c067a25 */ /* 0x010fe200078e00ff */
[----:B------:R-:W-:Y:S02]  /*01a0*/  SHF.R.S32.HI R45, RZ, 0x1f, R44 ;  /* 0x0000001fff2d7819 */ /* 0x000fe4000001142c */
[----:B------:R-:W-:Y:S02]  /*01b0*/  LOP3.LUT R0, R2, 0xfffffff8, RZ, 0xc0, !PT ;  /* 0xfffffff802007812 */ /* 0x000fe400078ec0ff */
[----:B------:R-:W-:Y:S01]  /*01c0*/  SHF.R.S32.HI R19, RZ, 0x3, R2 ;  /* 0x00000003ff137819 */ /* 0x000fe20000011402 */
[----:B------:R-:W-:Y:S02]  /*01d0*/  IMAD R2, R45, c[0x0][0x1b8], RZ ;  /* 0x00006e002d027a24 */ /* 0x000fe400078e02ff */
[----:B------:R-:W-:Y:S01]  /*01e0*/  IMAD.IADD R40, R43, 0x1, -R0 ;  /* 0x000000012b287824 */ /* 0x000fe200078e0a00 */
[----:B------:R-:W-:Y:S01]  /*01f0*/  SHF.R.S32.HI R24, RZ, 0x1f, R19 ;  /* 0x0000001fff187819 */ /* 0x000fe20000011413 */
[----:B------:R-:W-:-:S02]  /*0200*/  IMAD R2, R44, c[0x0][0x1bc], R2 ;  /* 0x00006f002c027a24 */ /* 0x000fc400078e0202 */
[----:B------:R-:W-:Y:S02]  /*0210*/  IMAD R0, R40, 0x10, R19 ;  /* 0x0000001028007824 */ /* 0x000fe400078e0213 */
[----:B------:R-:W-:Y:S02]  /*0220*/  IMAD.IADD R3, R7, 0x1, R2 ;  /* 0x0000000107037824 */ /* 0x000fe400078e0202 */
[----:B-----5:R-:W-:Y:S02]  /*0230*/  IMAD R8, R9, 0x80, R0 ;  /* 0x0000008009087824 */ /* 0x020fe400078e0200 */
[----:B------:R-:W-:Y:S02]  /*0240*/  IMAD.MOV.U32 R2, RZ, RZ, R6 ;  /* 0x000000ffff027224 */ /* 0x000fe400078e0006 */
[----:B------:R-:W-:Y:S01]  /*0250*/  @P0 IMAD.HI.U32 R4, R8, c[0x0][0x2c8], RZ ;  /* 0x0000b20008040a27 */ /* 0x000fe200078e00ff */
[----:B------:R-:W-:Y:S03]  /*0260*/  STL [R1+0x50], R8 ;  /* 0x0000500801007387 */ /* 0x000fe60000100800 */
[----:B------:R-:W-:Y:S01]  /*0270*/  IMAD.MOV.U32 R0, RZ, RZ, R8 ;  /* 0x000000ffff007224 */ /* 0x000fe200078e0008 */
[----:B------:R-:W-:Y:S01]  /*0280*/  @P0 SHF.R.U32.HI R0, RZ, c[0x0][0x2cc], R4 ;  /* 0x0000b300ff000a19 */ /* 0x000fe20000011604 */
[----:B------:R-:W-:-:S03]  /*0290*/  IMAD.WIDE.U32 R2, R22, c[0x0][0x1c0], R2 ;  /* 0x0000700016027a25 */ /* 0x000fc600078e0002 */
[--C-:B------:R-:W-:Y:S01]  /*02a0*/  SHF.R.S32.HI R6, RZ, 0x1f, R0.reuse ;  /* 0x0000001fff067819 */ /* 0x100fe20000011400 */
[----:B------:R-:W-:Y:S02]  /*02b0*/  IMAD.MOV R4, RZ, RZ, -R0 ;  /* 0x000000ffff047224 */ /* 0x000fe400078e0a00 */
[----:B------:R-:W-:Y:S02]  /*02c0*/  IMAD.IADD R3, R3, 0x1, R5 ;  /* 0x0000000103037824 */ /* 0x000fe400078e0205 */
[----:B------:R-:W-:Y:S02]  /*02d0*/  IMAD R5, R4, c[0x0][0x2c4], R8 ;  /* 0x0000b10004057a24 */ /* 0x000fe400078e0208 */
[----:B------:R-:W-:Y:S02]  /*02e0*/  IMAD R6, R6, c[0x0][0x1b0], RZ ;  /* 0x00006c0006067a24 */ /* 0x000fe400078e02ff */
[----:B------:R-:W-:Y:S01]  /*02f0*/  IMAD.WIDE.U32 R2, R0, c[0x0][0x1b0], R2 ;  /* 0x00006c0000027a25 */ /* 0x000fe200078e0002 */
[----:B------:R-:W-:-:S03]  /*0300*/  SHF.R.S32.HI R4, RZ, 0x1f, R5 ;  /* 0x0000001fff047819 */ /* 0x000fc60000011405 */
[----:B------:R-:W-:Y:S02]  /*0310*/  IMAD R0, R0, c[0x0][0x1b4], R6 ;  /* 0x00006d0000007a24 */ /* 0x000fe400078e0206 */
[----:B------:R-:W-:Y:S02]  /*0320*/  IMAD.SHL.U32 R46, R40, 0x8, RZ ;  /* 0x00000008282e7824 */ /* 0x000fe400078e00ff */
[----:B------:R-:W-:Y:S02]  /*0330*/  IMAD.IADD R3, R3, 0x1, R0 ;  /* 0x0000000103037824 */ /* 0x000fe400078e0200 */
[----:B------:R-:W-:Y:S01]  /*0340*/  IMAD R0, R4, c[0x0][0x1a8], RZ ;  /* 0x00006a0004007a24 */ /* 0x000fe200078e02ff */
[----:B------:R-:W-:Y:S01]  /*0350*/  ISETP.GE.AND P3, PT, R46, c[0x0][0x198], PT ;  /* 0x000066002e007a0c */ /* 0x000fe20003f66270 */
[----:B------:R-:W-:Y:S01]  /*0360*/  IMAD.WIDE.U32 R2, R5, c[0x0][0x1a8], R2 ;  /* 0x00006a0005027a25 */ /* 0x000fe200078e0002 */
[----:B------:R-:W-:-:S03]  /*0370*/  SHF.R.S32.HI R47, RZ, 0x1f, R46 ;  /* 0x0000001fff2f7819 */ /* 0x000fc6000001142e */
[----:B------:R-:W-:Y:S01]  /*0380*/  IMAD R0, R5, c[0x0][0x1ac], R0 ;  /* 0x00006b0005007a24 */ /* 0x000fe200078e0200 */
[----:B------:R-:W-:Y:S01]  /*0390*/  LEA R7, P0, R2, c[0x0][0x160], 0x1 ;  /* 0x0000580002077a11 */ /* 0x000fe200078008ff */
[----:B------:R-:W-:Y:S02]  /*03a0*/  IMAD.SHL.U32 R4, R19, 0x40, RZ ;  /* 0x0000004013047824 */ /* 0x000fe400078e00ff */
[----:B------:R-:W-:Y:S01]  /*03b0*/  IMAD.IADD R6, R3, 0x1, R0 ;  /* 0x0000000103067824 */ /* 0x000fe200078e0200 */
[----:B------:R-:W-:Y:S01]  /*03c0*/  IADD3 R3, R194, 0x6f, RZ ;  /* 0x0000006fc2037810 */ /* 0x000fe20007ffe0ff */
[----:B------:R-:W-:Y:S01]  /*03d0*/  IMAD R9, R9, 0x80, R19 ;  /* 0x0000008009097824 */ /* 0x000fe200078e0213 */
[----:B------:R-:W-:Y:S01]  /*03e0*/  LOP3.LUT R0, R4, 0x1c0, RZ, 0xc0, !PT ;  /* 0x000001c004007812 */ /* 0x000fe200078ec0ff */
[----:B------:R-:W-:Y:S01]  /*03f0*/  SHFL.IDX PT, R8, R7, 0x1, 0x181f ;  /* 0x00381f0007087f89 */ /* 0x000fe200000e0000 */
[----:B------:R-:W-:Y:S02]  /*0400*/  LEA.HI.X R6, R2, c[0x0][0x164], R6, 0x1, P0 ;  /* 0x0000590002067a11 */ /* 0x000fe400000f0c06 */
[----:B------:R-:W-:Y:S01]  /*0410*/  SHF.R.U32.HI R2, RZ, 0x3, R0 ;  /* 0x00000003ff027819 */ /* 0x000fe20000011600 */
[----:B------:R-:W1:Y:S01]  /*0420*/  SHFL.IDX PT, R4, R7, RZ, 0x181f ;  /* 0x00181fff07047589 */ /* 0x000e6200000e0000 */
[----:B------:R-:W-:-:S02]  /*0430*/  LOP3.LUT R0, R0, 0x38, R46, 0xf8, !PT ;  /* 0x0000003800007812 */ /* 0x000fc400078ef82e */
[----:B------:R-:W-:Y:S01]  /*0440*/  ISETP.GE.AND P4, PT, R9, R20, PT ;  /* 0x000000140900720c */ /* 0x000fe20003f86270 */
[----:B------:R-:W3:Y:S01]  /*0450*/  SHFL.IDX PT, R5, R6, RZ, 0x181f ;  /* 0x00181fff06057589 */ /* 0x000ee200000e0000 */
[----:B------:R-:W-:Y:S02]  /*0460*/  LOP3.LUT R0, R0, R2, RZ, 0x3c, !PT ;  /* 0x0000000200007212 */ /* 0x000fe400078e3cff */
[----:B------:R-:W-:Y:S01]  /*0470*/  LEA.HI R2, R25, R43, RZ, 0x6 ;  /* 0x0000002b19027211 */ /* 0x000fe200078f30ff */
[----:B------:R-:W4:Y:S01]  /*0480*/  SHFL.IDX PT, R11, R6, 0x1, 0x181f ;  /* 0x00381f00060b7f89 */ /* 0x000f2200000e0000 */
[C---:B------:R-:W-:Y:S02]  /*0490*/  IADD3 R10, R9.reuse, 0x10, RZ ;  /* 0x00000010090a7810 */ /* 0x040fe40007ffe0ff */
[C---:B------:R-:W-:Y:S01]  /*04a0*/  IADD3 R14, R9.reuse, 0x20, RZ ;  /* 0x00000020090e7810 */ /* 0x040fe20007ffe0ff */
[----:B------:R-:W-:Y:S01]  /*04b0*/  IMAD.SHL.U32 R2, R2, 0x8, RZ ;  /* 0x0000000802027824 */ /* 0x000fe200078e00ff */
[----:B------:R-:W-:Y:S01]  /*04c0*/  ISETP.GE.AND P2, PT, R10, R20, PT ;  /* 0x000000140a00720c */ /* 0x000fe20003f46270 */
[----:B------:R-:W-:Y:S01]  /*04d0*/  SHFL.IDX PT, R12, R6, 0x2, 0x181f ;  /* 0x00581f00060c7f89 */ /* 0x000fe200000e0000 */
[----:B------:R-:W-:-:S02]  /*04e0*/  IADD3 R13, R9, 0x30, RZ ;  /* 0x00000030090d7810 */ /* 0x000fc40007ffe0ff */
[----:B------:R-:W-:Y:S01]  /*04f0*/  LOP3.LUT R195, R0, 0xfffffe00, R2, 0xf8, !PT ;  /* 0xfffffe0000c37812 */ /* 0x000fe200078ef802 */
[----:B------:R-:W5:Y:S01]  /*0500*/  SHFL.IDX PT, R10, R7, 0x2, 0x181f ;  /* 0x00581f00070a7f89 */ /* 0x000f6200000e0000 */
[----:B------:R-:W-:Y:S01]  /*0510*/  IMAD.MOV.U32 R2, RZ, RZ, RZ ;  /* 0x000000ffff027224 */ /* 0x000fe200078e00ff */
[----:B------:R-:W-:Y:S02]  /*0520*/  ISETP.GE.AND P1, PT, R13, R20, PT ;  /* 0x000000140d00720c */ /* 0x000fe40003f26270 */
[----:B------:R-:W-:Y:S01]  /*0530*/  @!P4 IMAD.SHL.U32 R0, R195, 0x2, RZ ;  /* 0x00000002c300c824 */ /* 0x000fe200078e00ff */
[----:B------:R-:W-:Y:S01]  /*0540*/  IADD3 R13, R9, 0x40, RZ ;  /* 0x00000040090d7810 */ /* 0x000fe20007ffe0ff */
[----:B------:R-:W-:Y:S01]  /*0550*/  IMAD.HI R18, R3, -0x6db6db6d, R2 ;  /* 0x9249249303127827 */ /* 0x000fe200078e0202 */
[----:B-1----:R-:W-:Y:S01]  /*0560*/  @!P4 LEA R4, P0, R46, R4, 0x1 ;  /* 0x000000042e04c211 */ /* 0x002fe200078008ff */
[----:B------:R-:W-:Y:S01]  /*0570*/  SHFL.IDX PT, R17, R6, 0x5, 0x181f ;  /* 0x00b81f0006117f89 */ /* 0x000fe200000e0000 */
[----:B------:R-:W-:-:S02]  /*0580*/  ISETP.GE.AND P5, PT, R13, R20, PT ;  /* 0x000000140d00720c */ /* 0x000fc40003fa6270 */
[----:B---3--:R-:W-:Y:S01]  /*0590*/  @!P4 LEA.HI.X R5, R46, R5, R47, 0x1, P0 ;  /* 0x000000052e05c211 */ /* 0x008fe200000f0c2f */
[----:B------:R-:W-:Y:S01]  /*05a0*/  SHFL.IDX PT, R15, R7, 0x6, 0x181f ;  /* 0x00d81f00070f7f89 */ /* 0x000fe200000e0000 */
[----:B------:R-:W-:-:S03]  /*05b0*/  ISETP.GE.AND P0, PT, R14, R20, PT ;  /* 0x000000140e00720c */ /* 0x000fc60003f06270 */
[----:B------:R1:W-:Y:S01]  /*05c0*/  @!P4 LDGSTS.E.BYPASS.LTC128B.128 [R0+0x7100], [R4.64], !P3 ;  /* 0x071000000400cfae */ /* 0x0003e2000d901d48 */
[C---:B------:R-:W-:Y:S02]  /*05d0*/  @!P2 LEA R2, P4, R46.reuse, R8, 0x1 ;  /* 0x000000082e02a211 */ /* 0x040fe400078808ff */
[----:B------:R-:W-:Y:S01]  /*05e0*/  IADD3 R8, R9, 0x50, RZ ;  /* 0x0000005009087810 */ /* 0x000fe20007ffe0ff */
[----:B------:R-:W-:Y:S01]  /*05f0*/  SHFL.IDX PT, R16, R6, 0x6, 0x181f ;  /* 0x00d81f0006107f89 */ /* 0x000fe200000e0000 */
[----:B----4-:R-:W-:Y:S02]  /*0600*/  @!P2 LEA.HI.X R3, R46, R11, R47, 0x1, P4 ;  /* 0x0000000b2e03a211 */ /* 0x010fe400020f0c2f */
[----:B------:R-:W-:Y:S01]  /*0610*/  ISETP.GE.AND P4, PT, R8, R20, PT ;  /* 0x000000140800720c */ /* 0x000fe20003f86270 */
[----:B------:R-:W-:Y:S04]  /*0620*/  SHFL.IDX PT, R11, R7, 0x5, 0x181f ;  /* 0x00b81f00070b7f89 */ /* 0x000fe800000e0000 */
[----:B------:R-:W-:Y:S04]  /*0630*/  SHFL.IDX PT, R8, R7, 0x4, 0x181f ;  /* 0x00981f0007087f89 */ /* 0x000fe800000e0000 */
[----:B------:R-:W-:Y:S04]  /*0640*/  SHFL.IDX PT, R14, R6, 0x7, 0x181f ;  /* 0x00f81f00060e7f89 */ /* 0x000fe800000e0000 */
[----:B------:R-:W-:Y:S04]  /*0650*/  SHFL.IDX PT, R13, R7, 0x7, 0x181f ;  /* 0x00f81f00070d7f89 */ /* 0x000fe800000e0000 */
[----:B------:R-:W-:Y:S01]  /*0660*/  STL [R1+0x28], R195 ;  /* 0x000028c301007387 */ /* 0x000fe20000100800 */
[----:B-1----:R-:W-:-:S03]  /*0670*/  @!P2 IMAD.SHL.U32 R0, R195, 0x2, RZ ;  /* 0x00000002c300a824 */ /* 0x002fc600078e00ff */
[----:B------:R-:W1:Y:S04]  /*0680*/  SHFL.IDX PT, R4, R7, 0x3, 0x181f ;  /* 0x00781f0007047f89 */ /* 0x000e6800000e0000 */
[----:B------:R-:W3:Y:S04]  /*0690*/  SHFL.IDX PT, R5, R6, 0x3, 0x181f ;  /* 0x00781f0006057f89 */ /* 0x000ee800000e0000 */
[----:B------:R5:W-:Y:S04]  /*06a0*/  @!P2 LDGSTS.E.BYPASS.LTC128B.128 [R0+0x7900], [R2.64], !P3 ;  /* 0x079000000200afae */ /* 0x000be8000d901d48 */
[----:B------:R-:W-:Y:S01]  /*06b0*/  STL.64 [R1+0x30], R46 ;  /* 0x0000302e01007387 */ /* 0x000fe20000100a00 */
[----:B-----5:R-:W-:Y:S01]  /*06c0*/  @!P0 LEA R2, P2, R46, R10, 0x1 ;  /* 0x0000000a2e028211 */ /* 0x020fe200078408ff */
[----:B------:R-:W-:Y:S01]  /*06d0*/  IMAD R10, R24, c[0x0][0x1e0], RZ ;  /* 0x00007800180a7a24 */ /* 0x000fe200078e02ff */
[----:B------:R-:W-:-:S02]  /*06e0*/  IADD3 R0, R9, 0x60, RZ ;  /* 0x0000006009007810 */ /* 0x000fc40007ffe0ff */
[----:B------:R-:W-:Y:S01]  /*06f0*/  @!P0 LEA.HI.X R3, R46, R12, R47, 0x1, P2 ;  /* 0x0000000c2e038211 */ /* 0x000fe200010f0c2f */
[----:B------:R-:W-:Y:S01]  /*0700*/  IMAD R10, R19, c[0x0][0x1e4], R10 ;  /* 0x00007900130a7a24 */ /* 0x000fe200078e020a */
[----:B------:R4:W5:Y:S01]  /*0710*/  SHFL.IDX PT, R12, R6, 0x4, 0x181f ;  /* 0x00981f00060c7f89 */ /* 0x00096200000e0000 */
[----:B------:R-:W-:Y:S01]  /*0720*/  ISETP.GE.AND P2, PT, R0, R20, PT ;  /* 0x000000140000720c */ /* 0x000fe20003f46270 */
[----:B------:R-:W-:-:S05]  /*0730*/  @!P0 IMAD.SHL.U32 R0, R195, 0x2, RZ ;  /* 0x00000002c3008824 */ /* 0x000fca00078e00ff */
[----:B------:R1:W-:Y:S01]  /*0740*/  @!P0 LDGSTS.E.BYPASS.LTC128B.128 [R0+0x8100], [R2.64], !P3 ;  /* 0x0810000002008fae */ /* 0x0003e2000d901d48 */
[----:B----4-:R-:W-:Y:S02]  /*0750*/  IADD3 R6, R9, 0x70, RZ ;  /* 0x0000007009067810 */ /* 0x010fe40007ffe0ff */
[----:B-1----:R-:W-:Y:S01]  /*0760*/  @!P1 LEA R2, P0, R46, R4, 0x1 ;  /* 0x000000042e029211 */ /* 0x002fe200078008ff */
[----:B------:R-:W-:-:S03]  /*0770*/  @!P1 IMAD.SHL.U32 R0, R195, 0x2, RZ ;  /* 0x00000002c3009824 */ /* 0x000fc600078e00ff */
[--C-:B---3--:R-:W-:Y:S01]  /*0780*/  @!P1 LEA.HI.X R3, R46, R5, R47.reuse, 0x1, P0 ;  /* 0x000000052e039211 */ /* 0x108fe200000f0c2f */
[----:B------:R-:W-:Y:S01]  /*0790*/  IMAD.WIDE.U32 R4, R19, c[0x0][0x1e0], R46 ;  /* 0x0000780013047a25 */ /* 0x000fe200078e002e */
[----:B------:R-:W-:-:S03]  /*07a0*/  ISETP.GE.AND P0, PT, R6, R20, PT ;  /* 0x000000140600720c */ /* 0x000fc60003f06270 */
[----:B------:R1:W-:Y:S01]  /*07b0*/  @!P1 LDGSTS.E.BYPASS.LTC128B.128 [R0+0x8900], [R2.64], !P3 ;  /* 0x0890000002009fae */ /* 0x0003e2000d901d48 */
[----:B------:R-:W-:-:S04]  /*07c0*/  @!P5 LEA R8, P1, R46, R8, 0x1 ;  /* 0x000000082e08d211 */ /* 0x000fc800078208ff */
[C-C-:B-----5:R-:W-:Y:S01]  /*07d0*/  @!P5 LEA.HI.X R9, R46.reuse, R12, R47.reuse, 0x1, P1 ;  /* 0x0000000c2e09d211 */ /* 0x160fe200008f0c2f */
[----:B------:R-:W-:Y:S01]  /*07e0*/  @!P4 IMAD.SHL.U32 R12, R195, 0x2, RZ ;  /* 0x00000002c30cc824 */ /* 0x000fe200078e00ff */
[C---:B------:R-:W-:Y:S02]  /*07f0*/  @!P4 LEA R6, P1, R46.reuse, R11, 0x1 ;  /* 0x0000000b2e06c211 */ /* 0x040fe400078208ff */
[----:B------:R-:W-:Y:S02]  /*0800*/  SHF.R.U32.HI R11, RZ, 0x1f, R18 ;  /* 0x0000001fff0b7819 */ /* 0x000fe40000011612 */
[----:B------:R-:W-:Y:S02]  /*0810*/  @!P4 LEA.HI.X R7, R46, R17, R47, 0x1, P1 ;  /* 0x000000112e07c211 */ /* 0x000fe400008f0c2f */
[----:B------:R-:W-:Y:S01]  /*0820*/  LEA.HI.SX32 R198, R18, R11, 0x1a ;  /* 0x0000000b12c67211 */ /* 0x000fe200078fd2ff */
[----:B------:R-:W-:-:S03]  /*0830*/  IMAD.SHL.U32 R18, R19, 0x8, RZ ;  /* 0x0000000813127824 */ /* 0x000fc600078e00ff */
[----:B------:R-:W-:Y:S01]  /*0840*/  IADD3 R41, R198, -0x1, RZ ;  /* 0xffffffffc6297810 */ /* 0x000fe20007ffe0ff */
[----:B------:R3:W-:Y:S03]  /*0850*/  STL [R1], R198 ;  /* 0x000000c601007387 */ /* 0x0007e60000100800 */
[----:B------:R-:W-:Y:S01]  /*0860*/  SHF.R.S32.HI R42, RZ, 0x1f, R41 ;  /* 0x0000001fff2a7819 */ /* 0x000fe20000011429 */
[----:B-1----:R-:W-:Y:S02]  /*0870*/  IMAD.IADD R3, R5, 0x1, R10 ;  /* 0x0000000105037824 */ /* 0x002fe400078e020a */
[----:B------:R-:W-:Y:S02]  /*0880*/  IMAD R0, R45, c[0x0][0x1e8], RZ ;  /* 0x00007a002d007a24 */ /* 0x000fe400078e02ff */
[----:B------:R-:W-:Y:S01]  /*0890*/  IMAD.MOV.U32 R2, RZ, RZ, R4 ;  /* 0x000000ffff027224 */ /* 0x000fe200078e0004 */
[----:B------:R-:W-:Y:S01]  /*08a0*/  @!P2 LEA R4, P1, R46, R15, 0x1 ;  /* 0x0000000f2e04a211 */ /* 0x000fe200078208ff */
[----:B------:R-:W-:-:S02]  /*08b0*/  IMAD R0, R44, c[0x0][0x1ec], R0 ;  /* 0x00007b002c007a24 */ /* 0x000fc400078e0200 */
[----:B------:R-:W-:Y:S01]  /*08c0*/  IMAD.WIDE.U32 R2, R44, c[0x0][0x1e8], R2 ;  /* 0x00007a002c027a25 */ /* 0x000fe200078e0002 */
[C-C-:B------:R-:W-:Y:S02]  /*08d0*/  @!P2 LEA.HI.X R5, R46.reuse, R16, R47.reuse, 0x1, P1 ;  /* 0x000000102e05a211 */ /* 0x140fe400008f0c2f */
[C---:B------:R-:W-:Y:S01]  /*08e0*/  @!P0 LEA R10, P1, R46.reuse, R13, 0x1 ;  /* 0x0000000d2e0a8211 */ /* 0x040fe200078208ff */
[----:B------:R-:W-:Y:S01]  /*08f0*/  IMAD.IADD R3, R3, 0x1, R0 ;  /* 0x0000000103037824 */ /* 0x000fe200078e0200 */
[----:B------:R-:W-:Y:S01]  /*0900*/  LEA.HI R13, R25, R43, RZ, 0x4 ;  /* 0x0000002b190d7211 */ /* 0x000fe200078f20ff */
[----:B------:R-:W-:Y:S01]  /*0910*/  @!P5 IMAD.SHL.U32 R0, R195, 0x2, RZ ;  /* 0x00000002c300d824 */ /* 0x000fe200078e00ff */
[----:B------:R-:W-:-:S04]  /*0920*/  @!P0 LEA.HI.X R11, R46, R14, R47, 0x1, P1 ;  /* 0x0000000e2e0b8211 */ /* 0x000fc800008f0c2f */
[----:B------:R1:W-:Y:S04]  /*0930*/  @!P5 LDGSTS.E.BYPASS.LTC128B.128 [R0+0x9100], [R8.64], !P3 ;  /* 0x091000000800dfae */ /* 0x0003e8000d901d48 */
[----:B------:R4:W-:Y:S01]  /*0940*/  @!P4 LDGSTS.E.BYPASS.LTC128B.128 [R12+0x9900], [R6.64], !P3 ;  /* 0x09900000060ccfae */ /* 0x0009e2000d901d48 */
[----:B--2---:R-:W-:Y:S01]  /*0950*/  @P6 SHF.R.S32.HI R17, RZ, 0x1f, R21 ;  /* 0x0000001fff116819 */ /* 0x004fe20000011415 */
[----:B------:R-:W-:Y:S02]  /*0960*/  @!P6 IMAD.MOV.U32 R17, RZ, RZ, R23 ;  /* 0x000000ffff11e224 */ /* 0x000fe400078e0017 */
[----:B------:R-:W-:Y:S02]  /*0970*/  @P6 IMAD.MOV.U32 R16, RZ, RZ, R21 ;  /* 0x000000ffff106224 */ /* 0x000fe400078e0015 */
[----:B------:R-:W-:-:S04]  /*0980*/  @!P6 IMAD.MOV.U32 R16, RZ, RZ, R22 ;  /* 0x000000ffff10e224 */ /* 0x000fc800078e0016 */
[----:B------:R-:W-:-:S04]  /*0990*/  IMAD.WIDE.U32 R26, R16, c[0x0][0x1f0], R2 ;  /* 0x00007c00101a7a25 */ /* 0x000fc800078e0002 */
[----:B------:R-:W-:Y:S01]  /*09a0*/  IMAD.MOV.U32 R196, RZ, RZ, R26 ;  /* 0x000000ffffc47224 */ /* 0x000fe200078e001a */
[----:B------:R3:W-:Y:S01]  /*09b0*/  STL.64 [R1+0x48], R26 ;  /* 0x0000481a01007387 */ /* 0x0007e20000100a00 */
[----:B-1----:R-:W-:Y:S02]  /*09c0*/  @!P2 IMAD.SHL.U32 R0, R195, 0x2, RZ ;  /* 0x00000002c300a824 */ /* 0x002fe400078e00ff */
[----:B------:R-:W-:Y:S02]  /*09d0*/  IMAD.MOV.U32 R8, RZ, RZ, 0x70 ;  /* 0x00000070ff087424 */ /* 0x000fe400078e00ff */
[----:B----4-:R-:W-:Y:S01]  /*09e0*/  IMAD.SHL.U32 R7, R191, 0x20, RZ ;  /* 0x00000020bf077824 */ /* 0x010fe200078e00ff */
[----:B------:R1:W-:Y:S01]  /*09f0*/  @!P2 LDGSTS.E.BYPASS.LTC128B.128 [R0+0xa100], [R4.64], !P3 ;  /* 0x0a1000000400afae */ /* 0x0003e2000d901d48 */
[----:B------:R-:W-:-:S04]  /*0a00*/  IMAD.WIDE.U32 R192, R8, c[0x0][0x1e0], RZ ;  /* 0x0000780008c07a25 */ /* 0x000fc800078e00ff */
[----:B------:R-:W-:-:S05]  /*0a10*/  IMAD R160, R198, -0x70, R8 ;  /* 0xffffff90c6a07824 */ /* 0x000fca00078e0208 */
[----:B------:R-:W-:-:S04]  /*0a20*/  IADD3 R23, R160, c[0x0][0x1d0], -R19 ;  /* 0x00007400a0177a10 */ /* 0x000fc80007ffe813 */
[C---:B------:R-:W-:Y:S02]  /*0a30*/  ISETP.GE.AND P6, PT, R23.reuse, 0x21, PT ;  /* 0x000000211700780c */ /* 0x040fe40003fc6270 */
[C---:B------:R-:W-:Y:S02]  /*0a40*/  ISETP.GE.AND P2, PT, R23.reuse, 0x1, PT ;  /* 0x000000011700780c */ /* 0x040fe40003f46270 */
[----:B------:R-:W-:Y:S01]  /*0a50*/  ISETP.GE.AND P1, PT, R23, 0x11, PT ;  /* 0x000000111700780c */ /* 0x000fe20003f26270 */
[----:B-1----:R-:W-:Y:S02]  /*0a60*/  IMAD R4, R8, c[0x0][0x1e4], RZ ;  /* 0x0000790008047a24 */ /* 0x002fe400078e02ff */
[----:B------:R-:W-:Y:S02]  /*0a70*/  IMAD R0, R17, c[0x0][0x1f0], RZ ;  /* 0x00007c0011007a24 */ /* 0x000fe400078e02ff */
[----:B------:R-:W-:Y:S02]  /*0a80*/  IMAD.IADD R189, R193, 0x1, R4 ;  /* 0x00000001c1bd7824 */ /* 0x000fe400078e0204 */
[----:B------:R-:W-:-:S02]  /*0a90*/  IMAD R4, R16, c[0x0][0x1f4], R0 ;  /* 0x00007d0010047a24 */ /* 0x000fc400078e0200 */
[----:B------:R-:W-:Y:S02]  /*0aa0*/  IMAD R0, R189, R41, RZ ;  /* 0x00000029bd007224 */ /* 0x000fe400078e02ff */
[----:B------:R-:W-:Y:S02]  /*0ab0*/  IMAD.IADD R197, R27, 0x1, R4 ;  /* 0x000000011bc57824 */ /* 0x000fe400078e0204 */
[-C--:B------:R-:W-:Y:S02]  /*0ac0*/  IMAD R4, R42, R192.reuse, R0 ;  /* 0x000000c02a047224 */ /* 0x080fe400078e0200 */
[----:B------:R-:W-:Y:S01]  /*0ad0*/  @!P0 IMAD.SHL.U32 R0, R195, 0x2, RZ ;  /* 0x00000002c3008824 */ /* 0x000fe200078e00ff */
[----:B------:R3:W-:Y:S01]  /*0ae0*/  STL.64 [R1+0x40], R196 ;  /* 0x000040c401007387 */ /* 0x0007e20000100a00 */
[----:B------:R-:W-:-:S03]  /*0af0*/  IMAD.WIDE.U32 R2, R41, R192, R196 ;  /* 0x000000c029027225 */ /* 0x000fc600078e00c4 */
[----:B------:R1:W-:Y:S01]  /*0b00*/  @!P0 LDGSTS.E.BYPASS.LTC128B.128 [R0+0xa900], [R10.64], !P3 ;  /* 0x0a9000000a008fae */ /* 0x0003e2000d901d48 */
[----:B------:R-:W-:Y:S01]  /*0b10*/  IMAD.IADD R3, R3, 0x1, R4 ;  /* 0x0000000103037824 */ /* 0x000fe200078e0204 */
[----:B------:R-:W-:Y:S01]  /*0b20*/  @P2 LEA R6, P5, R2, c[0x0][0x1c8], 0x1 ;  /* 0x0000720002062a11 */ /* 0x000fe200078a08ff */
[----:B------:R-:W-:Y:S01]  /*0b30*/  @P2 IMAD.SHL.U32 R9, R195, 0x2, RZ ;  /* 0x00000002c3092824 */ /* 0x000fe200078e00ff */
[----:B------:R-:W0:Y:S04]  /*0b40*/  LDGDEPBAR ;  /* 0x00000000000079af */ /* 0x000e280000000000 */
[----:B------:R-:W-:Y:S01]  /*0b50*/  BAR.SYNC.DEFER_BLOCKING 0x0 ;  /* 0x0000000000007b1d */ /* 0x000fe20000010000 */
[----:B------:R-:W-:Y:S01]  /*0b60*/  ISETP.GE.AND P0, PT, R46, c[0x0][0x1d4], PT ;  /* 0x000075002e007a0c */ /* 0x000fe20003f06270 */
[C---:B-1----:R-:W-:Y:S01]  /*0b70*/  IMAD.WIDE.U32 R10, R190.reuse, 0x20, RZ ;  /* 0x00000020be0a7825 */ /* 0x042fe200078e00ff */
[----:B------:R-:W-:-:S04]  /*0b80*/  @P1 LEA R0, P4, R190, R2, 0x4 ;  /* 0x00000002be001211 */ /* 0x000fc800078820ff */
[----:B------:R-:W-:Y:S02]  /*0b90*/  @P6 IADD3 R8, P3, R2, R10, RZ ;  /* 0x0000000a02086210 */ /* 0x000fe40007f7e0ff */
[----:B------:R-:W-:Y:S02]  /*0ba0*/  @P1 LEA.HI.X R5, R190, R3, R191, 0x4, P4 ;  /* 0x00000003be051211 */ /* 0x000fe400020f24bf */
[----:B------:R-:W-:Y:S02]  /*0bb0*/  @P6 IADD3.X R10, R3, R11, R7, P3, !PT ;  /* 0x0000000b030a6210 */ /* 0x000fe40001ffe407 */
[----:B------:R-:W-:Y:S02]  /*0bc0*/  @P2 LEA.HI.X R7, R2, c[0x0][0x1cc], R3, 0x1, P5 ;  /* 0x0000730002072a11 */ /* 0x000fe400028f0c03 */
[----:B------:R-:W-:Y:S02]  /*0bd0*/  ISETP.GE.AND P5, PT, R23, 0x31, PT ;  /* 0x000000311700780c */ /* 0x000fe40003fa6270 */
[----:B------:R-:W-:Y:S01]  /*0be0*/  @P1 LEA R4, P4, R0, c[0x0][0x1c8], 0x1 ;  /* 0x0000720000041a11 */ /* 0x000fe200078808ff */
[----:B------:R-:W-:Y:S01]  /*0bf0*/  @!PT LDS RZ, [RZ] ;  /* 0x00000000fffff984 */ /* 0x000fe20000000800 */
[----:B------:R-:W-:Y:S01]  /*0c00*/  @!PT LDS RZ, [RZ] ;  /* 0x00000000fffff984 */ /* 0x000fe20000000800 */
[----:B------:R-:W-:Y:S01]  /*0c10*/  @!PT LDS RZ, [RZ] ;  /* 0x00000000fffff984 */ /* 0x000fe20000000800 */
[----:B------:R1:W-:Y:S01]  /*0c20*/  @P2 LDGSTS.E.BYPASS.LTC128B.128 [R9+0x3900], [R6.64], !P0 ;  /* 0x0390000006092fae */ /* 0x0003e2000c101d48 */
[----:B------:R-:W-:-:S02]  /*0c30*/  SHF.R.S32.HI R11, RZ, 0x4, R13 ;  /* 0x00000004ff0b7819 */ /* 0x000fc4000001140d */
[----:B------:R-:W-:Y:S01]  /*0c40*/  @P1 LEA.HI.X R5, R0, c[0x0][0x1cc], R5, 0x1, P4 ;  /* 0x0000730000051a11 */ /* 0x000fe200020f0c05 */
[----:B------:R-:W-:Y:S01]  /*0c50*/  @P1 IMAD.SHL.U32 R0, R195, 0x2, RZ ;  /* 0x00000002c3001824 */ /* 0x000fe200078e00ff */
[C---:B------:R-:W-:Y:S02]  /*0c60*/  ISETP.GE.AND P4, PT, R23.reuse, 0x41, PT ;  /* 0x000000411700780c */ /* 0x040fe40003f86270 */
[C---:B------:R-:W-:Y:S02]  /*0c70*/  ISETP.GE.AND P2, PT, R23.reuse, 0x61, PT ;  /* 0x000000611700780c */ /* 0x040fe40003f46270 */
[----:B------:R2:W-:Y:S01]  /*0c80*/  @P1 LDGSTS.E.BYPASS.LTC128B.128 [R0+0x4100], [R4.64], !P0 ;  /* 0x0410000004001fae */ /* 0x0005e2000c101d48 */
[C---:B------:R-:W-:Y:S02]  /*0c90*/  @P6 LEA R14, P1, R8.reuse, c[0x0][0x1c8], 0x1 ;  /* 0x00007200080e6a11 */ /* 0x040fe400078208ff */
[----:B------:R-:W-:Y:S02]  /*0ca0*/  ISETP.GE.AND P3, PT, R23, 0x51, PT ;  /* 0x000000511700780c */ /* 0x000fe40003f66270 */
[----:B------:R-:W-:-:S02]  /*0cb0*/  @P6 LEA.HI.X R15, R8, c[0x0][0x1cc], R10, 0x1, P1 ;  /* 0x00007300080f6a11 */ /* 0x000fc400008f0c0a */
[----:B------:R-:W-:-:S04]  /*0cc0*/  LOP3.LUT R10, R13, 0xfffffff0, RZ, 0xc0, !PT ;  /* 0xfffffff00d0a7812 */ /* 0x000fc800078ec0ff */
[----:B------:R-:W-:Y:S02]  /*0cd0*/  @P2 IMAD R21, R191, 0x60, RZ ;  /* 0x00000060bf152824 */ /* 0x000fe400078e02ff */
[----:B------:R-:W-:Y:S01]  /*0ce0*/  IMAD.IADD R10, R43, 0x1, -R10 ;  /* 0x000000012b0a7824 */ /* 0x000fe200078e0a0a */
[----:B-1----:R-:W-:Y:S02]  /*0cf0*/  LEA.HI R6, R13, R11, RZ, 0x1 ;  /* 0x0000000b0d067211 */ /* 0x002fe400078f08ff */
[C---:B------:R-:W-:Y:S02]  /*0d00*/  @P3 IMAD R7, R191.reuse, 0x50, RZ ;  /* 0x00000050bf073824 */ /* 0x040fe400078e02ff */
[----:B------:R-:W-:Y:S02]  /*0d10*/  SHF.R.S32.HI R20, RZ, 0x1f, R10 ;  /* 0x0000001fff147819 */ /* 0x000fe4000001140a */
[----:B------:R-:W-:Y:S02]  /*0d20*/  LOP3.LUT R6, R6, 0xfffffffe, RZ, 0xc0, !PT ;  /* 0xfffffffe06067812 */ /* 0x000fe400078ec0ff */
[----:B------:R-:W-:Y:S01]  /*0d30*/  LEA.HI R20, R20, R10, RZ, 0x3 ;  /* 0x0000000a14147211 */ /* 0x000fe200078f18ff */
[----:B--2---:R-:W-:-:S02]  /*0d40*/  @P5 IMAD R0, R191, 0x30, RZ ;  /* 0x00000030bf005824 */ /* 0x004fc400078e02ff */
[----:B------:R-:W-:-:S04]  /*0d50*/  @P5 IMAD.WIDE.U32 R4, R190, 0x30, R2 ;  /* 0x00000030be045825 */ /* 0x000fc800078e0002 */
[----:B------:R-:W-:Y:S01]  /*0d60*/  @P5 IMAD.IADD R0, R5, 0x1, R0 ;  /* 0x0000000105005824 */ /* 0x000fe200078e0200 */
[----:B------:R-:W-:Y:S01]  /*0d70*/  @P5 LEA R12, P1, R4, c[0x0][0x1c8], 0x1 ;  /* 0x00007200040c5a11 */ /* 0x000fe200078208ff */
[----:B------:R-:W-:Y:S01]  /*0d80*/  IMAD.IADD R22, R11, 0x1, -R6 ;  /* 0x000000010b167824 */ /* 0x000fe200078e0a06 */
[----:B------:R-:W-:Y:S01]  /*0d90*/  LOP3.LUT R11, R20, 0xfffffff8, RZ, 0xc0, !PT ;  /* 0xfffffff8140b7812 */ /* 0x000fe200078ec0ff */
[----:B------:R-:W-:Y:S01]  /*0da0*/  @P2 IMAD.MOV.U32 R5, RZ, RZ, R3 ;  /* 0x000000ffff052224 */ /* 0x000fe200078e0003 */
[----:B------:R-:W-:Y:S01]  /*0db0*/  @P5 LEA.HI.X R13, R4, c[0x0][0x1cc], R0, 0x1, P1 ;  /* 0x00007300040d5a11 */ /* 0x000fe200008f0c00 */
[----:B------:R-:W-:Y:S01]  /*0dc0*/  @P2 IMAD.MOV.U32 R4, RZ, RZ, R2 ;  /* 0x000000ffff042224 */ /* 0x000fe200078e0002 */
[----:B------:R-:W-:Y:S01]  /*0dd0*/  @P4 LEA R0, P1, R190, R2, 0x6 ;  /* 0x00000002be004211 */ /* 0x000fe200078230ff */
[----:B------:R-:W-:Y:S02]  /*0de0*/  IMAD.IADD R11, R10, 0x1, -R11 ;  /* 0x000000010a0b7824 */ /* 0x000fe400078e0a0b */
[C---:B------:R-:W-:Y:S01]  /*0df0*/  @P2 IMAD.WIDE.U32 R4, R190.reuse, 0x60, R4 ;  /* 0x00000060be042825 */ /* 0x040fe200078e0004 */
[----:B------:R-:W-:-:S02]  /*0e00*/  @P4 LEA.HI.X R6, R190, R3, R191, 0x6, P1 ;  /* 0x00000003be064211 */ /* 0x000fc400008f34bf */
[----:B------:R-:W-:Y:S01]  /*0e10*/  @P4 LEA R8, P1, R0, c[0x0][0x1c8], 0x1 ;  /* 0x0000720000084a11 */ /* 0x000fe200078208ff */
[----:B------:R-:W-:-:S03]  /*0e20*/  @P3 IMAD.WIDE.U32 R2, R190, 0x50, R2 ;  /* 0x00000050be023825 */ /* 0x000fc600078e0002 */
[----:B------:R-:W-:Y:S01]  /*0e30*/  @P4 LEA.HI.X R9, R0, c[0x0][0x1cc], R6, 0x1, P1 ;  /* 0x0000730000094a11 */ /* 0x000fe200008f0c06 */
[----:B------:R-:W-:Y:S01]  /*0e40*/  IMAD.SHL.U32 R0, R40, 0x40, RZ ;  /* 0x0000004028007824 */ /* 0x000fe200078e00ff */
[----:B------:R-:W-:Y:S01]  /*0e50*/  @P3 LEA R6, P1, R2, c[0x0][0x1c8], 0x1 ;  /* 0x0000720002063a11 */ /* 0x000fe200078208ff */
[----:B------:R-:W-:-:S03]  /*0e60*/  @P3 IMAD.IADD R3, R3, 0x1, R7 ;  /* 0x0000000103033824 */ /* 0x000fc600078e0207 */
[----:B------:R-:W-:Y:S02]  /*0e70*/  LOP3.LUT R0, R0, 0x1c0, RZ, 0xc0, !PT ;  /* 0x000001c000007812 */ /* 0x000fe400078ec0ff */
[----:B------:R-:W-:Y:S02]  /*0e80*/  @P3 LEA.HI.X R7, R2, c[0x0][0x1cc], R3, 0x1, P1 ;  /* 0x0000730002073a11 */ /* 0x000fe400008f0c03 */
[----:B------:R-:W-:Y:S02]  /*0e90*/  LOP3.LUT R18, R0, 0x8, R18, 0xf8, !PT ;  /* 0x0000000800127812 */ /* 0x000fe400078ef812 */
[----:B------:R-:W-:Y:S01]  /*0ea0*/  SHF.R.U32.HI R3, RZ, 0x3, R0 ;  /* 0x00000003ff037819 */ /* 0x000fe20000011600 */
[----:B------:R-:W-:Y:S01]  /*0eb0*/  @P2 IMAD.IADD R0, R5, 0x1, R21 ;  /* 0x0000000105002824 */ /* 0x000fe200078e0215 */
[----:B------:R-:W-:Y:S01]  /*0ec0*/  @P2 LEA R2, P1, R4, c[0x0][0x1c8], 0x1 ;  /* 0x0000720004022a11 */ /* 0x000fe200078208ff */
[----:B------:R-:W-:Y:S01]  /*0ed0*/  @P6 IMAD.SHL.U32 R5, R195, 0x2, RZ ;  /* 0x00000002c3056824 */ /* 0x000fe200078e00ff */
[----:B------:R-:W-:-:S02]  /*0ee0*/  LOP3.LUT R18, R18, R3, RZ, 0x3c, !PT ;  /* 0x0000000312127212 */ /* 0x000fc400078e3cff */
[----:B------:R-:W-:Y:S01]  /*0ef0*/  @P2 LEA.HI.X R3, R4, c[0x0][0x1cc], R0, 0x1, P1 ;  /* 0x0000730004032a11 */ /* 0x000fe200008f0c00 */
[C---:B------:R-:W-:Y:S01]  /*0f00*/  @P5 IMAD.SHL.U32 R0, R195.reuse, 0x2, RZ ;  /* 0x00000002c3005824 */ /* 0x040fe200078e00ff */
[----:B------:R1:W-:Y:S01]  /*0f10*/  @P6 LDGSTS.E.BYPASS.LTC128B.128 [R5+0x4900], [R14.64], !P0 ;  /* 0x049000000e056fae */ /* 0x0003e2000c101d48 */
[----:B------:R-:W-:-:S03]  /*0f20*/  @P3 IMAD.SHL.U32 R4, R195, 0x2, RZ ;  /* 0x00000002c3043824 */ /* 0x000fc600078e00ff */
[----:B------:R2:W-:Y:S01]  /*0f30*/  @P5 LDGSTS.E.BYPASS.LTC128B.128 [R0+0x5100], [R12.64], !P0 ;  /* 0x051000000c005fae */ /* 0x0005e2000c101d48 */
[C---:B-1----:R-:W-:Y:S02]  /*0f40*/  @P4 IMAD.SHL.U32 R5, R195.reuse, 0x2, RZ ;  /* 0x00000002c3054824 */ /* 0x042fe400078e00ff */
[----:B--2---:R-:W-:-:S03]  /*0f50*/  @P2 IMAD.SHL.U32 R0, R195, 0x2, RZ ;  /* 0x00000002c3002824 */ /* 0x004fc600078e00ff */
[----:B------:R1:W-:Y:S04]  /*0f60*/  @P4 LDGSTS.E.BYPASS.LTC128B.128 [R5+0x5900], [R8.64], !P0 ;  /* 0x0590000008054fae */ /* 0x0003e8000c101d48 */
[----:B------:R2:W-:Y:S04]  /*0f70*/  @P3 LDGSTS.E.BYPASS.LTC128B.128 [R4+0x6100], [R6.64], !P0 ;  /* 0x0610000006043fae */ /* 0x0005e8000c101d48 */
[----:B------:R4:W-:Y:S01]  /*0f80*/  @P2 LDGSTS.E.BYPASS.LTC128B.128 [R0+0x6900], [R2.64], !P0 ;  /* 0x0690000002002fae */ /* 0x0009e2000c101d48 */
[----:B------:R-:W-:Y:S02]  /*0f90*/  R2P PR, R11, 0x6 ;  /* 0x000000060b007804 */ /* 0x000fe40000000000 */
[----:B------:R-:W-:Y:S01]  /*0fa0*/  LOP3.LUT P3, RZ, R40, 0x2, RZ, 0xc0, !PT ;  /* 0x0000000228ff7812 */ /* 0x000fe2000786c0ff */
[----:B------:R-:W0:Y:S01]  /*0fb0*/  LDGDEPBAR ;  /* 0x00000000000079af */ /* 0x000e220000000000 */
[----:B--2---:R-:W-:Y:S01]  /*0fc0*/  IMAD.SHL.U32 R4, R20, 0x40, RZ ;  /* 0x0000004014047824 */ /* 0x004fe200078e00ff */
[----:B------:R-:W-:Y:S01]  /*0fd0*/  LEA.HI R6, R25, R43, RZ, 0x5 ;  /* 0x0000002b19067211 */ /* 0x000fe200078f28ff */
[----:B----4-:R-:W-:-:S03]  /*0fe0*/  IMAD.SHL.U32 R2, R11, 0x40, RZ ;  /* 0x000000400b027824 */ /* 0x010fc600078e00ff */
[----:B-1----:R-:W-:Y:S01]  /*0ff0*/  SHF.R.S32.HI R5, RZ, 0x5, R6 ;  /* 0x00000005ff057819 */ /* 0x002fe20000011406 */
[----:B------:R-:W-:Y:S01]  /*1000*/  IMAD.SHL.U32 R3, R22, 0x8, RZ ;  /* 0x0000000816037824 */ /* 0x000fe200078e00ff */
[----:B------:R-:W-:Y:S01]  /*1010*/  LOP3.LUT R117, R4, 0xfffffe00, RZ, 0xc0, !PT ;  /* 0xfffffe0004757812 */ /* 0x000fe200078ec0ff */
[----:B------:R-:W-:Y:S01]  /*1020*/  IMAD R0, R22, 0x200, R18 ;  /* 0x0000020016007824 */ /* 0x000fe200078e0212 */
[----:B------:R-:W-:Y:S01]  /*1030*/  LOP3.LUT R2, R2, 0x1c0, RZ, 0xc0, !PT ;  /* 0x000001c002027812 */ /* 0x000fe200078ec0ff */
[----:B------:R-:W-:Y:S01]  /*1040*/  IMAD R4, R24, c[0x0][0x208], RZ ;  /* 0x0000820018047a24 */ /* 0x000fe200078e02ff */
[----:B------:R-:W-:-:S04]  /*1050*/  DEPBAR.LE SB0, 0x1 ;  /* 0x000080400000791a */ /* 0x000fc80000000000 */
[----:B------:R-:W-:Y:S01]  /*1060*/  LOP3.LUT R3, R2, 0x8, R3, 0xf8, !PT ;  /* 0x0000000802037812 */ /* 0x000fe200078ef803 */
[----:B------:R-:W-:Y:S01]  /*1070*/  IMAD.SHL.U32 R119, R0, 0x2, RZ ;  /* 0x0000000200777824 */ /* 0x000fe200078e00ff */
[----:B------:R-:W-:Y:S01]  /*1080*/  SHF.R.U32.HI R2, RZ, 0x3, R2 ;  /* 0x00000003ff027819 */ /* 0x000fe20000011602 */
[----:B------:R-:W-:-:S04]  /*1090*/  DEPBAR.LE SB0, 0x0 ;  /* 0x000080000000791a */ /* 0x000fc80000000000 */
[----:B------:R-:W-:Y:S01]  /*10a0*/  LOP3.LUT R116, R3, R2, RZ, 0x3c, !PT ;  /* 0x0000000203747212 */ /* 0x000fe200078e3cff */
[----:B------:R-:W-:Y:S01]  /*10b0*/  IMAD R2, R5, 0x400, R117 ;  /* 0x0000040005027824 */ /* 0x000fe200078e0275 */
[----:B------:R-:W-:Y:S01]  /*10c0*/  BAR.SYNC.DEFER_BLOCKING 0x0 ;  /* 0x0000000000007b1d */ /* 0x000fe20000010000 */
[----:B------:R-:W-:Y:S01]  /*10d0*/  IMAD.MOV.U32 R3, RZ, RZ, 0x10 ;  /* 0x00000010ff037424 */ /* 0x000fe200078e00ff */
[C---:B------:R-:W-:Y:S01]  /*10e0*/  IADD3 R234, R119.reuse, 0x3920, RZ ;  /* 0x0000392077ea7810 */ /* 0x040fe20007ffe0ff */
[----:B------:R-:W-:Y:S01]  /*10f0*/  IMAD.IADD R0, R116, 0x1, R2 ;  /* 0x0000000174007824 */ /* 0x000fe200078e0202 */
[----:B------:R-:W-:Y:S02]  /*1100*/  IADD3 R2, R119, 0x3900, RZ ;  /* 0x0000390077027810 */ /* 0x000fe40007ffe0ff */
[----:B------:R-:W-:Y:S01]  /*1110*/  SEL R3, R3, 0xfffffff0, !P1 ;  /* 0xfffffff003037807 */ /* 0x000fe20004800000 */
[----:B------:R-:W-:Y:S01]  /*1120*/  IMAD.SHL.U32 R230, R0, 0x2, RZ ;  /* 0x0000000200e67824 */ /* 0x000fe200078e00ff */
[----:B------:R-:W-:Y:S01]  /*1130*/  ISETP.GE.AND P1, PT, R194, 0x1, PT ;  /* 0x00000001c200780c */ /* 0x000fe20003f26270 */
[C---:B------:R-:W-:Y:S01]  /*1140*/  IMAD R0, R19.reuse, c[0x0][0x20c], R4 ;  /* 0x0000830013007a24 */ /* 0x040fe200078e0204 */
[----:B------:R-:W-:Y:S01]  /*1150*/  @P3 IADD3 R234, R2, -0x20, RZ ;  /* 0xffffffe002ea3810 */ /* 0x000fe20007ffe0ff */
[----:B------:R-:W-:Y:S01]  /*1160*/  IMAD.WIDE.U32 R4, R19, c[0x0][0x208], R46 ;  /* 0x0000820013047a25 */ /* 0x000fe200078e002e */
[----:B------:R-:W-:-:S02]  /*1170*/  LOP3.LUT R2, R6, 0xffffffe0, RZ, 0xc0, !PT ;  /* 0xffffffe006027812 */ /* 0x000fc400078ec0ff */
[C---:B------:R-:W-:Y:S01]  /*1180*/  IADD3 R240, R234.reuse, 0x800, RZ ;  /* 0x00000800eaf07810 */ /* 0x040fe20007ffe0ff */
[----:B------:R-:W-:Y:S01]  /*1190*/  IMAD.IADD R5, R5, 0x1, R0 ;  /* 0x0000000105057824 */ /* 0x000fe200078e0200 */
[C---:B------:R-:W-:Y:S01]  /*11a0*/  IADD3 R239, R234.reuse, 0x1000, RZ ;  /* 0x00001000eaef7810 */ /* 0x040fe20007ffe0ff */
[----:B------:R-:W-:Y:S01]  /*11b0*/  IMAD R0, R45, c[0x0][0x210], RZ ;  /* 0x000084002d007a24 */ /* 0x000fe200078e02ff */
[----:B------:R-:W-:Y:S01]  /*11c0*/  IADD3 R238, R234, 0x1800, RZ ;  /* 0x00001800eaee7810 */ /* 0x000fe20007ffe0ff */
[----:B------:R-:W-:Y:S01]  /*11d0*/  IMAD.WIDE.U32 R4, R44, c[0x0][0x210], R4 ;  /* 0x000084002c047a25 */ /* 0x000fe200078e0004 */
[C---:B------:R-:W-:Y:S02]  /*11e0*/  IADD3 R237, R234.reuse, 0x2000, RZ ;  /* 0x00002000eaed7810 */ /* 0x040fe40007ffe0ff */
[----:B------:R-:W-:Y:S01]  /*11f0*/  IADD3 R236, R234, 0x2800, RZ ;  /* 0x00002800eaec7810 */ /* 0x000fe20007ffe0ff */
[----:B------:R-:W-:Y:S01]  /*1200*/  IMAD R0, R44, c[0x0][0x214], R0 ;  /* 0x000085002c007a24 */ /* 0x000fe200078e0200 */
[----:B------:R3:W1:Y:S01]  /*1210*/  LDSM.16.M88.4 R36, [R230+0x7100] ;  /* 0x00710000e624783b */ /* 0x0006620000000200 */
[----:B------:R-:W-:Y:S01]  /*1220*/  IMAD R233, R3, 0x2, R230 ;  /* 0x0000000203e97824 */ /* 0x000fe200078e02e6 */
[----:B------:R-:W-:Y:S01]  /*1230*/  IADD3 R235, R234, 0x3000, RZ ;  /* 0x00003000eaeb7810 */ /* 0x000fe20007ffe0ff */
[----:B------:R-:W-:Y:S01]  /*1240*/  IMAD.IADD R5, R5, 0x1, R0 ;  /* 0x0000000105057824 */ /* 0x000fe200078e0200 */
[----:B------:R3:W2:Y:S01]  /*1250*/  LDSM.16.M88.4 R32, [R230+0x9100] ;  /* 0x00910000e620783b */ /* 0x0006a20000000200 */
[----:B------:R-:W-:-:S02]  /*1260*/  IMAD R0, R17, c[0x0][0x218], RZ ;  /* 0x0000860011007a24 */ /* 0x000fc400078e02ff */
[C---:B------:R-:W-:Y:S01]  /*1270*/  IMAD.WIDE.U32 R48, R16.reuse, c[0x0][0x218], R4 ;  /* 0x0000860010307a25 */ /* 0x040fe200078e0004 */
[----:B------:R3:W4:Y:S03]  /*1280*/  LDSM.16.M88.4 R52, [R119+0x3900] ;  /* 0x003900007734783b */ /* 0x0007260000000200 */
[----:B------:R-:W-:Y:S01]  /*1290*/  IMAD R0, R16, c[0x0][0x21c], R0 ;  /* 0x0000870010007a24 */ /* 0x000fe200078e0200 */
[----:B------:R3:W-:Y:S01]  /*12a0*/  STL.64 [R1+0x10], R48 ;  /* 0x0000103001007387 */ /* 0x0007e20000100a00 */
[----:B------:R-:W-:Y:S02]  /*12b0*/  IMAD.IADD R112, R43, 0x1, -R2 ;  /* 0x000000012b707824 */ /* 0x000fe400078e0a02 */
[----:B------:R-:W-:Y:S01]  /*12c0*/  IMAD.IADD R51, R49, 0x1, R0 ;  /* 0x0000000131337824 */ /* 0x000fe200078e0200 */
[----:B------:R3:W1:Y:S01]  /*12d0*/  LDSM.16.M88.4 R80, [R119+0x4100] ;  /* 0x004100007750783b */ /* 0x0006620000000200 */
[----:B------:R-:W-:-:S03]  /*12e0*/  IMAD.MOV.U32 R2, RZ, RZ, 0x20 ;  /* 0x00000020ff027424 */ /* 0x000fc600078e00ff */
[----:B------:R3:W-:Y:S02]  /*12f0*/  STL [R1+0xc], R51 ;  /* 0x00000c3301007387 */ /* 0x0007e40000100800 */
[----:B------:R-:W-:Y:S02]  /*1300*/  SEL R4, R2, 0xffffffe0, !P2 ;  /* 0xffffffe002047807 */ /* 0x000fe40005000000 */
[----:B------:R3:W1:Y:S04]  /*1310*/  LDSM.16.M88.4 R88, [R119+0x4900] ;  /* 0x004900007758783b */ /* 0x0006680000000200 */
[----:B------:R3:W1:Y:S04]  /*1320*/  LDSM.16.M88.4 R96, [R119+0x5100] ;  /* 0x005100007760783b */ /* 0x0006680000000200 */
[----:B------:R3:W1:Y:S04]  /*1330*/  LDSM.16.M88.4 R104, [R119+0x5900] ;  /* 0x005900007768783b */ /* 0x0006680000000200 */
[----:B------:R3:W1:Y:S04]  /*1340*/  LDSM.16.M88.4 R120, [R119+0x6100] ;  /* 0x006100007778783b */ /* 0x0006680000000200 */
[----:B------:R3:W1:Y:S04]  /*1350*/  LDSM.16.M88.4 R128, [R119+0x6900] ;  /* 0x006900007780783b */ /* 0x0006680000000200 */
[----:B------:R3:W1:Y:S04]  /*1360*/  LDSM.16.M88.4 R28, [R233+0x7100] ;  /* 0x00710000e91c783b */ /* 0x0006680000000200 */
[----:B------:R3:W1:Y:S04]  /*1370*/  LDSM.16.M88.4 R24, [R233+0x9100] ;  /* 0x00910000e918783b */ /* 0x0006680000000200 */
[----:B------:R3:W1:Y:S04]  /*1380*/  LDSM.16.M88.4 R68, [R234] ;  /* 0x00000000ea44783b */ /* 0x0006680000000200 */
[----:B------:R3:W1:Y:S04]  /*1390*/  LDSM.16.M88.4 R84, [R234+0x800] ;  /* 0x00080000ea54783b */ /* 0x0006680000000200 */
[----:B------:R3:W1:Y:S04]  /*13a0*/  LDSM.16.M88.4 R92, [R234+0x1000] ;  /* 0x00100000ea5c783b */ /* 0x0006680000000200 */
[----:B------:R3:W1:Y:S04]  /*13b0*/  LDSM.16.M88.4 R100, [R234+0x1800] ;  /* 0x00180000ea64783b */ /* 0x0006680000000200 */
[----:B------:R3:W1:Y:S04]  /*13c0*/  LDSM.16.M88.4 R108, [R234+0x2000] ;  /* 0x00200000ea6c783b */ /* 0x0006680000000200 */
[----:B------:R3:W1:Y:S04]  /*13d0*/  LDSM.16.M88.4 R124, [R234+0x2800] ;  /* 0x00280000ea7c783b */ /* 0x0006680000000200 */
[----:B------:R3:W1:Y:S01]  /*13e0*/  LDSM.16.M88.4 R132, [R234+0x3000] ;  /* 0x00300000ea84783b */ /* 0x0006620000000200 */
[----:B------:R-:W-:Y:S05]  /*13f0*/  @!P1 BRA `(.L_x_0) ;  /* 0x000002f000009947 */ /* 0x000fea0003800000 */
[----:B--2-4-:R-:W-:Y:S01]  /*1400*/  IMAD R0, R42, c[0x0][0x208], RZ ;  /* 0x000082002a007a24 */ /* 0x014fe200078e02ff */
[----:B------:R-:W-:Y:S01]  /*1410*/  ISETP.GE.AND P3, PT, R46, c[0x0][0x1d4], PT ;  /* 0x000075002e007a0c */ /* 0x000fe20003f66270 */
[----:B------:R-:W-:-:S03]  /*1420*/  IMAD.WIDE.U32 R6, R41, c[0x0][0x208], RZ ;  /* 0x0000820029067a25 */ /* 0x000fc600078e00ff */
[----:B------:R-:W-:Y:S01]  /*1430*/  ISETP.LT.OR P6, PT, R23, 0x1, P3 ;  /* 0x000000011700780c */ /* 0x000fe20001fc1670 */
[----:B------:R-:W-:Y:S01]  /*1440*/  IMAD R0, R41, c[0x0][0x20c], R0 ;  /* 0x0000830029007a24 */ /* 0x000fe200078e0200 */
[C---:B------:R-:W-:Y:S01]  /*1450*/  ISETP.LT.OR P5, PT, R23.reuse, 0x11, P3 ;  /* 0x000000111700780c */ /* 0x040fe20001fa1670 */
[----:B------:R-:W-:Y:S01]  /*1460*/  IMAD.MOV.U32 R8, RZ, RZ, R50 ;  /* 0x000000ffff087224 */ /* 0x000fe200078e0032 */
[----:B------:R-:W-:Y:S01]  /*1470*/  ISETP.LT.OR P4, PT, R23, 0x21, P3 ;  /* 0x000000211700780c */ /* 0x000fe20001f81670 */
[----:B------:R-:W-:Y:S02]  /*1480*/  IMAD.MOV.U32 R9, RZ, RZ, R51 ;  /* 0x000000ffff097224 */ /* 0x000fe400078e0033 */
[----:B------:R-:W-:Y:S02]  /*1490*/  IMAD.IADD R0, R7, 0x1, R0 ;  /* 0x0000000107007824 */ /* 0x000fe400078e0200 */
[----:B------:R-:W-:Y:S02]  /*14a0*/  IMAD.MOV.U32 R8, RZ, RZ, R48 ;  /* 0x000000ffff087224 */ /* 0x000fe400078e0030 */
[----:B------:R-:W-:-:S02]  /*14b0*/  IMAD R0, R0, 0x70, RZ ;  /* 0x0000007000007824 */ /* 0x000fc400078e02ff */
[----:B------:R-:W-:Y:S01]  /*14c0*/  IMAD.WIDE.U32 R6, R6, 0x70, R8 ;  /* 0x0000007006067825 */ /* 0x000fe200078e0008 */
[----:B------:R2:W-:Y:S03]  /*14d0*/  STL.64 [R1+0x8], R8 ;  /* 0x0000080801007387 */ /* 0x0005e60000100a00 */
[----:B------:R-:W-:Y:S01]  /*14e0*/  IMAD.WIDE.U32 R14, R2, c[0x0][0x208], RZ ;  /* 0x00008200020e7a25 */ /* 0x000fe200078e00ff */
[----:B------:R-:W-:-:S03]  /*14f0*/  IADD3 R0, R7, R0, RZ ;  /* 0x0000000007007210 */ /* 0x000fc60007ffe0ff */
[----:B------:R-:W-:Y:S02]  /*1500*/  IMAD R5, R2, c[0x0][0x20c], RZ ;  /* 0x0000830002057a24 */ /* 0x000fe400078e02ff */
[----:B------:R-:W-:Y:S01]  /*1510*/  IMAD.SHL.U32 R2, R195, 0x2, RZ ;  /* 0x00000002c3027824 */ /* 0x000fe200078e00ff */
[----:B--2---:R-:W-:-:S04]  /*1520*/  LEA R8, P1, R6, c[0x0][0x1f8], 0x1 ;  /* 0x00007e0006087a11 */ /* 0x004fc800078208ff */
[----:B------:R-:W-:Y:S01]  /*1530*/  LEA.HI.X R9, R6, c[0x0][0x1fc], R0, 0x1, P1 ;  /* 0x00007f0006097a11 */ /* 0x000fe200008f0c00 */
[----:B------:R-:W-:Y:S01]  /*1540*/  IMAD.IADD R0, R15, 0x1, R5 ;  /* 0x000000010f007824 */ /* 0x000fe200078e0205 */
[----:B------:R-:W-:-:S03]  /*1550*/  IADD3 R6, P2, R8, R14, RZ ;  /* 0x0000000e08067210 */ /* 0x000fc60007f5e0ff */
[----:B------:R-:W-:Y:S01]  /*1560*/  @!PT LDS RZ, [RZ] ;  /* 0x00000000fffff984 */ /* 0x000fe20000000800 */
[----:B------:R-:W-:Y:S01]  /*1570*/  @!PT LDS RZ, [RZ] ;  /* 0x00000000fffff984 */ /* 0x000fe20000000800 */
[----:B------:R-:W-:Y:S01]  /*1580*/  @!PT LDS RZ, [RZ] ;  /* 0x00000000fffff984 */ /* 0x000fe20000000800 */
[----:B------:R2:W-:Y:S01]  /*1590*/  LDGSTS.E.BYPASS.LTC128B.128 [R2+0x100], [R8.64], !P6 ;  /* 0x0010000008027fae */ /* 0x0005e2000f101d48 */
[-C--:B------:R-:W-:Y:S01]  /*15a0*/  IADD3 R12, P1, R6, R14.reuse, RZ ;  /* 0x0000000e060c7210 */ /* 0x080fe20007f3e0ff */
[----:B------:R-:W-:Y:S01]  /*15b0*/  IMAD.X R7, R0, 0x1, R9, P2 ;  /* 0x0000000100077824 */ /* 0x000fe200010e0609 */
[----:B------:R-:W-:Y:S02]  /*15c0*/  ISETP.LT.OR P6, PT, R23, 0x31, P3 ;  /* 0x000000311700780c */ /* 0x000fe40001fc1670 */
[----:B------:R-:W-:Y:S02]  /*15d0*/  IADD3 R10, P2, R12, R14, RZ ;  /* 0x0000000e0c0a7210 */ /* 0x000fe40007f5e0ff */
[----:B------:R-:W-:Y:S01]  /*15e0*/  IADD3.X R13, R7, R0, RZ, P1, !PT ;  /* 0x00000000070d7210 */ /* 0x000fe20000ffe4ff */
[----:B------:R4:W-:Y:S01]  /*15f0*/  LDGSTS.E.BYPASS.LTC128B.128 [R2+0x900], [R6.64], !P5 ;  /* 0x0090000006027fae */ /* 0x0009e2000e901d48 */
[----:B------:R-:W-:-:S03]  /*1600*/  ISETP.LT.OR P5, PT, R23, 0x41, P3 ;  /* 0x000000411700780c */ /* 0x000fc60001fa1670 */
[----:B------:R-:W-:Y:S01]  /*1610*/  IMAD.X R11, R13, 0x1, R0, P2 ;  /* 0x000000010d0b7824 */ /* 0x000fe200010e0600 */
[----:B------:R5:W-:Y:S01]  /*1620*/  LDGSTS.E.BYPASS.LTC128B.128 [R2+0x1100], [R12.64], !P4 ;  /* 0x011000000c027fae */ /* 0x000be2000e101d48 */
[C---:B------:R-:W-:Y:S02]  /*1630*/  ISETP.LT.OR P4, PT, R23.reuse, 0x51, P3 ;  /* 0x000000511700780c */ /* 0x040fe40001f81670 */
[----:B------:R-:W-:Y:S01]  /*1640*/  ISETP.LT.OR P3, PT, R23, 0x61, P3 ;  /* 0x000000611700780c */ /* 0x000fe20001f61670 */
[----:B------:R3:W-:Y:S01]  /*1650*/  LDGSTS.E.BYPASS.LTC128B.128 [R2+0x1900], [R10.64], !P6 ;  /* 0x019000000a027fae */ /* 0x0007e2000f101d48 */
[----:B--2---:R-:W-:-:S05]  /*1660*/  IADD3 R8, P1, R10, R14, RZ ;  /* 0x0000000e0a087210 */ /* 0x004fca0007f3e0ff */
[----:B------:R-:W-:Y:S01]  /*1670*/  IMAD.X R9, R11, 0x1, R0, P1 ;  /* 0x000000010b097824 */ /* 0x000fe200008e0600 */
[----:B----4-:R-:W-:-:S04]  /*1680*/  IADD3 R6, P2, R8, R14, RZ ;  /* 0x0000000e08067210 */ /* 0x010fc80007f5e0ff */
[----:B------:R3:W-:Y:S01]  /*1690*/  LDGSTS.E.BYPASS.LTC128B.128 [R2+0x2100], [R8.64], !P5 ;  /* 0x0210000008027fae */ /* 0x0007e2000e901d48 */
[----:B------:R-:W-:Y:S02]  /*16a0*/  IADD3.X R7, R9, R0, RZ, P2, !PT ;  /* 0x0000000009077210 */ /* 0x000fe400017fe4ff */
[----:B-----5:R-:W-:-:S03]  /*16b0*/  IADD3 R12, P1, R6, R14, RZ ;  /* 0x0000000e060c7210 */ /* 0x020fc60007f3e0ff */
[----:B------:R3:W-:Y:S02]  /*16c0*/  LDGSTS.E.BYPASS.LTC128B.128 [R2+0x2900], [R6.64], !P4 ;  /* 0x0290000006027fae */ /* 0x0007e4000e101d48 */
[----:B------:R-:W-:-:S05]  /*16d0*/  IMAD.X R13, R7, 0x1, R0, P1 ;  /* 0x00000001070d7824 */ /* 0x000fca00008e0600 */
[----:B------:R3:W-:Y:S03]  /*16e0*/  LDGSTS.E.BYPASS.LTC128B.128 [R2+0x3100], [R12.64], !P3 ;  /* 0x031000000c027fae */ /* 0x0007e6000d901d48 */
.L_x_0:
[----:B--2-4-:R-:W-:Y:S01]  /*16f0*/  LOP3.LUT P1, RZ, R40, 0x4, RZ, 0xc0, !PT ;  /* 0x0000000428ff7812 */ /* 0x014fe2000782c0ff */
[-C--:B-1-3--:R-:W-:Y:S01]  /*1700*/  HMMA.16816.F32 R8, R36, R52.reuse, RZ ;  /* 0x000000342408723c */ /* 0x08afe200000018ff */
[----:B------:R-:W-:Y:S01]  /*1710*/  MOV R0, 0x40 ;  /* 0x0000004000007802 */ /* 0x000fe20000000f00 */
[----:B------:R-:W0:Y:S01]  /*1720*/  LDGDEPBAR ;  /* 0x00000000000079af */ /* 0x000e220000000000 */
[----:B------:R-:W-:Y:S02]  /*1730*/  LEA R231, R4, R230, 0x1 ;  /* 0x000000e604e77211 */ /* 0x000fe400078e08ff */
[----:B------:R-:W-:Y:S02]  /*1740*/  SEL R0, R0, 0xffffffc0, !P1 ;  /* 0xffffffc000007807 */ /* 0x000fe40004800000 */
[----:B------:R-:W-:Y:S01]  /*1750*/  LEA R232, R3, R231, 0x1 ;  /* 0x000000e703e87211 */ /* 0x000fe200078e08ff */
[----:B------:R-:W-:Y:S01]  /*1760*/  LDSM.16.M88.4 R20, [R231+0x7100] ;  /* 0x00710000e714783b */ /* 0x000fe20000000200 */
[-C--:B------:R-:W-:Y:S01]  /*1770*/  IADD3 R229, R119, R0.reuse, RZ ;  /* 0x0000000077e57210 */ /* 0x080fe20007ffe0ff */
[----:B------:R-:W-:Y:S01]  /*1780*/  HMMA.16816.F32 R48, R32, R52, RZ ;  /* 0x000000342030723c */ /* 0x000fe200000018ff */
[----:B------:R-:W-:Y:S01]  /*1790*/  IADD3 R228, R234, R0, RZ ;  /* 0x00000000eae47210 */ /* 0x000fe20007ffe0ff */
[----:B------:R-:W-:Y:S01]  /*17a0*/  LDSM.16.M88.4 R16, [R231+0x9100] ;  /* 0x00910000e710783b */ /* 0x000fe20000000200 */
[----:B------:R-:W-:-:S03]  /*17b0*/  ISETP.GE.AND P1, PT, R194, 0x71, PT ;  /* 0x00000071c200780c */ /* 0x000fc60003f26270 */
[----:B------:R-:W1:Y:S02]  /*17c0*/  LDSM.16.M88.4 R40, [R229+0x3900] ;  /* 0x00390000e528783b */ /* 0x000e640000000200 */
[----:B------:R-:W-:Y:S02]  /*17d0*/  HMMA.16816.F32 R64, R36, R54, RZ ;  /* 0x000000362440723c */ /* 0x000fe400000018ff */
[----:B------:R-:W-:Y:S04]  /*17e0*/  LDSM.16.M88.4 R12, [R232+0x7100] ;  /* 0x00710000e80c783b */ /* 0x000fe80000000200 */
[----:B------:R-:W2:Y:S02]  /*17f0*/  LDSM.16.M88.4 R44, [R228] ;  /* 0x00000000e42c783b */ /* 0x000ea40000000200 */
[-C--:B------:R-:W-:Y:S02]  /*1800*/  HMMA.16816.F32 R56, R28, R68.reuse, R8 ;  /* 0x000000441c38723c */ /* 0x080fe40000001808 */
[----:B------:R-:W3:Y:S06]  /*1810*/  LDSM.16.M88.4 R8, [R232+0x9100] ;  /* 0x00910000e808783b */ /* 0x000eec0000000200 */
[----:B------:R-:W-:Y:S11]  /*1820*/  HMMA.16816.F32 R48, R24, R68, R48 ;  /* 0x000000441830723c */ /* 0x000ff60000001830 */
[----:B------:R-:W-:Y:S05]  /*1830*/  @!UPT UIADD3 URZ, URZ, URZ, URZ ;  /* 0x0000003f3f3ff290 */ /* 0x000fea000fffe03f */
[----:B-1----:R-:W-:Y:S08]  /*1840*/  HMMA.16816.F32 R60, R20, R40, R56 ;  /* 0x00000028143c723c */ /* 0x002ff00000001838 */
[----:B------:R-:W-:Y:S08]  /*1850*/  HMMA.16816.F32 R56, R32, R54, RZ ;  /* 0x000000362038723c */ /* 0x000ff000000018ff */
[----:B------:R-:W-:Y:S08]  /*1860*/  HMMA.16816.F32 R48, R16, R40, R48 ;  /* 0x000000281030723c */ /* 0x000ff00000001830 */
[----:B------:R-:W-:Y:S08]  /*1870*/  HMMA.16816.F32 R52, R28, R70, R64 ;  /* 0x000000461c34723c */ /* 0x000ff00000001840 */
[----:B--2---:R-:W-:Y:S08]  /*1880*/  HMMA.16816.F32 R72, R12, R44, R60 ;  /* 0x0000002c0c48723c */ /* 0x004ff0000000183c */
[----:B------:R-:W-:Y:S08]  /*1890*/  HMMA.16816.F32 R60, R36, R80, RZ ;  /* 0x00000050243c723c */ /* 0x000ff000000018ff */
[----:B------:R-:W-:Y:S08]  /*18a0*/  HMMA.16816.F32 R64, R24, R70, R56 ;  /* 0x000000461840723c */ /* 0x000ff00000001838 */
[----:B---3--:R-:W-:Y:S01]  /*18b0*/  HMMA.16816.F32 R76, R8, R44, R48 ;  /* 0x0000002c084c723c */ /* 0x008fe20000001830 */
[----:B------:R-:W1:Y:S01]  /*18c0*/  LDSM.16.M88.4 R48, [R229+0x4100] ;  /* 0x00410000e530783b */ /* 0x000e620000000200 */
[----:B------:R-:W-:-:S04]  /*18d0*/  FMUL.FTZ R0, R72, c[0x0][0x320] ;  /* 0x0000c80048007a20 */ /* 0x000fc80000410000 */
[----:B------:R2:W3:Y:S02]  /*18e0*/  MUFU.TANH R188, R0 ;  /* 0x0000000000bc7308 */ /* 0x0004e40000002400 */
[----:B------:R-:W-:Y:S08]  /*18f0*/  HMMA.16816.F32 R52, R20, R42, R52 ;  /* 0x0000002a1434723c */ /* 0x000ff00000001834 */
[----:B------:R-:W-:Y:S01]  /*1900*/  HMMA.16816.F32 R56, R32, R80, RZ ;  /* 0x000000502038723c */ /* 0x000fe200000018ff */
[----:B--2---:R-:W-:-:S07]  /*1910*/  FMUL.FTZ R0, R73, c[0x0][0x320] ;  /* 0x0000c80049007a20 */ /* 0x004fce0000410000 */
[----:B------:R-:W-:Y:S01]  /*1920*/  HMMA.16816.F32 R60, R28, R84, R60 ;  /* 0x000000541c3c723c */ /* 0x000fe2000000183c */
[----:B------:R2:W4:Y:S07]  /*1930*/  MUFU.TANH R187, R0 ;  /* 0x0000000000bb7308 */ /* 0x00052e0000002400 */
[----:B------:R-:W-:Y:S01]  /*1940*/  HMMA.16816.F32 R64, R16, R42, R64 ;  /* 0x0000002a1040723c */ /* 0x000fe20000001840 */
[----:B------:R-:W5:Y:S07]  /*1950*/  LDSM.16.M88.4 R40, [R228+0x800] ;  /* 0x00080000e428783b */ /* 0x000f6e0000000200 */
[----:B------:R-:W-:Y:S01]  /*1960*/  HMMA.16816.F32 R68, R12, R46, R52 ;  /* 0x0000002e0c44723c */ /* 0x000fe20000001834 */
[----:B--2---:R-:W-:-:S04]  /*1970*/  FMUL.FTZ R0, R74, c[0x0][0x320] ;  /* 0x0000c8004a007a20 */ /* 0x004fc80000410000 */
[----:B------:R2:W1:Y:S03]  /*1980*/  MUFU.TANH R186, R0 ;  /* 0x0000000000ba7308 */ /* 0x0004660000002400 */
[----:B------:R-:W-:Y:S08]  /*1990*/  HMMA.16816.F32 R52, R24, R84, R56 ;  /* 0x000000541834723c */ /* 0x000ff00000001838 */
[----:B------:R-:W-:Y:S01]  /*19a0*/  HMMA.16816.F32 R56, R36, R82, RZ ;  /* 0x000000522438723c */ /* 0x000fe200000018ff */
[----:B--2---:R-:W-:-:S07]  /*19b0*/  FMUL.FTZ R0, R75, c[0x0][0x320] ;  /* 0x0000c8004b007a20 */ /* 0x004fce0000410000 */
[----:B-1----:R-:W-:Y:S01]  /*19c0*/  HMMA.16816.F32 R60, R20, R48, R60 ;  /* 0x00000030143c723c */ /* 0x002fe2000000183c */
[----:B------:R1:W2:Y:S07]  /*19d0*/  MUFU.TANH R185, R0 ;  /* 0x0000000000b97308 */ /* 0x0002ae0000002400 */
[----:B------:R-:W-:Y:S08]  /*19e0*/  HMMA.16816.F32 R72, R8, R46, R64 ;  /* 0x0000002e0848723c */ /* 0x000ff00000001840 */
[----:B------:R-:W-:Y:S01]  /*19f0*/  HMMA.16816.F32 R64, R32, R82, RZ ;  /* 0x000000522040723c */ /* 0x000fe200000018ff */
[----:B-1----:R-:W-:-:S04]  /*1a00*/  FMUL.FTZ R0, R76, c[0x0][0x320] ;  /* 0x0000c8004c007a20 */ /* 0x002fc80000410000 */
[----:B------:R1:W1:Y:S03]  /*1a10*/  MUFU.TANH R184, R0 ;  /* 0x0000000000b87308 */ /* 0x0002660000002400 */
[----:B------:R-:W-:Y:S08]  /*1a20*/  HMMA.16816.F32 R44, R16, R48, R52 ;  /* 0x00000030102c723c */ /* 0x000ff00000001834 */
[----:B------:R-:W-:Y:S01]  /*1a30*/  HMMA.16816.F32 R52, R28, R86, R56 ;  /* 0x000000561c34723c */ /* 0x000fe20000001838 */
[----:B-1----:R-:W-:-:S07]  /*1a40*/  FMUL.FTZ R0, R77, c[0x0][0x320] ;  /* 0x0000c8004d007a20 */ /* 0x002fce0000410000 */
[----:B------:R-:W-:Y:S01]  /*1a50*/  HMMA.16816.F32 R64, R24, R86, R64 ;  /* 0x000000561840723c */ /* 0x000fe20000001840 */
[----:B------:R1:W1:Y:S07]  /*1a60*/  MUFU.TANH R183, R0 ;  /* 0x0000000000b77308 */ /* 0x00026e0000002400 */
[----:B------:R-:W-:Y:S08]  /*1a70*/  HMMA.16816.F32 R56, R32, R88, RZ ;  /* 0x000000582038723c */ /* 0x000ff000000018ff */
[----:B------:R-:W-:Y:S01]  /*1a80*/  HMMA.16816.F32 R52, R20, R50, R52 ;  /* 0x000000321434723c */ /* 0x000fe20000001834 */
[----:B-1----:R-:W-:-:S04]  /*1a90*/  FMUL.FTZ R0, R78, c[0x0][0x320] ;  /* 0x0000c8004e007a20 */ /* 0x002fc80000410000 */
[----:B------:R1:W1:Y:S03]  /*1aa0*/  MUFU.TANH R179, R0 ;  /* 0x0000000000b37308 */ /* 0x0002660000002400 */
[----:B------:R-:W-:Y:S01]  /*1ab0*/  HMMA.16816.F32 R64, R16, R50, R64 ;  /* 0x000000321040723c */ /* 0x000fe20000001840 */
[----:B------:R-:W-:Y:S01]  /*1ac0*/  LDSM.16.M88.4 R48, [R228+0x1000] ;  /* 0x00100000e430783b */ /* 0x000fe20000000200 */
[----:B-1----:R-:W-:-:S06]  /*1ad0*/  FMUL.FTZ R0, R79, c[0x0][0x320] ;  /* 0x0000c8004f007a20 */ /* 0x002fcc0000410000 */
[----:B-----5:R-:W-:Y:S01]  /*1ae0*/  HMMA.16816.F32 R76, R8, R40, R44 ;  /* 0x00000028084c723c */ /* 0x020fe2000000182c */
[----:B------:R-:W1:Y:S01]  /*1af0*/  LDSM.16.M88.4 R44, [R229+0x4900] ;  /* 0x00490000e52c783b */ /* 0x000e620000000200 */
[----:B------:R5:W1:Y:S02]  /*1b00*/  MUFU.TANH R180, R0 ;  /* 0x0000000000b47308 */ /* 0x000a640000002400 */
[----:B-----5:R-:W-:-:S06]  /*1b10*/  FMUL.FTZ R0, R68, c[0x0][0x320] ;  /* 0x0000c80044007a20 */ /* 0x020fcc0000410000 */
[----:B------:R5:W1:Y:S02]  /*1b20*/  MUFU.TANH R182, R0 ;  /* 0x0000000000b67308 */ /* 0x000a640000002400 */
[----:B-----5:R-:W-:-:S06]  /*1b30*/  FMUL.FTZ R0, R69, c[0x0][0x320] ;  /* 0x0000c80045007a20 */ /* 0x020fcc0000410000 */
[----:B------:R5:W1:Y:S02]  /*1b40*/  MUFU.TANH R181, R0 ;  /* 0x0000000000b57308 */ /* 0x000a640000002400 */
[----:B-----5:R-:W-:-:S06]  /*1b50*/  FMUL.FTZ R0, R70, c[0x0][0x320] ;  /* 0x0000c80046007a20 */ /* 0x020fcc0000410000 */
[----:B------:R5:W1:Y:S02]  /*1b60*/  MUFU.TANH R178, R0 ;  /* 0x0000000000b27308 */ /* 0x000a640000002400 */
[----:B-----5:R-:W-:Y:S02]  /*1b70*/  FMUL.FTZ R0, R71, c[0x0][0x320] ;  /* 0x0000c80047007a20 */ /* 0x020fe40000410000 */
[----:B------:R-:W-:Y:S04]  /*1b80*/  HMMA.16816.F32 R68, R12, R40, R60 ;  /* 0x000000280c44723c */ /* 0x000fe8000000183c */
[----:B------:R5:W1:Y:S04]  /*1b90*/  MUFU.TANH R177, R0 ;  /* 0x0000000000b17308 */ /* 0x000a680000002400 */
[----:B------:R-:W-:Y:S01]  /*1ba0*/  HMMA.16816.F32 R60, R36, R88, RZ ;  /* 0x00000058243c723c */ /* 0x000fe200000018ff */
[----:B-----5:R-:W-:-:S04]  /*1bb0*/  FMUL.FTZ R0, R72, c[0x0][0x320] ;  /* 0x0000c80048007a20 */ /* 0x020fc80000410000 */
[----:B------:R5:W1:Y:S11]  /*1bc0*/  MUFU.TANH R176, R0 ;  /* 0x0000000000b07308 */ /* 0x000a760000002400 */
[----:B------:R-:W-:Y:S08]  /*1bd0*/  @!UPT UIADD3 URZ, URZ, URZ, URZ ;  /* 0x0000003f3f3ff290 */ /* 0x000ff0000fffe03f */
[----:B------:R-:W-:Y:S01]  /*1be0*/  HMMA.16816.F32 R60, R28, R92, R60 ;  /* 0x0000005c1c3c723c */ /* 0x000fe2000000183c */
[----:B-----5:R-:W-:-:S04]  /*1bf0*/  FMUL.FTZ R0, R73, c[0x0][0x320] ;  /* 0x0000c80049007a20 */ /* 0x020fc80000410000 */
[----:B------:R5:W2:Y:S11]  /*1c00*/  MUFU.TANH R175, R0 ;  /* 0x0000000000af7308 */ /* 0x000ab60000002400 */
[----:B------:R-:W-:Y:S08]  /*1c10*/  @!UPT UIADD3 URZ, URZ, URZ, URZ ;  /* 0x0000003f3f3ff290 */ /* 0x000ff0000fffe03f */
[----:B-1----:R-:W-:Y:S01]  /*1c20*/  HMMA.16816.F32 R60, R20, R44, R60 ;  /* 0x0000002c143c723c */ /* 0x002fe2000000183c */
[----:B-----5:R-:W-:-:S04]  /*1c30*/  FMUL.FTZ R0, R74, c[0x0][0x320] ;  /* 0x0000c8004a007a20 */ /* 0x020fc80000410000 */
[----:B------:R1:W1:Y:S02]  /*1c40*/  MUFU.TANH R171, R0 ;  /* 0x0000000000ab7308 */ /* 0x0002640000002400 */
[----:B-1----:R-:W-:Y:S02]  /*1c50*/  FMUL.FTZ R0, R75, c[0x0][0x320] ;  /* 0x0000c8004b007a20 */ /* 0x002fe40000410000 */
[----:B------:R-:W-:Y:S04]  /*1c60*/  HMMA.16816.F32 R72, R8, R42, R64 ;  /* 0x0000002a0848723c */ /* 0x000fe80000001840 */
[----:B------:R1:W1:Y:S04]  /*1c70*/  MUFU.TANH R172, R0 ;  /* 0x0000000000ac7308 */ /* 0x0002680000002400 */
[----:B------:R-:W-:Y:S01]  /*1c80*/  HMMA.16816.F32 R64, R32, R90, RZ ;  /* 0x0000005a2040723c */ /* 0x000fe200000018ff */
[----:B-1----:R-:W-:-:S04]  /*1c90*/  FMUL.FTZ R0, R68, c[0x0][0x320] ;  /* 0x0000c80044007a20 */ /* 0x002fc80000410000 */
[----:B------:R1:W1:Y:S11]  /*1ca0*/  MUFU.TANH R174, R0 ;  /* 0x0000000000ae7308 */ /* 0x0002760000002400 */
[----:B------:R-:W-:Y:S08]  /*1cb0*/  @!UPT UIADD3 URZ, URZ, URZ, URZ ;  /* 0x0000003f3f3ff290 */ /* 0x000ff0000fffe03f */
[----:B------:R-:W-:Y:S01]  /*1cc0*/  HMMA.16816.F32 R64, R24, R94, R64 ;  /* 0x0000005e1840723c */ /* 0x000fe20000001840 */
[----:B-1----:R-:W-:-:S04]  /*1cd0*/  FMUL.FTZ R0, R69, c[0x0][0x320] ;  /* 0x0000c80045007a20 */ /* 0x002fc80000410000 */
[----:B------:R1:W1:Y:S11]  /*1ce0*/  MUFU.TANH R173, R0 ;  /* 0x0000000000ad7308 */ /* 0x0002760000002400 */
[----:B------:R-:W-:Y:S08]  /*1cf0*/  @!UPT UIADD3 URZ, URZ, URZ, URZ ;  /* 0x0000003f3f3ff290 */ /* 0x000ff0000fffe03f */
[----:B------:R-:W-:Y:S01]  /*1d00*/  HMMA.16816.F32 R64, R16, R46, R64 ;  /* 0x0000002e1040723c */ /* 0x000fe20000001840 */
[----:B-1----:R-:W-:-:S04]  /*1d10*/  FMUL.FTZ R0, R70, c[0x0][0x320] ;  /* 0x0000c80046007a20 */ /* 0x002fc80000410000 */
[----:B------:R1:W1:Y:S02]  /*1d20*/  MUFU.TANH R170, R0 ;  /* 0x0000000000aa7308 */ /* 0x0002640000002400 */
[----:B-1----:R-:W-:Y:S02]  /*1d30*/  FMUL.FTZ R0, R71, c[0x0][0x320] ;  /* 0x0000c80047007a20 */ /* 0x002fe40000410000 */
[----:B------:R-:W-:Y:S04]  /*1d40*/  HMMA.16816.F32 R68, R12, R42, R52 ;  /* 0x0000002a0c44723c */ /* 0x000fe80000001834 */
[----:B------:R1:W1:Y:S04]  /*1d50*/  MUFU.TANH R169, R0 ;  /* 0x0000000000a97308 */ /* 0x0002680000002400 */
[----:B------:R-:W-:Y:S08]  /*1d60*/  HMMA.16816.F32 R52, R24, R92, R56 ;  /* 0x0000005c1834723c */ /* 0x000ff00000001838 */
[----:B------:R-:W-:Y:S01]  /*1d70*/  HMMA.16816.F32 R56, R36, R90, RZ ;  /* 0x0000005a2438723c */ /* 0x000fe200000018ff */
[----:B-1----:R-:W-:-:S04]  /*1d80*/  FMUL.FTZ R0, R76, c[0x0][0x320] ;  /* 0x0000c8004c007a20 */ /* 0x002fc80000410000 */
[----:B------:R1:W1:Y:S11]  /*1d90*/  MUFU.TANH R168, R0 ;  /* 0x0000000000a87308 */ /* 0x0002760000002400 */
[----:B------:R-:W-:Y:S01]  /*1da0*/  HMMA.16816.F32 R40, R16, R44, R52 ;  /* 0x0000002c1028723c */ /* 0x000fe20000001834 */
[----:B-1----:R-:W-:-:S07]  /*1db0*/  FMUL.FTZ R0, R77, c[0x0][0x320] ;  /* 0x0000c8004d007a20 */ /* 0x002fce0000410000 */
[----:B------:R-:W-:Y:S01]  /*1dc0*/  HMMA.16816.F32 R52, R28, R94, R56 ;  /* 0x0000005e1c34723c */ /* 0x000fe20000001838 */
[----:B------:R1:W1:Y:S07]  /*1dd0*/  MUFU.TANH R167, R0 ;  /* 0x0000000000a77308 */ /* 0x00026e0000002400 */
[----:B------:R-:W-:Y:S01]  /*1de0*/  HMMA.16816.F32 R56, R32, R96, RZ ;  /* 0x000000602038723c */ /* 0x000fe200000018ff */
[----:B-1----:R-:W-:-:S04]  /*1df0*/  FMUL.FTZ R0, R78, c[0x0][0x320] ;  /* 0x0000c8004e007a20 */ /* 0x002fc80000410000 */
[----:B------:R1:W1:Y:S02]  /*1e00*/  MUFU.TANH R163, R0 ;  /* 0x0000000000a37308 */ /* 0x0002640000002400 */
[----:B-1----:R-:W-:Y:S02]  /*1e10*/  FMUL.FTZ R0, R79, c[0x0][0x320] ;  /* 0x0000c8004f007a20 */ /* 0x002fe40000410000 */
[----:B------:R-:W-:Y:S04]  /*1e20*/  HMMA.16816.F32 R76, R8, R48, R40 ;  /* 0x00000030084c723c */ /* 0x000fe80000001828 */
[----:B------:R1:W1:Y:S04]  /*1e30*/  MUFU.TANH R164, R0 ;  /* 0x0000000000a47308 */ /* 0x0002680000002400 */
[----:B------:R-:W-:Y:S01]  /*1e40*/  HMMA.16816.F32 R40, R20, R46, R52 ;  /* 0x0000002e1428723c */ /* 0x000fe20000001834 */
[----:B------:R-:W5:Y:S07]  /*1e50*/  LDSM.16.M88.4 R52, [R229+0x5100] ;  /* 0x00510000e534783b */ /* 0x000f6e0000000200 */
[----:B------:R-:W-:Y:S01]  /*1e60*/  HMMA.16816.F32 R44, R24, R100, R56 ;  /* 0x00000064182c723c */ /* 0x000fe20000001838 */
[----:B-1----:R-:W-:-:S04]  /*1e70*/  FMUL.FTZ R0, R68, c[0x0][0x320] ;  /* 0x0000c80044007a20 */ /* 0x002fc80000410000 */
[----:B------:R1:W1:Y:S02]  /*1e80*/  MUFU.TANH R166, R0 ;  /* 0x0000000000a67308 */ /* 0x0002640000002400 */
[----:B-1----:R-:W-:-:S06]  /*1e90*/  FMUL.FTZ R0, R69, c[0x0][0x320] ;  /* 0x0000c80045007a20 */ /* 0x002fcc0000410000 */
[----:B------:R1:W1:Y:S11]  /*1ea0*/  MUFU.TANH R165, R0 ;  /* 0x0000000000a57308 */ /* 0x0002760000002400 */
[----:B-----5:R-:W-:Y:S01]  /*1eb0*/  HMMA.16816.F32 R44, R16, R52, R44 ;  /* 0x00000034102c723c */ /* 0x020fe2000000182c */
[----:B-1----:R-:W-:-:S04]  /*1ec0*/  FMUL.FTZ R0, R70, c[0x0][0x320] ;  /* 0x0000c80046007a20 */ /* 0x002fc80000410000 */
        /* <DEDUP_REMOVED lines=14> */
[----:B------:R1:W1:Y:S03]  /*1fb0*/  MUFU.TANH R118, R0 ;  /* 0x0000000000767308 */ /* 0x0002660000002400 */
[----:B------:R-:W-:Y:S01]  /*1fc0*/  HMMA.16816.F32 R60, R32, R98, RZ ;  /* 0x00000062203c723c */ /* 0x000fe200000018ff */
[----:B-1----:R-:W-:-:S07]  /*1fd0*/  FMUL.FTZ R0, R75, c[0x0][0x320] ;  /* 0x0000c8004b007a20 */ /* 0x002fce0000410000 */
[----:B------:R-:W-:Y:S01]  /*1fe0*/  HMMA.16816.F32 R72, R8, R50, R64 ;  /* 0x000000320848723c */ /* 0x000fe20000001840 */
[----:B------:R1:W1:Y:S11]  /*1ff0*/  MUFU.TANH R155, R0 ;  /* 0x00000000009b7308 */ /* 0x0002760000002400 */
[----:B------:R-:W-:Y:S04]  /*2000*/  @!UPT UIADD3 URZ, URZ, URZ, URZ ;  /* 0x0000003f3f3ff290 */ /* 0x000fe8000fffe03f */
[----:B------:R-:W-:Y:S08]  /*2010*/  HMMA.16816.F32 R64, R24, R102, R60 ;  /* 0x000000661840723c */ /* 0x000ff0000000183c */
[----:B------:R-:W-:Y:S01]  /*2020*/  HMMA.16816.F32 R60, R36, R104, RZ ;  /* 0x00000068243c723c */ /* 0x000fe200000018ff */
[----:B-1----:R-:W-:-:S04]  /*2030*/  FMUL.FTZ R0, R68, c[0x0][0x320] ;  /* 0x0000c80044007a20 */ /* 0x002fc80000410000 */
[----:B------:R1:W1:Y:S11]  /*2040*/  MUFU.TANH R157, R0 ;  /* 0x00000000009d7308 */ /* 0x0002760000002400 */
[----:B------:R-:W-:Y:S01]  /*2050*/  HMMA.16816.F32 R64, R16, R54, R64 ;  /* 0x000000361040723c */ /* 0x000fe20000001840 */
[----:B-1----:R-:W-:-:S07]  /*2060*/  FMUL.FTZ R0, R69, c[0x0][0x320] ;  /* 0x0000c80045007a20 */ /* 0x002fce0000410000 */
[----:B------:R-:W-:Y:S01]  /*2070*/  HMMA.16816.F32 R60, R28, R108, R60 ;  /* 0x0000006c1c3c723c */ /* 0x000fe2000000183c */
[----:B------:R1:W1:Y:S02]  /*2080*/  MUFU.TANH R156, R0 ;  /* 0x00000000009c7308 */ /* 0x0002640000002400 */
[----:B-1----:R-:W-:-:S06]  /*2090*/  FMUL.FTZ R0, R70, c[0x0][0x320] ;  /* 0x0000c80046007a20 */ /* 0x002fcc0000410000 */
[----:B------:R1:W1:Y:S02]  /*20a0*/  MUFU.TANH R152, R0 ;  /* 0x0000000000987308 */ /* 0x0002640000002400 */
[----:B-1----:R-:W-:Y:S02]  /*20b0*/  FMUL.FTZ R0, R71, c[0x0][0x320] ;  /* 0x0000c80047007a20 */ /* 0x002fe40000410000 */
[----:B------:R-:W-:Y:S01]  /*20c0*/  HMMA.16816.F32 R68, R12, R50, R40 ;  /* 0x000000320c44723c */ /* 0x000fe20000001828 */
[----:B------:R-:W1:Y:S03]  /*20d0*/  LDSM.16.M88.4 R40, [R228+0x1800] ;  /* 0x00180000e428783b */ /* 0x000e660000000200 */
[----:B------:R5:W1:Y:S04]  /*20e0*/  MUFU.TANH R151, R0 ;  /* 0x0000000000977308 */ /* 0x000a680000002400 */
[----:B------:R-:W-:Y:S01]  /*20f0*/  HMMA.16816.F32 R48, R36, R98, RZ ;  /* 0x000000622430723c */ /* 0x000fe200000018ff */
[----:B-----5:R-:W-:-:S04]  /*2100*/  FMUL.FTZ R0, R76, c[0x0][0x320] ;  /* 0x0000c8004c007a20 */ /* 0x020fc80000410000 */
[----:B------:R5:W1:Y:S11]  /*2110*/  MUFU.TANH R148, R0 ;  /* 0x0000000000947308 */ /* 0x000a760000002400 */
[----:B------:R-:W-:Y:S08]  /*2120*/  @!UPT UIADD3 URZ, URZ, URZ, URZ ;  /* 0x0000003f3f3ff290 */ /* 0x000ff0000fffe03f */
[----:B------:R-:W-:Y:S01]  /*2130*/  HMMA.16816.F32 R48, R28, R102, R48 ;  /* 0x000000661c30723c */ /* 0x000fe20000001830 */
[----:B-----5:R-:W-:-:S04]  /*2140*/  FMUL.FTZ R0, R77, c[0x0][0x320] ;  /* 0x0000c8004d007a20 */ /* 0x020fc80000410000 */
[----:B------:R5:W1:Y:S11]  /*2150*/  MUFU.TANH R147, R0 ;  /* 0x0000000000937308 */ /* 0x000a760000002400 */
[----:B------:R-:W-:Y:S08]  /*2160*/  @!UPT UIADD3 URZ, URZ, URZ, URZ ;  /* 0x0000003f3f3ff290 */ /* 0x000ff0000fffe03f */
[----:B------:R-:W-:Y:S01]  /*2170*/  HMMA.16816.F32 R48, R20, R54, R48 ;  /* 0x000000361430723c */ /* 0x000fe20000001830 */
[----:B-----5:R-:W-:-:S04]  /*2180*/  FMUL.FTZ R0, R78, c[0x0][0x320] ;  /* 0x0000c8004e007a20 */ /* 0x020fc80000410000 */
[----:B------:R5:W1:Y:S02]  /*2190*/  MUFU.TANH R137, R0 ;  /* 0x0000000000897308 */ /* 0x000a640000002400 */
[----:B-----5:R-:W-:Y:S02]  /*21a0*/  FMUL.FTZ R0, R79, c[0x0][0x320] ;  /* 0x0000c8004f007a20 */ /* 0x020fe40000410000 */
[----:B-1----:R-:W-:Y:S01]  /*21b0*/  HMMA.16816.F32 R76, R8, R40, R44 ;  /* 0x00000028084c723c */ /* 0x002fe2000000182c */
[----:B------:R-:W1:Y:S03]  /*21c0*/  LDSM.16.M88.4 R44, [R229+0x5900] ;  /* 0x00590000e52c783b */ /* 0x000e660000000200 */
[----:B------:R5:W1:Y:S02]  /*21d0*/  MUFU.TANH R138, R0 ;  /* 0x00000000008a7308 */ /* 0x000a640000002400 */
[----:B-----5:R-:W-:-:S06]  /*21e0*/  FMUL.FTZ R0, R68, c[0x0][0x320] ;  /* 0x0000c80044007a20 */ /* 0x020fcc0000410000 */
[----:B------:R5:W1:Y:S02]  /*21f0*/  MUFU.TANH R146, R0 ;  /* 0x0000000000927308 */ /* 0x000a640000002400 */
[----:B-----5:R-:W-:Y:S01]  /*2200*/  FMUL.FTZ R0, R69, c[0x0][0x320] ;  /* 0x0000c80045007a20 */ /* 0x020fe20000410000 */
[----:B-1----:R-:W-:Y:S05]  /*2210*/  HMMA.16816.F32 R60, R20, R44, R60 ;  /* 0x0000002c143c723c */ /* 0x002fea000000183c */
[----:B------:R1:W1:Y:S02]  /*2220*/  MUFU.TANH R145, R0 ;  /* 0x0000000000917308 */ /* 0x0002640000002400 */
[----:B-1----:R-:W-:-:S06]  /*2230*/  FMUL.FTZ R0, R70, c[0x0][0x320] ;  /* 0x0000c80046007a20 */ /* 0x002fcc0000410000 */
        /* <DEDUP_REMOVED lines=9> */
[----:B-1----:R-:W-:-:S07]  /*22d0*/  FMUL.FTZ R0, R73, c[0x0][0x320] ;  /* 0x0000c80049007a20 */ /* 0x002fce0000410000 */
[----:B------:R-:W-:Y:S01]  /*22e0*/  HMMA.16816.F32 R56, R36, R106, RZ ;  /* 0x0000006a2438723c */ /* 0x000fe200000018ff */
        /* <DEDUP_REMOVED lines=18> */
[----:B------:R-:W-:Y:S01]  /*2410*/  HMMA.16816.F32 R68, R12, R42, R48 ;  /* 0x0000002a0c44723c */ /* 0x000fe20000001830 */
[----:B------:R-:W1:Y:S03]  /*2420*/  LDSM.16.M88.4 R48, [R228+0x2000] ;  /* 0x00200000e430783b */ /* 0x000e660000000200 */
[----:B------:R5:W1:Y:S04]  /*2430*/  MUFU.TANH R154, R0 ;  /* 0x00000000009a7308 */ /* 0x000a680000002400 */
[----:B------:R-:W-:Y:S08]  /*2440*/  HMMA.16816.F32 R40, R16, R44, R52 ;  /* 0x0000002c1028723c */ /* 0x000ff00000001834 */
[----:B------:R-:W-:Y:S01]  /*2450*/  HMMA.16816.F32 R52, R28, R110, R56 ;  /* 0x0000006e1c34723c */ /* 0x000fe20000001838 */
[----:B-----5:R-:W-:-:S04]  /*2460*/  FMUL.FTZ R0, R76, c[0x0][0x320] ;  /* 0x0000c8004c007a20 */ /* 0x020fc80000410000 */
[----:B------:R5:W1:Y:S03]  /*2470*/  MUFU.TANH R141, R0 ;  /* 0x00000000008d7308 */ /* 0x000a660000002400 */
[----:B------:R-:W-:Y:S01]  /*2480*/  HMMA.16816.F32 R56, R32, R120, RZ ;  /* 0x000000782038723c */ /* 0x000fe200000018ff */
[----:B-----5:R-:W-:-:S04]  /*2490*/  FMUL.FTZ R0, R77, c[0x0][0x320] ;  /* 0x0000c8004d007a20 */ /* 0x020fc80000410000 */
[----:B------:R5:W1:Y:S02]  /*24a0*/  MUFU.TANH R115, R0 ;  /* 0x0000000000737308 */ /* 0x000a640000002400 */
[----:B-----5:R-:W-:-:S06]  /*24b0*/  FMUL.FTZ R0, R78, c[0x0][0x320] ;  /* 0x0000c8004e007a20 */ /* 0x020fcc0000410000 */
[----:B------:R5:W1:Y:S02]  /*24c0*/  MUFU.TANH R103, R0 ;  /* 0x0000000000677308 */ /* 0x000a640000002400 */
[----:B-----5:R-:W-:Y:S02]  /*24d0*/  FMUL.FTZ R0, R79, c[0x0][0x320] ;  /* 0x0000c8004f007a20 */ /* 0x020fe40000410000 */
[----:B-1----:R-:W-:Y:S04]  /*24e0*/  HMMA.16816.F32 R76, R8, R48, R40 ;  /* 0x00000030084c723c */ /* 0x002fe80000001828 */
        /* <DEDUP_REMOVED lines=33> */
[----:B------:R1:W1:Y:S02]  /*2700*/  MUFU.TANH R96, R0 ;  /* 0x0000000000607308 */ /* 0x0002640000002400 */
[----:B-1----:R-:W-:Y:S11]  /*2710*/  FMUL.FTZ R0, R69, c[0x0][0x320] ;  /* 0x0000c80045007a20 */ /* 0x002ff60000410000 */
[----:B------:R-:W-:Y:S06]  /*2720*/  @!UPT UIADD3 URZ, URZ, URZ, URZ ;  /* 0x0000003f3f3ff290 */ /* 0x000fec000fffe03f */
        /* <DEDUP_REMOVED lines=8> */
[C---:B------:R-:W-:Y:S08]  /*27b0*/  HMMA.16816.F32 R48, R36.reuse, R122, RZ ;  /* 0x0000007a2430723c */ /* 0x040ff000000018ff */
[----:B------:R-:W-:Y:S01]  /*27c0*/  HMMA.16816.F32 R36, R36, R130, RZ ;  /* 0x000000822424723c */ /* 0x000fe200000018ff */
[----:B-----5:R-:W-:-:S04]  /*27d0*/  FMUL.FTZ R0, R76, c[0x0][0x320] ;  /* 0x0000c8004c007a20 */ /* 0x020fc80000410000 */
[----:B------:R5:W1:Y:S11]  /*27e0*/  MUFU.TANH R92, R0 ;  /* 0x00000000005c7308 */ /* 0x000a760000002400 */
[----:B------:R-:W-:Y:S01]  /*27f0*/  HMMA.16816.F32 R48, R28, R126, R48 ;  /* 0x0000007e1c30723c */ /* 0x000fe20000001830 */
[----:B-----5:R-:W-:-:S07]  /*2800*/  FMUL.FTZ R0, R77, c[0x0][0x320] ;  /* 0x0000c8004d007a20 */ /* 0x020fce0000410000 */
[----:B------:R-:W-:Y:S01]  /*2810*/  HMMA.16816.F32 R28, R28, R134, R36 ;  /* 0x000000861c1c723c */ /* 0x000fe20000001824 */
[----:B------:R5:W1:Y:S11]  /*2820*/  MUFU.TANH R91, R0 ;  /* 0x00000000005b7308 */ /* 0x000a760000002400 */
[----:B------:R-:W-:Y:S04]  /*2830*/  @!UPT UIADD3 URZ, URZ, URZ, URZ ;  /* 0x0000003f3f3ff290 */ /* 0x000fe8000fffe03f */
[----:B------:R-:W-:Y:S01]  /*2840*/  HMMA.16816.F32 R48, R20, R54, R48 ;  /* 0x000000361430723c */ /* 0x000fe20000001830 */
[----:B-----5:R-:W-:-:S04]  /*2850*/  FMUL.FTZ R0, R78, c[0x0][0x320] ;  /* 0x0000c8004e007a20 */ /* 0x020fc80000410000 */
[----:B------:R5:W1:Y:S03]  /*2860*/  MUFU.TANH R90, R0 ;  /* 0x00000000005a7308 */ /* 0x000a660000002400 */
[----:B------:R-:W-:Y:S01]  /*2870*/  HMMA.16816.F32 R52, R16, R54, R64 ;  /* 0x000000361034723c */ /* 0x000fe20000001840 */
[----:B-----5:R-:W-:-:S07]  /*2880*/  FMUL.FTZ R0, R79, c[0x0][0x320] ;  /* 0x0000c8004f007a20 */ /* 0x020fce0000410000 */
[C---:B-1----:R-:W-:Y:S01]  /*2890*/  HMMA.16816.F32 R76, R8.reuse, R40, R44 ;  /* 0x00000028084c723c */ /* 0x042fe2000000182c */
[----:B------:R-:W1:Y:S01]  /*28a0*/  LDSM.16.M88.4 R44, [R229+0x6900] ;  /* 0x00690000e52c783b */ /* 0x000e620000000200 */
[----:B------:R5:W1:Y:S11]  /*28b0*/  MUFU.TANH R89, R0 ;  /* 0x0000000000597308 */ /* 0x000a760000002400 */
[----:B------:R-:W-:Y:S03]  /*28c0*/  @!UPT UIADD3 URZ, URZ, URZ, URZ ;  /* 0x0000003f3f3ff290 */ /* 0x000fe6000fffe03f */
[----:B------:R-:W-:Y:S08]  /*28d0*/  HMMA.16816.F32 R64, R8, R42, R52 ;  /* 0x0000002a0840723c */ /* 0x000ff00000001834 */
[----:B------:R-:W-:Y:S01]  /*28e0*/  HMMA.16816.F32 R52, R32, R130, RZ ;  /* 0x000000822034723c */ /* 0x000fe200000018ff */
[----:B-----5:R-:W-:-:S04]  /*28f0*/  FMUL.FTZ R0, R68, c[0x0][0x320] ;  /* 0x0000c80044007a20 */ /* 0x020fc80000410000 */
[----:B------:R5:W1:Y:S01]  /*2900*/  MUFU.TANH R88, R0 ;  /* 0x0000000000587308 */ /* 0x000a620000002400 */
[----:B------:R-:W-:Y:S02]  /*2910*/  FMUL.FTZ R77, R77, c[0x0][0x320] ;  /* 0x0000c8004d4d7a20 */ /* 0x000fe40000410000 */
[----:B------:R-:W-:Y:S02]  /*2920*/  FMUL.FTZ R78, R78, c[0x0][0x320] ;  /* 0x0000c8004e4e7a20 */ /* 0x000fe40000410000 */
[----:B------:R-:W-:-:S03]  /*2930*/  FMUL.FTZ R79, R79, c[0x0][0x320] ;  /* 0x0000c8004f4f7a20 */ /* 0x000fc60000410000 */
[----:B------:R-:W1:Y:S03]  /*2940*/  MUFU.TANH R77, R77 ;  /* 0x0000004d004d7308 */ /* 0x000e660000002400 */
[----:B------:R-:W-:Y:S02]  /*2950*/  FMUL.FTZ R64, R64, c[0x0][0x320] ;  /* 0x0000c80040407a20 */ /* 0x000fe40000410000 */
[----:B------:R-:W-:Y:S02]  /*2960*/  FMUL.FTZ R65, R65, c[0x0][0x320] ;  /* 0x0000c80041417a20 */ /* 0x000fe40000410000 */
[----:B------:R-:W-:Y:S02]  /*2970*/  FMUL.FTZ R66, R66, c[0x0][0x320] ;  /* 0x0000c80042427a20 */ /* 0x000fe40000410000 */
[----:B-----5:R-:W-:Y:S01]  /*2980*/  FMUL.FTZ R0, R69, c[0x0][0x320] ;  /* 0x0000c80045007a20 */ /* 0x020fe20000410000 */
[----:B------:R-:W1:Y:S01]  /*2990*/  MUFU.TANH R78, R78 ;  /* 0x0000004e004e7308 */ /* 0x000e620000002400 */
[----:B------:R-:W-:Y:S07]  /*29a0*/  HMMA.16816.F32 R36, R24, R134, R52 ;  /* 0x000000861824723c */ /* 0x000fee0000001834 */
[----:B------:R5:W1:Y:S08]  /*29b0*/  MUFU.TANH R87, R0 ;  /* 0x0000000000577308 */ /* 0x000a700000002400 */
[----:B------:R-:W1:Y:S01]  /*29c0*/  MUFU.TANH R79, R79 ;  /* 0x0000004f004f7308 */ /* 0x000e620000002400 */
[----:B-----5:R-:W-:-:S07]  /*29d0*/  FMUL.FTZ R0, R70, c[0x0][0x320] ;  /* 0x0000c80046007a20 */ /* 0x020fce0000410000 */
[----:B------:R-:W1:Y:S08]  /*29e0*/  MUFU.TANH R64, R64 ;  /* 0x0000004000407308 */ /* 0x000e700000002400 */
[----:B------:R5:W1:Y:S08]  /*29f0*/  MUFU.TANH R86, R0 ;  /* 0x0000000000567308 */ /* 0x000a700000002400 */
[----:B------:R-:W1:Y:S01]  /*2a00*/  MUFU.TANH R65, R65 ;  /* 0x0000004100417308 */ /* 0x000e620000002400 */
[----:B-----5:R-:W-:-:S07]  /*2a10*/  FMUL.FTZ R0, R71, c[0x0][0x320] ;  /* 0x0000c80047007a20 */ /* 0x020fce0000410000 */
[----:B------:R-:W1:Y:S01]  /*2a20*/  MUFU.TANH R66, R66 ;  /* 0x0000004200427308 */ /* 0x000e620000002400 */
[----:B------:R-:W-:Y:S07]  /*2a30*/  HMMA.16816.F32 R68, R12, R40, R56 ;  /* 0x000000280c44723c */ /* 0x000fee0000001838 */
[----:B------:R5:W1:Y:S01]  /*2a40*/  MUFU.TANH R85, R0 ;  /* 0x0000000000557308 */ /* 0x000a620000002400 */
[----:B------:R-:W-:Y:S01]  /*2a50*/  HMMA.16816.F32 R56, R32, R128, RZ ;  /* 0x000000802038723c */ /* 0x000fe200000018ff */
[----:B-----5:R-:W-:-:S06]  /*2a60*/  FMUL.FTZ R0, R72, c[0x0][0x320] ;  /* 0x0000c80048007a20 */ /* 0x020fcc0000410000 */
[----:B------:R5:W1:Y:S11]  /*2a70*/  MUFU.TANH R84, R0 ;  /* 0x0000000000547308 */ /* 0x000a760000002400 */
[----:B------:R-:W-:Y:S06]  /*2a80*/  @!UPT UIADD3 URZ, URZ, URZ, URZ ;  /* 0x0000003f3f3ff290 */ /* 0x000fec000fffe03f */
[----:B------:R-:W-:Y:S01]  /*2a90*/  HMMA.16816.F32 R56, R24, R132, R56 ;  /* 0x000000841838723c */ /* 0x000fe20000001838 */
[----:B-----5:R-:W-:-:S04]  /*2aa0*/  FMUL.FTZ R0, R73, c[0x0][0x320] ;  /* 0x0000c80049007a20 */ /* 0x020fc80000410000 */
[----:B------:R5:W2:Y:S11]  /*2ab0*/  MUFU.TANH R83, R0 ;  /* 0x0000000000537308 */ /* 0x000ab60000002400 */
[----:B------:R-:W-:Y:S08]  /*2ac0*/  @!UPT UIADD3 URZ, URZ, URZ, URZ ;  /* 0x0000003f3f3ff290 */ /* 0x000ff0000fffe03f */
[----:B-1----:R-:W-:Y:S01]  /*2ad0*/  HMMA.16816.F32 R32, R16, R44, R56 ;  /* 0x0000002c1020723c */ /* 0x002fe20000001838 */
[----:B-----5:R-:W-:-:S07]  /*2ae0*/  FMUL.FTZ R0, R74, c[0x0][0x320] ;  /* 0x0000c8004a007a20 */ /* 0x020fce0000410000 */
[----:B------:R-:W-:Y:S01]  /*2af0*/  HMMA.16816.F32 R16, R16, R46, R36 ;  /* 0x0000002e1010723c */ /* 0x000fe20000001824 */
[----:B------:R1:W1:Y:S02]  /*2b00*/  MUFU.TANH R82, R0 ;  /* 0x0000000000527308 */ /* 0x0002640000002400 */
[----:B-1----:R-:W-:-:S06]  /*2b10*/  FMUL.FTZ R0, R75, c[0x0][0x320] ;  /* 0x0000c8004b007a20 */ /* 0x002fcc0000410000 */
[----:B------:R1:W1:Y:S02]  /*2b20*/  MUFU.TANH R80, R0 ;  /* 0x0000000000507308 */ /* 0x0002640000002400 */
[----:B-1----:R-:W-:-:S06]  /*2b30*/  FMUL.FTZ R0, R68, c[0x0][0x320] ;  /* 0x0000c80044007a20 */ /* 0x002fcc0000410000 */
[----:B------:R1:W1:Y:S02]  /*2b40*/  MUFU.TANH R75, R0 ;  /* 0x00000000004b7308 */ /* 0x0002640000002400 */
[----:B-1----:R-:W-:-:S06]  /*2b50*/  FMUL.FTZ R0, R69, c[0x0][0x320] ;  /* 0x0000c80045007a20 */ /* 0x002fcc0000410000 */
[----:B------:R1:W1:Y:S02]  /*2b60*/  MUFU.TANH R81, R0 ;  /* 0x0000000000517308 */ /* 0x0002640000002400 */
[----:B-1----:R-:W-:-:S06]  /*2b70*/  FMUL.FTZ R0, R70, c[0x0][0x320] ;  /* 0x0000c80046007a20 */ /* 0x002fcc0000410000 */
[----:B------:R1:W1:Y:S02]  /*2b80*/  MUFU.TANH R74, R0 ;  /* 0x00000000004a7308 */ /* 0x0002640000002400 */
[----:B-1----:R-:W-:Y:S02]  /*2b90*/  FMUL.FTZ R0, R71, c[0x0][0x320] ;  /* 0x0000c80047007a20 */ /* 0x002fe40000410000 */
[----:B------:R-:W-:Y:S01]  /*2ba0*/  HMMA.16816.F32 R68, R12, R42, R48 ;  /* 0x0000002a0c44723c */ /* 0x000fe20000001830 */
[----:B------:R-:W1:Y:S03]  /*2bb0*/  LDSM.16.M88.4 R48, [R228+0x3000] ;  /* 0x00300000e430783b */ /* 0x000e660000000200 */
[----:B------:R5:W1:Y:S01]  /*2bc0*/  MUFU.TANH R73, R0 ;  /* 0x0000000000497308 */ /* 0x000a620000002400 */
[----:B------:R-:W-:-:S04]  /*2bd0*/  DEPBAR.LE SB0, 0x0 ;  /* 0x000080000000791a */ /* 0x000fc80000000000 */
[C---:B------:R-:W-:Y:S08]  /*2be0*/  HMMA.16816.F32 R40, R20.reuse, R44, R60 ;  /* 0x0000002c1428723c */ /* 0x040ff0000000183c */
[----:B------:R-:W-:Y:S01]  /*2bf0*/  HMMA.16816.F32 R20, R20, R46, R28 ;  /* 0x0000002e1414723c */ /* 0x000fe2000000181c */
[----:B-----5:R-:W-:-:S04]  /*2c00*/  FMUL.FTZ R0, R76, c[0x0][0x320] ;  /* 0x0000c8004c007a20 */ /* 0x020fc80000410000 */
[----:B------:R5:W1:Y:S02]  /*2c10*/  MUFU.TANH R72, R0 ;  /* 0x0000000000487308 */ /* 0x000a640000002400 */
[----:B------:R-:W-:Y:S02]  /*2c20*/  FMUL.FTZ R68, R68, c[0x0][0x320] ;  /* 0x0000c80044447a20 */ /* 0x000fe40000410000 */
[----:B------:R-:W-:Y:S02]  /*2c30*/  FMUL.FTZ R70, R70, c[0x0][0x320] ;  /* 0x0000c80046467a20 */ /* 0x000fe40000410000 */
[----:B------:R-:W-:Y:S02]  /*2c40*/  FMUL.FTZ R69, R69, c[0x0][0x320] ;  /* 0x0000c80045457a20 */ /* 0x000fe40000410000 */
[----:B------:R-:W-:Y:S01]  /*2c50*/  FMUL.FTZ R71, R71, c[0x0][0x320] ;  /* 0x0000c80047477a20 */ /* 0x000fe20000410000 */
[----:B------:R-:W2:Y:S01]  /*2c60*/  MUFU.TANH R68, R68 ;  /* 0x0000004400447308 */ /* 0x000ea20000002400 */
[----:B-----5:R-:W-:-:S07]  /*2c70*/  FMUL.FTZ R0, R67, c[0x0][0x320] ;  /* 0x0000c80043007a20 */ /* 0x020fce0000410000 */
[----:B------:R-:W2:Y:S01]  /*2c80*/  MUFU.TANH R60, R69 ;  /* 0x00000045003c7308 */ /* 0x000ea20000002400 */
[-C--:B-1----:R-:W-:Y:S07]  /*2c90*/  HMMA.16816.F32 R40, R12, R48.reuse, R40 ;  /* 0x000000300c28723c */ /* 0x082fee0000001828 */
[----:B------:R-:W1:Y:S01]  /*2ca0*/  MUFU.TANH R70, R70 ;  /* 0x0000004600467308 */ /* 0x000e620000002400 */
[----:B------:R-:W-:Y:S07]  /*2cb0*/  HMMA.16816.F32 R24, R8, R48, R32 ;  /* 0x000000300818723c */ /* 0x000fee0000001820 */
[----:B------:R-:W1:Y:S01]  /*2cc0*/  MUFU.TANH R56, R71 ;  /* 0x0000004700387308 */ /* 0x000e620000002400 */
[-C--:B------:R-:W-:Y:S07]  /*2cd0*/  HMMA.16816.F32 R12, R12, R50.reuse, R20 ;  /* 0x000000320c0c723c */ /* 0x080fee0000001814 */
[----:B------:R5:W1:Y:S01]  /*2ce0*/  MUFU.TANH R52, R0 ;  /* 0x0000000000347308 */ /* 0x000a620000002400 */
[----:B------:R-:W-:Y:S01]  /*2cf0*/  HMMA.16816.F32 R8, R8, R50, R16 ;  /* 0x000000320808723c */ /* 0x000fe20000001810 */
[----:B------:R-:W-:-:S02]  /*2d00*/  FMUL.FTZ R40, R40, c[0x0][0x320] ;  /* 0x0000c80028287a20 */ /* 0x000fc40000410000 */
[----:B------:R-:W-:Y:S02]  /*2d10*/  FMUL.FTZ R41, R41, c[0x0][0x320] ;  /* 0x0000c80029297a20 */ /* 0x000fe40000410000 */
[----:B------:R-:W-:Y:S02]  /*2d20*/  FMUL.FTZ R42, R42, c[0x0][0x320] ;  /* 0x0000c8002a2a7a20 */ /* 0x000fe40000410000 */
[----:B------:R-:W-:Y:S01]  /*2d30*/  FMUL.FTZ R43, R43, c[0x0][0x320] ;  /* 0x0000c8002b2b7a20 */ /* 0x000fe20000410000 */
[----:B------:R-:W1:Y:S01]  /*2d40*/  MUFU.TANH R40, R40 ;  /* 0x0000002800287308 */ /* 0x000e620000002400 */
[----:B------:R-:W-:Y:S02]  /*2d50*/  FMUL.FTZ R24, R24, c[0x0][0x320] ;  /* 0x0000c80018187a20 */ /* 0x000fe40000410000 */
[----:B------:R-:W-:Y:S02]  /*2d60*/  FMUL.FTZ R25, R25, c[0x0][0x320] ;  /* 0x0000c80019197a20 */ /* 0x000fe40000410000 */
[----:B------:R-:W-:Y:S01]  /*2d70*/  FMUL.FTZ R26, R26, c[0x0][0x320] ;  /* 0x0000c8001a1a7a20 */ /* 0x000fe20000410000 */
[----:B-----5:R-:W-:Y:S01]  /*2d80*/  IADD3 R0, R117, R116, RZ ;  /* 0x0000007475007210 */ /* 0x020fe20007ffe0ff */
[----:B------:R-:W-:Y:S01]  /*2d90*/  FMUL.FTZ R27, R27, c[0x0][0x320] ;  /* 0x0000c8001b1b7a20 */ /* 0x000fe20000410000 */
[----:B------:R1:W1:Y:S01]  /*2da0*/  MUFU.TANH R53, R42 ;  /* 0x0000002a00357308 */ /* 0x0002620000002400 */
[----:B------:R-:W-:-:S02]  /*2db0*/  FMUL.FTZ R12, R12, c[0x0][0x320] ;  /* 0x0000c8000c0c7a20 */ /* 0x000fc40000410000 */
[----:B------:R-:W-:Y:S02]  /*2dc0*/  FMUL.FTZ R13, R13, c[0x0][0x320] ;  /* 0x0000c8000d0d7a20 */ /* 0x000fe40000410000 */
[----:B------:R-:W-:Y:S02]  /*2dd0*/  FMUL.FTZ R14, R14, c[0x0][0x320] ;  /* 0x0000c8000e0e7a20 */ /* 0x000fe40000410000 */
[----:B------:R-:W-:Y:S01]  /*2de0*/  FMUL.FTZ R15, R15, c[0x0][0x320] ;  /* 0x0000c8000f0f7a20 */ /* 0x000fe20000410000 */
[----:B------:R1:W1:Y:S01]  /*2df0*/  MUFU.TANH R49, R43 ;  /* 0x0000002b00317308 */ /* 0x0002620000002400 */
[----:B------:R-:W-:Y:S02]  /*2e00*/  FMUL.FTZ R8, R8, c[0x0][0x320] ;  /* 0x0000c80008087a20 */ /* 0x000fe40000410000 */
[----:B------:R-:W-:Y:S02]  /*2e10*/  FMUL.FTZ R9, R9, c[0x0][0x320] ;  /* 0x0000c80009097a20 */ /* 0x000fe40000410000 */
[----:B------:R-:W-:-:S02]  /*2e20*/  FMUL.FTZ R10, R10, c[0x0][0x320] ;  /* 0x0000c8000a0a7a20 */ /* 0x000fc40000410000 */
[----:B------:R-:W-:Y:S01]  /*2e30*/  FMUL.FTZ R11, R11, c[0x0][0x320] ;  /* 0x0000c8000b0b7a20 */ /* 0x000fe20000410000 */
[----:B------:R-:W1:Y:S08]  /*2e40*/  MUFU.TANH R41, R41 ;  /* 0x0000002900297308 */ /* 0x000e700000002400 */
[----:B------:R-:W1:Y:S08]  /*2e50*/  MUFU.TANH R24, R24 ;  /* 0x0000001800187308 */ /* 0x000e700000002400 */
[----:B------:R1:W1:Y:S08]  /*2e60*/  MUFU.TANH R23, R25 ;  /* 0x0000001900177308 */ /* 0x0002700000002400 */
        /* <DEDUP_REMOVED lines=9> */
[----:B------:R1:W1:Y:S01]  /*2f00*/  MUFU.TANH R33, R11 ;  /* 0x0000000b00217308 */ /* 0x0002620000002400 */
[----:B------:R-:W-:Y:S06]  /*2f10*/  BAR.SYNC.DEFER_BLOCKING 0x0 ;  /* 0x0000000000007b1d */ /* 0x000fec0000010000 */
[----:B------:R-:W-:Y:S05]  /*2f20*/  @!P1 BRA `(.L_x_1) ;  /* 0x0000021000009947 */ /* 0x000fea0003800000 */
[----:B-1234-:R-:W-:Y:S01]  /*2f30*/  IADD3 R8, R198, -0x2, RZ ;  /* 0xfffffffec6087810 */ /* 0x01efe20007ffe0ff */
[----:B------:R-:W-:-:S03]  /*2f40*/  IMAD.SHL.U32 R17, R190, 0x20, RZ ;  /* 0x00000020be117824 */ /* 0x000fc600078e00ff */
[----:B------:R-:W-:Y:S01]  /*2f50*/  SHF.R.S32.HI R5, RZ, 0x1f, R8 ;  /* 0x0000001fff057819 */ /* 0x000fe20000011408 */
[----:B------:R-:W-:Y:S02]  /*2f60*/  IMAD R2, R189, R8, RZ ;  /* 0x00000008bd027224 */ /* 0x000fe400078e02ff */
[----:B------:R-:W-:-:S04]  /*2f70*/  IMAD.WIDE.U32 R8, R8, R192, R196 ;  /* 0x000000c008087225 */ /* 0x000fc800078e00c4 */
[----:B------:R-:W-:Y:S01]  /*2f80*/  IMAD R2, R5, R192, R2 ;  /* 0x000000c005027224 */ /* 0x000fe200078e0202 */
[----:B------:R-:W-:Y:S02]  /*2f90*/  LEA R6, P2, R8, c[0x0][0x1c8], 0x1 ;  /* 0x0000720008067a11 */ /* 0x000fe400078408ff */
[----:B------:R-:W-:Y:S01]  /*2fa0*/  SHF.L.U64.HI R5, R190, 0x5, R191 ;  /* 0x00000005be057819 */ /* 0x000fe200000102bf */
[----:B------:R-:W-:Y:S01]  /*2fb0*/  IMAD.IADD R2, R9, 0x1, R2 ;  /* 0x0000000109027824 */ /* 0x000fe200078e0202 */
[----:B------:R-:W-:-:S04]  /*2fc0*/  IADD3 R14, P3, R17, R6, RZ ;  /* 0x00000006110e7210 */ /* 0x000fc80007f7e0ff */
[----:B------:R-:W-:Y:S01]  /*2fd0*/  LEA.HI.X R7, R8, c[0x0][0x1cc], R2, 0x1, P2 ;  /* 0x0000730008077a11 */ /* 0x000fe200010f0c02 */
[----:B------:R-:W-:Y:S01]  /*2fe0*/  IMAD.SHL.U32 R2, R195, 0x2, RZ ;  /* 0x00000002c3027824 */ /* 0x000fe200078e00ff */
[----:B------:R-:W-:-:S03]  /*2ff0*/  IADD3 R12, P2, R14, R17, RZ ;  /* 0x000000110e0c7210 */ /* 0x000fc60007f5e0ff */
[----:B------:R-:W-:Y:S01]  /*3000*/  IMAD.X R15, R5, 0x1, R7, P3 ;  /* 0x00000001050f7824 */ /* 0x000fe200018e0607 */
[----:B------:R-:W-:Y:S01]  /*3010*/  IADD3 R10, P3, R12, R17, RZ ;  /* 0x000000110c0a7210 */ /* 0x000fe20007f7e0ff */
[----:B------:R-:W-:Y:S01]  /*3020*/  @!PT LDS RZ, [RZ] ;  /* 0x00000000fffff984 */ /* 0x000fe20000000800 */
[----:B------:R-:W-:Y:S01]  /*3030*/  @!PT LDS RZ, [RZ] ;  /* 0x00000000fffff984 */ /* 0x000fe20000000800 */
[----:B------:R-:W-:Y:S01]  /*3040*/  @!PT LDS RZ, [RZ] ;  /* 0x00000000fffff984 */ /* 0x000fe20000000800 */
[----:B------:R1:W-:Y:S03]  /*3050*/  LDGSTS.E.BYPASS.LTC128B.128 [R2+0x3900], [R6.64], !P0 ;  /* 0x0390000006027fae */ /* 0x0003e6000c101d48 */
[----:B------:R-:W-:Y:S01]  /*3060*/  IADD3.X R13, R15, R5, RZ, P2, !PT ;  /* 0x000000050f0d7210 */ /* 0x000fe200017fe4ff */
[----:B------:R2:W-:Y:S01]  /*3070*/  LDGSTS.E.BYPASS.LTC128B.128 [R2+0x4100], [R14.64], !P0 ;  /* 0x041000000e027fae */ /* 0x0005e2000c101d48 */
[----:B------:R-:W-:-:S03]  /*3080*/  IADD3 R8, P2, R10, R17, RZ ;  /* 0x000000110a087210 */ /* 0x000fc60007f5e0ff */
[--C-:B------:R-:W-:Y:S01]  /*3090*/  IMAD.X R11, R13, 0x1, R5.reuse, P3 ;  /* 0x000000010d0b7824 */ /* 0x100fe200018e0605 */
[----:B------:R3:W-:Y:S03]  /*30a0*/  LDGSTS.E.BYPASS.LTC128B.128 [R2+0x4900], [R12.64], !P0 ;  /* 0x049000000c027fae */ /* 0x0007e6000c101d48 */
[----:B------:R-:W-:Y:S01]  /*30b0*/  IMAD.X R9, R11, 0x1, R5, P2 ;  /* 0x000000010b097824 */ /* 0x000fe200010e0605 */
[----:B------:R3:W-:Y:S04]  /*30c0*/  LDGSTS.E.BYPASS.LTC128B.128 [R2+0x5100], [R10.64], !P0 ;  /* 0x051000000a027fae */ /* 0x0007e8000c101d48 */
[----:B------:R3:W-:Y:S01]  /*30d0*/  LDGSTS.E.BYPASS.LTC128B.128 [R2+0x5900], [R8.64], !P0 ;  /* 0x0590000008027fae */ /* 0x0007e2000c101d48 */
[----:B-1----:R-:W-:-:S04]  /*30e0*/  IADD3 R6, P3, R8, R17, RZ ;  /* 0x0000001108067210 */ /* 0x002fc80007f7e0ff */
[----:B--2---:R-:W-:Y:S02]  /*30f0*/  IADD3 R14, P2, R6, R17, RZ ;  /* 0x00000011060e7210 */ /* 0x004fe40007f5e0ff */
[----:B------:R-:W-:-:S05]  /*3100*/  IADD3.X R7, R9, R5, RZ, P3, !PT ;  /* 0x0000000509077210 */ /* 0x000fca0001ffe4ff */
[----:B------:R-:W-:Y:S01]  /*3110*/  IMAD.X R15, R7, 0x1, R5, P2 ;  /* 0x00000001070f7824 */ /* 0x000fe200010e0605 */
[----:B------:R3:W-:Y:S04]  /*3120*/  LDGSTS.E.BYPASS.LTC128B.128 [R2+0x6100], [R6.64], !P0 ;  /* 0x0610000006027fae */ /* 0x0007e8000c101d48 */
[----:B------:R3:W-:Y:S02]  /*3130*/  LDGSTS.E.BYPASS.LTC128B.128 [R2+0x6900], [R14.64], !P0 ;  /* 0x069000000e027fae */ /* 0x0007e4000c101d48 */
.L_x_1:
[----:B--234-:R-:W-:Y:S01]  /*3140*/  STL [R1+0x8c], R240 ;  /* 0x00008cf001007387 */ /* 0x01cfe20000100800 */
[----:B------:R-:W-:Y:S01]  /*3150*/  SHF.R.S32.HI R2, RZ, 0x1f, R112 ;  /* 0x0000001fff027819 */ /* 0x000fe20000011470 */
[----:B------:R-:W-:Y:S02]  /*3160*/  IMAD.SHL.U32 R224, R0, 0x2, RZ ;  /* 0x0000000200e07824 */ /* 0x000fe400078e00ff */
[----:B------:R-:W-:Y:S01]  /*3170*/  STL [R1+0x88], R239 ;  /* 0x000088ef01007387 */ /* 0x000fe20000100800 */
[----:B------:R-:W-:Y:S01]  /*3180*/  LEA.HI R5, R2, R112, RZ, 0x2 ;  /* 0x0000007002057211 */ /* 0x000fe200078f10ff */
[----:B------:R-:W-:Y:S01]  /*3190*/  IMAD R227, R3, 0x2, R224 ;  /* 0x0000000203e37824 */ /* 0x000fe200078e02e0 */
[----:B------:R-:W-:Y:S01]  /*31a0*/  LEA R225, R4, R224, 0x1 ;  /* 0x000000e004e17211 */ /* 0x000fe200078e08ff */
[----:B------:R-:W-:Y:S01]  /*31b0*/  STL [R1+0x84], R238 ;  /* 0x000084ee01007387 */ /* 0x000fe20000100800 */
[----:B------:R-:W-:-:S03]  /*31c0*/  LOP3.LUT R2, R5, 0x7ffffffc, RZ, 0xc0, !PT ;  /* 0x7ffffffc05027812 */ /* 0x000fc600078ec0ff */
[----:B------:R-:W-:Y:S01]  /*31d0*/  STL [R1+0x80], R237 ;  /* 0x000080ed01007387 */ /* 0x000fe20000100800 */
[----:B------:R-:W-:Y:S02]  /*31e0*/  IMAD R226, R3, 0x2, R225 ;  /* 0x0000000203e27824 */ /* 0x000fe400078e02e1 */
[----:B------:R-:W-:Y:S01]  /*31f0*/  IMAD.IADD R2, R112, 0x1, -R2 ;  /* 0x0000000170027824 */ /* 0x000fe200078e0a02 */
[----:B------:R-:W-:Y:S04]  /*3200*/  STL [R1+0x7c], R236 ;  /* 0x00007cec01007387 */ /* 0x000fe80000100800 */
        /* <DEDUP_REMOVED lines=9> */
[----:B------:R2:W-:Y:S04]  /*32a0*/  STL [R1+0x54], R5 ;  /* 0x0000540501007387 */ /* 0x0005e80000100800 */
[----:B------:R-:W0:Y:S01]  /*32b0*/  LDGDEPBAR ;  /* 0x00000000000079af */ /* 0x000e220000000000 */
[----:B--2---:R-:W-:-:S05]  /*32c0*/  IADD3 R5, R160, c[0x0][0x1d0], RZ ;  /* 0x00007400a0057a10 */ /* 0x004fca0007ffe0ff */
[----:B------:R-:W-:-:S05]  /*32d0*/  IMAD R2, R2, -0x2, R5 ;  /* 0xfffffffe02027824 */ /* 0x000fca00078e0205 */
[C---:B------:R-:W-:Y:S02]  /*32e0*/  ISETP.GT.AND P5, PT, R2.reuse, RZ, PT ;  /* 0x000000ff0200720c */ /* 0x040fe40003fa4270 */
[C---:B------:R-:W-:Y:S02]  /*32f0*/  ISETP.GT.AND P4, PT, R2.reuse, 0x1, PT ;  /* 0x000000010200780c */ /* 0x040fe40003f84270 */
[----:B------:R-:W-:Y:S02]  /*3300*/  ISETP.GT.AND P3, PT, R2, 0x8, PT ;  /* 0x000000080200780c */ /* 0x000fe40003f64270 */
[----:B-1----:R-:W-:Y:S02]  /*3310*/  FSEL R10, R188, -INF , P5 ;  /* 0xff800000bc0a7808 */ /* 0x002fe40002800000 */
[----:B------:R-:W-:Y:S02]  /*3320*/  FSEL R12, R187, -INF , P4 ;  /* 0xff800000bb0c7808 */ /* 0x000fe40002000000 */
[----:B------:R-:W-:-:S02]  /*3330*/  ISETP.GT.AND P2, PT, R2, 0x9, PT ;  /* 0x000000090200780c */ /* 0x000fc40003f44270 */
[----:B------:R-:W-:Y:S02]  /*3340*/  FSEL R26, R182, -INF , P3 ;  /* 0xff800000b61a7808 */ /* 0x000fe40001800000 */
[----:B------:R-:W-:Y:S02]  /*3350*/  FMNMX.FTZ R5, R10, R12, !PT ;  /* 0x0000000c0a057209 */ /* 0x000fe40007810000 */
[----:B------:R-:W-:Y:S02]  /*3360*/  FSEL R13, R184, -INF , P5 ;  /* 0xff800000b80d7808 */ /* 0x000fe40002800000 */
[----:B------:R-:W-:Y:S02]  /*3370*/  FSEL R14, R183, -INF , P4 ;  /* 0xff800000b70e7808 */ /* 0x000fe40002000000 */
[----:B------:R-:W-:Y:S02]  /*3380*/  ISETP.GT.AND P6, PT, R2, 0x10, PT ;  /* 0x000000100200780c */ /* 0x000fe40003fc4270 */
[----:B------:R-:W-:-:S02]  /*3390*/  FSEL R27, R181, -INF , P2 ;  /* 0xff800000b51b7808 */ /* 0x000fc40001000000 */
[----:B------:R-:W-:Y:S02]  /*33a0*/  FMNMX.FTZ R5, R26, R5, !PT ;  /* 0x000000051a057209 */ /* 0x000fe40007810000 */
[----:B------:R-:W-:Y:S02]  /*33b0*/  FSEL R15, R176, -INF , P3 ;  /* 0xff800000b00f7808 */ /* 0x000fe40001800000 */
[----:B------:R-:W-:Y:S02]  /*33c0*/  FMNMX.FTZ R6, R13, R14, !PT ;  /* 0x0000000e0d067209 */ /* 0x000fe40007810000 */
[----:B------:R-:W-:Y:S02]  /*33d0*/  FSEL R18, R179, -INF , P5 ;  /* 0xff800000b3127808 */ /* 0x000fe40002800000 */
[----:B------:R-:W-:Y:S02]  /*33e0*/  FSEL R29, R186, -INF , P5 ;  /* 0xff800000ba1d7808 */ /* 0x000fe40002800000 */
[----:B------:R-:W-:-:S02]  /*33f0*/  ISETP.GT.AND P5, PT, R2, 0x11, PT ;  /* 0x000000110200780c */ /* 0x000fc40003fa4270 */
[----:B------:R-:W-:Y:S02]  /*3400*/  FSEL R28, R174, -INF , P6 ;  /* 0xff800000ae1c7808 */ /* 0x000fe40003000000 */
[----:B------:R-:W-:Y:S02]  /*3410*/  FMNMX.FTZ R5, R27, R5, !PT ;  /* 0x000000051b057209 */ /* 0x000fe40007810000 */
[----:B------:R-:W-:Y:S02]  /*3420*/  FSEL R17, R175, -INF , P2 ;  /* 0xff800000af117808 */ /* 0x000fe40001000000 */
[----:B------:R-:W-:Y:S02]  /*3430*/  FMNMX.FTZ R6, R15, R6, !PT ;  /* 0x000000060f067209 */ /* 0x000fe40007810000 */
[----:B------:R-:W-:Y:S02]  /*3440*/  FSEL R19, R180, -INF , P4 ;  /* 0xff800000b4137808 */ /* 0x000fe40002000000 */
[----:B------:R-:W-:-:S02]  /*3450*/  FSEL R30, R185, -INF , P4 ;  /* 0xff800000b91e7808 */ /* 0x000fc40002000000 */
[----:B------:R-:W-:Y:S02]  /*3460*/  ISETP.GT.AND P4, PT, R2, 0x18, PT ;  /* 0x000000180200780c */ /* 0x000fe40003f84270 */
[----:B------:R-:W-:Y:S02]  /*3470*/  FSEL R104, R173, -INF , P5 ;  /* 0xff800000ad687808 */ /* 0x000fe40002800000 */
[----:B------:R-:W-:Y:S02]  /*3480*/  FMNMX.FTZ R5, R28, R5, !PT ;  /* 0x000000051c057209 */ /* 0x000fe40007810000 */
[----:B------:R-:W-:Y:S02]  /*3490*/  FSEL R37, R168, -INF , P6 ;  /* 0xff800000a8257808 */ /* 0x000fe40003000000 */
[----:B------:R-:W-:Y:S02]  /*34a0*/  FMNMX.FTZ R6, R17, R6, !PT ;  /* 0x0000000611067209 */ /* 0x000fe40007810000 */
[----:B------:R-:W-:-:S02]  /*34b0*/  FSEL R21, R171, -INF , P3 ;  /* 0xff800000ab157808 */ /* 0x000fc40001800000 */
[----:B------:R-:W-:Y:S02]  /*34c0*/  FSEL R31, R178, -INF , P3 ;  /* 0xff800000b21f7808 */ /* 0x000fe40001800000 */
[----:B------:R-:W-:Y:S02]  /*34d0*/  ISETP.GT.AND P3, PT, R2, 0x19, PT ;  /* 0x000000190200780c */ /* 0x000fe40003f64270 */
[----:B------:R-:W-:Y:S02]  /*34e0*/  FSEL R105, R166, -INF , P4 ;  /* 0xff800000a6697808 */ /* 0x000fe40002000000 */
[----:B------:R-:W-:Y:S02]  /*34f0*/  FMNMX.FTZ R5, R104, R5, !PT ;  /* 0x0000000568057209 */ /* 0x000fe40007810000 */
[----:B------:R-:W-:Y:S02]  /*3500*/  FSEL R38, R167, -INF , P5 ;  /* 0xff800000a7267808 */ /* 0x000fe40002800000 */
[----:B------:R-:W-:-:S02]  /*3510*/  FMNMX.FTZ R6, R37, R6, !PT ;  /* 0x0000000625067209 */ /* 0x000fc40007810000 */
[----:B------:R-:W-:Y:S02]  /*3520*/  FSEL R25, R172, -INF , P2 ;  /* 0xff800000ac197808 */ /* 0x000fe40001000000 */
[----:B------:R-:W-:Y:S02]  /*3530*/  FSEL R36, R177, -INF , P2 ;  /* 0xff800000b1247808 */ /* 0x000fe40001000000 */
[----:B------:R-:W-:Y:S02]  /*3540*/  ISETP.GT.AND P2, PT, R2, 0x20, PT ;  /* 0x000000200200780c */ /* 0x000fe40003f44270 */
[----:B------:R-:W-:Y:S02]  /*3550*/  FSEL R106, R165, -INF , P3 ;  /* 0xff800000a56a7808 */ /* 0x000fe40001800000 */
[----:B------:R-:W-:Y:S02]  /*3560*/  FMNMX.FTZ R5, R105, R5, !PT ;  /* 0x0000000569057209 */ /* 0x000fe40007810000 */
[----:B------:R-:W-:-:S02]  /*3570*/  FSEL R46, R164, -INF , P5 ;  /* 0xff800000a42e7808 */ /* 0x000fc40002800000 */
[----:B------:R-:W-:Y:S02]  /*3580*/  FSEL R116, R169, -INF , P5 ;  /* 0xff800000a9747808 */ /* 0x000fe40002800000 */
[----:B------:R-:W-:Y:S02]  /*3590*/  FSEL R39, R159, -INF , P4 ;  /* 0xff8000009f277808 */ /* 0x000fe40002000000 */
[----:B------:R-:W-:Y:S02]  /*35a0*/  FMNMX.FTZ R6, R38, R6, !PT ;  /* 0x0000000626067209 */ /* 0x000fe40007810000 */
[----:B------:R-:W-:Y:S02]  /*35b0*/  FSEL R45, R163, -INF , P6 ;  /* 0xff800000a32d7808 */ /* 0x000fe40003000000 */
[----:B------:R-:W-:Y:S02]  /*35c0*/  FSEL R108, R170, -INF , P6 ;  /* 0xff800000aa6c7808 */ /* 0x000fe40003000000 */
[----:B------:R-:W-:-:S02]  /*35d0*/  ISETP.GT.AND P5, PT, R2, 0x28, PT ;  /* 0x000000280200780c */ /* 0x000fc40003fa4270 */
[----:B------:R-:W-:Y:S02]  /*35e0*/  FSEL R47, R118, -INF , P4 ;  /* 0xff800000762f7808 */ /* 0x000fe40002000000 */
[----:B------:R-:W-:Y:S02]  /*35f0*/  FSEL R117, R162, -INF , P4 ;  /* 0xff800000a2757808 */ /* 0x000fe40002000000 */
[C---:B------:R-:W-:Y:S02]  /*3600*/  ISETP.GT.AND P6, PT, R2.reuse, 0x21, PT ;  /* 0x000000210200780c */ /* 0x040fe40003fc4270 */
[----:B------:R-:W-:Y:S02]  /*3610*/  ISETP.GT.AND P4, PT, R2, 0x29, PT ;  /* 0x000000290200780c */ /* 0x000fe40003f84270 */
[----:B------:R-:W-:Y:S02]  /*3620*/  FSEL R69, R155, -INF , P3 ;  /* 0xff8000009b457808 */ /* 0x000fe40001800000 */
[----:B------:R-:W-:-:S02]  /*3630*/  FSEL R44, R158, -INF , P3 ;  /* 0xff8000009e2c7808 */ /* 0x000fc40001800000 */
[----:B------:R-:W-:Y:S02]  /*3640*/  FSEL R118, R161, -INF , P3 ;  /* 0xff800000a1767808 */ /* 0x000fe40001800000 */
[----:B------:R-:W-:Y:S02]  /*3650*/  ISETP.GT.AND P3, PT, R2, 0x30, PT ;  /* 0x000000300200780c */ /* 0x000fe40003f64270 */
[----:B------:R-:W-:Y:S02]  /*3660*/  FSEL R107, R157, -INF , P2 ;  /* 0xff8000009d6b7808 */ /* 0x000fe40001000000 */
[----:B------:R-:W-:Y:S02]  /*3670*/  FMNMX.FTZ R5, R106, R5, !PT ;  /* 0x000000056a057209 */ /* 0x000fe40007810000 */
[----:B------:R-:W-:Y:S02]  /*3680*/  FMNMX.FTZ R6, R39, R6, !PT ;  /* 0x0000000627067209 */ /* 0x000fe40007810000 */
[----:B------:R-:W-:-:S02]  /*3690*/  FSEL R135, R136, -INF , P5 ;  /* 0xff80000088877808 */ /* 0x000fc40002800000 */
[----:B------:R-:W-:Y:S02]  /*36a0*/  FMNMX.FTZ R7, R18, R19, !PT ;  /* 0x0000001312077209 */ /* 0x000fe40007810000 */
[----:B------:R-:W-:Y:S02]  /*36b0*/  FSEL R133, R137, -INF , P2 ;  /* 0xff80000089857808 */ /* 0x000fe40001000000 */
[----:B------:R-:W-:Y:S02]  /*36c0*/  FSEL R134, R138, -INF , P6 ;  /* 0xff8000008a867808 */ /* 0x000fe40003000000 */
[----:B------:R-:W-:Y:S02]  /*36d0*/  FSEL R129, R139, -INF , P5 ;  /* 0xff8000008b817808 */ /* 0x000fe40002800000 */
[----:B------:R-:W-:Y:S02]  /*36e0*/  FSEL R136, R140, -INF , P4 ;  /* 0xff8000008c887808 */ /* 0x000fe40002000000 */
[----:B------:R-:W-:-:S02]  /*36f0*/  FSEL R126, R145, -INF , P4 ;  /* 0xff800000917e7808 */ /* 0x000fc40002000000 */
[----:B------:R-:W-:Y:S02]  /*3700*/  FSEL R127, R148, -INF , P2 ;  /* 0xff800000947f7808 */ /* 0x000fe40001000000 */
        /* <DEDUP_REMOVED lines=12> */
[----:B------:R-:W-:Y:S02]  /*37d0*/  FMNMX.FTZ R5, R107, R5, !PT ;  /* 0x000000056b057209 */ /* 0x000fe40007810000 */
[C---:B------:R-:W-:Y:S02]  /*37e0*/  ISETP.GT.AND P2, PT, R2.reuse, 0x31, PT ;  /* 0x000000310200780c */ /* 0x040fe40003f44270 */
[C---:B------:R-:W-:Y:S02]  /*37f0*/  ISETP.GT.AND P6, PT, R2.reuse, 0x38, PT ;  /* 0x000000380200780c */ /* 0x040fe40003fc4270 */
[C---:B------:R-:W-:Y:S02]  /*3800*/  ISETP.GT.AND P5, PT, R2.reuse, 0x39, PT ;  /* 0x000000390200780c */ /* 0x040fe40003fa4270 */
[----:B------:R-:W-:-:S02]  /*3810*/  ISETP.GT.AND P4, PT, R2, 0x40, PT ;  /* 0x000000400200780c */ /* 0x000fc40003f84270 */
[----:B------:R-:W-:Y:S02]  /*3820*/  ISETP.GT.AND P3, PT, R2, 0x41, PT ;  /* 0x000000410200780c */ /* 0x000fe40003f64270 */
[----:B------:R-:W-:Y:S02]  /*3830*/  FMNMX.FTZ R6, R44, R6, !PT ;  /* 0x000000062c067209 */ /* 0x000fe40007810000 */
[----:B------:R-:W-:Y:S02]  /*3840*/  FMNMX.FTZ R7, R21, R7, !PT ;  /* 0x0000000715077209 */ /* 0x000fe40007810000 */
[----:B------:R-:W-:Y:S02]  /*3850*/  FMNMX.FTZ R5, R124, R5, !PT ;  /* 0x000000057c057209 */ /* 0x000fe40007810000 */
        /* <DEDUP_REMOVED lines=20> */
[----:B------:R-:W-:Y:S02]  /*39a0*/  FMNMX.FTZ R6, R127, R6, !PT ;  /* 0x000000067f067209 */ /* 0x000fe40007810000 */
[C---:B------:R-:W-:Y:S02]  /*39b0*/  ISETP.GT.AND P2, PT, R2.reuse, 0x48, PT ;  /* 0x000000480200780c */ /* 0x040fe40003f44270 */
[C---:B------:R-:W-:Y:S02]  /*39c0*/  ISETP.GT.AND P6, PT, R2.reuse, 0x49, PT ;  /* 0x000000490200780c */ /* 0x040fe40003fc4270 */
[C---:B------:R-:W-:Y:S02]  /*39d0*/  ISETP.GT.AND P5, PT, R2.reuse, 0x50, PT ;  /* 0x000000500200780c */ /* 0x040fe40003fa4270 */
[C---:B------:R-:W-:Y:S02]  /*39e0*/  ISETP.GT.AND P4, PT, R2.reuse, 0x51, PT ;  /* 0x000000510200780c */ /* 0x040fe40003f84270 */
[----:B------:R-:W-:-:S02]  /*39f0*/  ISETP.GT.AND P3, PT, R2, 0x58, PT ;  /* 0x000000580200780c */ /* 0x000fc40003f64270 */
[----:B------:R-:W-:Y:S02]  /*3a00*/  FMNMX.FTZ R7, R25, R7, !PT ;  /* 0x0000000719077209 */ /* 0x000fe40007810000 */
[----:B------:R-:W-:Y:S02]  /*3a10*/  FMNMX.FTZ R5, R125, R5, !PT ;  /* 0x000000057d057209 */ /* 0x000fe40007810000 */
[----:B------:R-:W-:Y:S02]  /*3a20*/  FMNMX.FTZ R6, R128, R6, !PT ;  /* 0x0000000680067209 */ /* 0x000fe40007810000 */
        /* <DEDUP_REMOVED lines=20> */
[----:B------:R-:W-:-:S02]  /*3b70*/  FMNMX.FTZ R7, R45, R7, !PT ;  /* 0x000000072d077209 */ /* 0x000fc40007810000 */
[C---:B------:R-:W-:Y:S02]  /*3b80*/  ISETP.GT.AND P2, PT, R2.reuse, 0x59, PT ;  /* 0x000000590200780c */ /* 0x040fe40003f44270 */
[C---:B------:R-:W-:Y:S02]  /*3b90*/  ISETP.GT.AND P6, PT, R2.reuse, 0x60, PT ;  /* 0x000000600200780c */ /* 0x040fe40003fc4270 */
[C---:B------:R-:W-:Y:S02]  /*3ba0*/  ISETP.GT.AND P5, PT, R2.reuse, 0x61, PT ;  /* 0x000000610200780c */ /* 0x040fe40003fa4270 */
[C---:B------:R-:W-:Y:S02]  /*3bb0*/  ISETP.GT.AND P4, PT, R2.reuse, 0x68, PT ;  /* 0x000000680200780c */ /* 0x040fe40003f84270 */
[----:B------:R-:W-:Y:S02]  /*3bc0*/  ISETP.GT.AND P3, PT, R2, 0x69, PT ;  /* 0x000000690200780c */ /* 0x000fe40003f64270 */
[----:B------:R-:W-:-:S02]  /*3bd0*/  FMNMX.FTZ R2, R126, R5, !PT ;  /* 0x000000057e027209 */ /* 0x000fc40007810000 */
[----:B------:R-:W-:Y:S02]  /*3be0*/  FMNMX.FTZ R5, R129, R6, !PT ;  /* 0x0000000681057209 */ /* 0x000fe40007810000 */
[----:B------:R-:W-:Y:S02]  /*3bf0*/  FMNMX.FTZ R6, R46, R7, !PT ;  /* 0x000000072e067209 */ /* 0x000fe40007810000 */
[----:B------:R-:W-:Y:S02]  /*3c00*/  FMNMX.FTZ R2, R149, R2, !PT ;  /* 0x0000000295027209 */ /* 0x000fe40007810000 */
[----:B------:R-:W-:Y:S02]  /*3c10*/  FMNMX.FTZ R5, R132, R5, !PT ;  /* 0x0000000584057209 */ /* 0x000fe40007810000 */
[----:B------:R-:W-:Y:S02]  /*3c20*/  FMNMX.FTZ R6, R47, R6, !PT ;  /* 0x000000062f067209 */ /* 0x000fe40007810000 */
        /* <DEDUP_REMOVED lines=30> */
[----:B------:R-:W-:-:S02]  /*3e10*/  FSEL R172, R60, -INF , P2 ;  /* 0xff8000003cac7808 */ /* 0x000fc40001000000 */
[----:B------:R-:W-:Y:S02]  /*3e20*/  FMNMX.FTZ R2, R173, R2, !PT ;  /* 0x00000002ad027209 */ /* 0x000fe40007810000 */
[----:B------:R-:W-:Y:S02]  /*3e30*/  FMNMX.FTZ R5, R183, R5, !PT ;  /* 0x00000005b7057209 */ /* 0x000fe40007810000 */
[----:B------:R-:W-:Y:S02]  /*3e40*/  FMNMX.FTZ R6, R162, R6, !PT ;  /* 0x00000006a2067209 */ /* 0x000fe40007810000 */
[----:B------:R-:W-:Y:S02]  /*3e50*/  FMNMX.FTZ R7, R108, R7, !PT ;  /* 0x000000076c077209 */ /* 0x000fe40007810000 */
[----:B------:R-:W-:Y:S02]  /*3e60*/  FSEL R202, R40, -INF , P6 ;  /* 0xff80000028ca7808 */ /* 0x000fe40003000000 */
[----:B------:R-:W-:-:S02]  /*3e70*/  FMNMX.FTZ R2, R172, R2, !PT ;  /* 0x00000002ac027209 */ /* 0x000fc40007810000 */
[----:B------:R-:W-:Y:S01]  /*3e80*/  FSEL R179, R65, -INF , P2 ;  /* 0xff80000041b37808 */ /* 0x000fe20001000000 */
[----:B------:R-:W-:Y:S01]  /*3e90*/  IMAD.MOV.U32 R4, RZ, RZ, R202 ;  /* 0x000000ffff047224 */ /* 0x000fe200078e00ca */
[----:B------:R-:W-:Y:S02]  /*3ea0*/  FMNMX.FTZ R5, R182, R5, !PT ;  /* 0x00000005b6057209 */ /* 0x000fe40007810000 */
[----:B------:R-:W-:Y:S02]  /*3eb0*/  FMNMX.FTZ R6, R164, R6, !PT ;  /* 0x00000006a4067209 */ /* 0x000fe40007810000 */
[----:B------:R-:W-:Y:S02]  /*3ec0*/  FMNMX.FTZ R7, R116, R7, !PT ;  /* 0x0000000774077209 */ /* 0x000fe40007810000 */
[----:B------:R-:W-:Y:S02]  /*3ed0*/  FSEL R119, R41, -INF , P5 ;  /* 0xff80000029777808 */ /* 0x000fe40002800000 */
[----:B------:R-:W-:-:S02]  /*3ee0*/  FMNMX.FTZ R2, R202, R2, !PT ;  /* 0x00000002ca027209 */ /* 0x000fc40007810000 */
[----:B------:R-:W-:Y:S01]  /*3ef0*/  FSEL R211, R24, -INF , P6 ;  /* 0xff80000018d37808 */ /* 0x000fe20003000000 */
[----:B------:R1:W-:Y:S01]  /*3f00*/  STL [R1+0x90], R119 ;  /* 0x0000907701007387 */ /* 0x0003e20000100800 */
[----:B------:R-:W-:Y:S02]  /*3f10*/  FMNMX.FTZ R5, R179, R5, !PT ;  /* 0x00000005b3057209 */ /* 0x000fe40007810000 */
[----:B------:R-:W-:Y:S02]  /*3f20*/  FMNMX.FTZ R6, R163, R6, !PT ;  /* 0x00000006a3067209 */ /* 0x000fe40007810000 */
[----:B------:R-:W-:Y:S02]  /*3f30*/  FMNMX.FTZ R7, R117, R7, !PT ;  /* 0x0000000775077209 */ /* 0x000fe40007810000 */
[----:B------:R-:W-:Y:S02]  /*3f40*/  FSEL R229, R20, -INF , P4 ;  /* 0xff80000014e57808 */ /* 0x000fe40002000000 */
[----:B------:R-:W-:-:S02]  /*3f50*/  FMNMX.FTZ R2, R119, R2, !PT ;  /* 0x0000000277027209 */ /* 0x000fc40007810000 */
[----:B------:R-:W-:Y:S02]  /*3f60*/  FSEL R185, R23, -INF , P5 ;  /* 0xff80000017b97808 */ /* 0x000fe40002800000 */
        /* <DEDUP_REMOVED lines=9> */
[----:B------:R-:W-:Y:S02]  /*4000*/  FMNMX.FTZ R71, R192, R2, !PT ;  /* 0x00000002c0477209 */ /* 0x000fe40007810000 */
[----:B------:R-:W-:-:S02]  /*4010*/  FSEL R237, R32, -INF , P3 ;  /* 0xff80000020ed7808 */ /* 0x000fc40001800000 */
[----:B------:R-:W-:Y:S01]  /*4020*/  FMNMX.FTZ R2, R184, R5, !PT ;  /* 0x00000005b8027209 */ /* 0x000fe20007810000 */
[----:B------:R-:W2:Y:S01]  /*4030*/  SHFL.BFLY PT, R8, R71, 0x2, 0x1f ;  /* 0x0c401f0047087f89 */ /* 0x000ea200000e0000 */
[----:B------:R-:W-:Y:S02]  /*4040*/  FMNMX.FTZ R5, R193, R6, !PT ;  /* 0x00000006c1057209 */ /* 0x000fe40007810000 */
[----:B------:R-:W-:Y:S02]  /*4050*/  FMNMX.FTZ R6, R138, R7, !PT ;  /* 0x000000078a067209 */ /* 0x000fe40007810000 */
[----:B------:R-:W-:Y:S02]  /*4060*/  FMNMX.FTZ R68, R237, R2, !PT ;  /* 0x00000002ed447209 */ /* 0x000fe40007810000 */
[----:B------:R-:W-:Y:S02]  /*4070*/  FMNMX.FTZ R2, R196, R5, !PT ;  /* 0x00000005c4027209 */ /* 0x000fe40007810000 */
[----:B------:R-:W-:Y:S01]  /*4080*/  FMNMX.FTZ R5, R139, R6, !PT ;  /* 0x000000068b057209 */ /* 0x000fe20007810000 */
[----:B------:R-:W3:Y:S01]  /*4090*/  SHFL.BFLY PT, R9, R68, 0x2, 0x1f ;  /* 0x0c401f0044097f89 */ /* 0x000ee200000e0000 */
[----:B------:R-:W-:-:S02]  /*40a0*/  FSEL R169, R52, -INF , P2 ;  /* 0xff80000034a97808 */ /* 0x000fc40001000000 */
[----:B------:R-:W-:Y:S02]  /*40b0*/  FMNMX.FTZ R5, R140, R5, !PT ;  /* 0x000000058c057209 */ /* 0x000fe40007810000 */
[----:B------:R-:W-:Y:S02]  /*40c0*/  FSEL R209, R42, -INF , P6 ;  /* 0xff8000002ad17808 */ /* 0x000fe40003000000 */
[----:B------:R-:W-:Y:S02]  /*40d0*/  FMNMX.FTZ R2, R169, R2, !PT ;  /* 0x00000002a9027209 */ /* 0x000fe40007810000 */
[----:B------:R-:W-:Y:S02]  /*40e0*/  FMNMX.FTZ R5, R153, R5, !PT ;  /* 0x0000000599057209 */ /* 0x000fe40007810000 */
[----:B------:R-:W-:Y:S02]  /*40f0*/  FSEL R236, R35, -INF , P5 ;  /* 0xff80000023ec7808 */ /* 0x000fe40002800000 */
[----:B------:R-:W-:-:S02]  /*4100*/  FMNMX.FTZ R2, R209, R2, !PT ;  /* 0x00000002d1027209 */ /* 0x000fc40007810000 */
[----:B------:R-:W-:Y:S02]  /*4110*/  FMNMX.FTZ R5, R154, R5, !PT ;  /* 0x000000059a057209 */ /* 0x000fe40007810000 */
[----:B------:R-:W-:Y:S02]  /*4120*/  FSEL R240, R34, -INF , P4 ;  /* 0xff80000022f07808 */ /* 0x000fe40002000000 */
[----:B------:R-:W-:Y:S02]  /*4130*/  FMNMX.FTZ R2, R236, R2, !PT ;  /* 0x00000002ec027209 */ /* 0x000fe40007810000 */
[----:B------:R-:W-:Y:S02]  /*4140*/  FMNMX.FTZ R5, R155, R5, !PT ;  /* 0x000000059b057209 */ /* 0x000fe40007810000 */
[----:B-1----:R-:W-:Y:S02]  /*4150*/  FSEL R119, R33, -INF , P3 ;  /* 0xff80000021777808 */ /* 0x002fe40001800000 */
[----:B------:R-:W-:Y:S01]  /*4160*/  FMNMX.FTZ R2, R240, R2, !PT ;  /* 0x00000002f0027209 */ /* 0x000fe20007810000 */
[----:B------:R-:W-:Y:S01]  /*4170*/  LDSM.16.MT88.4 R32, [R225+0x100] ;  /* 0x00010000e120783b */ /* 0x000fe20000004200 */
[----:B------:R-:W-:-:S02]  /*4180*/  FMNMX.FTZ R5, R156, R5, !PT ;  /* 0x000000059c057209 */ /* 0x000fc40007810000 */
[----:B--2---:R-:W-:Y:S02]  /*4190*/  FMNMX.FTZ R71, R71, R8, !PT ;  /* 0x0000000847477209 */ /* 0x004fe40007810000 */
[----:B------:R-:W-:Y:S02]  /*41a0*/  FMNMX.FTZ R2, R119, R2, !PT ;  /* 0x0000000277027209 */ /* 0x000fe40007810000 */
[----:B------:R-:W-:Y:S01]  /*41b0*/  FMNMX.FTZ R5, R175, R5, !PT ;  /* 0x00000005af057209 */ /* 0x000fe20007810000 */
[----:B------:R-:W1:Y:S01]  /*41c0*/  SHFL.BFLY PT, R7, R71, 0x1, 0x1f ;  /* 0x0c201f0047077f89 */ /* 0x000e6200000e0000 */
[----:B---3--:R-:W-:Y:S02]  /*41d0*/  FMNMX.FTZ R68, R68, R9, !PT ;  /* 0x0000000944447209 */ /* 0x008fe40007810000 */
[----:B------:R-:W-:Y:S01]  /*41e0*/  FMNMX.FTZ R5, R176, R5, !PT ;  /* 0x00000005b0057209 */ /* 0x000fe20007810000 */
[----:B------:R-:W2:Y:S01]  /*41f0*/  SHFL.BFLY PT, R6, R2, 0x2, 0x1f ;  /* 0x0c401f0002067f89 */ /* 0x000ea200000e0000 */
[----:B------:R-:W-:-:S02]  /*4200*/  FSEL R168, R56, -INF , P2 ;  /* 0xff80000038a87808 */ /* 0x000fc40001000000 */
[----:B------:R-:W-:Y:S01]  /*4210*/  FMNMX.FTZ R5, R177, R5, !PT ;  /* 0x00000005b1057209 */ /* 0x000fe20007810000 */
[----:B------:R-:W3:Y:S01]  /*4220*/  SHFL.BFLY PT, R8, R68, 0x1, 0x1f ;  /* 0x0c201f0044087f89 */ /* 0x000ee200000e0000 */
[----:B------:R-:W-:Y:S02]  /*4230*/  FSEL R191, R53, -INF , P6 ;  /* 0xff80000035bf7808 */ /* 0x000fe40003000000 */
[----:B------:R-:W-:Y:S02]  /*4240*/  FMNMX.FTZ R5, R178, R5, !PT ;  /* 0x00000005b2057209 */ /* 0x000fe40007810000 */
[----:B------:R-:W-:Y:S02]  /*4250*/  FSEL R190, R49, -INF , P5 ;  /* 0xff80000031be7808 */ /* 0x000fe40002800000 */
[----:B------:R-:W-:Y:S02]  /*4260*/  FMNMX.FTZ R5, R131, R5, !PT ;  /* 0x0000000583057209 */ /* 0x000fe40007810000 */
[----:B------:R-:W-:-:S02]  /*4270*/  FSEL R201, R48, -INF , P4 ;  /* 0xff80000030c97808 */ /* 0x000fc40002000000 */
[----:B------:R-:W-:Y:S02]  /*4280*/  FMNMX.FTZ R5, R130, R5, !PT ;  /* 0x0000000582057209 */ /* 0x000fe40007810000 */
[----:B------:R-:W-:Y:S02]  /*4290*/  FSEL R200, R43, -INF , P3 ;  /* 0xff8000002bc87808 */ /* 0x000fe40001800000 */
[----:B------:R-:W-:Y:S01]  /*42a0*/  FMNMX.FTZ R5, R206, R5, !PT ;  /* 0x00000005ce057209 */ /* 0x000fe20007810000 */
[----:B------:R-:W-:Y:S01]  /*42b0*/  LDSM.16.MT88.4 R40, [R226+0x100] ;  /* 0x00010000e228783b */ /* 0x000fe20000004200 */
[----:B-1----:R-:W-:Y:S02]  /*42c0*/  FMNMX.FTZ R71, R71, R7, !PT ;  /* 0x0000000747477209 */ /* 0x002fe40007810000 */
[----:B------:R-:W-:Y:S02]  /*42d0*/  FMNMX.FTZ R5, R168, R5, !PT ;  /* 0x00000005a8057209 */ /* 0x000fe40007810000 */
[----:B--2---:R-:W-:Y:S01]  /*42e0*/  FMNMX.FTZ R2, R2, R6, !PT ;  /* 0x0000000602027209 */ /* 0x004fe20007810000 */
[----:B------:R-:W-:Y:S01]  /*42f0*/  FMUL.FTZ R7, R71, c[0x0][0x2d0] ;  /* 0x0000b40047077a20 */ /* 0x000fe20000410000 */
[----:B------:R-:W-:-:S02]  /*4300*/  FMNMX.FTZ R5, R191, R5, !PT ;  /* 0x00000005bf057209 */ /* 0x000fc40007810000 */
[----:B------:R-:W-:Y:S01]  /*4310*/  FSETP.NEU.FTZ.AND P2, PT, R71, -INF , PT ;  /* 0xff8000004700780b */ /* 0x000fe20003f5d000 */
[----:B------:R-:W1:Y:S01]  /*4320*/  SHFL.BFLY PT, R11, R2, 0x1, 0x1f ;  /* 0x0c201f00020b7f89 */ /* 0x000e6200000e0000 */
[----:B------:R-:W-:Y:S02]  /*4330*/  FMNMX.FTZ R5, R190, R5, !PT ;  /* 0x00000005be057209 */ /* 0x000fe40007810000 */
[----:B---3--:R-:W-:Y:S02]  /*4340*/  FMNMX.FTZ R68, R68, R8, !PT ;  /* 0x0000000844447209 */ /* 0x008fe40007810000 */
[----:B------:R-:W-:Y:S02]  /*4350*/  FSEL R7, R7, RZ, P2 ;  /* 0x000000ff07077208 */ /* 0x000fe40001000000 */
[----:B------:R-:W-:Y:S01]  /*4360*/  FMNMX.FTZ R8, R201, R5, !PT ;  /* 0x00000005c9087209 */ /* 0x000fe20007810000 */
[C---:B------:R-:W-:Y:S01]  /*4370*/  FMUL.FTZ R9, R68.reuse, c[0x0][0x2d0] ;  /* 0x0000b40044097a20 */ /* 0x040fe20000410000 */
[----:B------:R-:W-:Y:S01]  /*4380*/  FSETP.NEU.FTZ.AND P2, PT, R68, -INF , PT ;  /* 0xff8000004400780b */ /* 0x000fe20003f5d000 */
[--C-:B------:R-:W-:Y:S01]  /*4390*/  FFMA.FTZ R6, R10, c[0x0][0x2d0], -R7.reuse ;  /* 0x0000b4000a067a23 */ /* 0x100fe20000010807 */
[----:B------:R-:W-:Y:S01]  /*43a0*/  FMNMX.FTZ R8, R200, R8, !PT ;  /* 0x00000008c8087209 */ /* 0x000fe20007810000 */
[----:B------:R-:W-:-:S02]  /*43b0*/  FFMA.FTZ R5, R12, c[0x0][0x2d0], -R7 ;  /* 0x0000b4000c057a23 */ /* 0x000fc40000010807 */
[----:B------:R2:W-:Y:S02]  /*43c0*/  MUFU.EX2 R228, R6 ;  /* 0x0000000600e47308 */ /* 0x0005e40000000800 */
[----:B------:R-:W3:Y:S06]  /*43d0*/  SHFL.BFLY PT, R10, R8, 0x2, 0x1f ;  /* 0x0c401f00080a7f89 */ /* 0x000eec00000e0000 */
[----:B------:R4:W3:Y:S01]  /*43e0*/  MUFU.EX2 R199, R5 ;  /* 0x0000000500c77308 */ /* 0x0008e20000000800 */
[----:B-1----:R-:W-:Y:S02]  /*43f0*/  FMNMX.FTZ R2, R2, R11, !PT ;  /* 0x0000000b02027209 */ /* 0x002fe40007810000 */
[----:B--2---:R-:W-:-:S02]  /*4400*/  FSEL R6, R9, RZ, P2 ;  /* 0x000000ff09067208 */ /* 0x004fc40001000000 */
[----:B------:R-:W-:-:S03]  /*4410*/  FSETP.NEU.FTZ.AND P2, PT, R2, -INF , PT ;  /* 0xff8000000200780b */ /* 0x000fc60003f5d000 */
[--C-:B------:R-:W-:Y:S02]  /*4420*/  FFMA.FTZ R9, R15, c[0x0][0x2d0], -R6.reuse ;  /* 0x0000b4000f097a23 */ /* 0x100fe40000010806 */
[----:B----4-:R-:W-:Y:S02]  /*4430*/  FFMA.FTZ R5, R13, c[0x0][0x2d0], -R6 ;  /* 0x0000b4000d057a23 */ /* 0x010fe40000010806 */
[----:B------:R1:W-:Y:S01]  /*4440*/  MUFU.EX2 R210, R9 ;  /* 0x0000000900d27308 */ /* 0x0003e20000000800 */
[----:B---3--:R-:W-:Y:S02]  /*4450*/  FMNMX.FTZ R8, R8, R10, !PT ;  /* 0x0000000a08087209 */ /* 0x008fe40007810000 */
[----:B------:R-:W-:-:S05]  /*4460*/  F2FP.PACK_AB R12, R199, R228 ;  /* 0x000000e4c70c723e */ /* 0x000fca00000000ff */
[----:B------:R2:W-:Y:S01]  /*4470*/  MUFU.EX2 R203, R5 ;  /* 0x0000000500cb7308 */ /* 0x0005e20000000800 */
[----:B-1----:R-:W-:-:S07]  /*4480*/  FFMA.FTZ R9, R17, c[0x0][0x2d0], -R6 ;  /* 0x0000b40011097a23 */ /* 0x002fce0000010806 */
[----:B------:R-:W1:Y:S01]  /*4490*/  MUFU.EX2 R235, R9 ;  /* 0x0000000900eb7308 */ /* 0x000e620000000800 */
[----:B--2---:R-:W-:-:S07]  /*44a0*/  FFMA.FTZ R5, R14, c[0x0][0x2d0], -R6 ;  /* 0x0000b4000e057a23 */ /* 0x004fce0000010806 */
[----:B------:R2:W3:Y:S01]  /*44b0*/  MUFU.EX2 R252, R5 ;  /* 0x0000000500fc7308 */ /* 0x0004e20000000800 */
[----:B-1----:R-:W-:Y:S01]  /*44c0*/  F2FP.PACK_AB R10, R235, R210 ;  /* 0x000000d2eb0a723e */ /* 0x002fe200000000ff */
[----:B--2---:R-:W-:-:S05]  /*44d0*/  FMUL.FTZ R5, R2, c[0x0][0x2d0] ;  /* 0x0000b40002057a20 */ /* 0x004fca0000410000 */
[----:B------:R-:W-:-:S05]  /*44e0*/  FSEL R5, R5, RZ, P2 ;  /* 0x000000ff05057208 */ /* 0x000fca0001000000 */
[--C-:B------:R-:W-:Y:S02]  /*44f0*/  FFMA.FTZ R9, R18, c[0x0][0x2d0], -R5.reuse ;  /* 0x0000b40012097a23 */ /* 0x100fe40000010805 */
[--C-:B------:R-:W-:Y:S02]  /*4500*/  FFMA.FTZ R0, R19, c[0x0][0x2d0], -R5.reuse ;  /* 0x0000b40013007a23 */ /* 0x100fe40000010805 */
[----:B------:R1:W-:Y:S01]  /*4510*/  MUFU.EX2 R251, R9 ;  /* 0x0000000900fb7308 */ /* 0x0003e20000000800 */
[----:B------:R-:W-:Y:S07]  /*4520*/  LDSM.16.MT88.4 R16, [R224+0x100] ;  /* 0x00010000e010783b */ /* 0x000fee0000004200 */
[----:B------:R2:W4:Y:S01]  /*4530*/  MUFU.EX2 R248, R0 ;  /* 0x0000000000f87308 */ /* 0x0005220000000800 */
[----:B-1----:R-:W1:Y:S01]  /*4540*/  SHFL.BFLY PT, R9, R8, 0x1, 0x1f ;  /* 0x0c201f0008097f89 */ /* 0x002e6200000e0000 */
[----:B--2---:R-:W-:-:S03]  /*4550*/  FFMA.FTZ R0, R21, c[0x0][0x2d0], -R5 ;  /* 0x0000b40015007a23 */ /* 0x004fc60000010805 */
[----:B------:R-:W2:Y:S03]  /*4560*/  LDSM.16.MT88.4 R20, [R227+0x100] ;  /* 0x00010000e314783b */ /* 0x000ea60000004200 */
[----:B------:R4:W-:Y:S01]  /*4570*/  MUFU.EX2 R239, R0 ;  /* 0x0000000000ef7308 */ /* 0x0009e20000000800 */
[----:B-1----:R-:W-:Y:S02]  /*4580*/  FMNMX.FTZ R70, R8, R9, !PT ;  /* 0x0000000908467209 */ /* 0x002fe40007810000 */
[----:B---3--:R-:W-:Y:S01]  /*4590*/  F2FP.PACK_AB R8, R252, R203 ;  /* 0x000000cbfc08723e */ /* 0x008fe200000000ff */
[----:B----4-:R-:W-:Y:S01]  /*45a0*/  FFMA.FTZ R0, R25, c[0x0][0x2d0], -R5 ;  /* 0x0000b40019007a23 */ /* 0x010fe20000010805 */
[C---:B------:R-:W-:Y:S01]  /*45b0*/  FSETP.NEU.FTZ.AND P2, PT, R70.reuse, -INF , PT ;  /* 0xff8000004600780b */ /* 0x040fe20003f5d000 */
[----:B------:R-:W-:Y:S01]  /*45c0*/  FMUL.FTZ R3, R70, c[0x0][0x2d0] ;  /* 0x0000b40046037a20 */ /* 0x000fe20000410000 */
[----:B------:R-:W-:Y:S01]  /*45d0*/  F2FP.PACK_AB R9, R248, R251 ;  /* 0x000000fbf809723e */ /* 0x000fe200000000ff */
[----:B------:R1:W3:Y:S02]  /*45e0*/  MUFU.EX2 R204, R0 ;  /* 0x0000000000cc7308 */ /* 0x0002e40000000800 */
[----:B-1----:R-:W-:Y:S01]  /*45f0*/  FFMA.FTZ R0, R26, c[0x0][0x2d0], -R7 ;  /* 0x0000b4001a007a23 */ /* 0x002fe20000010807 */
[----:B---3--:R-:W-:-:S05]  /*4600*/  F2FP.PACK_AB R11, R204, R239 ;  /* 0x000000efcc0b723e */ /* 0x008fca00000000ff */
[----:B------:R1:W-:Y:S02]  /*4610*/  MUFU.EX2 R197, R0 ;  /* 0x0000000000c57308 */ /* 0x0003e40000000800 */
[C---:B------:R-:W-:Y:S08]  /*4620*/  HMMA.16816.F32 R88, R8.reuse, R16, RZ ;  /* 0x000000100858723c */ /* 0x040ff000000018ff */
[----:B------:R-:W-:Y:S01]  /*4630*/  HMMA.16816.F32 R84, R8, R18, RZ ;  /* 0x000000120854723c */ /* 0x000fe200000018ff */
[----:B-1----:R-:W-:-:S02]  /*4640*/  FFMA.FTZ R0, R27, c[0x0][0x2d0], -R7 ;  /* 0x0000b4001b007a23 */ /* 0x002fc40000010807 */
[----:B------:R-:W-:Y:S02]  /*4650*/  LDSM.16.MT88.4 R24, [R225+0x900] ;  /* 0x00090000e118783b */ /* 0x000fe40000004200 */
[----:B------:R1:W3:Y:S03]  /*4660*/  MUFU.EX2 R232, R0 ;  /* 0x0000000000e87308 */ /* 0x0002e60000000800 */
[C---:B--2---:R-:W-:Y:S08]  /*4670*/  HMMA.16816.F32 R80, R8.reuse, R20, RZ ;  /* 0x000000140850723c */ /* 0x044ff000000018ff */
[----:B------:R-:W-:Y:S01]  /*4680*/  HMMA.16816.F32 R76, R8, R22, RZ ;  /* 0x00000016084c723c */ /* 0x000fe200000018ff */
[----:B-1----:R-:W-:Y:S01]  /*4690*/  FSEL R0, R3, RZ, P2 ;  /* 0x000000ff03007208 */ /* 0x002fe20001000000 */
[----:B------:R-:W-:Y:S01]  /*46a0*/  FFMA.FTZ R3, R28, c[0x0][0x2d0], -R7 ;  /* 0x0000b4001c037a23 */ /* 0x000fe20000010807 */
[----:B---3--:R-:W-:-:S05]  /*46b0*/  F2FP.PACK_AB R14, R232, R197 ;  /* 0x000000c5e80e723e */ /* 0x008fca00000000ff */
[C---:B------:R-:W-:Y:S01]  /*46c0*/  HMMA.16816.F32 R72, R8.reuse, R32, RZ ;  /* 0x000000200848723c */ /* 0x040fe200000018ff */
[----:B------:R1:W-:Y:S07]  /*46d0*/  MUFU.EX2 R238, R3 ;  /* 0x0000000300ee7308 */ /* 0x0003ee0000000800 */
[C---:B------:R-:W-:Y:S08]  /*46e0*/  HMMA.16816.F32 R60, R8.reuse, R40, RZ ;  /* 0x00000028083c723c */ /* 0x040ff000000018ff */
[----:B------:R-:W-:Y:S01]  /*46f0*/  HMMA.16816.F32 R64, R8, R34, RZ ;  /* 0x000000220840723c */ /* 0x000fe200000018ff */
[----:B-1----:R-:W-:-:S04]  /*4700*/  FFMA.FTZ R3, R29, c[0x0][0x2d0], -R0 ;  /* 0x0000b4001d037a23 */ /* 0x002fc80000010800 */
[----:B------:R1:W-:Y:S03]  /*4710*/  MUFU.EX2 R181, R3 ;  /* 0x0000000300b57308 */ /* 0x0003e60000000800 */
[----:B------:R-:W-:Y:S01]  /*4720*/  HMMA.16816.F32 R52, R8, R42, RZ ;  /* 0x0000002a0834723c */ /* 0x000fe200000018ff */
[----:B-1----:R-:W-:-:S04]  /*4730*/  FFMA.FTZ R3, R30, c[0x0][0x2d0], -R0 ;  /* 0x0000b4001e037a23 */ /* 0x002fc80000010800 */
[----:B------:R1:W2:Y:S02]  /*4740*/  MUFU.EX2 R180, R3 ;  /* 0x0000000300b47308 */ /* 0x0002a40000000800 */
[--C-:B-1----:R-:W-:Y:S01]  /*4750*/  FFMA.FTZ R3, R31, c[0x0][0x2d0], -R0.reuse ;  /* 0x0000b4001f037a23 */ /* 0x102fe20000010800 */
[----:B--2---:R-:W-:Y:S01]  /*4760*/  F2FP.PACK_AB R13, R180, R181 ;  /* 0x000000b5b40d723e */ /* 0x004fe200000000ff */
[----:B------:R-:W1:Y:S04]  /*4770*/  LDSM.16.MT88.4 R28, [R224+0x900] ;  /* 0x00090000e01c783b */ /* 0x000e680000004200 */
[----:B------:R2:W-:Y:S02]  /*4780*/  MUFU.EX2 R208, R3 ;  /* 0x0000000300d07308 */ /* 0x0005e40000000800 */
[----:B--2---:R-:W-:-:S06]  /*4790*/  FFMA.FTZ R3, R36, c[0x0][0x2d0], -R0 ;  /* 0x0000b40024037a23 */ /* 0x004fcc0000010800 */
[----:B------:R2:W3:Y:S02]  /*47a0*/  MUFU.EX2 R234, R3 ;  /* 0x0000000300ea7308 */ /* 0x0004e40000000800 */
[----:B--2---:R-:W-:Y:S01]  /*47b0*/  FFMA.FTZ R3, R37, c[0x0][0x2d0], -R6 ;  /* 0x0000b40025037a23 */ /* 0x004fe20000010806 */
[----:B---3--:R-:W-:-:S05]  /*47c0*/  F2FP.PACK_AB R15, R234, R208 ;  /* 0x000000d0ea0f723e */ /* 0x008fca00000000ff */
[----:B------:R2:W-:Y:S02]  /*47d0*/  MUFU.EX2 R207, R3 ;  /* 0x0000000300cf7308 */ /* 0x0005e40000000800 */
[C---:B------:R-:W-:Y:S08]  /*47e0*/  HMMA.16816.F32 R56, R12.reuse, R16, RZ ;  /* 0x000000100c38723c */ /* 0x040ff000000018ff */
[----:B------:R-:W-:Y:S01]  /*47f0*/  HMMA.16816.F32 R96, R12, R18, RZ ;  /* 0x000000120c60723c */ /* 0x000fe200000018ff */
[----:B------:R-:W3:Y:S01]  /*4800*/  LDSM.16.MT88.4 R16, [R227+0x900] ;  /* 0x00090000e310783b */ /* 0x000ee20000004200 */
[----:B--2---:R-:W-:-:S04]  /*4810*/  FFMA.FTZ R3, R38, c[0x0][0x2d0], -R6 ;  /* 0x0000b40026037a23 */ /* 0x004fc80000010806 */
[----:B------:R2:W4:Y:S02]  /*4820*/  MUFU.EX2 R230, R3 ;  /* 0x0000000300e67308 */ /* 0x0005240000000800 */
[C---:B------:R-:W-:Y:S08]  /*4830*/  HMMA.16816.F32 R48, R12.reuse, R20, RZ ;  /* 0x000000140c30723c */ /* 0x040ff000000018ff */
[----:B------:R-:W-:Y:S01]  /*4840*/  HMMA.16816.F32 R92, R12, R22, RZ ;  /* 0x000000160c5c723c */ /* 0x000fe200000018ff */
[----:B--2---:R-:W-:-:S07]  /*4850*/  FFMA.FTZ R3, R39, c[0x0][0x2d0], -R6 ;  /* 0x0000b40027037a23 */ /* 0x004fce0000010806 */
[C---:B------:R-:W-:Y:S01]  /*4860*/  HMMA.16816.F32 R100, R12.reuse, R34, RZ ;  /* 0x000000220c64723c */ /* 0x040fe200000018ff */
[----:B------:R-:W2:Y:S01]  /*4870*/  LDSM.16.MT88.4 R36, [R226+0x900] ;  /* 0x00090000e224783b */ /* 0x000ea20000004200 */
[----:B----4-:R-:W-:Y:S01]  /*4880*/  F2FP.PACK_AB R8, R230, R207 ;  /* 0x000000cfe608723e */ /* 0x010fe200000000ff */
[----:B------:R4:W-:Y:S05]  /*4890*/  MUFU.EX2 R233, R3 ;  /* 0x0000000300e97308 */ /* 0x0009ea0000000800 */
[----:B------:R-:W-:Y:S01]  /*48a0*/  HMMA.16816.F32 R20, R12, R40, RZ ;  /* 0x000000280c14723c */ /* 0x000fe200000018ff */
[----:B----4-:R-:W-:-:S04]  /*48b0*/  FFMA.FTZ R3, R44, c[0x0][0x2d0], -R6 ;  /* 0x0000b4002c037a23 */ /* 0x010fc80000010806 */
[----:B------:R4:W1:Y:S02]  /*48c0*/  MUFU.EX2 R212, R3 ;  /* 0x0000000300d47308 */ /* 0x0008640000000800 */
[----:B----4-:R-:W-:Y:S01]  /*48d0*/  FFMA.FTZ R3, R45, c[0x0][0x2d0], -R5 ;  /* 0x0000b4002d037a23 */ /* 0x010fe20000010805 */
[----:B-1----:R-:W-:-:S05]  /*48e0*/  F2FP.PACK_AB R10, R212, R233 ;  /* 0x000000e9d40a723e */ /* 0x002fca00000000ff */
[----:B------:R1:W-:Y:S02]  /*48f0*/  MUFU.EX2 R231, R3 ;  /* 0x0000000300e77308 */ /* 0x0003e40000000800 */
[----:B-1----:R-:W-:-:S06]  /*4900*/  FFMA.FTZ R3, R46, c[0x0][0x2d0], -R5 ;  /* 0x0000b4002e037a23 */ /* 0x002fcc0000010805 */
[----:B------:R1:W4:Y:S02]  /*4910*/  MUFU.EX2 R195, R3 ;  /* 0x0000000300c37308 */ /* 0x0003240000000800 */
[--C-:B-1----:R-:W-:Y:S01]  /*4920*/  FFMA.FTZ R3, R47, c[0x0][0x2d0], -R5.reuse ;  /* 0x0000b4002f037a23 */ /* 0x102fe20000010805 */
[----:B----4-:R-:W-:Y:S01]  /*4930*/  F2FP.PACK_AB R9, R195, R231 ;  /* 0x000000e7c309723e */ /* 0x010fe200000000ff */
[C---:B------:R-:W-:Y:S04]  /*4940*/  HMMA.16816.F32 R44, R12.reuse, R32, RZ ;  /* 0x000000200c2c723c */ /* 0x040fe800000018ff */
[----:B------:R1:W-:Y:S04]  /*4950*/  MUFU.EX2 R188, R3 ;  /* 0x0000000300bc7308 */ /* 0x0003e80000000800 */
[----:B------:R-:W-:Y:S01]  /*4960*/  HMMA.16816.F32 R12, R12, R42, RZ ;  /* 0x0000002a0c0c723c */ /* 0x000fe200000018ff */
[----:B-1----:R-:W-:-:S02]  /*4970*/  FFMA.FTZ R3, R69, c[0x0][0x2d0], -R5 ;  /* 0x0000b40045037a23 */ /* 0x002fc40000010805 */
[----:B------:R-:W-:Y:S02]  /*4980*/  IMAD.MOV.U32 R69, RZ, RZ, R130 ;  /* 0x000000ffff457224 */ /* 0x000fe400078e0082 */
[----:B------:R1:W4:Y:S02]  /*4990*/  MUFU.EX2 R187, R3 ;  /* 0x0000000300bb7308 */ /* 0x0003240000000800 */
[----:B-1----:R-:W-:Y:S01]  /*49a0*/  FFMA.FTZ R3, R104, c[0x0][0x2d0], -R7 ;  /* 0x0000b40068037a23 */ /* 0x002fe20000010807 */
[----:B----4-:R-:W-:-:S05]  /*49b0*/  F2FP.PACK_AB R11, R187, R188 ;  /* 0x000000bcbb0b723e */ /* 0x010fca00000000ff */
[----:B------:R1:W4:Y:S02]  /*49c0*/  MUFU.EX2 R198, R3 ;  /* 0x0000000300c67308 */ /* 0x0003240000000800 */
[C---:B------:R-:W-:Y:S08]  /*49d0*/  HMMA.16816.F32 R120, R8.reuse, R28, R88 ;  /* 0x0000001c0878723c */ /* 0x040ff00000001858 */
[----:B------:R-:W-:Y:S01]  /*49e0*/  HMMA.16816.F32 R88, R8, R30, R84 ;  /* 0x0000001e0858723c */ /* 0x000fe20000001854 */
[----:B-1----:R-:W-:-:S04]  /*49f0*/  FFMA.FTZ R3, R105, c[0x0][0x2d0], -R7 ;  /* 0x0000b40069037a23 */ /* 0x002fc80000010807 */
[----:B------:R1:W-:Y:S03]  /*4a00*/  MUFU.EX2 R194, R3 ;  /* 0x0000000300c27308 */ /* 0x0003e60000000800 */
[C---:B---3--:R-:W-:Y:S08]  /*4a10*/  HMMA.16816.F32 R112, R8.reuse, R16, R80 ;  /* 0x000000100870723c */ /* 0x048ff00000001850 */
[----:B------:R-:W-:Y:S01]  /*4a20*/  HMMA.16816.F32 R84, R8, R18, R76 ;  /* 0x000000120854723c */ /* 0x000fe2000000184c */
[----:B-1----:R-:W-:-:S07]  /*4a30*/  FFMA.FTZ R3, R106, c[0x0][0x2d0], -R7 ;  /* 0x0000b4006a037a23 */ /* 0x002fce0000010807 */
[C---:B------:R-:W-:Y:S01]  /*4a40*/  HMMA.16816.F32 R80, R8.reuse, R26, R64 ;  /* 0x0000001a0850723c */ /* 0x040fe20000001840 */
[----:B------:R1:W3:Y:S07]  /*4a50*/  MUFU.EX2 R186, R3 ;  /* 0x0000000300ba7308 */ /* 0x0002ee0000000800 */
[----:B--2---:R-:W-:Y:S01]  /*4a60*/  HMMA.16816.F32 R76, R8, R38, R52 ;  /* 0x00000026084c723c */ /* 0x004fe20000001834 */
[----:B-1----:R-:W-:-:S07]  /*4a70*/  FFMA.FTZ R3, R107, c[0x0][0x2d0], -R7 ;  /* 0x0000b4006b037a23 */ /* 0x002fce0000010807 */
[----:B------:R-:W-:Y:S01]  /*4a80*/  HMMA.16816.F32 R104, R8, R36, R60 ;  /* 0x000000240868723c */ /* 0x000fe2000000183c */
[----:B------:R1:W-:Y:S02]  /*4a90*/  MUFU.EX2 R205, R3 ;  /* 0x0000000300cd7308 */ /* 0x0003e40000000800 */
[----:B-1----:R-:W-:-:S05]  /*4aa0*/  FFMA.FTZ R3, R108, c[0x0][0x2d0], -R0 ;  /* 0x0000b4006c037a23 */ /* 0x002fca0000010800 */
[----:B------:R-:W-:Y:S01]  /*4ab0*/  HMMA.16816.F32 R108, R8, R24, R72 ;  /* 0x00000018086c723c */ /* 0x000fe20000001848 */
[----:B------:R1:W-:Y:S06]  /*4ac0*/  MUFU.EX2 R243, R3 ;  /* 0x0000000300f37308 */ /* 0x0003ec0000000800 */
[----:B----4-:R-:W-:Y:S02]  /*4ad0*/  F2FP.PACK_AB R8, R198, R238 ;  /* 0x000000eec608723e */ /* 0x010fe400000000ff */
[----:B---3--:R-:W-:Y:S01]  /*4ae0*/  F2FP.PACK_AB R10, R186, R194 ;  /* 0x000000c2ba0a723e */ /* 0x008fe200000000ff */
[----:B-1----:R-:W-:-:S02]  /*4af0*/  FFMA.FTZ R3, R116, c[0x0][0x2d0], -R0 ;  /* 0x0000b40074037a23 */ /* 0x002fc40000010800 */
[----:B------:R-:W-:Y:S02]  /*4b00*/  IMAD.MOV.U32 R116, RZ, RZ, R212 ;  /* 0x000000ffff747224 */ /* 0x000fe400078e00d4 */
[----:B------:R1:W2:Y:S02]  /*4b10*/  MUFU.EX2 R246, R3 ;  /* 0x0000000300f67308 */ /* 0x0002a40000000800 */
[----:B-1----:R-:W-:Y:S01]  /*4b20*/  FFMA.FTZ R3, R117, c[0x0][0x2d0], -R0 ;  /* 0x0000b40075037a23 */ /* 0x002fe20000010800 */
[----:B--2---:R-:W-:Y:S01]  /*4b30*/  F2FP.PACK_AB R9, R246, R243 ;  /* 0x000000f3f609723e */ /* 0x004fe200000000ff */
[----:B------:R-:W-:-:S04]  /*4b40*/  IMAD.MOV.U32 R117, RZ, RZ, R211 ;  /* 0x000000ffff757224 */ /* 0x000fc800078e00d3 */
[----:B------:R1:W-:Y:S02]  /*4b50*/  MUFU.EX2 R249, R3 ;  /* 0x0000000300f97308 */ /* 0x0003e40000000800 */
[----:B-1----:R-:W-:Y:S01]  /*4b60*/  FFMA.FTZ R3, R118, c[0x0][0x2d0], -R0 ;  /* 0x0000b40076037a23 */ /* 0x002fe20000010800 */
[----:B------:R-:W-:-:S05]  /*4b70*/  MOV R118, R131 ;  /* 0x0000008300767202 */ /* 0x000fca0000000f00 */
[----:B------:R1:W2:Y:S02]  /*4b80*/  MUFU.EX2 R245, R3 ;  /* 0x0000000300f57308 */ /* 0x0002a40000000800 */
[----:B-1----:R-:W-:Y:S01]  /*4b90*/  FFMA.FTZ R3, R124, c[0x0][0x2d0], -R7 ;  /* 0x0000b4007c037a23 */ /* 0x002fe20000010807 */
[----:B--2---:R-:W-:-:S05]  /*4ba0*/  F2FP.PACK_AB R11, R245, R249 ;  /* 0x000000f9f50b723e */ /* 0x004fca00000000ff */
[----:B------:R1:W-:Y:S02]  /*4bb0*/  MUFU.EX2 R250, R3 ;  /* 0x0000000300fa7308 */ /* 0x0003e40000000800 */
[C---:B------:R-:W-:Y:S08]  /*4bc0*/  HMMA.16816.F32 R72, R8.reuse, R28, R56 ;  /* 0x0000001c0848723c */ /* 0x040ff00000001838 */
[----:B------:R-:W-:Y:S01]  /*4bd0*/  HMMA.16816.F32 R32, R8, R30, R96 ;  /* 0x0000001e0820723c */ /* 0x000fe20000001860 */
[----:B-1----:R-:W-:-:S04]  /*4be0*/  FFMA.FTZ R3, R125, c[0x0][0x2d0], -R7 ;  /* 0x0000b4007d037a23 */ /* 0x002fc80000010807 */
[----:B------:R1:W-:Y:S03]  /*4bf0*/  MUFU.EX2 R244, R3 ;  /* 0x0000000300f47308 */ /* 0x0003e60000000800 */
[C---:B------:R-:W-:Y:S08]  /*4c00*/  HMMA.16816.F32 R64, R8.reuse, R16, R48 ;  /* 0x000000100840723c */ /* 0x040ff00000001830 */
[----:B------:R-:W-:Y:S01]  /*4c10*/  HMMA.16816.F32 R28, R8, R18, R92 ;  /* 0x00000012081c723c */ /* 0x000fe2000000185c */
[----:B------:R-:W-:Y:S01]  /*4c20*/  LDSM.16.MT88.4 R16, [R227+0x1100] ;  /* 0x00110000e310783b */ /* 0x000fe20000004200 */
[----:B-1----:R-:W-:-:S06]  /*4c30*/  FFMA.FTZ R3, R126, c[0x0][0x2d0], -R7 ;  /* 0x0000b4007e037a23 */ /* 0x002fcc0000010807 */
[C---:B------:R-:W-:Y:S01]  /*4c40*/  HMMA.16816.F32 R52, R8.reuse, R24, R44 ;  /* 0x000000180834723c */ /* 0x040fe2000000182c */
[----:B------:R1:W-:Y:S07]  /*4c50*/  MUFU.EX2 R247, R3 ;  /* 0x0000000300f77308 */ /* 0x0003ee0000000800 */
[----:B------:R-:W-:Y:S01]  /*4c60*/  HMMA.16816.F32 R40, R8, R26, R100 ;  /* 0x0000001a0828723c */ /* 0x000fe20000001864 */
[----:B------:R-:W-:Y:S01]  /*4c70*/  LDSM.16.MT88.4 R24, [R226+0x1100] ;  /* 0x00110000e218783b */ /* 0x000fe20000004200 */
[----:B-1----:R-:W-:-:S04]  /*4c80*/  FFMA.FTZ R3, R127, c[0x0][0x2d0], -R6 ;  /* 0x0000b4007f037a23 */ /* 0x002fc80000010806 */
[----:B------:R1:W-:Y:S02]  /*4c90*/  MUFU.EX2 R241, R3 ;  /* 0x0000000300f17308 */ /* 0x0003e40000000800 */
[----:B-1----:R-:W-:-:S06]  /*4ca0*/  FFMA.FTZ R3, R128, c[0x0][0x2d0], -R6 ;  /* 0x0000b40080037a23 */ /* 0x002fcc0000010806 */
[----:B------:R1:W2:Y:S02]  /*4cb0*/  MUFU.EX2 R223, R3 ;  /* 0x0000000300df7308 */ /* 0x0002a40000000800 */
[--C-:B-1----:R-:W-:Y:S02]  /*4cc0*/  FFMA.FTZ R3, R129, c[0x0][0x2d0], -R6.reuse ;  /* 0x0000b40081037a23 */ /* 0x102fe40000010806 */
[C---:B------:R-:W-:Y:S01]  /*4cd0*/  HMMA.16816.F32 R128, R8.reuse, R36, R20 ;  /* 0x000000240880723c */ /* 0x040fe20000001814 */
[----:B------:R-:W1:Y:S03]  /*4ce0*/  LDSM.16.MT88.4 R20, [R224+0x1100] ;  /* 0x00110000e014783b */ /* 0x000e660000004200 */
[----:B------:R3:W-:Y:S04]  /*4cf0*/  MUFU.EX2 R222, R3 ;  /* 0x0000000300de7308 */ /* 0x0007e80000000800 */
[----:B------:R-:W-:Y:S01]  /*4d00*/  HMMA.16816.F32 R36, R8, R38, R12 ;  /* 0x000000260824723c */ /* 0x000fe2000000180c */
[----:B------:R-:W4:Y:S06]  /*4d10*/  LDSM.16.MT88.4 R12, [R225+0x1100] ;  /* 0x00110000e10c783b */ /* 0x000f2c0000004200 */
[----:B--2---:R-:W-:Y:S01]  /*4d20*/  F2FP.PACK_AB R8, R223, R241 ;  /* 0x000000f1df08723e */ /* 0x004fe200000000ff */
[----:B---3--:R-:W-:-:S02]  /*4d30*/  FFMA.FTZ R3, R132, c[0x0][0x2d0], -R6 ;  /* 0x0000b40084037a23 */ /* 0x008fc40000010806 */
[----:B------:R-:W-:Y:S02]  /*4d40*/  IMAD.MOV.U32 R132, RZ, RZ, R210 ;  /* 0x000000ffff847224 */ /* 0x000fe400078e00d2 */
[----:B------:R2:W3:Y:S02]  /*4d50*/  MUFU.EX2 R221, R3 ;  /* 0x0000000300dd7308 */ /* 0x0004e40000000800 */
[----:B--2---:R-:W-:Y:S01]  /*4d60*/  FFMA.FTZ R3, R133, c[0x0][0x2d0], -R5 ;  /* 0x0000b40085037a23 */ /* 0x004fe20000010805 */
[----:B---3--:R-:W-:Y:S01]  /*4d70*/  F2FP.PACK_AB R10, R221, R222 ;  /* 0x000000dedd0a723e */ /* 0x008fe200000000ff */
[----:B------:R-:W-:-:S04]  /*4d80*/  IMAD.MOV.U32 R133, RZ, RZ, R209 ;  /* 0x000000ffff857224 */ /* 0x000fc800078e00d1 */
[----:B------:R2:W-:Y:S02]  /*4d90*/  MUFU.EX2 R220, R3 ;  /* 0x0000000300dc7308 */ /* 0x0005e40000000800 */
[----:B--2---:R-:W-:Y:S02]  /*4da0*/  FFMA.FTZ R3, R134, c[0x0][0x2d0], -R5 ;  /* 0x0000b40086037a23 */ /* 0x004fe40000010805 */
[----:B------:R-:W-:-:S04]  /*4db0*/  IMAD.MOV.U32 R134, RZ, RZ, R207 ;  /* 0x000000ffff867224 */ /* 0x000fc800078e00cf */
[----:B------:R2:W3:Y:S02]  /*4dc0*/  MUFU.EX2 R219, R3 ;  /* 0x0000000300db7308 */ /* 0x0004e40000000800 */
[----:B--2---:R-:W-:Y:S01]  /*4dd0*/  FFMA.FTZ R3, R135, c[0x0][0x2d0], -R5 ;  /* 0x0000b40087037a23 */ /* 0x004fe20000010805 */
[----:B------:R-:W-:Y:S02]  /*4de0*/  MOV R135, R208 ;  /* 0x000000d000877202 */ /* 0x000fe40000000f00 */
[----:B---3--:R-:W-:-:S03]  /*4df0*/  F2FP.PACK_AB R9, R219, R220 ;  /* 0x000000dcdb09723e */ /* 0x008fc600000000ff */
[----:B------:R2:W-:Y:S02]  /*4e00*/  MUFU.EX2 R218, R3 ;  /* 0x0000000300da7308 */ /* 0x0005e40000000800 */
[----:B--2---:R-:W-:Y:S02]  /*4e10*/  FFMA.FTZ R3, R136, c[0x0][0x2d0], -R5 ;  /* 0x0000b40088037a23 */ /* 0x004fe40000010805 */
[----:B------:R-:W-:-:S04]  /*4e20*/  IMAD.MOV.U32 R136, RZ, RZ, R206 ;  /* 0x000000ffff887224 */ /* 0x000fc800078e00ce */
[----:B------:R2:W3:Y:S02]  /*4e30*/  MUFU.EX2 R217, R3 ;  /* 0x0000000300d97308 */ /* 0x0004e40000000800 */
[----:B--2---:R-:W-:Y:S01]  /*4e40*/  FFMA.FTZ R3, R137, c[0x0][0x2d0], -R0 ;  /* 0x0000b40089037a23 */ /* 0x004fe20000010800 */
[----:B---3--:R-:W-:Y:S01]  /*4e50*/  F2FP.PACK_AB R11, R217, R218 ;  /* 0x000000dad90b723e */ /* 0x008fe200000000ff */
[----:B------:R-:W-:-:S04]  /*4e60*/  IMAD.MOV.U32 R137, RZ, RZ, R205 ;  /* 0x000000ffff897224 */ /* 0x000fc800078e00cd */
[----:B------:R2:W-:Y:S02]  /*4e70*/  MUFU.EX2 R215, R3 ;  /* 0x0000000300d77308 */ /* 0x0005e40000000800 */
[C---:B-1----:R-:W-:Y:S08]  /*4e80*/  HMMA.16816.F32 R48, R8.reuse, R20, R120 ;  /* 0x000000140830723c */ /* 0x042ff00000001878 */
[----:B------:R-:W-:Y:S01]  /*4e90*/  HMMA.16816.F32 R56, R8, R18, R84 ;  /* 0x000000120838723c */ /* 0x000fe20000001854 */
[----:B--2---:R-:W-:Y:S01]  /*4ea0*/  FFMA.FTZ R3, R138, c[0x0][0x2d0], -R0 ;  /* 0x0000b4008a037a23 */ /* 0x004fe20000010800 */
[----:B------:R-:W-:-:S03]  /*4eb0*/  MOV R138, R204 ;  /* 0x000000cc008a7202 */ /* 0x000fc60000000f00 */
[----:B------:R1:W2:Y:S03]  /*4ec0*/  MUFU.EX2 R216, R3 ;  /* 0x0000000300d87308 */ /* 0x0002a60000000800 */
[C---:B------:R-:W-:Y:S08]  /*4ed0*/  HMMA.16816.F32 R60, R8.reuse, R16, R112 ;  /* 0x00000010083c723c */ /* 0x040ff00000001870 */
[----:B----4-:R-:W-:Y:S01]  /*4ee0*/  HMMA.16816.F32 R120, R8, R12, R108 ;  /* 0x0000000c0878723c */ /* 0x010fe2000000186c */
[----:B-1----:R-:W-:-:S07]  /*4ef0*/  FFMA.FTZ R3, R139, c[0x0][0x2d0], -R0 ;  /* 0x0000b4008b037a23 */ /* 0x002fce0000010800 */
[C---:B------:R-:W-:Y:S01]  /*4f00*/  HMMA.16816.F32 R124, R8.reuse, R24, R104 ;  /* 0x00000018087c723c */ /* 0x040fe20000001868 */
[----:B------:R-:W-:Y:S01]  /*4f10*/  IMAD.MOV.U32 R139, RZ, RZ, R203 ;  /* 0x000000ffff8b7224 */ /* 0x000fe200078e00cb */
[----:B------:R1:W-:Y:S06]  /*4f20*/  MUFU.EX2 R214, R3 ;  /* 0x0000000300d67308 */ /* 0x0003ec0000000800 */
[C---:B------:R-:W-:Y:S08]  /*4f30*/  HMMA.16816.F32 R44, R8.reuse, R22, R88 ;  /* 0x00000016082c723c */ /* 0x040ff00000001858 */
[----:B------:R-:W-:Y:S01]  /*4f40*/  HMMA.16816.F32 R80, R8, R14, R80 ;  /* 0x0000000e0850723c */ /* 0x000fe20000001850 */
[----:B-1----:R-:W-:Y:S01]  /*4f50*/  FFMA.FTZ R3, R140, c[0x0][0x2d0], -R0 ;  /* 0x0000b4008c037a23 */ /* 0x002fe20000010800 */
[----:B------:R-:W-:-:S03]  /*4f60*/  MOV R140, R201 ;  /* 0x000000c9008c7202 */ /* 0x000fc60000000f00 */
[----:B------:R1:W3:Y:S03]  /*4f70*/  MUFU.EX2 R213, R3 ;  /* 0x0000000300d57308 */ /* 0x0002e60000000800 */
[----:B------:R-:W-:Y:S07]  /*4f80*/  HMMA.16816.F32 R84, R8, R26, R76 ;  /* 0x0000001a0854723c */ /* 0x000fee000000184c */
[----:B------:R-:W-:-:S02]  /*4f90*/  F2FP.PACK_AB R8, R250, R137 ;  /* 0x00000089fa08723e */ /* 0x000fc400000000ff */
[----:B--2---:R-:W-:Y:S02]  /*4fa0*/  F2FP.PACK_AB R9, R216, R215 ;  /* 0x000000d7d809723e */ /* 0x004fe400000000ff */
[----:B------:R-:W-:Y:S01]  /*4fb0*/  F2FP.PACK_AB R10, R247, R244 ;  /* 0x000000f4f70a723e */ /* 0x000fe200000000ff */
[----:B-1----:R-:W-:Y:S01]  /*4fc0*/  FFMA.FTZ R3, R141, c[0x0][0x2d0], -R6 ;  /* 0x0000b4008d037a23 */ /* 0x002fe20000010806 */
[----:B---3--:R-:W-:Y:S01]  /*4fd0*/  F2FP.PACK_AB R11, R213, R214 ;  /* 0x000000d6d50b723e */ /* 0x008fe200000000ff */
[----:B------:R-:W-:Y:S02]  /*4fe0*/  IMAD.MOV.U32 R141, RZ, RZ, R200 ;  /* 0x000000ffff8d7224 */ /* 0x000fe400078e00c8 */
[----:B------:R1:W-:Y:S04]  /*4ff0*/  MUFU.EX2 R212, R3 ;  /* 0x0000000300d47308 */ /* 0x0003e80000000800 */
[C---:B------:R-:W-:Y:S08]  /*5000*/  HMMA.16816.F32 R88, R8.reuse, R22, R32 ;  /* 0x000000160858723c */ /* 0x040ff00000001820 */
[----:B------:R-:W-:Y:S01]  /*5010*/  HMMA.16816.F32 R32, R8, R16, R64 ;  /* 0x000000100820723c */ /* 0x000fe20000001840 */
[----:B-1----:R-:W-:-:S02]  /*5020*/  FFMA.FTZ R3, R142, c[0x0][0x2d0], -R6 ;  /* 0x0000b4008e037a23 */ /* 0x002fc40000010806 */
[----:B------:R-:W-:Y:S02]  /*5030*/  IMAD.MOV.U32 R142, RZ, RZ, R199 ;  /* 0x000000ffff8e7224 */ /* 0x000fe400078e00c7 */
[----:B------:R1:W2:Y:S03]  /*5040*/  MUFU.EX2 R211, R3 ;  /* 0x0000000300d37308 */ /* 0x0002a60000000800 */
[C---:B------:R-:W-:Y:S01]  /*5050*/  HMMA.16816.F32 R28, R8.reuse, R18, R28 ;  /* 0x00000012081c723c */ /* 0x040fe2000000181c */
[----:B------:R-:W3:Y:S07]  /*5060*/  LDSM.16.MT88.4 R16, [R224+0x1900] ;  /* 0x00190000e010783b */ /* 0x000eee0000004200 */
[----:B------:R-:W-:Y:S01]  /*5070*/  HMMA.16816.F32 R100, R8, R24, R128 ;  /* 0x000000180864723c */ /* 0x000fe20000001880 */
[----:B-1----:R-:W-:-:S07]  /*5080*/  FFMA.FTZ R3, R143, c[0x0][0x2d0], -R6 ;  /* 0x0000b4008f037a23 */ /* 0x002fce0000010806 */
[C---:B------:R-:W-:Y:S01]  /*5090*/  HMMA.16816.F32 R96, R8.reuse, R26, R36 ;  /* 0x0000001a0860723c */ /* 0x040fe20000001824 */
[----:B------:R-:W1:Y:S01]  /*50a0*/  LDSM.16.MT88.4 R24, [R226+0x1900] ;  /* 0x00190000e218783b */ /* 0x000e620000004200 */
[----:B------:R-:W-:Y:S01]  /*50b0*/  IMAD.MOV.U32 R131, RZ, RZ, R133 ;  /* 0x000000ffff837224 */ /* 0x000fe200078e0085 */
[----:B------:R4:W-:Y:S01]  /*50c0*/  MUFU.EX2 R210, R3 ;  /* 0x0000000300d27308 */ /* 0x0009e20000000800 */
[----:B------:R-:W-:Y:S01]  /*50d0*/  IMAD.MOV.U32 R133, RZ, RZ, R198 ;  /* 0x000000ffff857224 */ /* 0x000fe200078e00c6 */
[----:B------:R-:W-:Y:S02]  /*50e0*/  MOV R129, R185 ;  /* 0x000000b900817202 */ /* 0x000fe40000000f00 */
[----:B------:R-:W-:Y:S01]  /*50f0*/  MOV R130, R184 ;  /* 0x000000b800827202 */ /* 0x000fe20000000f00 */
[----:B------:R-:W-:Y:S01]  /*5100*/  HMMA.16816.F32 R104, R8, R20, R72 ;  /* 0x000000140868723c */ /* 0x000fe20000001848 */
[----:B------:R-:W-:Y:S01]  /*5110*/  LDSM.16.MT88.4 R20, [R225+0x1900] ;  /* 0x00190000e114783b */ /* 0x000fe20000004200 */
[----:B------:R-:W-:-:S06]  /*5120*/  MOV R128, R117 ;  /* 0x0000007500807202 */ /* 0x000fcc0000000f00 */
[----:B------:R-:W-:Y:S01]  /*5130*/  HMMA.16816.F32 R72, R8, R12, R52 ;  /* 0x0000000c0848723c */ /* 0x000fe20000001834 */
[----:B----4-:R-:W-:-:S04]  /*5140*/  FFMA.FTZ R3, R144, c[0x0][0x2d0], -R6 ;  /* 0x0000b40090037a23 */ /* 0x010fc80000010806 */
[----:B------:R4:W3:Y:S03]  /*5150*/  MUFU.EX2 R209, R3 ;  /* 0x0000000300d17308 */ /* 0x0008e60000000800 */
[----:B------:R-:W-:Y:S01]  /*5160*/  HMMA.16816.F32 R76, R8, R14, R40 ;  /* 0x0000000e084c723c */ /* 0x000fe20000001828 */
[----:B------:R-:W1:Y:S06]  /*5170*/  LDSM.16.MT88.4 R12, [R227+0x1900] ;  /* 0x00190000e30c783b */ /* 0x000e6c0000004200 */
[----:B--2---:R-:W-:Y:S01]  /*5180*/  F2FP.PACK_AB R8, R211, R212 ;  /* 0x000000d4d308723e */ /* 0x004fe200000000ff */
[----:B----4-:R-:W-:Y:S01]  /*5190*/  FFMA.FTZ R3, R145, c[0x0][0x2d0], -R5 ;  /* 0x0000b40091037a23 */ /* 0x010fe20000010805 */
[----:B---3--:R-:W-:-:S03]  /*51a0*/  F2FP.PACK_AB R10, R209, R210 ;  /* 0x000000d2d10a723e */ /* 0x008fc600000000ff */
[----:B------:R2:W-:Y:S02]  /*51b0*/  MUFU.EX2 R208, R3 ;  /* 0x0000000300d07308 */ /* 0x0005e40000000800 */
[----:B--2---:R-:W-:-:S06]  /*51c0*/  FFMA.FTZ R3, R146, c[0x0][0x2d0], -R5 ;  /* 0x0000b40092037a23 */ /* 0x004fcc0000010805 */
[----:B------:R2:W3:Y:S02]  /*51d0*/  MUFU.EX2 R207, R3 ;  /* 0x0000000300cf7308 */ /* 0x0004e40000000800 */
[----:B--2---:R-:W-:Y:S01]  /*51e0*/  FFMA.FTZ R3, R147, c[0x0][0x2d0], -R5 ;  /* 0x0000b40093037a23 */ /* 0x004fe20000010805 */
[----:B---3--:R-:W-:-:S05]  /*51f0*/  F2FP.PACK_AB R9, R207, R208 ;  /* 0x000000d0cf09723e */ /* 0x008fca00000000ff */
[----:B------:R2:W-:Y:S02]  /*5200*/  MUFU.EX2 R205, R3 ;  /* 0x0000000300cd7308 */ /* 0x0005e40000000800 */
[----:B--2---:R-:W-:Y:S01]  /*5210*/  FFMA.FTZ R3, R148, c[0x0][0x2d0], -R5 ;  /* 0x0000b40094037a23 */ /* 0x004fe20000010805 */
[----:B------:R-:W-:-:S05]  /*5220*/  MOV R148, R194 ;  /* 0x000000c200947202 */ /* 0x000fca0000000f00 */
[----:B------:R2:W3:Y:S02]  /*5230*/  MUFU.EX2 R206, R3 ;  /* 0x0000000300ce7308 */ /* 0x0004e40000000800 */
[----:B--2---:R-:W-:Y:S01]  /*5240*/  FFMA.FTZ R3, R149, c[0x0][0x2d0], -R7 ;  /* 0x0000b40095037a23 */ /* 0x004fe20000010807 */
[----:B---3--:R-:W-:Y:S01]  /*5250*/  F2FP.PACK_AB R11, R206, R205 ;  /* 0x000000cdce0b723e */ /* 0x008fe200000000ff */
[----:B------:R-:W-:-:S04]  /*5260*/  IMAD.MOV.U32 R149, RZ, RZ, R195 ;  /* 0x000000ffff957224 */ /* 0x000fc800078e00c3 */
[----:B------:R2:W-:Y:S02]  /*5270*/  MUFU.EX2 R204, R3 ;  /* 0x0000000300cc7308 */ /* 0x0005e40000000800 */
[C---:B------:R-:W-:Y:S08]  /*5280*/  HMMA.16816.F32 R112, R8.reuse, R16, R48 ;  /* 0x000000100870723c */ /* 0x040ff00000001830 */
[----:B-1----:R-:W-:Y:S01]  /*5290*/  HMMA.16816.F32 R48, R8, R24, R124 ;  /* 0x000000180830723c */ /* 0x002fe2000000187c */
[----:B--2---:R-:W-:-:S02]  /*52a0*/  FFMA.FTZ R3, R150, c[0x0][0x2d0], -R7 ;  /* 0x0000b40096037a23 */ /* 0x004fc40000010807 */
[----:B------:R-:W-:Y:S02]  /*52b0*/  IMAD.MOV.U32 R150, RZ, RZ, R190 ;  /* 0x000000ffff967224 */ /* 0x000fe400078e00be */
[----:B------:R1:W2:Y:S02]  /*52c0*/  MUFU.EX2 R203, R3 ;  /* 0x0000000300cb7308 */ /* 0x0002a40000000800 */
[----:B------:R-:W-:Y:S01]  /*52d0*/  IMAD.MOV.U32 R126, RZ, RZ, R196 ;  /* 0x000000ffff7e7224 */ /* 0x000fe200078e00c4 */
[----:B------:R-:W-:Y:S01]  /*52e0*/  HMMA.16816.F32 R64, R8, R14, R56 ;  /* 0x0000000e0840723c */ /* 0x000fe20000001838 */
[----:B------:R-:W-:Y:S02]  /*52f0*/  IMAD.MOV.U32 R125, RZ, RZ, R193 ;  /* 0x000000ffff7d7224 */ /* 0x000fe400078e00c1 */
[----:B------:R-:W-:Y:S02]  /*5300*/  IMAD.MOV.U32 R124, RZ, RZ, R189 ;  /* 0x000000ffff7c7224 */ /* 0x000fe400078e00bd */
[----:B------:R-:W-:-:S03]  /*5310*/  IMAD.MOV.U32 R127, RZ, RZ, R118 ;  /* 0x000000ffff7f7224 */ /* 0x000fc600078e0076 */
[----:B------:R-:W-:Y:S01]  /*5320*/  HMMA.16816.F32 R56, R8, R20, R120 ;  /* 0x000000140838723c */ /* 0x000fe20000001878 */
[----:B-1----:R-:W-:Y:S01]  /*5330*/  FFMA.FTZ R3, R151, c[0x0][0x2d0], -R7 ;  /* 0x0000b40097037a23 */ /* 0x002fe20000010807 */
[----:B------:R-:W-:-:S05]  /*5340*/  MOV R151, R191 ;  /* 0x000000bf00977202 */ /* 0x000fca0000000f00 */
[----:B------:R-:W-:Y:S01]  /*5350*/  IMAD.MOV.U32 R123, RZ, RZ, R192 ;  /* 0x000000ffff7b7224 */ /* 0x000fe200078e00c0 */
[----:B------:R-:W-:Y:S01]  /*5360*/  MOV R120, R136 ;  /* 0x0000008800787202 */ /* 0x000fe20000000f00 */
[----:B------:R1:W-:Y:S01]  /*5370*/  MUFU.EX2 R202, R3 ;  /* 0x0000000300ca7308 */ /* 0x0003e20000000800 */
[----:B------:R-:W-:Y:S01]  /*5380*/  IMAD.MOV.U32 R136, RZ, RZ, R188 ;  /* 0x000000ffff887224 */ /* 0x000fe200078e00bc */
[----:B------:R-:W-:Y:S01]  /*5390*/  HMMA.16816.F32 R108, R8, R18, R44 ;  /* 0x00000012086c723c */ /* 0x000fe2000000182c */
[----:B------:R-:W-:Y:S01]  /*53a0*/  IMAD.MOV.U32 R121, RZ, RZ, R141 ;  /* 0x000000ffff797224 */ /* 0x000fe200078e008d */
[----:B------:R-:W-:-:S06]  /*53b0*/  MOV R122, R142 ;  /* 0x0000008e007a7202 */ /* 0x000fcc0000000f00 */
[----:B------:R-:W-:Y:S01]  /*53c0*/  HMMA.16816.F32 R92, R8, R12, R60 ;  /* 0x0000000c085c723c */ /* 0x000fe2000000183c */
[----:B-1----:R-:W-:-:S07]  /*53d0*/  FFMA.FTZ R3, R152, c[0x0][0x2d0], -R7 ;  /* 0x0000b40098037a23 */ /* 0x002fce0000010807 */
[----:B------:R-:W-:Y:S01]  /*53e0*/  HMMA.16816.F32 R52, R8, R22, R80 ;  /* 0x000000160834723c */ /* 0x000fe20000001850 */
[----:B------:R-:W-:Y:S01]  /*53f0*/  IMAD.MOV.U32 R152, RZ, RZ, R138 ;  /* 0x000000ffff987224 */ /* 0x000fe200078e008a */
[----:B------:R1:W3:Y:S01]  /*5400*/  MUFU.EX2 R201, R3 ;  /* 0x0000000300c97308 */ /* 0x0002e20000000800 */
[----:B------:R-:W-:-:S05]  /*5410*/  IMAD.MOV.U32 R138, RZ, RZ, R116 ;  /* 0x000000ffff8a7224 */ /* 0x000fca00078e0074 */
[----:B------:R-:W-:Y:S07]  /*5420*/  HMMA.16816.F32 R40, R8, R26, R84 ;  /* 0x0000001a0828723c */ /* 0x000fee0000001854 */
[----:B--2---:R-:W-:Y:S01]  /*5430*/  F2FP.PACK_AB R8, R203, R204 ;  /* 0x000000cccb08723e */ /* 0x004fe200000000ff */
[----:B-1----:R-:W-:Y:S01]  /*5440*/  FFMA.FTZ R3, R153, c[0x0][0x2d0], -R0 ;  /* 0x0000b40099037a23 */ /* 0x002fe20000010800 */
[----:B---3--:R-:W-:Y:S01]  /*5450*/  F2FP.PACK_AB R10, R201, R202 ;  /* 0x000000cac90a723e */ /* 0x008fe200000000ff */
[----:B------:R-:W-:-:S02]  /*5460*/  IMAD.MOV.U32 R153, RZ, RZ, R137 ;  /* 0x000000ffff997224 */ /* 0x000fc400078e0089 */
[----:B------:R1:W-:Y:S01]  /*5470*/  MUFU.EX2 R200, R3 ;  /* 0x0000000300c87308 */ /* 0x0003e20000000800 */
[----:B------:R-:W-:Y:S02]  /*5480*/  IMAD.MOV.U32 R137, RZ, RZ, R186 ;  /* 0x000000ffff897224 */ /* 0x000fe400078e00ba */
[----:B-1----:R-:W-:Y:S01]  /*5490*/  FFMA.FTZ R3, R154, c[0x0][0x2d0], -R0 ;  /* 0x0000b4009a037a23 */ /* 0x002fe20000010800 */
[----:B------:R-:W-:Y:S01]  /*54a0*/  MOV R154, R139 ;  /* 0x0000008b009a7202 */ /* 0x000fe20000000f00 */
[----:B------:R-:W-:-:S03]  /*54b0*/  IMAD.MOV.U32 R139, RZ, RZ, R187 ;  /* 0x000000ffff8b7224 */ /* 0x000fc600078e00bb */
[----:B------:R1:W2:Y:S02]  /*54c0*/  MUFU.EX2 R199, R3 ;  /* 0x0000000300c77308 */ /* 0x0002a40000000800 */
[----:B-1----:R-:W-:Y:S01]  /*54d0*/  FFMA.FTZ R3, R155, c[0x0][0x2d0], -R0 ;  /* 0x0000b4009b037a23 */ /* 0x002fe20000010800 */
[----:B--2---:R-:W-:Y:S01]  /*54e0*/  F2FP.PACK_AB R9, R199, R200 ;  /* 0x000000c8c709723e */ /* 0x004fe200000000ff */
[----:B------:R-:W-:-:S04]  /*54f0*/  IMAD.MOV.U32 R155, RZ, RZ, R140 ;  /* 0x000000ffff9b7224 */ /* 0x000fc800078e008c */
[----:B------:R1:W-:Y:S02]  /*5500*/  MUFU.EX2 R198, R3 ;  /* 0x0000000300c67308 */ /* 0x0003e40000000800 */
[----:B-1----:R-:W-:Y:S01]  /*5510*/  FFMA.FTZ R3, R156, c[0x0][0x2d0], -R0 ;  /* 0x0000b4009c037a23 */ /* 0x002fe20000010800 */
[----:B------:R-:W-:Y:S01]  /*5520*/  MOV R156, R69 ;  /* 0x00000045009c7202 */ /* 0x000fe20000000f00 */
[----:B------:R-:W-:-:S04]  /*5530*/  IMAD.MOV.U32 R69, RZ, RZ, R197 ;  /* 0x000000ffff457224 */ /* 0x000fc800078e00c5 */
        /* <DEDUP_REMOVED lines=10> */
[----:B------:R-:W2:Y:S04]  /*55e0*/  LDSM.16.MT88.4 R12, [R227+0x2100] ;  /* 0x00210000e30c783b */ /* 0x000ea80000004200 */
[----:B------:R-:W-:Y:S01]  /*55f0*/  LDSM.16.MT88.4 R28, [R226+0x2100] ;  /* 0x00210000e21c783b */ /* 0x000fe20000004200 */
[----:B-1----:R-:W-:-:S02]  /*5600*/  FFMA.FTZ R3, R159, c[0x0][0x2d0], -R6 ;  /* 0x0000b4009f037a23 */ /* 0x002fc40000010806 */
[C---:B------:R-:W-:Y:S01]  /*5610*/  HMMA.16816.F32 R36, R8.reuse, R18, R88 ;  /* 0x000000120824723c */ /* 0x040fe20000001858 */
[----:B------:R-:W1:Y:S01]  /*5620*/  LDSM.16.MT88.4 R16, [R224+0x2100] ;  /* 0x00210000e010783b */ /* 0x000e620000004200 */
[----:B------:R3:W4:Y:S06]  /*5630*/  MUFU.EX2 R194, R3 ;  /* 0x0000000300c27308 */ /* 0x00072c0000000800 */
[C---:B------:R-:W-:Y:S08]  /*5640*/  HMMA.16816.F32 R72, R8.reuse, R20, R72 ;  /* 0x000000140848723c */ /* 0x040ff00000001848 */
[----:B------:R-:W-:Y:S01]  /*5650*/  HMMA.16816.F32 R76, R8, R22, R76 ;  /* 0x00000016084c723c */ /* 0x000fe2000000184c */
[----:B------:R-:W1:Y:S01]  /*5660*/  LDSM.16.MT88.4 R20, [R225+0x2100] ;  /* 0x00210000e114783b */ /* 0x000e620000004200 */
[----:B---3--:R-:W-:-:S04]  /*5670*/  FFMA.FTZ R3, R160, c[0x0][0x2d0], -R6 ;  /* 0x0000b400a0037a23 */ /* 0x008fc80000010806 */
[----:B------:R3:W-:Y:S02]  /*5680*/  MUFU.EX2 R193, R3 ;  /* 0x0000000300c17308 */ /* 0x0007e40000000800 */
[----:B------:R-:W-:Y:S01]  /*5690*/  HMMA.16816.F32 R84, R8, R26, R96 ;  /* 0x0000001a0854723c */ /* 0x000fe20000001860 */
[----:B------:R-:W-:Y:S06]  /*56a0*/  LDSM.16.MT88.4 R24, [R224+0x2900] ;  /* 0x00290000e018783b */ /* 0x000fec0000004200 */
[----:B----4-:R-:W-:Y:S01]  /*56b0*/  F2FP.PACK_AB R8, R194, R196 ;  /* 0x000000c4c208723e */ /* 0x010fe200000000ff */
[----:B---3--:R-:W-:-:S04]  /*56c0*/  FFMA.FTZ R3, R161, c[0x0][0x2d0], -R6 ;  /* 0x0000b400a1037a23 */ /* 0x008fc80000010806 */
[----:B------:R3:W4:Y:S02]  /*56d0*/  MUFU.EX2 R192, R3 ;  /* 0x0000000300c07308 */ /* 0x0007240000000800 */
[----:B---3--:R-:W-:Y:S01]  /*56e0*/  FFMA.FTZ R3, R162, c[0x0][0x2d0], -R5 ;  /* 0x0000b400a2037a23 */ /* 0x008fe20000010805 */
[----:B----4-:R-:W-:-:S05]  /*56f0*/  F2FP.PACK_AB R10, R192, R193 ;  /* 0x000000c1c00a723e */ /* 0x010fca00000000ff */
[----:B------:R3:W-:Y:S02]  /*5700*/  MUFU.EX2 R191, R3 ;  /* 0x0000000300bf7308 */ /* 0x0007e40000000800 */
[----:B---3--:R-:W-:-:S06]  /*5710*/  FFMA.FTZ R3, R164, c[0x0][0x2d0], -R5 ;  /* 0x0000b400a4037a23 */ /* 0x008fcc0000010805 */
        /* <DEDUP_REMOVED lines=8> */
[----:B------:R3:W4:Y:S02]  /*57a0*/  MUFU.EX2 R187, R3 ;  /* 0x0000000300bb7308 */ /* 0x0007240000000800 */
[C---:B--2---:R-:W-:Y:S08]  /*57b0*/  HMMA.16816.F32 R140, R8.reuse, R12, R92 ;  /* 0x0000000c088c723c */ /* 0x044ff0000000185c */
[----:B------:R-:W-:Y:S01]  /*57c0*/  HMMA.16816.F32 R144, R8, R14, R64 ;  /* 0x0000000e0890723c */ /* 0x000fe20000001840 */
[----:B---3--:R-:W-:-:S04]  /*57d0*/  FFMA.FTZ R3, R166, c[0x0][0x2d0], -R7 ;  /* 0x0000b400a6037a23 */ /* 0x008fc80000010807 */
[----:B------:R2:W-:Y:S03]  /*57e0*/  MUFU.EX2 R186, R3 ;  /* 0x0000000300ba7308 */ /* 0x0005e60000000800 */
[C---:B-1----:R-:W-:Y:S08]  /*57f0*/  HMMA.16816.F32 R112, R8.reuse, R16, R112 ;  /* 0x000000100870723c */ /* 0x042ff00000001870 */
[----:B------:R-:W-:Y:S01]  /*5800*/  HMMA.16816.F32 R108, R8, R18, R108 ;  /* 0x00000012086c723c */ /* 0x000fe2000000186c */
[----:B--2---:R-:W-:-:S07]  /*5810*/  FFMA.FTZ R3, R171, c[0x0][0x2d0], -R7 ;  /* 0x0000b400ab037a23 */ /* 0x004fce0000010807 */
[C---:B------:R-:W-:Y:S01]  /*5820*/  HMMA.16816.F32 R96, R8.reuse, R20, R56 ;  /* 0x000000140860723c */ /* 0x040fe20000001838 */
[----:B------:R1:W2:Y:S07]  /*5830*/  MUFU.EX2 R185, R3 ;  /* 0x0000000300b97308 */ /* 0x0002ae0000000800 */
[C---:B------:R-:W-:Y:S08]  /*5840*/  HMMA.16816.F32 R92, R8.reuse, R22, R52 ;  /* 0x00000016085c723c */ /* 0x040ff00000001834 */
[----:B------:R-:W-:Y:S01]  /*5850*/  HMMA.16816.F32 R88, R8, R28, R48 ;  /* 0x0000001c0858723c */ /* 0x000fe20000001830 */
[----:B-1----:R-:W-:-:S04]  /*5860*/  FFMA.FTZ R3, R170, c[0x0][0x2d0], -R7 ;  /* 0x0000b400aa037a23 */ /* 0x002fc80000010807 */
[----:B------:R1:W-:Y:S03]  /*5870*/  MUFU.EX2 R184, R3 ;  /* 0x0000000300b87308 */ /* 0x0003e60000000800 */
[----:B------:R-:W-:Y:S07]  /*5880*/  HMMA.16816.F32 R64, R8, R30, R40 ;  /* 0x0000001e0840723c */ /* 0x000fee0000001828 */
[----:B----4-:R-:W-:-:S02]  /*5890*/  F2FP.PACK_AB R8, R187, R195 ;  /* 0x000000c3bb08723e */ /* 0x010fc400000000ff */
[----:B--2---:R-:W-:Y:S01]  /*58a0*/  F2FP.PACK_AB R10, R185, R186 ;  /* 0x000000bab90a723e */ /* 0x004fe200000000ff */
[----:B-1----:R-:W-:-:S04]  /*58b0*/  FFMA.FTZ R3, R175, c[0x0][0x2d0], -R0 ;  /* 0x0000b400af037a23 */ /* 0x002fc80000010800 */
[----:B------:R1:W-:Y:S02]  /*58c0*/  MUFU.EX2 R118, R3 ;  /* 0x0000000300767308 */ /* 0x0003e40000000800 */
[----:B-1----:R-:W-:-:S06]  /*58d0*/  FFMA.FTZ R3, R176, c[0x0][0x2d0], -R0 ;  /* 0x0000b400b0037a23 */ /* 0x002fcc0000010800 */
[----:B------:R1:W2:Y:S02]  /*58e0*/  MUFU.EX2 R116, R3 ;  /* 0x0000000300747308 */ /* 0x0002a40000000800 */
[----:B-1----:R-:W-:Y:S01]  /*58f0*/  FFMA.FTZ R3, R177, c[0x0][0x2d0], -R0 ;  /* 0x0000b400b1037a23 */ /* 0x002fe20000010800 */
[----:B--2---:R-:W-:-:S05]  /*5900*/  F2FP.PACK_AB R9, R116, R118 ;  /* 0x000000767409723e */ /* 0x004fca00000000ff */
[----:B------:R1:W-:Y:S02]  /*5910*/  MUFU.EX2 R107, R3 ;  /* 0x00000003006b7308 */ /* 0x0003e40000000800 */
[----:B-1----:R-:W-:-:S06]  /*5920*/  FFMA.FTZ R3, R178, c[0x0][0x2d0], -R0 ;  /* 0x0000b400b2037a23 */ /* 0x002fcc0000010800 */
        /* <DEDUP_REMOVED lines=12> */
[----:B------:R-:W-:Y:S01]  /*59f0*/  HMMA.16816.F32 R40, R8, R14, R60 ;  /* 0x0000000e0828723c */ /* 0x000fe2000000183c */
[----:B------:R-:W-:Y:S01]  /*5a00*/  LDSM.16.MT88.4 R12, [R226+0x2900] ;  /* 0x00290000e20c783b */ /* 0x000fe20000004200 */
[----:B------:R1:W-:Y:S02]  /*5a10*/  MUFU.EX2 R106, R3 ;  /* 0x00000003006a7308 */ /* 0x0003e40000000800 */
[----:B-1----:R-:W-:-:S06]  /*5a20*/  FFMA.FTZ R3, R242, c[0x0][0x2d0], -R6 ;  /* 0x0000b400f2037a23 */ /* 0x002fcc0000010806 */
[----:B------:R1:W-:Y:S02]  /*5a30*/  MUFU.EX2 R103, R3 ;  /* 0x0000000300677308 */ /* 0x0003e40000000800 */
[----:B-1----:R-:W-:-:S06]  /*5a40*/  FFMA.FTZ R3, R183, c[0x0][0x2d0], -R6 ;  /* 0x0000b400b7037a23 */ /* 0x002fcc0000010806 */
[----:B------:R1:W2:Y:S02]  /*5a50*/  MUFU.EX2 R102, R3 ;  /* 0x0000000300667308 */ /* 0x0002a40000000800 */
[----:B-1----:R-:W-:-:S06]  /*5a60*/  FFMA.FTZ R3, R182, c[0x0][0x2d0], -R6 ;  /* 0x0000b400b6037a23 */ /* 0x002fcc0000010806 */
[----:B------:R1:W-:Y:S02]  /*5a70*/  MUFU.EX2 R101, R3 ;  /* 0x0000000300657308 */ /* 0x0003e40000000800 */
[----:B-1----:R-:W-:-:S06]  /*5a80*/  FFMA.FTZ R3, R179, c[0x0][0x2d0], -R6 ;  /* 0x0000b400b3037a23 */ /* 0x002fcc0000010806 */
[----:B------:R1:W-:Y:S02]  /*5a90*/  MUFU.EX2 R100, R3 ;  /* 0x0000000300647308 */ /* 0x0003e40000000800 */
[----:B-1----:R-:W-:Y:S01]  /*5aa0*/  FFMA.FTZ R3, R124, c[0x0][0x2d0], -R5 ;  /* 0x0000b4007c037a23 */ /* 0x002fe20000010805 */
[----:B------:R-:W-:Y:S01]  /*5ab0*/  MOV R124, R125 ;  /* 0x0000007d007c7202 */ /* 0x000fe20000000f00 */
[----:B------:R-:W-:Y:S02]  /*5ac0*/  IMAD.MOV.U32 R125, RZ, RZ, R126 ;  /* 0x000000ffff7d7224 */ /* 0x000fe400078e007e */
[----:B------:R-:W-:Y:S01]  /*5ad0*/  IMAD.MOV.U32 R126, RZ, RZ, R127 ;  /* 0x000000ffff7e7224 */ /* 0x000fe200078e007f */
[----:B------:R-:W-:Y:S01]  /*5ae0*/  MOV R127, R156 ;  /* 0x0000009c007f7202 */ /* 0x000fe20000000f00 */
[----:B------:R-:W-:Y:S02]  /*5af0*/  IMAD.MOV.U32 R156, RZ, RZ, R120 ;  /* 0x000000ffff9c7224 */ /* 0x000fe400078e0078 */
[----:B------:R-:W-:Y:S01]  /*5b00*/  IMAD.MOV.U32 R120, RZ, RZ, R121 ;  /* 0x000000ffff787224 */ /* 0x000fe200078e0079 */
[----:B------:R-:W-:Y:S01]  /*5b10*/  MOV R121, R122 ;  /* 0x0000007a00797202 */ /* 0x000fe20000000f00 */
[----:B------:R-:W-:-:S02]  /*5b20*/  IMAD.MOV.U32 R122, RZ, RZ, R119 ;  /* 0x000000ffff7a7224 */ /* 0x000fc400078e0077 */
[----:B------:R-:W3:Y:S01]  /*5b30*/  LDL.LU R119, [R1+0x90] ;  /* 0x0000900001777983 */ /* 0x000ee20000300800 */
[----:B------:R1:W-:Y:S01]  /*5b40*/  MUFU.EX2 R75, R3 ;  /* 0x00000003004b7308 */ /* 0x0003e20000000800 */
[----:B------:R-:W-:Y:S02]  /*5b50*/  HMMA.16816.F32 R36, R8, R22, R76 ;  /* 0x000000160824723c */ /* 0x000fe4000000184c */
[----:B------:R-:W4:Y:S01]  /*5b60*/  LDSM.16.MT88.4 R20, [R227+0x2900] ;  /* 0x00290000e314783b */ /* 0x000f220000004200 */
[----:B-1----:R-:W-:Y:S02]  /*5b70*/  FFMA.FTZ R3, R124, c[0x0][0x2d0], -R5 ;  /* 0x0000b4007c037a23 */ /* 0x002fe40000010805 */
[----:B------:R-:W-:Y:S01]  /*5b80*/  IMAD.MOV.U32 R124, RZ, RZ, R125 ;  /* 0x000000ffff7c7224 */ /* 0x000fe200078e007d */
[----:B------:R-:W-:Y:S01]  /*5b90*/  MOV R125, R126 ;  /* 0x0000007e007d7202 */ /* 0x000fe20000000f00 */
[----:B------:R1:W1:Y:S01]  /*5ba0*/  MUFU.EX2 R74, R3 ;  /* 0x00000003004a7308 */ /* 0x0002620000000800 */
[----:B------:R-:W-:-:S02]  /*5bb0*/  IMAD.MOV.U32 R126, RZ, RZ, R127 ;  /* 0x000000ffff7e7224 */ /* 0x000fc400078e007f */
[----:B------:R-:W-:Y:S01]  /*5bc0*/  IMAD.MOV.U32 R127, RZ, RZ, R156 ;  /* 0x000000ffff7f7224 */ /* 0x000fe200078e009c */
[----:B------:R-:W-:Y:S01]  /*5bd0*/  MOV R156, R120 ;  /* 0x00000078009c7202 */ /* 0x000fe20000000f00 */
[----:B------:R-:W-:Y:S02]  /*5be0*/  IMAD.MOV.U32 R120, RZ, RZ, R121 ;  /* 0x000000ffff787224 */ /* 0x000fe400078e0079 */
[----:B------:R-:W-:Y:S01]  /*5bf0*/  IMAD.MOV.U32 R121, RZ, RZ, R122 ;  /* 0x000000ffff797224 */ /* 0x000fe200078e007a */
[----:B------:R-:W-:Y:S01]  /*5c00*/  MOV R122, R123 ;  /* 0x0000007b007a7202 */ /* 0x000fe20000000f00 */
[----:B------:R-:W-:Y:S02]  /*5c10*/  IMAD.MOV.U32 R123, RZ, RZ, R151 ;  /* 0x000000ffff7b7224 */ /* 0x000fe400078e0097 */
[----:B------:R-:W-:Y:S01]  /*5c20*/  IMAD.MOV.U32 R151, RZ, RZ, R150 ;  /* 0x000000ffff977224 */ /* 0x000fe200078e0096 */
[----:B------:R-:W-:Y:S01]  /*5c30*/  MOV R150, R240 ;  /* 0x000000f000967202 */ /* 0x000fe20000000f00 */
[----:B------:R-:W-:Y:S01]  /*5c40*/  IMAD.MOV.U32 R161, RZ, RZ, R131 ;  /* 0x000000ffffa17224 */ /* 0x000fe200078e0083 */
[----:B------:R-:W-:Y:S01]  /*5c50*/  HMMA.16816.F32 R48, R8, R28, R80 ;  /* 0x0000001c0830723c */ /* 0x000fe20000001850 */
[----:B------:R-:W-:Y:S01]  /*5c60*/  MOV R160, R236 ;  /* 0x000000ec00a07202 */ /* 0x000fe20000000f00 */
[----:B-1----:R-:W-:Y:S01]  /*5c70*/  FFMA.FTZ R3, R124, c[0x0][0x2d0], -R5 ;  /* 0x0000b4007c037a23 */ /* 0x002fe20000010805 */
[----:B------:R1:W5:Y:S01]  /*5c80*/  LDL.LU R240, [R1+0x8c] ;  /* 0x00008c0001f07983 */ /* 0x0003620000300800 */
[----:B------:R-:W-:-:S02]  /*5c90*/  IMAD.MOV.U32 R124, RZ, RZ, R125 ;  /* 0x000000ffff7c7224 */ /* 0x000fc400078e007d */
[----:B------:R2:W-:Y:S01]  /*5ca0*/  MUFU.EX2 R73, R3 ;  /* 0x0000000300497308 */ /* 0x0005e20000000800 */
        /* <DEDUP_REMOVED lines=10> */
[----:B------:R-:W-:-:S02]  /*5d50*/  IMAD.MOV.U32 R167, RZ, RZ, R161 ;  /* 0x000000ffffa77224 */ /* 0x000fc400078e00a1 */
[----:B------:R-:W-:Y:S02]  /*5d60*/  IMAD.MOV.U32 R76, RZ, RZ, R229 ;  /* 0x000000ffff4c7224 */ /* 0x000fe400078e00e5 */
[----:B--2---:R-:W-:Y:S02]  /*5d70*/  FFMA.FTZ R3, R169, c[0x0][0x2d0], -R5 ;  /* 0x0000b400a9037a23 */ /* 0x004fe40000010805 */
[----:B------:R-:W-:Y:S02]  /*5d80*/  FFMA.FTZ R4, R4, c[0x0][0x2d0], -R7 ;  /* 0x0000b40004047a23 */ /* 0x000fe40000010807 */
[----:B------:R2:W1:Y:S01]  /*5d90*/  MUFU.EX2 R72, R3 ;  /* 0x0000000300487308 */ /* 0x0004620000000800 */
[----:B------:R-:W-:Y:S01]  /*5da0*/  IMAD.MOV.U32 R150, RZ, RZ, R149 ;  /* 0x000000ffff967224 */ /* 0x000fe200078e0095 */
[----:B------:R-:W-:Y:S02]  /*5db0*/  F2FP.PACK_AB R8, R102, R103 ;  /* 0x000000676608723e */ /* 0x000fe400000000ff */
[----:B------:R-:W-:-:S02]  /*5dc0*/  F2FP.PACK_AB R9, R74, R75 ;  /* 0x0000004b4a09723e */ /* 0x000fc400000000ff */
[----:B------:R-:W-:Y:S02]  /*5dd0*/  F2FP.PACK_AB R10, R100, R101 ;  /* 0x00000065640a723e */ /* 0x000fe400000000ff */
[----:B------:R-:W-:Y:S01]  /*5de0*/  MOV R149, R148 ;  /* 0x0000009400957202 */ /* 0x000fe20000000f00 */
[----:B------:R-:W-:Y:S02]  /*5df0*/  IMAD.MOV.U32 R148, RZ, RZ, R239 ;  /* 0x000000ffff947224 */ /* 0x000fe400078e00ef */
[----:B------:R1:W5:Y:S01]  /*5e00*/  LDL.LU R239, [R1+0x88] ;  /* 0x0000880001ef7983 */ /* 0x0003620000300800 */
[----:B--2---:R-:W-:Y:S02]  /*5e10*/  FFMA.FTZ R3, R124, c[0x0][0x2d0], -R0 ;  /* 0x0000b4007c037a23 */ /* 0x004fe40000010800 */
[----:B------:R-:W-:Y:S01]  /*5e20*/  IMAD.MOV.U32 R124, RZ, RZ, R125 ;  /* 0x000000ffff7c7224 */ /* 0x000fe200078e007d */
[----:B------:R-:W-:Y:S01]  /*5e30*/  MOV R125, R126 ;  /* 0x0000007e007d7202 */ /* 0x000fe20000000f00 */
[----:B------:R-:W-:-:S02]  /*5e40*/  IMAD.MOV.U32 R126, RZ, RZ, R156 ;  /* 0x000000ffff7e7224 */ /* 0x000fc400078e009c */
[----:B------:R-:W-:Y:S01]  /*5e50*/  IMAD.MOV.U32 R156, RZ, RZ, R120 ;  /* 0x000000ffff9c7224 */ /* 0x000fe200078e0078 */
[----:B------:R-:W-:Y:S01]  /*5e60*/  MOV R120, R121 ;  /* 0x0000007900787202 */ /* 0x000fe20000000f00 */
[----:B------:R-:W-:Y:S02]  /*5e70*/  IMAD.MOV.U32 R121, RZ, RZ, R122 ;  /* 0x000000ffff797224 */ /* 0x000fe400078e007a */
[----:B------:R-:W-:Y:S01]  /*5e80*/  IMAD.MOV.U32 R122, RZ, RZ, R123 ;  /* 0x000000ffff7a7224 */ /* 0x000fe200078e007b */
[----:B------:R-:W-:Y:S01]  /*5e90*/  MOV R123, R151 ;  /* 0x00000097007b7202 */ /* 0x000fe20000000f00 */
[----:B------:R-:W-:Y:S01]  /*5ea0*/  IMAD.MOV.U32 R151, RZ, RZ, R128 ;  /* 0x000000ffff977224 */ /* 0x000fe200078e0080 */
[----:B------:R2:W-:Y:S01]  /*5eb0*/  MUFU.EX2 R61, R3 ;  /* 0x00000003003d7308 */ /* 0x0005e20000000800 */
[----:B------:R-:W-:Y:S01]  /*5ec0*/  IMAD.MOV.U32 R128, RZ, RZ, R129 ;  /* 0x000000ffff807224 */ /* 0x000fe200078e0081 */
[----:B------:R-:W-:Y:S01]  /*5ed0*/  MOV R129, R130 ;  /* 0x0000008200817202 */ /* 0x000fe20000000f00 */
[----:B------:R-:W-:Y:S01]  /*5ee0*/  IMAD.MOV.U32 R157, RZ, RZ, R125 ;  /* 0x000000ffff9d7224 */ /* 0x000fe200078e007d */
[----:B------:R-:W-:Y:S01]  /*5ef0*/  MOV R125, R156 ;  /* 0x0000009c007d7202 */ /* 0x000fe20000000f00 */
[----:B------:R-:W-:-:S02]  /*5f00*/  IMAD.MOV.U32 R130, RZ, RZ, R238 ;  /* 0x000000ffff827224 */ /* 0x000fc400078e00ee */
[----:B--2---:R-:W-:Y:S01]  /*5f10*/  FFMA.FTZ R3, R124, c[0x0][0x2d0], -R0 ;  /* 0x0000b4007c037a23 */ /* 0x004fe20000010800 */
[----:B-1----:R-:W-:Y:S01]  /*5f20*/  F2FP.PACK_AB R11, R72, R73 ;  /* 0x00000049480b723e */ /* 0x002fe200000000ff */
[----:B------:R-:W-:Y:S01]  /*5f30*/  IMAD.MOV.U32 R124, RZ, RZ, R120 ;  /* 0x000000ffff7c7224 */ /* 0x000fe200078e0078 */
[----:B------:R-:W-:Y:S01]  /*5f40*/  MOV R120, R122 ;  /* 0x0000007a00787202 */ /* 0x000fe20000000f00 */
[----:B------:R-:W-:Y:S01]  /*5f50*/  IMAD.MOV.U32 R122, RZ, RZ, R151 ;  /* 0x000000ffff7a7224 */ /* 0x000fe200078e0097 */
[----:B------:R1:W5:Y:S01]  /*5f60*/  LDL.LU R238, [R1+0x84] ;  /* 0x0000840001ee7983 */ /* 0x0003620000300800 */
[----:B------:R-:W-:Y:S01]  /*5f70*/  IMAD.MOV.U32 R151, RZ, RZ, R129 ;  /* 0x000000ffff977224 */ /* 0x000fe200078e0081 */
[----:B------:R-:W-:Y:S01]  /*5f80*/  MOV R129, R69 ;  /* 0x0000004500817202 */ /* 0x000fe20000000f00 */
[----:B------:R-:W-:Y:S01]  /*5f90*/  IMAD.MOV.U32 R156, RZ, RZ, R121 ;  /* 0x000000ffff9c7224 */ /* 0x000fe200078e0079 */
[----:B------:R2:W1:Y:S01]  /*5fa0*/  MUFU.EX2 R69, R3 ;  /* 0x0000000300457308 */ /* 0x0004620000000800 */
[----:B------:R-:W-:Y:S01]  /*5fb0*/  IMAD.MOV.U32 R121, RZ, RZ, R123 ;  /* 0x000000ffff797224 */ /* 0x000fe200078e007b */
[----:B------:R-:W-:Y:S01]  /*5fc0*/  MOV R123, R128 ;  /* 0x00000080007b7202 */ /* 0x000fe20000000f00 */
[----:B------:R-:W-:-:S02]  /*5fd0*/  IMAD.MOV.U32 R128, RZ, RZ, R130 ;  /* 0x000000ffff807224 */ /* 0x000fc400078e0082 */
[----:B------:R-:W-:Y:S02]  /*5fe0*/  IMAD.MOV.U32 R130, RZ, RZ, R237 ;  /* 0x000000ffff827224 */ /* 0x000fe400078e00ed */
[----:B--2---:R-:W-:Y:S01]  /*5ff0*/  FFMA.FTZ R3, R157, c[0x0][0x2d0], -R0 ;  /* 0x0000b4009d037a23 */ /* 0x004fe20000010800 */
[----:B------:R-:W-:Y:S01]  /*6000*/  MOV R163, R123 ;  /* 0x0000007b00a37202 */ /* 0x000fe20000000f00 */
[----:B------:R-:W-:Y:S01]  /*6010*/  IMAD.MOV.U32 R165, RZ, RZ, R122 ;  /* 0x000000ffffa57224 */ /* 0x000fe200078e007a */
[----:B------:R-:W-:Y:S01]  /*6020*/  MOV R158, R120 ;  /* 0x00000078009e7202 */ /* 0x000fe20000000f00 */
[----:B------:R2:W-:Y:S01]  /*6030*/  MUFU.EX2 R63, R3 ;  /* 0x00000003003f7308 */ /* 0x0005e20000000800 */
[----:B------:R-:W-:Y:S01]  /*6040*/  IMAD.MOV.U32 R162, RZ, RZ, R130 ;  /* 0x000000ffffa27224 */ /* 0x000fe200078e0082 */
[----:B------:R-:W-:Y:S01]  /*6050*/  MOV R161, R124 ;  /* 0x0000007c00a17202 */ /* 0x000fe20000000f00 */
[----:B------:R-:W-:Y:S01]  /*6060*/  IMAD.MOV.U32 R164, RZ, RZ, R151 ;  /* 0x000000ffffa47224 */ /* 0x000fe200078e0097 */
[----:B----4-:R-:W-:Y:S01]  /*6070*/  HMMA.16816.F32 R140, R8, R20, R140 ;  /* 0x00000014088c723c */ /* 0x010fe2000000188c */
[----:B------:R-:W-:Y:S01]  /*6080*/  IMAD.MOV.U32 R159, RZ, RZ, R121 ;  /* 0x000000ffff9f7224 */ /* 0x000fe200078e0079 */
[----:B------:R4:W5:Y:S01]  /*6090*/  LDL.LU R237, [R1+0x80] ;  /* 0x0000800001ed7983 */ /* 0x0009620000300800 */
[----:B------:R-:W-:-:S02]  /*60a0*/  IMAD.MOV.U32 R157, RZ, RZ, R156 ;  /* 0x000000ffff9d7224 */ /* 0x000fc400078e009c */
[----:B--2---:R-:W-:Y:S01]  /*60b0*/  FFMA.FTZ R3, R168, c[0x0][0x2d0], -R0 ;  /* 0x0000b400a8037a23 */ /* 0x004fe20000010800 */
[----:B------:R-:W-:Y:S01]  /*60c0*/  MOV R166, R162 ;  /* 0x000000a200a67202 */ /* 0x000fe20000000f00 */
[----:B------:R-:W-:Y:S01]  /*60d0*/  IMAD.MOV.U32 R170, RZ, RZ, R163 ;  /* 0x000000ffffaa7224 */ /* 0x000fe200078e00a3 */
[----:B------:R-:W-:Y:S01]  /*60e0*/  MOV R156, R129 ;  /* 0x00000081009c7202 */ /* 0x000fe20000000f00 */
[----:B------:R2:W1:Y:S01]  /*60f0*/  MUFU.EX2 R62, R3 ;  /* 0x00000003003e7308 */ /* 0x0004620000000800 */
[----:B------:R-:W-:Y:S01]  /*6100*/  IMAD.MOV.U32 R171, RZ, RZ, R164 ;  /* 0x000000ffffab7224 */ /* 0x000fe200078e00a4 */
[----:B------:R-:W-:Y:S01]  /*6110*/  MOV R163, R159 ;  /* 0x0000009f00a37202 */ /* 0x000fe20000000f00 */
[----:B------:R-:W-:Y:S01]  /*6120*/  IMAD.MOV.U32 R164, RZ, RZ, R158 ;  /* 0x000000ffffa47224 */ /* 0x000fe200078e009e */
[----:B------:R-:W-:Y:S01]  /*6130*/  HMMA.16816.F32 R120, R8, R24, R112 ;  /* 0x000000180878723c */ /* 0x000fe20000001870 */
[----:B------:R-:W-:Y:S01]  /*6140*/  IMAD.MOV.U32 R151, RZ, RZ, R128 ;  /* 0x000000ffff977224 */ /* 0x000fe200078e0080 */
[----:B------:R4:W5:Y:S01]  /*6150*/  LDL.LU R236, [R1+0x7c] ;  /* 0x00007c0001ec7983 */ /* 0x0009620000300800 */
[----:B------:R-:W-:Y:S01]  /*6160*/  IMAD.MOV.U32 R162, RZ, RZ, R157 ;  /* 0x000000ffffa27224 */ /* 0x000fe200078e009d */
[----:B------:R-:W-:Y:S01]  /*6170*/  MOV R158, R127 ;  /* 0x0000007f009e7202 */ /* 0x000fe20000000f00 */
[----:B------:R-:W-:-:S02]  /*6180*/  IMAD.MOV.U32 R159, RZ, RZ, R126 ;  /* 0x000000ffff9f7224 */ /* 0x000fc400078e007e */
[----:B------:R-:W-:Y:S01]  /*6190*/  IMAD.MOV.U32 R157, RZ, RZ, R155 ;  /* 0x000000ffff9d7224 */ /* 0x000fe200078e009b */
[C---:B------:R-:W-:Y:S01]  /*61a0*/  HMMA.16816.F32 R128, R8.reuse, R26, R108 ;  /* 0x0000001a0880723c */ /* 0x040fe2000000186c */
[----:B------:R-:W-:Y:S01]  /*61b0*/  IMAD.MOV.U32 R155, RZ, RZ, R154 ;  /* 0x000000ffff9b7224 */ /* 0x000fe200078e009a */
[----:B------:R-:W-:Y:S01]  /*61c0*/  MOV R154, R235 ;  /* 0x000000eb009a7202 */ /* 0x000fe20000000f00 */
[----:B--2---:R-:W-:Y:S01]  /*61d0*/  FFMA.FTZ R3, R165, c[0x0][0x2d0], -R6 ;  /* 0x0000b400a5037a23 */ /* 0x004fe20000010806 */
[----:B------:R4:W5:Y:S01]  /*61e0*/  LDL.LU R235, [R1+0x78] ;  /* 0x0000780001eb7983 */ /* 0x0009620000300800 */
[----:B------:R-:W-:Y:S02]  /*61f0*/  IMAD.MOV.U32 R165, RZ, RZ, R160 ;  /* 0x000000ffffa57224 */ /* 0x000fe400078e00a0 */
[----:B------:R2:W-:Y:S01]  /*6200*/  MUFU.EX2 R60, R3 ;  /* 0x00000003003c7308 */ /* 0x0005e20000000800 */
[----:B------:R-:W-:Y:S01]  /*6210*/  HMMA.16816.F32 R144, R8, R22, R144 ;  /* 0x000000160890723c */ /* 0x000fe20000001890 */
[----:B------:R-:W-:-:S07]  /*6220*/  IMAD.MOV.U32 R160, RZ, RZ, R125 ;  /* 0x000000ffffa07224 */ /* 0x000fce00078e007d */
[----:B------:R-:W-:Y:S01]  /*6230*/  HMMA.16816.F32 R96, R8, R16, R96 ;  /* 0x000000100860723c */ /* 0x000fe20000001860 */
[----:B--2---:R-:W-:-:S07]  /*6240*/  FFMA.FTZ R3, R170, c[0x0][0x2d0], -R6 ;  /* 0x0000b400aa037a23 */ /* 0x004fce0000010806 */
[C---:B------:R-:W-:Y:S01]  /*6250*/  HMMA.16816.F32 R92, R8.reuse, R18, R92 ;  /* 0x00000012085c723c */ /* 0x040fe2000000185c */
[----:B------:R-:W-:Y:S02]  /*6260*/  IMAD.MOV.U32 R170, RZ, RZ, R171 ;  /* 0x000000ffffaa7224 */ /* 0x000fe400078e00ab */
[----:B------:R-:W-:Y:S01]  /*6270*/  IMAD.MOV.U32 R171, RZ, RZ, R166 ;  /* 0x000000ffffab7224 */ /* 0x000fe200078e00a6 */
[----:B------:R-:W-:Y:S01]  /*6280*/  MOV R166, R167 ;  /* 0x000000a700a67202 */ /* 0x000fe20000000f00 */
[----:B------:R-:W-:Y:S02]  /*6290*/  IMAD.MOV.U32 R167, RZ, RZ, R165 ;  /* 0x000000ffffa77224 */ /* 0x000fe400078e00a5 */
[----:B------:R-:W-:Y:S01]  /*62a0*/  IMAD.MOV.U32 R165, RZ, RZ, R163 ;  /* 0x000000ffffa57224 */ /* 0x000fe200078e00a3 */
[----:B------:R-:W-:Y:S01]  /*62b0*/  HMMA.16816.F32 R88, R8, R12, R88 ;  /* 0x0000000c0858723c */ /* 0x000fe20000001858 */
[----:B------:R-:W-:Y:S01]  /*62c0*/  MOV R163, R164 ;  /* 0x000000a400a37202 */ /* 0x000fe20000000f00 */
[----:B------:R-:W-:-:S02]  /*62d0*/  IMAD.MOV.U32 R164, RZ, RZ, R162 ;  /* 0x000000ffffa47224 */ /* 0x000fc400078e00a2 */
[----:B------:R-:W-:-:S04]  /*62e0*/  IMAD.MOV.U32 R162, RZ, RZ, R161 ;  /* 0x000000ffffa27224 */ /* 0x000fc800078e00a1 */
[----:B------:R-:W-:Y:S01]  /*62f0*/  HMMA.16816.F32 R64, R8, R14, R64 ;  /* 0x0000000e0840723c */ /* 0x000fe20000001840 */
[----:B------:R-:W-:Y:S01]  /*6300*/  MOV R161, R160 ;  /* 0x000000a000a17202 */ /* 0x000fe20000000f00 */
[----:B------:R-:W-:-:S05]  /*6310*/  IMAD.MOV.U32 R160, RZ, RZ, R159 ;  /* 0x000000ffffa07224 */ /* 0x000fca00078e009f */
[----:B------:R-:W-:Y:S02]  /*6320*/  F2FP.PACK_AB R8, R117, R184 ;  /* 0x000000b87508723e */ /* 0x000fe400000000ff */
[----:B-1----:R-:W-:Y:S02]  /*6330*/  F2FP.PACK_AB R9, R69, R61 ;  /* 0x0000003d4509723e */ /* 0x002fe400000000ff */
[----:B------:R-:W-:Y:S02]  /*6340*/  F2FP.PACK_AB R10, R106, R104 ;  /* 0x000000686a0a723e */ /* 0x000fe400000000ff */
[----:B------:R-:W-:Y:S01]  /*6350*/  F2FP.PACK_AB R11, R62, R63 ;  /* 0x0000003f3e0b723e */ /* 0x000fe200000000ff */
[----:B------:R-:W-:Y:S01]  /*6360*/  IMAD.MOV.U32 R159, RZ, RZ, R158 ;  /* 0x000000ffff9f7224 */ /* 0x000fe200078e009e */
[----:B------:R-:W-:Y:S01]  /*6370*/  MOV R158, R157 ;  /* 0x0000009d009e7202 */ /* 0x000fe20000000f00 */
[----:B------:R-:W-:Y:S01]  /*6380*/  IMAD.MOV.U32 R157, RZ, RZ, R155 ;  /* 0x000000ffff9d7224 */ /* 0x000fe200078e009b */
[----:B------:R-:W-:Y:S01]  /*6390*/  MOV R177, R166 ;  /* 0x000000a600b17202 */ /* 0x000fe20000000f00 */
[----:B------:R-:W-:-:S02]  /*63a0*/  IMAD.MOV.U32 R155, RZ, RZ, R139 ;  /* 0x000000ffff9b7224 */ /* 0x000fc400078e008b */
[----:B------:R-:W-:Y:S01]  /*63b0*/  HMMA.16816.F32 R124, R8, R24, R56 ;  /* 0x00000018087c723c */ /* 0x000fe20000001838 */
[----:B------:R1:W-:Y:S01]  /*63c0*/  MUFU.EX2 R57, R3 ;  /* 0x0000000300397308 */ /* 0x0003e20000000800 */
[----:B------:R-:W-:Y:S01]  /*63d0*/  MOV R139, R138 ;  /* 0x0000008a008b7202 */ /* 0x000fe20000000f00 */
[----:B------:R-:W-:Y:S02]  /*63e0*/  IMAD.MOV.U32 R178, RZ, RZ, R171 ;  /* 0x000000ffffb27224 */ /* 0x000fe400078e00ab */
[----:B------:R-:W-:Y:S02]  /*63f0*/  IMAD.MOV.U32 R138, RZ, RZ, R234 ;  /* 0x000000ffff8a7224 */ /* 0x000fe400078e00ea */
[----:B------:R-:W-:Y:S02]  /*6400*/  IMAD.MOV.U32 R176, RZ, RZ, R167 ;  /* 0x000000ffffb07224 */ /* 0x000fe400078e00a7 */
[----:B------:R-:W-:Y:S01]  /*6410*/  IMAD.MOV.U32 R175, RZ, RZ, R165 ;  /* 0x000000ffffaf7224 */ /* 0x000fe200078e00a5 */
[----:B------:R-:W-:Y:S01]  /*6420*/  MOV R167, R161 ;  /* 0x000000a100a77202 */ /* 0x000fe20000000f00 */
[----:B------:R-:W-:-:S02]  /*6430*/  IMAD.MOV.U32 R171, RZ, RZ, R164 ;  /* 0x000000ffffab7224 */ /* 0x000fc400078e00a4 */
[----:B-1----:R-:W-:Y:S01]  /*6440*/  FFMA.FTZ R3, R170, c[0x0][0x2d0], -R6 ;  /* 0x0000b400aa037a23 */ /* 0x002fe20000010806 */
[----:B------:R-:W-:Y:S01]  /*6450*/  MOV R170, R163 ;  /* 0x000000a300aa7202 */ /* 0x000fe20000000f00 */
[----:B------:R-:W-:Y:S01]  /*6460*/  IMAD.MOV.U32 R166, RZ, RZ, R162 ;  /* 0x000000ffffa67224 */ /* 0x000fe200078e00a2 */
[----:B------:R-:W-:Y:S01]  /*6470*/  HMMA.16816.F32 R52, R8, R26, R52 ;  /* 0x0000001a0834723c */ /* 0x000fe20000001834 */
[----:B------:R1:W-:Y:S01]  /*6480*/  MUFU.EX2 R56, R3 ;  /* 0x0000000300387308 */ /* 0x0003e20000000800 */
[----:B------:R-:W-:Y:S01]  /*6490*/  IMAD.MOV.U32 R165, RZ, RZ, R160 ;  /* 0x000000ffffa57224 */ /* 0x000fe200078e00a0 */
[----:B------:R-:W-:Y:S01]  /*64a0*/  MOV R164, R158 ;  /* 0x0000009e00a47202 */ /* 0x000fe20000000f00 */
[----:B------:R-:W-:Y:S01]  /*64b0*/  IMAD.MOV.U32 R163, RZ, RZ, R159 ;  /* 0x000000ffffa37224 */ /* 0x000fe200078e009f */
[----:B------:R-:W-:Y:S01]  /*64c0*/  MOV R160, R138 ;  /* 0x0000008a00a07202 */ /* 0x000fe20000000f00 */
[----:B------:R-:W-:Y:S01]  /*64d0*/  IMAD.MOV.U32 R161, RZ, RZ, R139 ;  /* 0x000000ffffa17224 */ /* 0x000fe200078e008b */
[----:B------:R4:W5:Y:S01]  /*64e0*/  LDL.LU R234, [R1+0x74] ;  /* 0x0000740001ea7983 */ /* 0x0009620000300800 */
[----:B------:R-:W-:-:S02]  /*64f0*/  IMAD.MOV.U32 R159, RZ, RZ, R137 ;  /* 0x000000ffff9f7224 */ /* 0x000fc400078e0089 */
[----:B------:R-:W-:Y:S02]  /*6500*/  IMAD.MOV.U32 R158, RZ, RZ, R136 ;  /* 0x000000ffff9e7224 */ /* 0x000fe400078e0088 */
[----:B------:R-:W-:Y:S01]  /*6510*/  HMMA.16816.F32 R136, R8, R20, R44 ;  /* 0x000000140888723c */ /* 0x000fe2000000182c */
[----:B-1----:R-:W-:Y:S02]  /*6520*/  FFMA.FTZ R3, R178, c[0x0][0x2d0], -R6 ;  /* 0x0000b400b2037a23 */ /* 0x002fe40000010806 */
[----:B------:R-:W-:Y:S02]  /*6530*/  IMAD.MOV.U32 R178, RZ, RZ, R177 ;  /* 0x000000ffffb27224 */ /* 0x000fe400078e00b1 */
[----:B------:R-:W-:Y:S01]  /*6540*/  IMAD.MOV.U32 R177, RZ, RZ, R176 ;  /* 0x000000ffffb17224 */ /* 0x000fe200078e00b0 */
[----:B------:R-:W-:Y:S01]  /*6550*/  MOV R176, R175 ;  /* 0x000000af00b07202 */ /* 0x000fe20000000f00 */
[----:B------:R-:W-:Y:S01]  /*6560*/  IMAD.MOV.U32 R175, RZ, RZ, R170 ;  /* 0x000000ffffaf7224 */ /* 0x000fe200078e00aa */
[----:B------:R1:W-:Y:S01]  /*6570*/  MUFU.EX2 R45, R3 ;  /* 0x00000003002d7308 */ /* 0x0003e20000000800 */
[----:B------:R-:W-:Y:S01]  /*6580*/  IMAD.MOV.U32 R170, RZ, RZ, R171 ;  /* 0x000000ffffaa7224 */ /* 0x000fe200078e00ab */
[----:B------:R-:W-:Y:S01]  /*6590*/  MOV R171, R166 ;  /* 0x000000a600ab7202 */ /* 0x000fe20000000f00 */
[----:B------:R-:W-:-:S02]  /*65a0*/  IMAD.MOV.U32 R162, RZ, RZ, R157 ;  /* 0x000000ffffa27224 */ /* 0x000fc400078e009d */
[----:B------:R-:W-:Y:S02]  /*65b0*/  IMAD.MOV.U32 R166, RZ, RZ, R167 ;  /* 0x000000ffffa67224 */ /* 0x000fe400078e00a7 */
[----:B------:R-:W-:Y:S01]  /*65c0*/  IMAD.MOV.U32 R167, RZ, RZ, R165 ;  /* 0x000000ffffa77224 */ /* 0x000fe200078e00a5 */
[----:B------:R-:W-:Y:S01]  /*65d0*/  MOV R165, R163 ;  /* 0x000000a300a57202 */ /* 0x000fe20000000f00 */
[----:B------:R-:W-:Y:S01]  /*65e0*/  IMAD.MOV.U32 R163, RZ, RZ, R164 ;  /* 0x000000ffffa37224 */ /* 0x000fe200078e00a4 */
[----:B------:R-:W-:Y:S01]  /*65f0*/  MOV R157, R233 ;  /* 0x000000e9009d7202 */ /* 0x000fe20000000f00 */
[----:B-1----:R-:W-:Y:S01]  /*6600*/  FFMA.FTZ R3, R178, c[0x0][0x2d0], -R5 ;  /* 0x0000b400b2037a23 */ /* 0x002fe20000010805 */
[C---:B------:R-:W-:Y:S01]  /*6610*/  HMMA.16816.F32 R48, R8.reuse, R12, R48 ;  /* 0x0000000c0830723c */ /* 0x040fe20000001830 */
[----:B------:R-:W-:Y:S01]  /*6620*/  IMAD.MOV.U32 R178, RZ, RZ, R177 ;  /* 0x000000ffffb27224 */ /* 0x000fe200078e00b1 */
[----:B------:R-:W-:Y:S01]  /*6630*/  MOV R177, R176 ;  /* 0x000000b000b17202 */ /* 0x000fe20000000f00 */
[----:B------:R-:W-:Y:S01]  /*6640*/  IMAD.MOV.U32 R176, RZ, RZ, R175 ;  /* 0x000000ffffb07224 */ /* 0x000fe200078e00af */
[----:B------:R-:W1:Y:S01]  /*6650*/  MUFU.EX2 R24, R4 ;  /* 0x0000000400187308 */ /* 0x000e620000000800 */
[----:B------:R-:W-:Y:S01]  /*6660*/  IMAD.MOV.U32 R175, RZ, RZ, R170 ;  /* 0x000000ffffaf7224 */ /* 0x000fe200078e00aa */
[----:B------:R-:W-:Y:S01]  /*6670*/  MOV R170, R171 ;  /* 0x000000ab00aa7202 */ /* 0x000fe20000000f00 */
[----:B------:R-:W-:Y:S01]  /*6680*/  IMAD.MOV.U32 R164, RZ, RZ, R162 ;  /* 0x000000ffffa47224 */ /* 0x000fe200078e00a2 */
[----:B------:R-:W-:Y:S01]  /*6690*/  MOV R162, R161 ;  /* 0x000000a100a27202 */ /* 0x000fe20000000f00 */
[----:B------:R-:W-:Y:S01]  /*66a0*/  IMAD.MOV.U32 R171, RZ, RZ, R166 ;  /* 0x000000ffffab7224 */ /* 0x000fe200078e00a6 */
[C---:B------:R-:W-:Y:S01]  /*66b0*/  HMMA.16816.F32 R40, R8.reuse, R22, R40 ;  /* 0x000000160828723c */ /* 0x040fe20000001828 */
[----:B------:R-:W-:Y:S01]  /*66c0*/  IMAD.MOV.U32 R166, RZ, RZ, R167 ;  /* 0x000000ffffa67224 */ /* 0x000fe200078e00a7 */
[----:B------:R-:W-:Y:S01]  /*66d0*/  MOV R167, R165 ;  /* 0x000000a500a77202 */ /* 0x000fe20000000f00 */
[----:B------:R-:W-:Y:S01]  /*66e0*/  IMAD.MOV.U32 R161, RZ, RZ, R160 ;  /* 0x000000ffffa17224 */ /* 0x000fe200078e00a0 */
[----:B------:R2:W-:Y:S01]  /*66f0*/  MUFU.EX2 R44, R3 ;  /* 0x00000003002c7308 */ /* 0x0005e20000000800 */
[----:B------:R-:W-:Y:S01]  /*6700*/  IMAD.MOV.U32 R160, RZ, RZ, R159 ;  /* 0x000000ffffa07224 */ /* 0x000fe200078e009f */
[----:B------:R-:W-:Y:S01]  /*6710*/  MOV R159, R158 ;  /* 0x0000009e009f7202 */ /* 0x000fe20000000f00 */
[----:B------:R-:W-:Y:S01]  /*6720*/  IMAD.MOV.U32 R165, RZ, RZ, R163 ;  /* 0x000000ffffa57224 */ /* 0x000fe200078e00a3 */
[----:B------:R-:W-:Y:S01]  /*6730*/  HMMA.16816.F32 R28, R8, R14, R28 ;  /* 0x0000000e081c723c */ /* 0x000fe2000000181c */
[----:B------:R-:W-:Y:S01]  /*6740*/  IMAD.MOV.U32 R163, RZ, RZ, R164 ;  /* 0x000000ffffa37224 */ /* 0x000fe200078e00a4 */
[----:B------:R-:W-:Y:S01]  /*6750*/  MOV R164, R162 ;  /* 0x000000a200a47202 */ /* 0x000fe20000000f00 */
[----:B------:R-:W-:Y:S01]  /*6760*/  IMAD.MOV.U32 R158, RZ, RZ, R157 ;  /* 0x000000ffff9e7224 */ /* 0x000fe200078e009d */
[----:B------:R4:W5:Y:S01]  /*6770*/  LDL.LU R233, [R1+0x70] ;  /* 0x0000700001e97983 */ /* 0x0009620000300800 */
[----:B------:R-:W-:-:S02]  /*6780*/  IMAD.MOV.U32 R242, RZ, RZ, R177 ;  /* 0x000000fffff27224 */ /* 0x000fc400078e00b1 */
[----:B------:R-:W-:Y:S01]  /*6790*/  IMAD.MOV.U32 R157, RZ, RZ, R156 ;  /* 0x000000ffff9d7224 */ /* 0x000fe200078e009c */
[----:B------:R-:W-:Y:S01]  /*67a0*/  MOV R156, R151 ;  /* 0x00000097009c7202 */ /* 0x000fe20000000f00 */
[----:B------:R-:W-:Y:S02]  /*67b0*/  IMAD.MOV.U32 R162, RZ, RZ, R161 ;  /* 0x000000ffffa27224 */ /* 0x000fe400078e00a1 */
[----:B--2---:R-:W-:Y:S01]  /*67c0*/  FFMA.FTZ R3, R178, c[0x0][0x2d0], -R5 ;  /* 0x0000b400b2037a23 */ /* 0x004fe20000010805 */
[----:B------:R-:W-:Y:S01]  /*67d0*/  MOV R178, R171 ;  /* 0x000000ab00b27202 */ /* 0x000fe20000000f00 */
[----:B------:R-:W-:Y:S01]  /*67e0*/  IMAD.MOV.U32 R174, RZ, RZ, R170 ;  /* 0x000000ffffae7224 */ /* 0x000fe200078e00aa */
[----:B------:R-:W-:Y:S01]  /*67f0*/  MOV R172, R176 ;  /* 0x000000b000ac7202 */ /* 0x000fe20000000f00 */
[----:B------:R-:W-:Y:S01]  /*6800*/  IMAD.MOV.U32 R161, RZ, RZ, R160 ;  /* 0x000000ffffa17224 */ /* 0x000fe200078e00a0 */
[----:B------:R-:W-:Y:S01]  /*6810*/  MOV R160, R159 ;  /* 0x0000009f00a07202 */ /* 0x000fe20000000f00 */
[----:B------:R-:W-:Y:S01]  /*6820*/  IMAD.MOV.U32 R151, RZ, RZ, R232 ;  /* 0x000000ffff977224 */ /* 0x000fe200078e00e8 */
[----:B------:R2:W-:Y:S01]  /*6830*/  MUFU.EX2 R27, R3 ;  /* 0x00000003001b7308 */ /* 0x0005e20000000800 */
[----:B------:R-:W-:-:S02]  /*6840*/  IMAD.MOV.U32 R159, RZ, RZ, R158 ;  /* 0x000000ffff9f7224 */ /* 0x000fc400078e009e */
[----:B------:R-:W-:Y:S01]  /*6850*/  IMAD.MOV.U32 R173, RZ, RZ, R175 ;  /* 0x000000ffffad7224 */ /* 0x000fe200078e00af */
[----:B------:R-:W-:Y:S01]  /*6860*/  MOV R77, R174 ;  /* 0x000000ae004d7202 */ /* 0x000fe20000000f00 */
        /* <DEDUP_REMOVED lines=8> */
[----:B--2---:R-:W-:-:S02]  /*68f0*/  FFMA.FTZ R3, R242, c[0x0][0x2d0], -R5 ;  /* 0x0000b400f2037a23 */ /* 0x004fc40000010805 */
[----:B------:R-:W-:Y:S02]  /*6900*/  IMAD.MOV.U32 R176, RZ, RZ, R167 ;  /* 0x000000ffffb07224 */ /* 0x000fe400078e00a7 */
[----:B------:R-:W-:Y:S01]  /*6910*/  IMAD.MOV.U32 R183, RZ, RZ, R172 ;  /* 0x000000ffffb77224 */ /* 0x000fe200078e00ac */
[----:B------:R2:W-:Y:S01]  /*6920*/  MUFU.EX2 R26, R3 ;  /* 0x00000003001a7308 */ /* 0x0005e20000000800 */
[----:B------:R-:W-:Y:S02]  /*6930*/  IMAD.MOV.U32 R78, RZ, RZ, R173 ;  /* 0x000000ffff4e7224 */ /* 0x000fe400078e00ad */
[----:B------:R-:W-:Y:S02]  /*6940*/  IMAD.MOV.U32 R171, RZ, RZ, R164 ;  /* 0x000000ffffab7224 */ /* 0x000fe400078e00a4 */
[----:B------:R-:W-:Y:S02]  /*6950*/  IMAD.MOV.U32 R177, RZ, RZ, R166 ;  /* 0x000000ffffb17224 */ /* 0x000fe400078e00a6 */
[----:B------:R-:W-:Y:S01]  /*6960*/  IMAD.MOV.U32 R167, RZ, RZ, R161 ;  /* 0x000000ffffa77224 */ /* 0x000fe200078e00a1 */
[----:B------:R-:W-:Y:S01]  /*6970*/  MOV R161, R156 ;  /* 0x0000009c00a17202 */ /* 0x000fe20000000f00 */
[----:B------:R-:W-:Y:S01]  /*6980*/  IMAD.MOV.U32 R165, RZ, RZ, R160 ;  /* 0x000000ffffa57224 */ /* 0x000fe200078e00a0 */
[----:B------:R-:W-:Y:S01]  /*6990*/  MOV R179, R176 ;  /* 0x000000b000b37202 */ /* 0x000fe20000000f00 */
[----:B------:R-:W-:-:S02]  /*69a0*/  IMAD.MOV.U32 R160, RZ, RZ, R151 ;  /* 0x000000ffffa07224 */ /* 0x000fc400078e0097 */
[----:B--2---:R-:W-:Y:S01]  /*69b0*/  FFMA.FTZ R3, R83, c[0x0][0x2d0], -R5 ;  /* 0x0000b40053037a23 */ /* 0x004fe20000010805 */
        /* <DEDUP_REMOVED lines=8> */
[----:B------:R-:W-:Y:S01]  /*6a40*/  MOV R172, R171 ;  /* 0x000000ab00ac7202 */ /* 0x000fe20000000f00 */
[----:B------:R-:W-:Y:S01]  /*6a50*/  IMAD.MOV.U32 R170, RZ, RZ, R163 ;  /* 0x000000ffffaa7224 */ /* 0x000fe200078e00a3 */
[----:B------:R-:W-:Y:S01]  /*6a60*/  MOV R135, R134 ;  /* 0x0000008600877202 */ /* 0x000fe20000000f00 */
[----:B------:R-:W-:-:S02]  /*6a70*/  IMAD.MOV.U32 R182, RZ, RZ, R177 ;  /* 0x000000ffffb67224 */ /* 0x000fc400078e00b1 */
[----:B------:R-:W-:Y:S02]  /*6a80*/  IMAD.MOV.U32 R183, RZ, RZ, R228 ;  /* 0x000000ffffb77224 */ /* 0x000fe400078e00e4 */
[----:B------:R-:W-:Y:S02]  /*6a90*/  IMAD.MOV.U32 R174, RZ, RZ, R167 ;  /* 0x000000ffffae7224 */ /* 0x000fe400078e00a7 */
[----:B------:R-:W-:Y:S01]  /*6aa0*/  IMAD.MOV.U32 R171, RZ, RZ, R160 ;  /* 0x000000ffffab7224 */ /* 0x000fe200078e00a0 */
[----:B------:R-:W-:Y:S01]  /*6ab0*/  MOV R160, R156 ;  /* 0x0000009c00a07202 */ /* 0x000fe20000000f00 */
[----:B------:R-:W-:Y:S02]  /*6ac0*/  IMAD.MOV.U32 R176, RZ, RZ, R164 ;  /* 0x000000ffffb07224 */ /* 0x000fe400078e00a4 */
[----:B------:R-:W-:Y:S02]  /*6ad0*/  IMAD.MOV.U32 R134, RZ, RZ, R231 ;  /* 0x000000ffff867224 */ /* 0x000fe400078e00e7 */
[----:B------:R-:W-:-:S02]  /*6ae0*/  FFMA.FTZ R6, R77, c[0x0][0x2d0], -R0 ;  /* 0x0000b4004d067a23 */ /* 0x000fc40000010800 */
[--C-:B------:R-:W-:Y:S02]  /*6af0*/  FFMA.FTZ R12, R78, c[0x0][0x2d0], -R0.reuse ;  /* 0x0000b4004e0c7a23 */ /* 0x100fe40000010800 */
[--C-:B------:R-:W-:Y:S02]  /*6b00*/  FFMA.FTZ R4, R79, c[0x0][0x2d0], -R0.reuse ;  /* 0x0000b4004f047a23 */ /* 0x100fe40000010800 */
[----:B------:R-:W-:Y:S01]  /*6b10*/  FFMA.FTZ R13, R179, c[0x0][0x2d0], -R0 ;  /* 0x0000b400b30d7a23 */ /* 0x000fe20000010800 */
[----:B------:R-:W-:Y:S01]  /*6b20*/  MOV R163, R159 ;  /* 0x0000009f00a37202 */ /* 0x000fe20000000f00 */
[----:B------:R-:W-:Y:S02]  /*6b30*/  IMAD.MOV.U32 R162, RZ, RZ, R157 ;  /* 0x000000ffffa27224 */ /* 0x000fe400078e009d */
[----:B------:R-:W-:Y:S01]  /*6b40*/  IMAD.MOV.U32 R242, RZ, RZ, R170 ;  /* 0x000000fffff27224 */ /* 0x000fe200078e00aa */
[----:B------:R3:W-:Y:S01]  /*6b50*/  MUFU.EX2 R25, R3 ;  /* 0x0000000300197308 */ /* 0x0007e20000000800 */
[----:B------:R-:W-:Y:S01]  /*6b60*/  FADD.FTZ R0, R183, R182 ;  /* 0x000000b6b7007221 */ /* 0x000fe20000010000 */
[----:B------:R-:W-:Y:S01]  /*6b70*/  MOV R86, R171 ;  /* 0x000000ab00567202 */ /* 0x000fe20000000f00 */
[----:B------:R-:W-:Y:S01]  /*6b80*/  IMAD.MOV.U32 R173, RZ, RZ, R166 ;  /* 0x000000ffffad7224 */ /* 0x000fe200078e00a6 */
[----:B------:R-:W-:Y:S01]  /*6b90*/  MOV R151, R230 ;  /* 0x000000e600977202 */ /* 0x000fe20000000f00 */
[----:B------:R-:W-:-:S02]  /*6ba0*/  IMAD.MOV.U32 R156, RZ, RZ, R148 ;  /* 0x000000ffff9c7224 */ /* 0x000fc400078e0094 */
[----:B------:R-:W-:Y:S01]  /*6bb0*/  FADD.FTZ R20, R181, R180 ;  /* 0x000000b4b5147221 */ /* 0x000fe20000010000 */
[----:B------:R-:W-:Y:S01]  /*6bc0*/  HMMA.16816.F32 R36, R8, R18, R36 ;  /* 0x000000120824723c */ /* 0x000fe20000001824 */
[----:B------:R-:W-:Y:S02]  /*6bd0*/  FFMA.FTZ R5, R83, c[0x0][0x2d0], -R7 ;  /* 0x0000b40053057a23 */ /* 0x000fe40000010807 */
[----:B------:R-:W-:Y:S01]  /*6be0*/  FADD.FTZ R22, R251, R248 ;  /* 0x000000f8fb167221 */ /* 0x000fe20000010000 */
[----:B------:R-:W-:Y:S01]  /*6bf0*/  MOV R178, R165 ;  /* 0x000000a500b27202 */ /* 0x000fe20000000f00 */
[----:B------:R-:W-:Y:S01]  /*6c00*/  IMAD.MOV.U32 R182, RZ, RZ, R174 ;  /* 0x000000ffffb67224 */ /* 0x000fe200078e00ae */
[----:B------:R4:W5:Y:S01]  /*6c10*/  LDL.LU R231, [R1+0x68] ;  /* 0x0000680001e77983 */ /* 0x0009620000300800 */
[----:B------:R-:W-:Y:S02]  /*6c20*/  IMAD.MOV.U32 R159, RZ, RZ, R135 ;  /* 0x000000ffff9f7224 */ /* 0x000fe400078e0087 */
[----:B------:R-:W-:Y:S01]  /*6c30*/  IMAD.MOV.U32 R170, RZ, RZ, R161 ;  /* 0x000000ffffaa7224 */ /* 0x000fe200078e00a1 */
[----:B------:R-:W-:Y:S01]  /*6c40*/  MOV R158, R134 ;  /* 0x00000086009e7202 */ /* 0x000fe20000000f00 */
[----:B------:R-:W-:-:S02]  /*6c50*/  IMAD.MOV.U32 R174, RZ, RZ, R176 ;  /* 0x000000ffffae7224 */ /* 0x000fc400078e00b0 */
[----:B---3--:R-:W-:Y:S01]  /*6c60*/  FFMA.FTZ R3, R119, c[0x0][0x2d0], -R7 ;  /* 0x0000b40077037a23 */ /* 0x008fe20000010807 */
[----:B------:R-:W-:Y:S01]  /*6c70*/  MOV R175, R162 ;  /* 0x000000a200af7202 */ /* 0x000fe20000000f00 */
[----:B------:R-:W-:Y:S01]  /*6c80*/  IMAD.MOV.U32 R157, RZ, RZ, R133 ;  /* 0x000000ffff9d7224 */ /* 0x000fe200078e0085 */
[----:B------:R2:W-:Y:S01]  /*6c90*/  MUFU.EX2 R15, R5 ;  /* 0x00000005000f7308 */ /* 0x0005e20000000800 */
[----:B------:R-:W-:Y:S02]  /*6ca0*/  FFMA.FTZ R7, R76, c[0x0][0x2d0], -R7 ;  /* 0x0000b4004c077a23 */ /* 0x000fe40000010807 */
[----:B------:R-:W-:Y:S02]  /*6cb0*/  FADD.FTZ R21, R242, R252 ;  /* 0x000000fcf2157221 */ /* 0x000fe40000010000 */
        /* <DEDUP_REMOVED lines=8> */
[----:B------:R-:W-:Y:S01]  /*6d40*/  IMAD.MOV.U32 R161, RZ, RZ, R157 ;  /* 0x000000ffffa17224 */ /* 0x000fe200078e009d */
[----:B------:R-:W1:Y:S01]  /*6d50*/  LDSM.16.MT88.4 R132, [R224+0x3100] ;  /* 0x00310000e084783b */ /* 0x000e620000004200 */
[----:B--2---:R-:W-:Y:S01]  /*6d60*/  FADD.FTZ R5, R174, R0 ;  /* 0x00000000ae057221 */ /* 0x004fe20000010000 */
[----:B------:R2:W-:Y:S01]  /*6d70*/  MUFU.EX2 R23, R3 ;  /* 0x0000000300177308 */ /* 0x0005e20000000800 */
[----:B------:R-:W-:Y:S01]  /*6d80*/  IMAD.MOV.U32 R159, RZ, RZ, R151 ;  /* 0x000000ffff9f7224 */ /* 0x000fe200078e0097 */
[----:B------:R-:W-:Y:S01]  /*6d90*/  LDSM.16.MT88.4 R164, [R225+0x3100] ;  /* 0x00310000e1a4783b */ /* 0x000fe20000004200 */
[----:B------:R-:W-:-:S02]  /*6da0*/  IMAD.MOV.U32 R162, RZ, RZ, R158 ;  /* 0x000000ffffa27224 */ /* 0x000fc400078e009e */
[----:B------:R-:W-:Y:S01]  /*6db0*/  FADD.FTZ R0, R76, R22 ;  /* 0x000000164c007221 */ /* 0x000fe20000010000 */
[----:B------:R-:W-:Y:S01]  /*6dc0*/  LDSM.16.MT88.4 R16, [R226+0x3100] ;  /* 0x00310000e210783b */ /* 0x000fe20000004200 */
[----:B---3--:R-:W-:Y:S01]  /*6dd0*/  FADD.FTZ R4, R86, R20 ;  /* 0x0000001456047221 */ /* 0x008fe20000010000 */
[----:B------:R3:W1:Y:S01]  /*6de0*/  MUFU.EX2 R9, R6 ;  /* 0x0000000600097308 */ /* 0x0006620000000800 */
[----:B------:R-:W-:Y:S01]  /*6df0*/  FADD.FTZ R5, R77, R5 ;  /* 0x000000054d057221 */ /* 0x000fe20000010000 */
[----:B------:R4:W5:Y:S01]  /*6e00*/  LDL.LU R230, [R1+0x64] ;  /* 0x0000640001e67983 */ /* 0x0009620000300800 */
[----:B------:R-:W-:Y:S02]  /*6e10*/  IMAD.MOV.U32 R158, RZ, RZ, R150 ;  /* 0x000000ffff9e7224 */ /* 0x000fe400078e0096 */
[----:B------:R-:W-:Y:S01]  /*6e20*/  FADD.FTZ R4, R183, R4 ;  /* 0x00000004b7047221 */ /* 0x000fe20000010000 */
[----:B------:R-:W-:Y:S01]  /*6e30*/  MOV R157, R149 ;  /* 0x00000095009d7202 */ /* 0x000fe20000000f00 */
[----:B--2---:R-:W-:Y:S01]  /*6e40*/  FADD.FTZ R3, R82, R21 ;  /* 0x0000001552037221 */ /* 0x004fe20000010000 */
[----:B------:R-:W-:Y:S01]  /*6e50*/  MOV R81, R161 ;  /* 0x000000a100517202 */ /* 0x000fe20000000f00 */
[----:B------:R-:W-:-:S02]  /*6e60*/  IMAD.MOV.U32 R169, RZ, RZ, R163 ;  /* 0x000000ffffa97224 */ /* 0x000fc400078e00a3 */
[----:B------:R-:W-:Y:S02]  /*6e70*/  IMAD.MOV.U32 R83, RZ, RZ, R159 ;  /* 0x000000ffff537224 */ /* 0x000fe400078e009f */
[----:B------:R-:W-:Y:S01]  /*6e80*/  IMAD.MOV.U32 R80, RZ, RZ, R162 ;  /* 0x000000ffff507224 */ /* 0x000fe200078e00a2 */
[----:B------:R-:W-:Y:S01]  /*6e90*/  MOV R78, R177 ;  /* 0x000000b1004e7202 */ /* 0x000fe20000000f00 */
[----:B---3--:R-:W-:Y:S01]  /*6ea0*/  FADD.FTZ R6, R154, R3 ;  /* 0x000000039a067221 */ /* 0x008fe20000010000 */
[----:B------:R-:W-:Y:S01]  /*6eb0*/  MOV R170, R158 ;  /* 0x0000009e00aa7202 */ /* 0x000fe20000000f00 */
[----:B------:R-:W-:Y:S02]  /*6ec0*/  FADD.FTZ R3, R152, R0 ;  /* 0x0000000098037221 */ /* 0x000fe40000010000 */
[----:B------:R-:W-:Y:S01]  /*6ed0*/  IMAD.MOV.U32 R79, RZ, RZ, R178 ;  /* 0x000000ffff4f7224 */ /* 0x000fe200078e00b2 */
[----:B------:R2:W-:Y:S01]  /*6ee0*/  MUFU.EX2 R14, R7 ;  /* 0x00000007000e7308 */ /* 0x0005e20000000800 */
[----:B------:R-:W-:Y:S01]  /*6ef0*/  FADD.FTZ R0, R87, R5 ;  /* 0x0000000557007221 */ /* 0x000fe20000010000 */
[----:B------:R-:W3:Y:S01]  /*6f00*/  LDSM.16.MT88.4 R148, [R227+0x3100] ;  /* 0x00310000e394783b */ /* 0x000ee20000004200 */
[----:B------:R-:W-:-:S02]  /*6f10*/  FADD.FTZ R5, R243, R4 ;  /* 0x00000004f3057221 */ /* 0x000fc40000010000 */
[----:B------:R-:W-:Y:S01]  /*6f20*/  IMAD.MOV.U32 R82, RZ, RZ, R83 ;  /* 0x000000ffff527224 */ /* 0x000fe200078e0053 */
[----:B------:R4:W5:Y:S01]  /*6f30*/  LDL.LU R229, [R1+0x60] ;  /* 0x0000600001e57983 */ /* 0x0009620000300800 */
[----:B------:R-:W-:Y:S02]  /*6f40*/  FADD.FTZ R4, R169, R6 ;  /* 0x00000006a9047221 */ /* 0x000fe40000010000 */
[----:B------:R-:W-:Y:S02]  /*6f50*/  FADD.FTZ R3, R80, R3 ;  /* 0x0000000350037221 */ /* 0x000fe40000010000 */
[----:B------:R-:W-:Y:S01]  /*6f60*/  IMAD.MOV.U32 R171, RZ, RZ, R157 ;  /* 0x000000ffffab7224 */ /* 0x000fe200078e009d */
[----:B------:R-:W-:Y:S01]  /*6f70*/  MOV R76, R79 ;  /* 0x0000004f004c7202 */ /* 0x000fe20000000f00 */
[----:B------:R-:W-:Y:S01]  /*6f80*/  FADD.FTZ R0, R81, R0 ;  /* 0x0000000051007221 */ /* 0x000fe20000010000 */
[----:B------:R-:W1:Y:S01]  /*6f90*/  MUFU.EX2 R10, R12 ;  /* 0x0000000c000a7308 */ /* 0x000e620000000800 */
[----:B------:R-:W-:Y:S01]  /*6fa0*/  FADD.FTZ R8, R246, R5 ;  /* 0x00000005f6087221 */ /* 0x000fe20000010000 */
[----:B------:R4:W5:Y:S01]  /*6fb0*/  LDL.LU R228, [R1+0x5c] ;  /* 0x00005c0001e47983 */ /* 0x0009620000300800 */
[----:B------:R-:W-:-:S02]  /*6fc0*/  IMAD.MOV.U32 R242, RZ, RZ, R172 ;  /* 0x000000fffff27224 */ /* 0x000fc400078e00ac */
[----:B------:R-:W-:Y:S02]  /*6fd0*/  IMAD.MOV.U32 R83, RZ, RZ, R78 ;  /* 0x000000ffff537224 */ /* 0x000fe400078e004e */
[----:B--2---:R-:W-:Y:S02]  /*6fe0*/  FADD.FTZ R7, R82, R4 ;  /* 0x0000000452077221 */ /* 0x004fe40000010000 */
[----:B------:R-:W-:Y:S02]  /*6ff0*/  FADD.FTZ R6, R170, R3 ;  /* 0x00000003aa067221 */ /* 0x000fe40000010000 */
[----:B------:R-:W-:Y:S01]  /*7000*/  IMAD.MOV.U32 R77, RZ, RZ, R182 ;  /* 0x000000ffff4d7224 */ /* 0x000fe200078e00b6 */
[----:B------:R-:W-:Y:S01]  /*7010*/  MOV R79, R155 ;  /* 0x0000009b004f7202 */ /* 0x000fe20000000f00 */
[----:B------:R-:W-:Y:S01]  /*7020*/  FADD.FTZ R5, R171, R0 ;  /* 0x00000000ab057221 */ /* 0x000fe20000010000 */
[----:B------:R-:W2:Y:S01]  /*7030*/  MUFU.EX2 R13, R13 ;  /* 0x0000000d000d7308 */ /* 0x000ea20000000800 */
[----:B------:R-:W-:Y:S01]  /*7040*/  FADD.FTZ R4, R249, R8 ;  /* 0x00000008f9047221 */ /* 0x000fe20000010000 */
[----:B------:R4:W5:Y:S01]  /*7050*/  LDL.LU R119, [R1+0x58] ;  /* 0x0000580001777983 */ /* 0x0009620000300800 */
[----:B------:R-:W-:-:S02]  /*7060*/  IMAD.MOV.U32 R78, RZ, RZ, R242 ;  /* 0x000000ffff4e7224 */ /* 0x000fc400078e00f2 */
[----:B------:R-:W-:Y:S02]  /*7070*/  FADD.FTZ R3, R83, R7 ;  /* 0x0000000753037221 */ /* 0x000fe40000010000 */
[----:B------:R-:W-:Y:S02]  /*7080*/  FADD.FTZ R0, R76, R6 ;  /* 0x000000064c007221 */ /* 0x000fe40000010000 */
[----:B------:R-:W-:Y:S02]  /*7090*/  IMAD.MOV.U32 R242, RZ, RZ, R153 ;  /* 0x000000fffff27224 */ /* 0x000fe400078e0099 */
[----:B------:R-:W-:Y:S02]  /*70a0*/  FADD.FTZ R6, R77, R5 ;  /* 0x000000054d067221 */ /* 0x000fe40000010000 */
[----:B------:R-:W-:Y:S02]  /*70b0*/  FADD.FTZ R4, R245, R4 ;  /* 0x00000004f5047221 */ /* 0x000fe40000010000 */
[----:B------:R-:W-:-:S02]  /*70c0*/  FADD.FTZ R5, R78, R3 ;  /* 0x000000034e057221 */ /* 0x000fc40000010000 */
[----:B------:R-:W-:Y:S02]  /*70d0*/  FADD.FTZ R3, R79, R0 ;  /* 0x000000004f037221 */ /* 0x000fe40000010000 */
[----:B------:R-:W-:Y:S02]  /*70e0*/  FADD.FTZ R0, R242, R6 ;  /* 0x00000006f2007221 */ /* 0x000fe40000010000 */
[----:B------:R-:W-:Y:S02]  /*70f0*/  FADD.FTZ R4, R215, R4 ;  /* 0x00000004d7047221 */ /* 0x000fe40000010000 */
        /* <DEDUP_REMOVED lines=62> */
[----:B-1----:R-:W-:-:S02]  /*74e0*/  FADD.FTZ R3, R24, R0 ;  /* 0x0000000018037221 */ /* 0x002fc40000010000 */
        /* <DEDUP_REMOVED lines=12> */
[----:B--2---:R-:W-:Y:S02]  /*75b0*/  FADD.FTZ R4, R13, R4 ;  /* 0x000000040d047221 */ /* 0x004fe40000010000 */
[----:B------:R-:W-:Y:S02]  /*75c0*/  FADD.FTZ R0, R25, R0 ;  /* 0x0000000019007221 */ /* 0x000fe40000010000 */
[----:B------:R-:W-:Y:S01]  /*75d0*/  FADD.FTZ R3, R45, R3 ;  /* 0x000000032d037221 */ /* 0x000fe20000010000 */
[----:B------:R4:W-:Y:S04]  /*75e0*/  STL [R1+0x1c], R5 ;  /* 0x00001c0501007387 */ /* 0x0009e80000100800 */
[----:B------:R4:W-:Y:S04]  /*75f0*/  STL [R1+0x18], R4 ;  /* 0x0000180401007387 */ /* 0x0009e80000100800 */
[----:B------:R4:W-:Y:S04]  /*7600*/  STL [R1+0x24], R0 ;  /* 0x0000240001007387 */ /* 0x0009e80000100800 */
[----:B------:R4:W-:Y:S01]  /*7610*/  STL [R1+0x20], R3 ;  /* 0x0000200301007387 */ /* 0x0009e20000100800 */
[----:B------:R-:W-:-:S02]  /*7620*/  F2FP.PACK_AB R176, R57, R60 ;  /* 0x0000003c39b0723e */ /* 0x000fc400000000ff */
[----:B------:R-:W-:Y:S02]  /*7630*/  F2FP.PACK_AB R177, R27, R44 ;  /* 0x0000002c1bb1723e */ /* 0x000fe400000000ff */
[----:B------:R-:W-:Y:S02]  /*7640*/  F2FP.PACK_AB R178, R45, R56 ;  /* 0x000000382db2723e */ /* 0x000fe400000000ff */
[----:B------:R-:W-:Y:S02]  /*7650*/  F2FP.PACK_AB R179, R25, R26 ;  /* 0x0000001a19b3723e */ /* 0x000fe400000000ff */
[----:B------:R-:W-:Y:S02]  /*7660*/  F2FP.PACK_AB R180, R23, R24 ;  /* 0x0000001817b4723e */ /* 0x000fe400000000ff */
[----:B------:R-:W-:Y:S02]  /*7670*/  F2FP.PACK_AB R181, R10, R9 ;  /* 0x000000090ab5723e */ /* 0x000fe400000000ff */
[----:B------:R-:W-:-:S02]  /*7680*/  F2FP.PACK_AB R182, R14, R15 ;  /* 0x0000000f0eb6723e */ /* 0x000fc400000000ff */
[----:B------:R-:W-:Y:S01]  /*7690*/  F2FP.PACK_AB R183, R13, R11 ;  /* 0x0000000b0db7723e */ /* 0x000fe200000000ff */
[C---:B------:R-:W-:Y:S08]  /*76a0*/  HMMA.16816.F32 R120, R176.reuse, R132, R120 ;  /* 0x00000084b078723c */ /* 0x040ff00000001878 */
[C---:B------:R-:W-:Y:S08]  /*76b0*/  HMMA.16816.F32 R128, R176.reuse, R134, R128 ;  /* 0x00000086b080723c */ /* 0x040ff00000001880 */
[C---:B---3--:R-:W-:Y:S08]  /*76c0*/  HMMA.16816.F32 R140, R176.reuse, R148, R140 ;  /* 0x00000094b08c723c */ /* 0x048ff0000000188c */
[C---:B------:R-:W-:Y:S08]  /*76d0*/  HMMA.16816.F32 R144, R176.reuse, R150, R144 ;  /* 0x00000096b090723c */ /* 0x040ff00000001890 */
[C---:B------:R-:W-:Y:S08]  /*76e0*/  HMMA.16816.F32 R156, R176.reuse, R164, R96 ;  /* 0x000000a4b09c723c */ /* 0x040ff00000001860 */
[----:B------:R-:W-:Y:S08]  /*76f0*/  HMMA.16816.F32 R160, R176, R166, R92 ;  /* 0x000000a6b0a0723c */ /* 0x000ff0000000185c */
[C---:B------:R-:W-:Y:S08]  /*7700*/  HMMA.16816.F32 R124, R180.reuse, R132, R124 ;  /* 0x00000084b47c723c */ /* 0x040ff0000000187c */
[C---:B------:R-:W-:Y:S08]  /*7710*/  HMMA.16816.F32 R136, R180.reuse, R148, R136 ;  /* 0x00000094b488723c */ /* 0x040ff00000001888 */
[----:B------:R-:W-:Y:S08]  /*7720*/  HMMA.16816.F32 R152, R180, R164, R32 ;  /* 0x000000a4b498723c */ /* 0x000ff00000001820 */
[----:B------:R-:W-:Y:S08]  /*7730*/  HMMA.16816.F32 R172, R176, R16, R88 ;  /* 0x00000010b0ac723c */ /* 0x000ff00000001858 */
[C---:B------:R-:W-:Y:S08]  /*7740*/  HMMA.16816.F32 R132, R180.reuse, R134, R52 ;  /* 0x00000086b484723c */ /* 0x040ff00000001834 */
[C---:B------:R-:W-:Y:S08]  /*7750*/  HMMA.16816.F32 R148, R180.reuse, R150, R40 ;  /* 0x00000096b494723c */ /* 0x040ff00000001828 */
[C---:B------:R-:W-:Y:S08]  /*7760*/  HMMA.16816.F32 R164, R180.reuse, R166, R36 ;  /* 0x000000a6b4a4723c */ /* 0x040ff00000001824 */
[----:B------:R-:W-:Y:S08]  /*7770*/  HMMA.16816.F32 R168, R180, R16, R48 ;  /* 0x00000010b4a8723c */ /* 0x000ff00000001830 */
[-C--:B------:R-:W-:Y:S08]  /*7780*/  HMMA.16816.F32 R176, R176, R18.reuse, R64 ;  /* 0x00000012b0b0723c */ /* 0x080ff00000001840 */
[----:B------:R-:W-:Y:S01]  /*7790*/  HMMA.16816.F32 R180, R180, R18, R28 ;  /* 0x00000012b4b4723c */ /* 0x000fe2000000181c */
[----:B------:R-:W-:Y:S07]  /*77a0*/  @!P1 BRA `(.L_x_2) ;  /* 0x0000566000009947 */ /* 0x000fee0003800000 */
[----:B----4-:R-:W2:Y:S01]  /*77b0*/  LDL.LU R242, [R1] ;  /* 0x0000000001f27983 */ /* 0x010ea20000300800 */
[----:B------:R-:W-:Y:S01]  /*77c0*/  UMOV UR6, 0x5 ;  /* 0x0000000500067882 */ /* 0x000fe20000000000 */
[----:B------:R-:W-:Y:S01]  /*77d0*/  IMAD.MOV.U32 R116, RZ, RZ, R70 ;  /* 0x000000ffff747224 */ /* 0x000fe200078e0046 */
[----:B------:R-:W-:Y:S01]  /*77e0*/  ULDC.64 UR4, c[0x0][0x208] ;  /* 0x0000820000047ab9 */ /* 0x000fe20000000a00 */
[----:B------:R-:W-:Y:S01]  /*77f0*/  IMAD.MOV.U32 R3, RZ, RZ, R71 ;  /* 0x000000ffff037224 */ /* 0x000fe200078e0047 */
[----:B------:R-:W-:Y:S01]  /*7800*/  MOV R118, R2 ;  /* 0x0000000200767202 */ /* 0x000fe20000000f00 */
[----:B------:R-:W-:Y:S01]  /*7810*/  USHF.L.U64.HI UR5, UR4, UR6, UR5 ;  /* 0x0000000604057299 */ /* 0x000fe20008010205 */
[----:B------:R-:W-:Y:S01]  /*7820*/  MOV R117, R68 ;  /* 0x0000004400757202 */ /* 0x000fe20000000f00 */
[----:B------:R-:W-:Y:S01]  /*7830*/  USHF.L.U32 UR4, UR4, 0x5, URZ ;  /* 0x0000000504047899 */ /* 0x000fe2000800063f */
[----:B--2---:R-:W-:-:S07]  /*7840*/  IADD3 R242, R242, -0x2, RZ ;  /* 0xfffffffef2f27810 */ /* 0x004fce0007ffe0ff */
[----:B------:R-:W2:Y:S04]  /*7850*/  LDL.LU.64 R76, [R1+0x8] ;  /* 0x00000800014c7983 */ /* 0x000ea80000300a00 */
[----:B------:R-:W3:Y:S04]  /*7860*/  LDL.LU.64 R78, [R1+0x10] ;  /* 0x00001000014e7983 */ /* 0x000ee80000300a00 */
[----:B------:R-:W4:Y:S01]  /*7870*/  LDL R83, [R1+0x28] ;  /* 0x0000280001537983 */ /* 0x000f220000100800 */
[----:B--2---:R-:W-:-:S02]  /*7880*/  MOV R5, R77 ;  /* 0x0000004d00057202 */ /* 0x004fc40000000f00 */
[----:B---3--:R-:W-:Y:S02]  /*7890*/  MOV R4, R78 ;  /* 0x0000004e00047202 */ /* 0x008fe40000000f00 */
[----:B----4-:R-:W-:-:S03]  /*78a0*/  SHF.L.U32 R241, R83, 0x1, RZ ;  /* 0x0000000153f17819 */ /* 0x010fc600000006ff */
[----:B------:R1:W-:Y:S04]  /*78b0*/  STL.64 [R1+0x38], R4 ;  /* 0x0000380401007387 */ /* 0x0003e80000100a00 */
.L_x_3:
[----:B--2---:R-:W2:Y:S01]  /*78c0*/  LDL.64 R72, [R1+0x38] ;  /* 0x0000380001487983 */ /* 0x004ea20000100a00 */
[----:B------:R-:W-:Y:S04]  /*78d0*/  DEPBAR.LE SB0, 0x0 ;  /* 0x000080000000791a */ /* 0x000fe80000000000 */
[----:B------:R-:W-:Y:S01]  /*78e0*/  SHF.R.S32.HI R0, RZ, 0x1f, R242 ;  /* 0x0000001fff007819 */ /* 0x000fe200000114f2 */
[----:B------:R-:W-:Y:S01]  /*78f0*/  BAR.SYNC.DEFER_BLOCKING 0x0 ;  /* 0x0000000000007b1d */ /* 0x000fe20000010000 */
[----:B------:R-:W-:Y:S04]  /*7900*/  IMAD.WIDE.U32 R84, R242, c[0x0][0x208], RZ ;  /* 0x00008200f2547a25 */ /* 0x000fe800078e00ff */
[----:B------:R-:W-:Y:S03]  /*7910*/  IMAD R0, R0, c[0x0][0x208], RZ ;  /* 0x0000820000007a24 */ /* 0x000fe600078e02ff */
[----:B-----5:R-:W-:Y:S01]  /*7920*/  STL [R1+0x58], R230 ;  /* 0x000058e601007387 */ /* 0x020fe20000100800 */
[----:B------:R-:W-:Y:S03]  /*7930*/  IMAD R0, R242, c[0x0][0x20c], R0 ;  /* 0x00008300f2007a24 */ /* 0x000fe600078e0200 */
[----:B------:R-:W-:Y:S02]  /*7940*/  STL [R1+0x5c], R119 ;  /* 0x00005c7701007387 */ /* 0x000fe40000100800 */
[----:B------:R-:W-:Y:S02]  /*7950*/  IADD3 R0, R85, R0, RZ ;  /* 0x0000000055007210 */ /* 0x000fe40007ffe0ff */
[----:B------:R-:W-:Y:S03]  /*7960*/  STL [R1+0x60], R234 ;  /* 0x000060ea01007387 */ /* 0x000fe60000100800 */
[----:B------:R-:W-:Y:S01]  /*7970*/  IMAD R0, R0, 0x70, RZ ;  /* 0x0000007000007824 */ /* 0x000fe200078e02ff */
[----:B------:R-:W-:Y:S04]  /*7980*/  STL [R1+0x64], R233 ;  /* 0x000064e901007387 */ /* 0x000fe80000100800 */
[----:B------:R-:W-:Y:S08]  /*7990*/  LDSM.16.M88.4 R112, [R230+0x7100] ;  /* 0x00710000e670783b */ /* 0x000ff00000000200 */
[----:B------:R-:W3:Y:S08]  /*79a0*/  LDSM.16.M88.4 R16, [R119+0x3900] ;  /* 0x003900007710783b */ /* 0x000ef00000000200 */
[----:B------:R-:W4:Y:S08]  /*79b0*/  LDSM.16.M88.4 R108, [R230+0x9100] ;  /* 0x00910000e66c783b */ /* 0x000f300000000200 */
[----:B------:R-:W1:Y:S08]  /*79c0*/  LDSM.16.M88.4 R32, [R119+0x4100] ;  /* 0x004100007720783b */ /* 0x000e700000000200 */
[----:B------:R-:W1:Y:S08]  /*79d0*/  LDSM.16.M88.4 R48, [R119+0x4900] ;  /* 0x004900007730783b */ /* 0x000e700000000200 */
[----:B------:R-:W1:Y:S08]  /*79e0*/  LDSM.16.M88.4 R64, [R119+0x5100] ;  /* 0x005100007740783b */ /* 0x000e700000000200 */
[----:B------:R-:W1:Y:S08]  /*79f0*/  LDSM.16.M88.4 R80, [R119+0x5900] ;  /* 0x005900007750783b */ /* 0x000e700000000200 */
[----:B------:R-:W1:Y:S08]  /*7a00*/  LDSM.16.M88.4 R96, [R119+0x6100] ;  /* 0x006100007760783b */ /* 0x000e700000000200 */
[----:B------:R-:W1:Y:S08]  /*7a10*/  LDSM.16.M88.4 R184, [R119+0x6900] ;  /* 0x0069000077b8783b */ /* 0x000e700000000200 */
[----:B------:R-:W-:Y:S08]  /*7a20*/  LDSM.16.M88.4 R188, [R233+0x7100] ;  /* 0x00710000e9bc783b */ /* 0x000ff00000000200 */
[----:B------:R-:W1:Y:S08]  /*7a30*/  LDSM.16.M88.4 R192, [R234] ;  /* 0x00000000eac0783b */ /* 0x000e700000000200 */
[----:B------:R-:W1:Y:S08]  /*7a40*/  LDSM.16.M88.4 R196, [R233+0x9100] ;  /* 0x00910000e9c4783b */ /* 0x000e700000000200 */
[----:B------:R-:W1:Y:S08]  /*7a50*/  LDSM.16.M88.4 R200, [R240] ;  /* 0x00000000f0c8783b */ /* 0x000e700000000200 */
[----:B------:R-:W1:Y:S08]  /*7a60*/  LDSM.16.M88.4 R204, [R239] ;  /* 0x00000000efcc783b */ /* 0x000e700000000200 */
[----:B------:R-:W1:Y:S08]  /*7a70*/  LDSM.16.M88.4 R208, [R238] ;  /* 0x00000000eed0783b */ /* 0x000e700000000200 */
[----:B------:R-:W1:Y:S08]  /*7a80*/  LDSM.16.M88.4 R212, [R237] ;  /* 0x00000000edd4783b */ /* 0x000e700000000200 */
[----:B------:R-:W1:Y:S08]  /*7a90*/  LDSM.16.M88.4 R216, [R236] ;  /* 0x00000000ecd8783b */ /* 0x000e700000000200 */
[----:B------:R-:W1:Y:S08]  /*7aa0*/  LDSM.16.M88.4 R220, [R235] ;  /* 0x00000000ebdc783b */ /* 0x000e700000000200 */
[----:B------:R-:W-:Y:S01]  /*7ab0*/  STL [R1+0x68], R240 ;  /* 0x000068f001007387 */ /* 0x000fe20000100800 */
[----:B--2---:R-:W-:Y:S01]  /*7ac0*/  IMAD.WIDE.U32 R84, R84, 0x70, R72 ;  /* 0x0000007054547825 */ /* 0x004fe200078e0048 */
[-C--:B-1-3--:R-:W-:Y:S04]  /*7ad0*/  HMMA.16816.F32 R4, R112, R16.reuse, RZ ;  /* 0x000000107004723c */ /* 0x08afe800000018ff */
[C---:B------:R-:W-:Y:S02]  /*7ae0*/  LEA R90, P1, R84.reuse, c[0x0][0x1f8], 0x1 ;  /* 0x00007e00545a7a11 */ /* 0x040fe400078208ff */
[----:B------:R-:W-:Y:S02]  /*7af0*/  IADD3 R0, R85, R0, RZ ;  /* 0x0000000055007210 */ /* 0x000fe40007ffe0ff */
[C---:B----4-:R-:W-:Y:S04]  /*7b00*/  HMMA.16816.F32 R8, R108.reuse, R16, RZ ;  /* 0x000000106c08723c */ /* 0x050fe800000018ff */
[----:B------:R-:W-:Y:S02]  /*7b10*/  LEA.HI.X R91, R84, c[0x0][0x1fc], R0, 0x1, P1 ;  /* 0x00007f00545b7a11 */ /* 0x000fe400008f0c00 */
[----:B------:R-:W-:Y:S02]  /*7b20*/  IADD3 R88, P1, R90, UR4, RZ ;  /* 0x000000045a587c10 */ /* 0x000fe4000ff3e0ff */
[-C--:B------:R-:W-:Y:S01]  /*7b30*/  HMMA.16816.F32 R12, R108, R18.reuse, RZ ;  /* 0x000000126c0c723c */ /* 0x080fe200000018ff */
[----:B------:R-:W-:Y:S01]  /*7b40*/  @!PT LDS RZ, [RZ] ;  /* 0x00000000fffff984 */ /* 0x000fe20000000800 */
[----:B------:R-:W-:Y:S01]  /*7b50*/  @!PT LDS RZ, [RZ] ;  /* 0x00000000fffff984 */ /* 0x000fe20000000800 */
[----:B------:R-:W-:Y:S01]  /*7b60*/  @!PT LDS RZ, [RZ] ;  /* 0x00000000fffff984 */ /* 0x000fe20000000800 */
[----:B------:R1:W-:Y:S03]  /*7b70*/  LDGSTS.E.BYPASS.LTC128B.128 [R241+0x100], [R90.64], !P0 ;  /* 0x001000005af17fae */ /* 0x0003e6000c101d48 */
[----:B------:R-:W-:Y:S02]  /*7b80*/  IADD3.X R89, R91, UR5, RZ, P1, !PT ;  /* 0x000000055b597c10 */ /* 0x000fe40008ffe4ff */
[----:B------:R-:W-:Y:S02]  /*7b90*/  IADD3 R94, P2, R88, UR4, RZ ;  /* 0x00000004585e7c10 */ /* 0x000fe4000ff5e0ff */
[C---:B------:R-:W-:Y:S01]  /*7ba0*/  HMMA.16816.F32 R16, R112.reuse, R18, RZ ;  /* 0x000000127010723c */ /* 0x040fe200000018ff */
[----:B------:R1:W-:Y:S03]  /*7bb0*/  LDGSTS.E.BYPASS.LTC128B.128 [R241+0x900], [R88.64], !P0 ;  /* 0x0090000058f17fae */ /* 0x0003e6000c101d48 */
[----:B------:R-:W-:Y:S02]  /*7bc0*/  IADD3.X R95, R89, UR5, RZ, P2, !PT ;  /* 0x00000005595f7c10 */ /* 0x000fe400097fe4ff */
[----:B------:R-:W-:Y:S02]  /*7bd0*/  IADD3 R92, P1, R94, UR4, RZ ;  /* 0x000000045e5c7c10 */ /* 0x000fe4000ff3e0ff */
[-C--:B------:R-:W-:Y:S01]  /*7be0*/  HMMA.16816.F32 R20, R112, R32.reuse, RZ ;  /* 0x000000207014723c */ /* 0x080fe200000018ff */
        /* <DEDUP_REMOVED lines=9> */
[----:B------:R-:W-:Y:S04]  /*7c80*/  IADD3.X R103, R101, UR5, RZ, P1, !PT ;  /* 0x0000000565677c10 */ /* 0x000fe80008ffe4ff */
[C---:B------:R-:W-:Y:S01]  /*7c90*/  HMMA.16816.F32 R32, R112.reuse, R34, RZ ;  /* 0x000000227020723c */ /* 0x040fe200000018ff */
[----:B------:R4:W-:Y:S07]  /*7ca0*/  LDGSTS.E.BYPASS.LTC128B.128 [R241+0x2900], [R102.64], !P0 ;  /* 0x0290000066f17fae */ /* 0x0009ee000c101d48 */
[-C--:B------:R-:W-:Y:S08]  /*7cb0*/  HMMA.16816.F32 R36, R112, R48.reuse, RZ ;  /* 0x000000307024723c */ /* 0x080ff000000018ff */
[C---:B------:R-:W-:Y:S04]  /*7cc0*/  HMMA.16816.F32 R40, R108.reuse, R48, RZ ;  /* 0x000000306c28723c */ /* 0x040fe800000018ff */
[----:B---3--:R-:W-:Y:S04]  /*7cd0*/  IADD3 R100, P1, R102, UR4, RZ ;  /* 0x0000000466647c10 */ /* 0x008fe8000ff3e0ff */
[-C--:B------:R-:W-:Y:S01]  /*7ce0*/  HMMA.16816.F32 R44, R108, R50.reuse, RZ ;  /* 0x000000326c2c723c */ /* 0x080fe200000018ff */
[----:B------:R-:W-:Y:S02]  /*7cf0*/  IADD3.X R101, R103, UR5, RZ, P1, !PT ;  /* 0x0000000567657c10 */ /* 0x000fe40008ffe4ff */
[C---:B------:R-:W-:Y:S02]  /*7d00*/  ISETP.GT.AND P1, PT, R242.reuse, RZ, PT ;  /* 0x000000fff200720c */ /* 0x040fe40003f24270 */
[----:B------:R-:W-:Y:S01]  /*7d10*/  IADD3 R242, R242, -0x1, RZ ;  /* 0xfffffffff2f27810 */ /* 0x000fe20007ffe0ff */
[----:B------:R4:W-:Y:S02]  /*7d20*/  LDGSTS.E.BYPASS.LTC128B.128 [R241+0x3100], [R100.64], !P0 ;  /* 0x0310000064f17fae */ /* 0x0009e4000c101d48 */
[C---:B------:R-:W-:Y:S06]  /*7d30*/  HMMA.16816.F32 R48, R112.reuse, R50, RZ ;  /* 0x000000327030723c */ /* 0x040fec00000018ff */
[----:B------:R-:W0:Y:S02]  /*7d40*/  LDGDEPBAR ;  /* 0x00000000000079af */ /* 0x000e240000000000 */
[-C--:B------:R-:W-:Y:S08]  /*7d50*/  HMMA.16816.F32 R52, R112, R64.reuse, RZ ;  /* 0x000000407034723c */ /* 0x080ff000000018ff */
[C---:B------:R-:W-:Y:S08]  /*7d60*/  HMMA.16816.F32 R56, R108.reuse, R64, RZ ;  /* 0x000000406c38723c */ /* 0x040ff000000018ff */
[-C--:B------:R-:W-:Y:S08]  /*7d70*/  HMMA.16816.F32 R60, R108, R66.reuse, RZ ;  /* 0x000000426c3c723c */ /* 0x080ff000000018ff */
[C---:B------:R-:W-:Y:S08]  /*7d80*/  HMMA.16816.F32 R64, R112.reuse, R66, RZ ;  /* 0x000000427040723c */ /* 0x040ff000000018ff */
[-C--:B------:R-:W-:Y:S08]  /*7d90*/  HMMA.16816.F32 R68, R112, R80.reuse, RZ ;  /* 0x000000507044723c */ /* 0x080ff000000018ff */
[C---:B------:R-:W-:Y:S08]  /*7da0*/  HMMA.16816.F32 R72, R108.reuse, R80, RZ ;  /* 0x000000506c48723c */ /* 0x040ff000000018ff */
[-C--:B------:R-:W-:Y:S08]  /*7db0*/  HMMA.16816.F32 R76, R108, R82.reuse, RZ ;  /* 0x000000526c4c723c */ /* 0x080ff000000018ff */
[C---:B------:R-:W-:Y:S08]  /*7dc0*/  HMMA.16816.F32 R80, R112.reuse, R82, RZ ;  /* 0x000000527050723c */ /* 0x040ff000000018ff */
[-C--:B------:R-:W-:Y:S08]  /*7dd0*/  HMMA.16816.F32 R84, R112, R96.reuse, RZ ;  /* 0x000000607054723c */ /* 0x080ff000000018ff */
[C---:B-1----:R-:W-:Y:S08]  /*7de0*/  HMMA.16816.F32 R88, R108.reuse, R96, RZ ;  /* 0x000000606c58723c */ /* 0x042ff000000018ff */
[-C--:B--2---:R-:W-:Y:S08]  /*7df0*/  HMMA.16816.F32 R92, R108, R98.reuse, RZ ;  /* 0x000000626c5c723c */ /* 0x084ff000000018ff */
[C---:B------:R-:W-:Y:S08]  /*7e00*/  HMMA.16816.F32 R96, R112.reuse, R98, RZ ;  /* 0x000000627060723c */ /* 0x040ff000000018ff */
[-C--:B----4-:R-:W-:Y:S08]  /*7e10*/  HMMA.16816.F32 R100, R112, R184.reuse, RZ ;  /* 0x000000b87064723c */ /* 0x090ff000000018ff */
[C---:B------:R-:W-:Y:S08]  /*7e20*/  HMMA.16816.F32 R104, R108.reuse, R184, RZ ;  /* 0x000000b86c68723c */ /* 0x040ff000000018ff */
[-C--:B------:R-:W-:Y:S08]  /*7e30*/  HMMA.16816.F32 R108, R108, R186.reuse, RZ ;  /* 0x000000ba6c6c723c */ /* 0x080ff000000018ff */
[----:B------:R-:W-:Y:S01]  /*7e40*/  HMMA.16816.F32 R112, R112, R186, RZ ;  /* 0x000000ba7070723c */ /* 0x000fe200000018ff */
[----:B------:R-:W-:Y:S07]  /*7e50*/  LDSM.16.M88.4 R184, [R231+0x7100] ;  /* 0x00710000e7b8783b */ /* 0x000fee0000000200 */
[-C--:B------:R-:W-:Y:S08]  /*7e60*/  HMMA.16816.F32 R4, R188, R192.reuse, R4 ;  /* 0x000000c0bc04723c */ /* 0x080ff00000001804 */
[C---:B------:R-:W-:Y:S08]  /*7e70*/  HMMA.16816.F32 R8, R196.reuse, R192, R8 ;  /* 0x000000c0c408723c */ /* 0x040ff00000001808 */
[-C--:B------:R-:W-:Y:S08]  /*7e80*/  HMMA.16816.F32 R12, R196, R194.reuse, R12 ;  /* 0x000000c2c40c723c */ /* 0x080ff0000000180c */
[C---:B------:R-:W-:Y:S01]  /*7e90*/  HMMA.16816.F32 R16, R188.reuse, R194, R16 ;  /* 0x000000c2bc10723c */ /* 0x040fe20000001810 */
[----:B------:R-:W1:Y:S07]  /*7ea0*/  LDSM.16.M88.4 R192, [R229+0x3900] ;  /* 0x00390000e5c0783b */ /* 0x000e6e0000000200 */
[-C--:B------:R-:W-:Y:S08]  /*7eb0*/  HMMA.16816.F32 R20, R188, R200.reuse, R20 ;  /* 0x000000c8bc14723c */ /* 0x080ff00000001814 */
[C---:B------:R-:W-:Y:S08]  /*7ec0*/  HMMA.16816.F32 R24, R196.reuse, R200, R24 ;  /* 0x000000c8c418723c */ /* 0x040ff00000001818 */
[-C--:B------:R-:W-:Y:S08]  /*7ed0*/  HMMA.16816.F32 R28, R196, R202.reuse, R28 ;  /* 0x000000cac41c723c */ /* 0x080ff0000000181c */
[C---:B------:R-:W-:Y:S01]  /*7ee0*/  HMMA.16816.F32 R32, R188.reuse, R202, R32 ;  /* 0x000000cabc20723c */ /* 0x040fe20000001820 */
[----:B------:R-:W2:Y:S07]  /*7ef0*/  LDSM.16.M88.4 R200, [R231+0x9100] ;  /* 0x00910000e7c8783b */ /* 0x000eae0000000200 */
[-C--:B------:R-:W-:Y:S08]  /*7f00*/  HMMA.16816.F32 R36, R188, R204.reuse, R36 ;  /* 0x000000ccbc24723c */ /* 0x080ff00000001824 */
[C---:B------:R-:W-:Y:S08]  /*7f10*/  HMMA.16816.F32 R40, R196.reuse, R204, R40 ;  /* 0x000000ccc428723c */ /* 0x040ff00000001828 */
[-C--:B------:R-:W-:Y:S08]  /*7f20*/  HMMA.16816.F32 R44, R196, R206.reuse, R44 ;  /* 0x000000cec42c723c */ /* 0x080ff0000000182c */
[C---:B------:R-:W-:Y:S01]  /*7f30*/  HMMA.16816.F32 R48, R188.reuse, R206, R48 ;  /* 0x000000cebc30723c */ /* 0x040fe20000001830 */
[----:B------:R-:W3:Y:S07]  /*7f40*/  LDSM.16.M88.4 R204, [R229+0x4100] ;  /* 0x00410000e5cc783b */ /* 0x000eee0000000200 */
[-C--:B------:R-:W-:Y:S08]  /*7f50*/  HMMA.16816.F32 R52, R188, R208.reuse, R52 ;  /* 0x000000d0bc34723c */ /* 0x080ff00000001834 */
[C---:B------:R-:W-:Y:S08]  /*7f60*/  HMMA.16816.F32 R56, R196.reuse, R208, R56 ;  /* 0x000000d0c438723c */ /* 0x040ff00000001838 */
[-C--:B------:R-:W-:Y:S08]  /*7f70*/  HMMA.16816.F32 R60, R196, R210.reuse, R60 ;  /* 0x000000d2c43c723c */ /* 0x080ff0000000183c */
[C---:B------:R-:W-:Y:S01]  /*7f80*/  HMMA.16816.F32 R64, R188.reuse, R210, R64 ;  /* 0x000000d2bc40723c */ /* 0x040fe20000001840 */
[----:B------:R-:W4:Y:S07]  /*7f90*/  LDSM.16.M88.4 R208, [R229+0x4900] ;  /* 0x00490000e5d0783b */ /* 0x000f2e0000000200 */
[-C--:B------:R-:W-:Y:S08]  /*7fa0*/  HMMA.16816.F32 R68, R188, R212.reuse, R68 ;  /* 0x000000d4bc44723c */ /* 0x080ff00000001844 */
[C---:B------:R-:W-:Y:S08]  /*7fb0*/  HMMA.16816.F32 R72, R196.reuse, R212, R72 ;  /* 0x000000d4c448723c */ /* 0x040ff00000001848 */
[-C--:B------:R-:W-:Y:S08]  /*7fc0*/  HMMA.16816.F32 R76, R196, R214.reuse, R76 ;  /* 0x000000d6c44c723c */ /* 0x080ff0000000184c */
[C---:B------:R-:W-:Y:S01]  /*7fd0*/  HMMA.16816.F32 R80, R188.reuse, R214, R80 ;  /* 0x000000d6bc50723c */ /* 0x040fe20000001850 */
[----:B------:R-:W-:Y:S07]  /*7fe0*/  LDSM.16.M88.4 R212, [R232+0x7100] ;  /* 0x00710000e8d4783b */ /* 0x000fee0000000200 */
[-C--:B------:R-:W-:Y:S08]  /*7ff0*/  HMMA.16816.F32 R84, R188, R216.reuse, R84 ;  /* 0x000000d8bc54723c */ /* 0x080ff00000001854 */
[C---:B------:R-:W-:Y:S08]  /*8000*/  HMMA.16816.F32 R88, R196.reuse, R216, R88 ;  /* 0x000000d8c458723c */ /* 0x040ff00000001858 */
[-C--:B------:R-:W-:Y:S08]  /*8010*/  HMMA.16816.F32 R92, R196, R218.reuse, R92 ;  /* 0x000000dac45c723c */ /* 0x080ff0000000185c */
[C---:B------:R-:W-:Y:S01]  /*8020*/  HMMA.16816.F32 R96, R188.reuse, R218, R96 ;  /* 0x000000dabc60723c */ /* 0x040fe20000001860 */
[----:B------:R-:W-:Y:S07]  /*8030*/  LDSM.16.M88.4 R216, [R228] ;  /* 0x00000000e4d8783b */ /* 0x000fee0000000200 */
[-C--:B------:R-:W-:Y:S08]  /*8040*/  HMMA.16816.F32 R100, R188, R220.reuse, R100 ;  /* 0x000000dcbc64723c */ /* 0x080ff00000001864 */
[C---:B------:R-:W-:Y:S08]  /*8050*/  HMMA.16816.F32 R104, R196.reuse, R220, R104 ;  /* 0x000000dcc468723c */ /* 0x040ff00000001868 */
[-C--:B------:R-:W-:Y:S01]  /*8060*/  HMMA.16816.F32 R108, R196, R222.reuse, R108 ;  /* 0x000000dec46c723c */ /* 0x080fe2000000186c */
[----:B------:R-:W-:Y:S07]  /*8070*/  LDSM.16.M88.4 R196, [R229+0x6100] ;  /* 0x00610000e5c4783b */ /* 0x000fee0000000200 */
[----:B------:R-:W-:Y:S01]  /*8080*/  HMMA.16816.F32 R112, R188, R222, R112 ;  /* 0x000000debc70723c */ /* 0x000fe20000001870 */
[----:B------:R-:W4:Y:S07]  /*8090*/  LDSM.16.M88.4 R188, [R229+0x5100] ;  /* 0x00510000e5bc783b */ /* 0x000f2e0000000200 */
[-C--:B-1----:R-:W-:Y:S08]  /*80a0*/  HMMA.16816.F32 R4, R184, R192.reuse, R4 ;  /* 0x000000c0b804723c */ /* 0x082ff00000001804 */
[C---:B--2---:R-:W-:Y:S08]  /*80b0*/  HMMA.16816.F32 R8, R200.reuse, R192, R8 ;  /* 0x000000c0c808723c */ /* 0x044ff00000001808 */
[-C--:B------:R-:W-:Y:S08]  /*80c0*/  HMMA.16816.F32 R12, R200, R194.reuse, R12 ;  /* 0x000000c2c80c723c */ /* 0x080ff0000000180c */
[C---:B------:R-:W-:Y:S01]  /*80d0*/  HMMA.16816.F32 R16, R184.reuse, R194, R16 ;  /* 0x000000c2b810723c */ /* 0x040fe20000001810 */
[----:B------:R-:W1:Y:S07]  /*80e0*/  LDSM.16.M88.4 R192, [R229+0x5900] ;  /* 0x00590000e5c0783b */ /* 0x000e6e0000000200 */
[-C--:B---3--:R-:W-:Y:S08]  /*80f0*/  HMMA.16816.F32 R20, R184, R204.reuse, R20 ;  /* 0x000000ccb814723c */ /* 0x088ff00000001814 */
[C---:B------:R-:W-:Y:S08]  /*8100*/  HMMA.16816.F32 R24, R200.reuse, R204, R24 ;  /* 0x000000ccc818723c */ /* 0x040ff00000001818 */
[-C--:B------:R-:W-:Y:S08]  /*8110*/  HMMA.16816.F32 R28, R200, R206.reuse, R28 ;  /* 0x000000cec81c723c */ /* 0x080ff0000000181c */
[C---:B------:R-:W-:Y:S01]  /*8120*/  HMMA.16816.F32 R32, R184.reuse, R206, R32 ;  /* 0x000000ceb820723c */ /* 0x040fe20000001820 */
[----:B------:R-:W2:Y:S07]  /*8130*/  LDSM.16.M88.4 R204, [R229+0x6900] ;  /* 0x00690000e5cc783b */ /* 0x000eae0000000200 */
[-C--:B----4-:R-:W-:Y:S08]  /*8140*/  HMMA.16816.F32 R36, R184, R208.reuse, R36 ;  /* 0x000000d0b824723c */ /* 0x090ff00000001824 */
[C---:B------:R-:W-:Y:S08]  /*8150*/  HMMA.16816.F32 R40, R200.reuse, R208, R40 ;  /* 0x000000d0c828723c */ /* 0x040ff00000001828 */
[-C--:B------:R-:W-:Y:S08]  /*8160*/  HMMA.16816.F32 R44, R200, R210.reuse, R44 ;  /* 0x000000d2c82c723c */ /* 0x080ff0000000182c */
[C---:B------:R-:W-:Y:S08]  /*8170*/  HMMA.16816.F32 R48, R184.reuse, R210, R48 ;  /* 0x000000d2b830723c */ /* 0x040ff00000001830 */
[-C--:B------:R-:W-:Y:S08]  /*8180*/  HMMA.16816.F32 R52, R184, R188.reuse, R52 ;  /* 0x000000bcb834723c */ /* 0x080ff00000001834 */
[C---:B------:R-:W-:Y:S08]  /*8190*/  HMMA.16816.F32 R56, R200.reuse, R188, R56 ;  /* 0x000000bcc838723c */ /* 0x040ff00000001838 */
[-C--:B------:R-:W-:Y:S08]  /*81a0*/  HMMA.16816.F32 R60, R200, R190.reuse, R60 ;  /* 0x000000bec83c723c */ /* 0x080ff0000000183c */
[C---:B------:R-:W-:Y:S01]  /*81b0*/  HMMA.16816.F32 R64, R184.reuse, R190, R64 ;  /* 0x000000beb840723c */ /* 0x040fe20000001840 */
[----:B------:R-:W3:Y:S07]  /*81c0*/  LDSM.16.M88.4 R188, [R232+0x9100] ;  /* 0x00910000e8bc783b */ /* 0x000eee0000000200 */
[-C--:B-1----:R-:W-:Y:S08]  /*81d0*/  HMMA.16816.F32 R68, R184, R192.reuse, R68 ;  /* 0x000000c0b844723c */ /* 0x082ff00000001844 */
[C---:B------:R-:W-:Y:S08]  /*81e0*/  HMMA.16816.F32 R72, R200.reuse, R192, R72 ;  /* 0x000000c0c848723c */ /* 0x040ff00000001848 */
[-C--:B------:R-:W-:Y:S08]  /*81f0*/  HMMA.16816.F32 R76, R200, R194.reuse, R76 ;  /* 0x000000c2c84c723c */ /* 0x080ff0000000184c */
[C---:B------:R-:W-:Y:S08]  /*8200*/  HMMA.16816.F32 R80, R184.reuse, R194, R80 ;  /* 0x000000c2b850723c */ /* 0x040ff00000001850 */
[-C--:B------:R-:W-:Y:S08]  /*8210*/  HMMA.16816.F32 R84, R184, R196.reuse, R84 ;  /* 0x000000c4b854723c */ /* 0x080ff00000001854 */
[C---:B------:R-:W-:Y:S08]  /*8220*/  HMMA.16816.F32 R88, R200.reuse, R196, R88 ;  /* 0x000000c4c858723c */ /* 0x040ff00000001858 */
[-C--:B------:R-:W-:Y:S08]  /*8230*/  HMMA.16816.F32 R92, R200, R198.reuse, R92 ;  /* 0x000000c6c85c723c */ /* 0x080ff0000000185c */
[C---:B------:R-:W-:Y:S08]  /*8240*/  HMMA.16816.F32 R96, R184.reuse, R198, R96 ;  /* 0x000000c6b860723c */ /* 0x040ff00000001860 */
[-C--:B--2---:R-:W-:Y:S08]  /*8250*/  HMMA.16816.F32 R100, R184, R204.reuse, R100 ;  /* 0x000000ccb864723c */ /* 0x084ff00000001864 */
[C---:B------:R-:W-:Y:S08]  /*8260*/  HMMA.16816.F32 R104, R200.reuse, R204, R104 ;  /* 0x000000ccc868723c */ /* 0x040ff00000001868 */
[-C--:B------:R-:W-:Y:S08]  /*8270*/  HMMA.16816.F32 R108, R200, R206.reuse, R108 ;  /* 0x000000cec86c723c */ /* 0x080ff0000000186c */
[----:B------:R-:W-:Y:S08]  /*8280*/  HMMA.16816.F32 R112, R184, R206, R112 ;  /* 0x000000ceb870723c */ /* 0x000ff00000001870 */
[-C--:B------:R-:W-:Y:S08]  /*8290*/  HMMA.16816.F32 R4, R212, R216.reuse, R4 ;  /* 0x000000d8d404723c */ /* 0x080ff00000001804 */
[C---:B---3--:R-:W-:Y:S08]  /*82a0*/  HMMA.16816.F32 R8, R188.reuse, R216, R8 ;  /* 0x000000d8bc08723c */ /* 0x048ff00000001808 */
[-C--:B------:R-:W-:Y:S08]  /*82b0*/  HMMA.16816.F32 R12, R188, R218.reuse, R12 ;  /* 0x000000dabc0c723c */ /* 0x080ff0000000180c */
[----:B------:R-:W-:Y:S01]  /*82c0*/  FMUL.FTZ R4, R4, c[0x0][0x320] ;  /* 0x0000c80004047a20 */ /* 0x000fe20000410000 */
[C---:B------:R-:W-:Y:S03]  /*82d0*/  HMMA.16816.F32 R16, R212.reuse, R218, R16 ;  /* 0x000000dad410723c */ /* 0x040fe60000001810 */
[----:B------:R-:W1:Y:S01]  /*82e0*/  MUFU.TANH R185, R4 ;  /* 0x0000000400b97308 */ /* 0x000e620000002400 */
[----:B------:R-:W-:Y:S02]  /*82f0*/  FMUL.FTZ R6, R6, c[0x0][0x320] ;  /* 0x0000c80006067a20 */ /* 0x000fe40000410000 */
[----:B------:R-:W-:Y:S02]  /*8300*/  FMUL.FTZ R5, R5, c[0x0][0x320] ;  /* 0x0000c80005057a20 */ /* 0x000fe40000410000 */
[----:B------:R-:W-:Y:S04]  /*8310*/  FMUL.FTZ R7, R7, c[0x0][0x320] ;  /* 0x0000c80007077a20 */ /* 0x000fe80000410000 */
[----:B------:R-:W-:Y:S01]  /*8320*/  FMUL.FTZ R8, R8, c[0x0][0x320] ;  /* 0x0000c80008087a20 */ /* 0x000fe20000410000 */
[----:B------:R-:W2:Y:S01]  /*8330*/  MUFU.TANH R187, R6 ;  /* 0x0000000600bb7308 */ /* 0x000ea20000002400 */
[----:B------:R-:W-:Y:S02]  /*8340*/  FMUL.FTZ R9, R9, c[0x0][0x320] ;  /* 0x0000c80009097a20 */ /* 0x000fe40000410000 */
[----:B------:R-:W-:Y:S02]  /*8350*/  FMUL.FTZ R10, R10, c[0x0][0x320] ;  /* 0x0000c8000a0a7a20 */ /* 0x000fe40000410000 */
[----:B------:R-:W-:Y:S02]  /*8360*/  FMUL.FTZ R11, R11, c[0x0][0x320] ;  /* 0x0000c8000b0b7a20 */ /* 0x000fe40000410000 */
[----:B------:R-:W-:Y:S02]  /*8370*/  FMUL.FTZ R12, R12, c[0x0][0x320] ;  /* 0x0000c8000c0c7a20 */ /* 0x000fe40000410000 */
[----:B------:R-:W-:Y:S01]  /*8380*/  FMUL.FTZ R14, R14, c[0x0][0x320] ;  /* 0x0000c8000e0e7a20 */ /* 0x000fe20000410000 */
[----:B------:R-:W-:Y:S01]  /*8390*/  MUFU.TANH R184, R5 ;  /* 0x0000000500b87308 */ /* 0x000fe20000002400 */
[----:B------:R-:W-:Y:S02]  /*83a0*/  FMUL.FTZ R13, R13, c[0x0][0x320] ;  /* 0x0000c8000d0d7a20 */ /* 0x000fe40000410000 */
[----:B------:R-:W-:Y:S01]  /*83b0*/  FMUL.FTZ R15, R15, c[0x0][0x320] ;  /* 0x0000c8000f0f7a20 */ /* 0x000fe20000410000 */
[----:B-1----:R-:W-:Y:S01]  /*83c0*/  FMNMX.FTZ R0, R185, R3, !PT ;  /* 0x00000003b9007209 */ /* 0x002fe20007810000 */
[----:B------:R-:W-:Y:S02]  /*83d0*/  FMUL.FTZ R16, R16, c[0x0][0x320] ;  /* 0x0000c80010107a20 */ /* 0x000fe40000410000 */
[----:B------:R-:W-:Y:S02]  /*83e0*/  FMUL.FTZ R19, R19, c[0x0][0x320] ;  /* 0x0000c80013137a20 */ /* 0x000fe40000410000 */
[----:B------:R-:W-:Y:S01]  /*83f0*/  FMUL.FTZ R17, R17, c[0x0][0x320] ;  /* 0x0000c80011117a20 */ /* 0x000fe20000410000 */
[----:B------:R-:W-:Y:S01]  /*8400*/  MUFU.TANH R12, R12 ;  /* 0x0000000c000c7308 */ /* 0x000fe20000002400 */
[----:B------:R-:W-:Y:S01]  /*8410*/  FMUL.FTZ R18, R18, c[0x0][0x320] ;  /* 0x0000c80012127a20 */ /* 0x000fe20000410000 */
[----:B--2---:R-:W-:Y:S08]  /*8420*/  FMNMX.FTZ R2, R187, R116, !PT ;  /* 0x00000074bb027209 */ /* 0x004ff00007810000 */
[----:B------:R1:W-:Y:S10]  /*8430*/  MUFU.TANH R186, R7 ;  /* 0x0000000700ba7308 */ /* 0x0003f40000002400 */
[----:B------:R-:W-:Y:S10]  /*8440*/  MUFU.TANH R13, R13 ;  /* 0x0000000d000d7308 */ /* 0x000ff40000002400 */
[----:B------:R-:W2:Y:S01]  /*8450*/  MUFU.TANH R195, R8 ;  /* 0x0000000800c37308 */ /* 0x000ea20000002400 */
[----:B-1----:R-:W1:Y:S09]  /*8460*/  LDSM.16.M88.4 R4, [R228+0x800] ;  /* 0x00080000e404783b */ /* 0x002e720000000200 */
[----:B------:R-:W3:Y:S10]  /*8470*/  MUFU.TANH R192, R9 ;  /* 0x0000000900c07308 */ /* 0x000ef40000002400 */
[----:B------:R-:W-:Y:S10]  /*8480*/  MUFU.TANH R194, R10 ;  /* 0x0000000a00c27308 */ /* 0x000ff40000002400 */
[----:B------:R4:W-:Y:S10]  /*8490*/  MUFU.TANH R193, R11 ;  /* 0x0000000b00c17308 */ /* 0x0009f40000002400 */
[----:B------:R-:W2:Y:S01]  /*84a0*/  MUFU.TANH R18, R18 ;  /* 0x0000001200127308 */ /* 0x000ea20000002400 */
[-C--:B-1----:R-:W-:Y:S09]  /*84b0*/  HMMA.16816.F32 R20, R212, R4.reuse, R20 ;  /* 0x00000004d414723c */ /* 0x082ff20000001814 */
[----:B------:R-:W1:Y:S01]  /*84c0*/  MUFU.TANH R16, R16 ;  /* 0x0000001000107308 */ /* 0x000e620000002400 */
[C---:B------:R-:W-:Y:S01]  /*84d0*/  HMMA.16816.F32 R24, R188.reuse, R4, R24 ;  /* 0x00000004bc18723c */ /* 0x040fe20000001818 */
[----:B----4-:R-:W4:Y:S08]  /*84e0*/  LDSM.16.M88.4 R8, [R228+0x1000] ;  /* 0x00100000e408783b */ /* 0x010f300000000200 */
[----:B------:R-:W1:Y:S01]  /*84f0*/  MUFU.TANH R19, R19 ;  /* 0x0000001300137308 */ /* 0x000e620000002400 */
[-C--:B------:R-:W-:Y:S04]  /*8500*/  HMMA.16816.F32 R28, R188, R6.reuse, R28 ;  /* 0x00000006bc1c723c */ /* 0x080fe8000000181c */
[----:B------:R-:W-:Y:S04]  /*8510*/  FMUL.FTZ R22, R22, c[0x0][0x320] ;  /* 0x0000c80016167a20 */ /* 0x000fe80000410000 */
[C---:B------:R-:W-:Y:S01]  /*8520*/  HMMA.16816.F32 R32, R212.reuse, R6, R32 ;  /* 0x00000006d420723c */ /* 0x040fe20000001820 */
[----:B------:R-:W-:Y:S01]  /*8530*/  MUFU.TANH R17, R17 ;  /* 0x0000001100117308 */ /* 0x000fe20000002400 */
[----:B------:R-:W1:Y:S02]  /*8540*/  LDSM.16.M88.4 R4, [R228+0x1800] ;  /* 0x00180000e404783b */ /* 0x000e640000000200 */
[----:B------:R-:W-:Y:S02]  /*8550*/  FMUL.FTZ R20, R20, c[0x0][0x320] ;  /* 0x0000c80014147a20 */ /* 0x000fe40000410000 */
[----:B------:R-:W-:Y:S02]  /*8560*/  FMUL.FTZ R23, R23, c[0x0][0x320] ;  /* 0x0000c80017177a20 */ /* 0x000fe40000410000 */
[----:B------:R-:W-:Y:S03]  /*8570*/  FMUL.FTZ R24, R24, c[0x0][0x320] ;  /* 0x0000c80018187a20 */ /* 0x000fe60000410000 */
[----:B------:R-:W1:Y:S01]  /*8580*/  MUFU.TANH R22, R22 ;  /* 0x0000001600167308 */ /* 0x000e620000002400 */
        /* <DEDUP_REMOVED lines=8> */
[-C--:B----4-:R-:W-:Y:S03]  /*8610*/  HMMA.16816.F32 R36, R212, R8.reuse, R36 ;  /* 0x00000008d424723c */ /* 0x090fe60000001824 */
[----:B------:R-:W-:Y:S02]  /*8620*/  FMUL.FTZ R34, R34, c[0x0][0x320] ;  /* 0x0000c80022227a20 */ /* 0x000fe40000410000 */
[----:B------:R-:W-:Y:S01]  /*8630*/  FMUL.FTZ R32, R32, c[0x0][0x320] ;  /* 0x0000c80020207a20 */ /* 0x000fe20000410000 */
[----:B------:R-:W-:Y:S01]  /*8640*/  MUFU.TANH R20, R20 ;  /* 0x0000001400147308 */ /* 0x000fe20000002400 */
[----:B------:R-:W-:Y:S01]  /*8650*/  FMUL.FTZ R35, R35, c[0x0][0x320] ;  /* 0x0000c80023237a20 */ /* 0x000fe20000410000 */
[C---:B------:R-:W-:Y:S04]  /*8660*/  HMMA.16816.F32 R40, R188.reuse, R8, R40 ;  /* 0x00000008bc28723c */ /* 0x040fe80000001828 */
[----:B------:R-:W-:Y:S02]  /*8670*/  FMUL.FTZ R33, R33, c[0x0][0x320] ;  /* 0x0000c80021217a20 */ /* 0x000fe40000410000 */
[----:B------:R-:W-:Y:S02]  /*8680*/  FMUL.FTZ R26, R26, c[0x0][0x320] ;  /* 0x0000c8001a1a7a20 */ /* 0x000fe40000410000 */
[----:B------:R-:W-:Y:S01]  /*8690*/  MUFU.TANH R25, R25 ;  /* 0x0000001900197308 */ /* 0x000fe20000002400 */
[-C--:B------:R-:W-:Y:S07]  /*86a0*/  HMMA.16816.F32 R44, R188, R10.reuse, R44 ;  /* 0x0000000abc2c723c */ /* 0x080fee000000182c */
[----:B------:R-:W-:Y:S01]  /*86b0*/  FMUL.FTZ R36, R36, c[0x0][0x320] ;  /* 0x0000c80024247a20 */ /* 0x000fe20000410000 */
[C---:B------:R-:W-:Y:S01]  /*86c0*/  HMMA.16816.F32 R48, R212.reuse, R10, R48 ;  /* 0x0000000ad430723c */ /* 0x040fe20000001830 */
[----:B------:R-:W4:Y:S01]  /*86d0*/  MUFU.TANH R23, R23 ;  /* 0x0000001700177308 */ /* 0x000f220000002400 */
[----:B------:R-:W2:Y:S02]  /*86e0*/  LDSM.16.M88.4 R8, [R228+0x2000] ;  /* 0x00200000e408783b */ /* 0x000ea40000000200 */
[----:B------:R-:W-:Y:S02]  /*86f0*/  FMUL.FTZ R38, R38, c[0x0][0x320] ;  /* 0x0000c80026267a20 */ /* 0x000fe40000410000 */
[----:B------:R-:W-:Y:S02]  /*8700*/  FMUL.FTZ R37, R37, c[0x0][0x320] ;  /* 0x0000c80025257a20 */ /* 0x000fe40000410000 */
[-C--:B-1----:R-:W-:Y:S03]  /*8710*/  HMMA.16816.F32 R52, R212, R4.reuse, R52 ;  /* 0x00000004d434723c */ /* 0x082fe60000001834 */
[----:B------:R-:W-:Y:S01]  /*8720*/  MUFU.TANH R34, R34 ;  /* 0x0000002200227308 */ /* 0x000fe20000002400 */
[----:B------:R-:W-:Y:S02]  /*8730*/  FMUL.FTZ R39, R39, c[0x0][0x320] ;  /* 0x0000c80027277a20 */ /* 0x000fe40000410000 */
[----:B------:R-:W-:Y:S02]  /*8740*/  FMUL.FTZ R43, R43, c[0x0][0x320] ;  /* 0x0000c8002b2b7a20 */ /* 0x000fe40000410000 */
[C---:B------:R-:W-:Y:S04]  /*8750*/  HMMA.16816.F32 R56, R188.reuse, R4, R56 ;  /* 0x00000004bc38723c */ /* 0x040fe80000001838 */
[----:B------:R-:W-:Y:S01]  /*8760*/  FMUL.FTZ R46, R46, c[0x0][0x320] ;  /* 0x0000c8002e2e7a20 */ /* 0x000fe20000410000 */
[----:B------:R-:W1:Y:S01]  /*8770*/  MUFU.TANH R21, R21 ;  /* 0x0000001500157308 */ /* 0x000e620000002400 */
[----:B------:R-:W-:Y:S02]  /*8780*/  FMUL.FTZ R41, R41, c[0x0][0x320] ;  /* 0x0000c80029297a20 */ /* 0x000fe40000410000 */
[-C--:B------:R-:W-:Y:S04]  /*8790*/  HMMA.16816.F32 R60, R188, R6.reuse, R60 ;  /* 0x00000006bc3c723c */ /* 0x080fe8000000183c */
[----:B------:R-:W-:Y:S02]  /*87a0*/  FMUL.FTZ R48, R48, c[0x0][0x320] ;  /* 0x0000c80030307a20 */ /* 0x000fe40000410000 */
[----:B------:R-:W-:Y:S01]  /*87b0*/  FMUL.FTZ R49, R49, c[0x0][0x320] ;  /* 0x0000c80031317a20 */ /* 0x000fe20000410000 */
[----:B------:R-:W1:Y:S01]  /*87c0*/  MUFU.TANH R32, R32 ;  /* 0x0000002000207308 */ /* 0x000e620000002400 */
[C---:B------:R-:W-:Y:S01]  /*87d0*/  HMMA.16816.F32 R64, R212.reuse, R6, R64 ;  /* 0x00000006d440723c */ /* 0x040fe20000001840 */
[----:B------:R-:W1:Y:S03]  /*87e0*/  LDSM.16.M88.4 R4, [R228+0x2800] ;  /* 0x00280000e404783b */ /* 0x000e660000000200 */
[----:B------:R-:W-:Y:S02]  /*87f0*/  FMUL.FTZ R54, R54, c[0x0][0x320] ;  /* 0x0000c80036367a20 */ /* 0x000fe40000410000 */
[----:B------:R-:W-:Y:S02]  /*8800*/  FMUL.FTZ R52, R52, c[0x0][0x320] ;  /* 0x0000c80034347a20 */ /* 0x000fe40000410000 */
[----:B------:R-:W-:Y:S01]  /*8810*/  FMUL.FTZ R55, R55, c[0x0][0x320] ;  /* 0x0000c80037377a20 */ /* 0x000fe20000410000 */
[----:B------:R-:W-:Y:S01]  /*8820*/  MUFU.TANH R200, R38 ;  /* 0x0000002600c87308 */ /* 0x000fe20000002400 */
[-C--:B--2---:R-:W-:Y:S03]  /*8830*/  HMMA.16816.F32 R68, R212, R8.reuse, R68 ;  /* 0x00000008d444723c */ /* 0x084fe60000001844 */
[----:B------:R-:W-:Y:S02]  /*8840*/  FMUL.FTZ R53, R53, c[0x0][0x320] ;  /* 0x0000c80035357a20 */ /* 0x000fe40000410000 */
[----:B------:R-:W-:Y:S02]  /*8850*/  FMUL.FTZ R58, R58, c[0x0][0x320] ;  /* 0x0000c8003a3a7a20 */ /* 0x000fe40000410000 */
[----:B------:R-:W-:Y:S01]  /*8860*/  FMUL.FTZ R62, R62, c[0x0][0x320] ;  /* 0x0000c8003e3e7a20 */ /* 0x000fe20000410000 */
[C---:B------:R-:W-:Y:S01]  /*8870*/  HMMA.16816.F32 R72, R188.reuse, R8, R72 ;  /* 0x00000008bc48723c */ /* 0x040fe20000001848 */
[----:B------:R-:W-:Y:S03]  /*8880*/  MUFU.TANH R28, R28 ;  /* 0x0000001c001c7308 */ /* 0x000fe60000002400 */
[----:B------:R-:W-:Y:S02]  /*8890*/  FMUL.FTZ R60, R60, c[0x0][0x320] ;  /* 0x0000c8003c3c7a20 */ /* 0x000fe40000410000 */
[----:B------:R-:W-:Y:S02]  /*88a0*/  FMUL.FTZ R66, R66, c[0x0][0x320] ;  /* 0x0000c80042427a20 */ /* 0x000fe40000410000 */
[-C--:B------:R-:W-:Y:S03]  /*88b0*/  HMMA.16816.F32 R76, R188, R10.reuse, R76 ;  /* 0x0000000abc4c723c */ /* 0x080fe6000000184c */
[----:B------:R-:W-:Y:S01]  /*88c0*/  MUFU.TANH R36, R36 ;  /* 0x0000002400247308 */ /* 0x000fe20000002400 */
[----:B------:R-:W-:Y:S02]  /*88d0*/  FMUL.FTZ R64, R64, c[0x0][0x320] ;  /* 0x0000c80040407a20 */ /* 0x000fe40000410000 */
[----:B------:R-:W-:Y:S02]  /*88e0*/  FMUL.FTZ R67, R67, c[0x0][0x320] ;  /* 0x0000c80043437a20 */ /* 0x000fe40000410000 */
[----:B------:R-:W-:Y:S01]  /*88f0*/  FMUL.FTZ R71, R71, c[0x0][0x320] ;  /* 0x0000c80047477a20 */ /* 0x000fe20000410000 */
[C---:B------:R-:W-:Y:S01]  /*8900*/  HMMA.16816.F32 R80, R212.reuse, R10, R80 ;  /* 0x0000000ad450723c */ /* 0x040fe20000001850 */
[----:B------:R-:W2:Y:S01]  /*8910*/  LDSM.16.M88.4 R8, [R228+0x3000] ;  /* 0x00300000e408783b */ /* 0x000ea20000000200 */
[----:B------:R-:W-:Y:S04]  /*8920*/  DEPBAR.LE SB0, 0x0 ;  /* 0x000080000000791a */ /* 0x000fe80000000000 */
[----:B------:R-:W2:Y:S01]  /*8930*/  MUFU.TANH R35, R35 ;  /* 0x0000002300237308 */ /* 0x000ea20000002400 */
[----:B------:R-:W-:Y:S01]  /*8940*/  FMUL.FTZ R68, R68, c[0x0][0x320] ;  /* 0x0000c80044447a20 */ /* 0x000fe20000410000 */
[-C--:B-1----:R-:W-:Y:S01]  /*8950*/  HMMA.16816.F32 R84, R212, R4.reuse, R84 ;  /* 0x00000004d454723c */ /* 0x082fe20000001854 */
[----:B------:R-:W-:Y:S04]  /*8960*/  BAR.SYNC.DEFER_BLOCKING 0x0 ;  /* 0x0000000000007b1d */ /* 0x000fe80000010000 */
[----:B------:R-:W-:Y:S02]  /*8970*/  FMUL.FTZ R57, R57, c[0x0][0x320] ;  /* 0x0000c80039397a20 */ /* 0x000fe40000410000 */
[----:B------:R-:W-:Y:S01]  /*8980*/  FMUL.FTZ R76, R76, c[0x0][0x320] ;  /* 0x0000c8004c4c7a20 */ /* 0x000fe20000410000 */
[----:B------:R1:W-:Y:S01]  /*8990*/  MUFU.TANH R222, R71 ;  /* 0x0000004700de7308 */ /* 0x0003e20000002400 */
[C---:B------:R-:W-:Y:S04]  /*89a0*/  HMMA.16816.F32 R88, R188.reuse, R4, R88 ;  /* 0x00000004bc58723c */ /* 0x040fe80000001858 */
[----:B------:R-:W-:Y:S02]  /*89b0*/  FMUL.FTZ R79, R79, c[0x0][0x320] ;  /* 0x0000c8004f4f7a20 */ /* 0x000fe40000410000 */
[----:B------:R-:W-:Y:S01]  /*89c0*/  FMUL.FTZ R61, R61, c[0x0][0x320] ;  /* 0x0000c8003d3d7a20 */ /* 0x000fe20000410000 */
[----:B------:R-:W-:Y:S01]  /*89d0*/  FMNMX.FTZ R4, R195, R117, !PT ;  /* 0x00000075c3047209 */ /* 0x000fe20007810000 */
[----:B------:R-:W-:Y:S01]  /*89e0*/  FMUL.FTZ R82, R82, c[0x0][0x320] ;  /* 0x0000c80052527a20 */ /* 0x000fe20000410000 */
[----:B------:R-:W4:Y:S01]  /*89f0*/  MUFU.TANH R33, R33 ;  /* 0x0000002100217308 */ /* 0x000f220000002400 */
[-C--:B------:R-:W-:Y:S03]  /*8a00*/  HMMA.16816.F32 R92, R188, R6.reuse, R92 ;  /* 0x00000006bc5c723c */ /* 0x080fe6000000185c */
[----:B------:R-:W-:Y:S02]  /*8a10*/  FMUL.FTZ R40, R40, c[0x0][0x320] ;  /* 0x0000c80028287a20 */ /* 0x000fe40000410000 */
[----:B------:R-:W-:Y:S02]  /*8a20*/  FMUL.FTZ R86, R86, c[0x0][0x320] ;  /* 0x0000c80056567a20 */ /* 0x000fe40000410000 */
[----:B------:R-:W-:Y:S01]  /*8a30*/  FMUL.FTZ R80, R80, c[0x0][0x320] ;  /* 0x0000c80050507a20 */ /* 0x000fe20000410000 */
[C---:B------:R-:W-:Y:S01]  /*8a40*/  HMMA.16816.F32 R96, R212.reuse, R6, R96 ;  /* 0x00000006d460723c */ /* 0x040fe20000001860 */
[----:B------:R-:W-:Y:S03]  /*8a50*/  MUFU.TANH R201, R39 ;  /* 0x0000002700c97308 */ /* 0x000fe60000002400 */
[----:B------:R-:W-:Y:S01]  /*8a60*/  FMUL.FTZ R87, R87, c[0x0][0x320] ;  /* 0x0000c80057577a20 */ /* 0x000fe20000410000 */
[----:B-1----:R-:W-:Y:S01]  /*8a70*/  FMNMX.FTZ R71, R184, R0, !PT ;  /* 0x00000000b8477209 */ /* 0x002fe20007810000 */
[----:B------:R-:W-:Y:S01]  /*8a80*/  FMUL.FTZ R85, R85, c[0x0][0x320] ;  /* 0x0000c80055557a20 */ /* 0x000fe20000410000 */
[----:B------:R-:W-:Y:S01]  /*8a90*/  FMNMX.FTZ R0, R186, R2, !PT ;  /* 0x00000002ba007209 */ /* 0x000fe20007810000 */
[-C--:B--2---:R-:W-:Y:S03]  /*8aa0*/  HMMA.16816.F32 R100, R212, R8.reuse, R100 ;  /* 0x00000008d464723c */ /* 0x084fe60000001864 */
[----:B------:R-:W-:Y:S01]  /*8ab0*/  MUFU.TANH R29, R29 ;  /* 0x0000001d001d7308 */ /* 0x000fe20000002400 */
[----:B---3--:R-:W-:Y:S01]  /*8ac0*/  FMNMX.FTZ R2, R192, R4, !PT ;  /* 0x00000004c0027209 */ /* 0x008fe20007810000 */
[----:B------:R-:W-:Y:S01]  /*8ad0*/  FMUL.FTZ R50, R50, c[0x0][0x320] ;  /* 0x0000c80032327a20 */ /* 0x000fe20000410000 */
[----:B------:R-:W-:Y:S01]  /*8ae0*/  FMNMX.FTZ R0, R18, R0, !PT ;  /* 0x0000000012007209 */ /* 0x000fe20007810000 */
[----:B------:R-:W-:Y:S01]  /*8af0*/  FMUL.FTZ R83, R83, c[0x0][0x320] ;  /* 0x0000c80053537a20 */ /* 0x000fe20000410000 */
[----:B------:R-:W-:Y:S01]  /*8b00*/  FMNMX.FTZ R71, R16, R71, !PT ;  /* 0x0000004710477209 */ /* 0x000fe20007810000 */
[----:B------:R-:W-:Y:S01]  /*8b10*/  FMUL.FTZ R88, R88, c[0x0][0x320] ;  /* 0x0000c80058587a20 */ /* 0x000fe20000410000 */
[C---:B------:R-:W-:Y:S03]  /*8b20*/  HMMA.16816.F32 R104, R188.reuse, R8, R104 ;  /* 0x00000008bc68723c */ /* 0x040fe60000001868 */
[----:B------:R-:W-:Y:S01]  /*8b30*/  MUFU.TANH R40, R40 ;  /* 0x0000002800287308 */ /* 0x000fe20000002400 */
[----:B------:R-:W-:Y:S01]  /*8b40*/  FMNMX.FTZ R2, R12, R2, !PT ;  /* 0x000000020c027209 */ /* 0x000fe20007810000 */
[----:B------:R-:W-:Y:S01]  /*8b50*/  FMUL.FTZ R81, R81, c[0x0][0x320] ;  /* 0x0000c80051517a20 */ /* 0x000fe20000410000 */
[----:B------:R-:W-:Y:S01]  /*8b60*/  FMNMX.FTZ R0, R19, R0, !PT ;  /* 0x0000000013007209 */ /* 0x000fe20007810000 */
[----:B------:R-:W-:Y:S01]  /*8b70*/  FMUL.FTZ R84, R84, c[0x0][0x320] ;  /* 0x0000c80054547a20 */ /* 0x000fe20000410000 */
[----:B------:R-:W-:Y:S01]  /*8b80*/  FMNMX.FTZ R2, R13, R2, !PT ;  /* 0x000000020d027209 */ /* 0x000fe20007810000 */
[-C--:B------:R-:W-:Y:S03]  /*8b90*/  HMMA.16816.F32 R108, R188, R10.reuse, R108 ;  /* 0x0000000abc6c723c */ /* 0x080fe6000000186c */
[----:B------:R-:W-:Y:S01]  /*8ba0*/  FMNMX.FTZ R4, R22, R0, !PT ;  /* 0x0000000016047209 */ /* 0x000fe20007810000 */
[----:B------:R-:W-:Y:S01]  /*8bb0*/  MUFU.TANH R26, R26 ;  /* 0x0000001a001a7308 */ /* 0x000fe20000002400 */
[----:B------:R-:W-:Y:S01]  /*8bc0*/  FMNMX.FTZ R71, R17, R71, !PT ;  /* 0x0000004711477209 */ /* 0x000fe20007810000 */
[----:B------:R-:W-:Y:S01]  /*8bd0*/  FMUL.FTZ R91, R91, c[0x0][0x320] ;  /* 0x0000c8005b5b7a20 */ /* 0x000fe20000410000 */
[----:B----4-:R-:W-:Y:S01]  /*8be0*/  FMNMX.FTZ R4, R23, R4, !PT ;  /* 0x0000000417047209 */ /* 0x010fe20007810000 */
[----:B------:R-:W-:Y:S04]  /*8bf0*/  HMMA.16816.F32 R112, R212, R10, R112 ;  /* 0x0000000ad470723c */ /* 0x000fe80000001870 */
[----:B------:R-:W-:Y:S01]  /*8c00*/  FMNMX.FTZ R71, R20, R71, !PT ;  /* 0x0000004714477209 */ /* 0x000fe20007810000 */
[----:B------:R-:W-:Y:S01]  /*8c10*/  FMUL.FTZ R90, R90, c[0x0][0x320] ;  /* 0x0000c8005a5a7a20 */ /* 0x000fe20000410000 */
[----:B------:R-:W1:Y:S01]  /*8c20*/  MUFU.TANH R37, R37 ;  /* 0x0000002500257308 */ /* 0x000e620000002400 */
[----:B------:R-:W-:Y:S01]  /*8c30*/  FMUL.FTZ R51, R51, c[0x0][0x320] ;  /* 0x0000c80033337a20 */ /* 0x000fe20000410000 */
[----:B------:R-:W-:Y:S01]  /*8c40*/  FMNMX.FTZ R71, R21, R71, !PT ;  /* 0x0000004715477209 */ /* 0x000fe20007810000 */
[----:B------:R-:W-:Y:S03]  /*8c50*/  FMUL.FTZ R96, R96, c[0x0][0x320] ;  /* 0x0000c80060607a20 */ /* 0x000fe60000410000 */
[----:B------:R-:W-:Y:S01]  /*8c60*/  FMUL.FTZ R98, R98, c[0x0][0x320] ;  /* 0x0000c80062627a20 */ /* 0x000fe20000410000 */
[----:B------:R-:W-:Y:S01]  /*8c70*/  FMNMX.FTZ R4, R34, R4, !PT ;  /* 0x0000000422047209 */ /* 0x000fe20007810000 */
[----:B------:R-:W-:Y:S01]  /*8c80*/  FMUL.FTZ R99, R99, c[0x0][0x320] ;  /* 0x0000c80063637a20 */ /* 0x000fe20000410000 */
[----:B------:R-:W-:Y:S01]  /*8c90*/  FMNMX.FTZ R71, R32, R71, !PT ;  /* 0x0000004720477209 */ /* 0x000fe20007810000 */
[----:B------:R-:W2:Y:S01]  /*8ca0*/  MUFU.TANH R50, R50 ;  /* 0x0000003200327308 */ /* 0x000ea20000002400 */
[----:B------:R-:W-:Y:S01]  /*8cb0*/  FMUL.FTZ R97, R97, c[0x0][0x320] ;  /* 0x0000c80061617a20 */ /* 0x000fe20000410000 */
[----:B------:R-:W-:Y:S01]  /*8cc0*/  FMNMX.FTZ R4, R35, R4, !PT ;  /* 0x0000000423047209 */ /* 0x000fe20007810000 */
[----:B------:R-:W-:Y:S01]  /*8cd0*/  FMUL.FTZ R89, R89, c[0x0][0x320] ;  /* 0x0000c80059597a20 */ /* 0x000fe20000410000 */
[----:B------:R-:W-:Y:S01]  /*8ce0*/  FMNMX.FTZ R71, R33, R71, !PT ;  /* 0x0000004721477209 */ /* 0x000fe20007810000 */
[----:B------:R-:W-:Y:S01]  /*8cf0*/  FMUL.FTZ R93, R93, c[0x0][0x320] ;  /* 0x0000c8005d5d7a20 */ /* 0x000fe20000410000 */
[----:B------:R-:W-:Y:S01]  /*8d00*/  FMNMX.FTZ R4, R200, R4, !PT ;  /* 0x00000004c8047209 */ /* 0x000fe20007810000 */
[----:B------:R-:W-:Y:S01]  /*8d10*/  FMUL.FTZ R105, R105, c[0x0][0x320] ;  /* 0x0000c80069697a20 */ /* 0x000fe20000410000 */
[----:B------:R-:W-:Y:S01]  /*8d20*/  FMNMX.FTZ R71, R36, R71, !PT ;  /* 0x0000004724477209 */ /* 0x000fe20007810000 */
[----:B------:R-:W-:Y:S01]  /*8d30*/  FMUL.FTZ R113, R113, c[0x0][0x320] ;  /* 0x0000c80071717a20 */ /* 0x000fe20000410000 */
[----:B------:R-:W3:Y:S01]  /*8d40*/  MUFU.TANH R48, R48 ;  /* 0x0000003000307308 */ /* 0x000ee20000002400 */
[----:B------:R-:W-:Y:S01]  /*8d50*/  FMUL.FTZ R94, R94, c[0x0][0x320] ;  /* 0x0000c8005e5e7a20 */ /* 0x000fe20000410000 */
[----:B------:R-:W-:Y:S01]  /*8d60*/  FMNMX.FTZ R0, R24, R2, !PT ;  /* 0x0000000218007209 */ /* 0x000fe20007810000 */
[----:B------:R-:W-:Y:S01]  /*8d70*/  FMUL.FTZ R95, R95, c[0x0][0x320] ;  /* 0x0000c8005f5f7a20 */ /* 0x000fe20000410000 */
[----:B-1----:R-:W-:Y:S01]  /*8d80*/  FMNMX.FTZ R71, R37, R71, !PT ;  /* 0x0000004725477209 */ /* 0x002fe20007810000 */
[----:B------:R-:W-:Y:S01]  /*8d90*/  FMUL.FTZ R73, R73, c[0x0][0x320] ;  /* 0x0000c80049497a20 */ /* 0x000fe20000410000 */
[----:B------:R-:W-:Y:S01]  /*8da0*/  FMNMX.FTZ R0, R25, R0, !PT ;  /* 0x0000000019007209 */ /* 0x000fe20007810000 */
[----:B------:R-:W-:Y:S02]  /*8db0*/  FMUL.FTZ R77, R77, c[0x0][0x320] ;  /* 0x0000c8004d4d7a20 */ /* 0x000fe40000410000 */
[----:B------:R-:W-:Y:S01]  /*8dc0*/  FMUL.FTZ R103, R103, c[0x0][0x320] ;  /* 0x0000c80067677a20 */ /* 0x000fe20000410000 */
[----:B------:R-:W1:Y:S01]  /*8dd0*/  MUFU.TANH R51, R51 ;  /* 0x0000003300337308 */ /* 0x000e620000002400 */
[----:B------:R-:W-:Y:S01]  /*8de0*/  FMUL.FTZ R108, R108, c[0x0][0x320] ;  /* 0x0000c8006c6c7a20 */ /* 0x000fe20000410000 */
[----:B------:R-:W-:Y:S01]  /*8df0*/  FMNMX.FTZ R0, R28, R0, !PT ;  /* 0x000000001c007209 */ /* 0x000fe20007810000 */
[----:B------:R-:W-:Y:S02]  /*8e00*/  FMUL.FTZ R92, R92, c[0x0][0x320] ;  /* 0x0000c8005c5c7a20 */ /* 0x000fe40000410000 */
[----:B------:R-:W-:Y:S01]  /*8e10*/  FMUL.FTZ R112, R112, c[0x0][0x320] ;  /* 0x0000c80070707a20 */ /* 0x000fe20000410000 */
[----:B------:R-:W-:Y:S01]  /*8e20*/  FMNMX.FTZ R0, R29, R0, !PT ;  /* 0x000000001d007209 */ /* 0x000fe20007810000 */
[----:B------:R-:W-:Y:S02]  /*8e30*/  FMUL.FTZ R104, R104, c[0x0][0x320] ;  /* 0x0000c80068687a20 */ /* 0x000fe40000410000 */
[----:B------:R-:W-:Y:S01]  /*8e40*/  FMUL.FTZ R74, R74, c[0x0][0x320] ;  /* 0x0000c8004a4a7a20 */ /* 0x000fe20000410000 */
[----:B------:R-:W4:Y:S01]  /*8e50*/  MUFU.TANH R49, R49 ;  /* 0x0000003100317308 */ /* 0x000f220000002400 */
[----:B------:R-:W-:Y:S01]  /*8e60*/  FMUL.FTZ R78, R78, c[0x0][0x320] ;  /* 0x0000c8004e4e7a20 */ /* 0x000fe20000410000 */
[----:B------:R-:W-:Y:S01]  /*8e70*/  FMNMX.FTZ R2, R40, R0, !PT ;  /* 0x0000000028027209 */ /* 0x000fe20007810000 */
[----:B------:R-:W-:Y:S01]  /*8e80*/  FMUL.FTZ R107, R107, c[0x0][0x320] ;  /* 0x0000c8006b6b7a20 */ /* 0x000fe20000410000 */
[----:B------:R-:W-:Y:S01]  /*8e90*/  FMNMX.FTZ R0, R201, R4, !PT ;  /* 0x00000004c9007209 */ /* 0x000fe20007810000 */
[----:B------:R-:W-:Y:S01]  /*8ea0*/  FMUL.FTZ R106, R106, c[0x0][0x320] ;  /* 0x0000c8006a6a7a20 */ /* 0x000fe20000410000 */
[----:B------:R-:W-:Y:S01]  /*8eb0*/  FMNMX.FTZ R4, R194, R118, !PT ;  /* 0x00000076c2047209 */ /* 0x000fe20007810000 */
[----:B------:R-:W-:Y:S01]  /*8ec0*/  FMUL.FTZ R65, R65, c[0x0][0x320] ;  /* 0x0000c80041417a20 */ /* 0x000fe20000410000 */
[----:B--2---:R-:W-:Y:S01]  /*8ed0*/  FMNMX.FTZ R0, R50, R0, !PT ;  /* 0x0000000032007209 */ /* 0x004fe20007810000 */
[----:B------:R-:W-:Y:S01]  /*8ee0*/  FMUL.FTZ R70, R70, c[0x0][0x320] ;  /* 0x0000c80046467a20 */ /* 0x000fe20000410000 */
[----:B------:R-:W2:Y:S01]  /*8ef0*/  MUFU.TANH R216, R54 ;  /* 0x0000003600d87308 */ /* 0x000ea20000002400 */
[----:B------:R-:W-:Y:S01]  /*8f00*/  FMNMX.FTZ R4, R193, R4, !PT ;  /* 0x00000004c1047209 */ /* 0x000fe20007810000 */
[----:B------:R-:W-:Y:S01]  /*8f10*/  FMUL.FTZ R45, R45, c[0x0][0x320] ;  /* 0x0000c8002d2d7a20 */ /* 0x000fe20000410000 */
[----:B---3--:R-:W-:Y:S01]  /*8f20*/  FMNMX.FTZ R71, R48, R71, !PT ;  /* 0x0000004730477209 */ /* 0x008fe20007810000 */
[----:B------:R-:W-:Y:S01]  /*8f30*/  FMUL.FTZ R42, R42, c[0x0][0x320] ;  /* 0x0000c8002a2a7a20 */ /* 0x000fe20000410000 */
[----:B-1----:R-:W-:Y:S01]  /*8f40*/  FMNMX.FTZ R0, R51, R0, !PT ;  /* 0x0000000033007209 */ /* 0x002fe20007810000 */
[----:B------:R-:W-:Y:S02]  /*8f50*/  FMUL.FTZ R59, R59, c[0x0][0x320] ;  /* 0x0000c8003b3b7a20 */ /* 0x000fe40000410000 */
[----:B------:R-:W-:Y:S02]  /*8f60*/  FMUL.FTZ R63, R63, c[0x0][0x320] ;  /* 0x0000c8003f3f7a20 */ /* 0x000fe40000410000 */
[----:B------:R-:W1:Y:S01]  /*8f70*/  MUFU.TANH R206, R52 ;  /* 0x0000003400ce7308 */ /* 0x000e620000002400 */
[----:B------:R-:W-:Y:S02]  /*8f80*/  FMUL.FTZ R69, R69, c[0x0][0x320] ;  /* 0x0000c80045457a20 */ /* 0x000fe40000410000 */
[----:B------:R-:W-:Y:S01]  /*8f90*/  FMUL.FTZ R72, R72, c[0x0][0x320] ;  /* 0x0000c80048487a20 */ /* 0x000fe20000410000 */
[----:B----4-:R-:W-:Y:S01]  /*8fa0*/  FMNMX.FTZ R71, R49, R71, !PT ;  /* 0x0000004731477209 */ /* 0x010fe20007810000 */
[----:B------:R-:W-:Y:S02]  /*8fb0*/  FMUL.FTZ R102, R102, c[0x0][0x320] ;  /* 0x0000c80066667a20 */ /* 0x000fe40000410000 */
[----:B------:R-:W-:Y:S02]  /*8fc0*/  FMUL.FTZ R109, R109, c[0x0][0x320] ;  /* 0x0000c8006d6d7a20 */ /* 0x000fe40000410000 */
[----:B------:R-:W-:Y:S01]  /*8fd0*/  FMUL.FTZ R100, R100, c[0x0][0x320] ;  /* 0x0000c80064647a20 */ /* 0x000fe20000410000 */
[----:B------:R-:W3:Y:S01]  /*8fe0*/  MUFU.TANH R245, R55 ;  /* 0x0000003700f57308 */ /* 0x000ee20000002400 */
[----:B------:R-:W-:Y:S02]  /*8ff0*/  FMUL.FTZ R101, R101, c[0x0][0x320] ;  /* 0x0000c80065657a20 */ /* 0x000fe40000410000 */
[----:B------:R-:W-:Y:S01]  /*9000*/  FMUL.FTZ R114, R114, c[0x0][0x320] ;  /* 0x0000c80072727a20 */ /* 0x000fe20000410000 */
[----:B--2---:R-:W-:Y:S01]  /*9010*/  FMNMX.FTZ R0, R216, R0, !PT ;  /* 0x00000000d8007209 */ /* 0x004fe20007810000 */
[----:B------:R-:W-:Y:S02]  /*9020*/  FMUL.FTZ R115, R115, c[0x0][0x320] ;  /* 0x0000c80073737a20 */ /* 0x000fe40000410000 */
[----:B------:R-:W-:Y:S02]  /*9030*/  FMUL.FTZ R47, R47, c[0x0][0x320] ;  /* 0x0000c8002f2f7a20 */ /* 0x000fe40000410000 */
[----:B------:R-:W-:Y:S01]  /*9040*/  FMUL.FTZ R75, R75, c[0x0][0x320] ;  /* 0x0000c8004b4b7a20 */ /* 0x000fe20000410000 */
[----:B------:R2:W4:Y:S01]  /*9050*/  MUFU.TANH R208, R53 ;  /* 0x0000003500d07308 */ /* 0x0005220000002400 */
[----:B------:R-:W-:Y:S02]  /*9060*/  FMUL.FTZ R44, R44, c[0x0][0x320] ;  /* 0x0000c8002c2c7a20 */ /* 0x000fe40000410000 */
[----:B------:R-:W-:Y:S01]  /*9070*/  FMUL.FTZ R56, R56, c[0x0][0x320] ;  /* 0x0000c80038387a20 */ /* 0x000fe20000410000 */
[----:B-1----:R-:W-:Y:S06]  /*9080*/  FMNMX.FTZ R71, R206, R71, !PT ;  /* 0x00000047ce477209 */ /* 0x002fec0007810000 */
[----:B------:R-:W1:Y:S01]  /*9090*/  MUFU.TANH R209, R66 ;  /* 0x0000004200d17308 */ /* 0x000e620000002400 */
[----:B---3--:R-:W-:Y:S09]  /*90a0*/  FMNMX.FTZ R0, R245, R0, !PT ;  /* 0x00000000f5007209 */ /* 0x008ff20007810000 */
[----:B------:R-:W3:Y:S01]  /*90b0*/  MUFU.TANH R203, R64 ;  /* 0x0000004000cb7308 */ /* 0x000ee20000002400 */
[----:B--2---:R-:W2:Y:S01]  /*90c0*/  LDL.64 R52, [R1+0x40] ;  /* 0x0000400001347983 */ /* 0x004ea20000100a00 */
[----:B----4-:R-:W-:Y:S08]  /*90d0*/  FMNMX.FTZ R71, R208, R71, !PT ;  /* 0x00000047d0477209 */ /* 0x010ff00007810000 */
[----:B------:R-:W4:Y:S01]  /*90e0*/  MUFU.TANH R41, R41 ;  /* 0x0000002900297308 */ /* 0x000f220000002400 */
[----:B-1----:R-:W-:Y:S09]  /*90f0*/  FMNMX.FTZ R0, R209, R0, !PT ;  /* 0x00000000d1007209 */ /* 0x002ff20007810000 */
[----:B------:R-:W1:Y:S01]  /*9100*/  MUFU.TANH R211, R67 ;  /* 0x0000004300d37308 */ /* 0x000e620000002400 */
[----:B---3--:R-:W-:Y:S09]  /*9110*/  FMNMX.FTZ R71, R203, R71, !PT ;  /* 0x00000047cb477209 */ /* 0x008ff20007810000 */
[----:B------:R-:W3:Y:S01]  /*9120*/  MUFU.TANH R202, R65 ;  /* 0x0000004100ca7308 */ /* 0x000ee20000002400 */
[----:B----4-:R-:W-:Y:S09]  /*9130*/  FMNMX.FTZ R2, R41, R2, !PT ;  /* 0x0000000229027209 */ /* 0x010ff20007810000 */
[----:B------:R-:W4:Y:S01]  /*9140*/  MUFU.TANH R44, R44 ;  /* 0x0000002c002c7308 */ /* 0x000f220000002400 */
[----:B-1----:R-:W-:Y:S09]  /*9150*/  FMNMX.FTZ R0, R211, R0, !PT ;  /* 0x00000000d3007209 */ /* 0x002ff20007810000 */
[----:B------:R-:W1:Y:S01]  /*9160*/  MUFU.TANH R218, R70 ;  /* 0x0000004600da7308 */ /* 0x000e620000002400 */
[----:B---3--:R-:W-:Y:S09]  /*9170*/  FMNMX.FTZ R71, R202, R71, !PT ;  /* 0x00000047ca477209 */ /* 0x008ff20007810000 */
[----:B------:R3:W-:Y:S01]  /*9180*/  MUFU.TANH R220, R86 ;  /* 0x0000005600dc7308 */ /* 0x0007e20000002400 */
[----:B----4-:R-:W-:Y:S09]  /*9190*/  FMNMX.FTZ R2, R44, R2, !PT ;  /* 0x000000022c027209 */ /* 0x010ff20007810000 */
[----:B------:R-:W4:Y:S01]  /*91a0*/  MUFU.TANH R234, R68 ;  /* 0x0000004400ea7308 */ /* 0x000f220000002400 */
[----:B-1----:R-:W-:Y:S09]  /*91b0*/  FMNMX.FTZ R0, R218, R0, !PT ;  /* 0x00000000da007209 */ /* 0x002ff20007810000 */
[----:B------:R-:W1:Y:S01]  /*91c0*/  MUFU.TANH R45, R45 ;  /* 0x0000002d002d7308 */ /* 0x000e620000002400 */
[----:B---3--:R-:W-:Y:S04]  /*91d0*/  MOV R86, R222 ;  /* 0x000000de00567202 */ /* 0x008fe80000000f00 */
[----:B------:R-:W-:Y:S05]  /*91e0*/  FMNMX.FTZ R0, R86, R0, !PT ;  /* 0x0000000056007209 */ /* 0x000fea0007810000 */
[----:B------:R-:W3:Y:S01]  /*91f0*/  MUFU.TANH R199, R56 ;  /* 0x0000003800c77308 */ /* 0x000ee20000002400 */
[----:B----4-:R-:W-:Y:S09]  /*9200*/  FMNMX.FTZ R71, R234, R71, !PT ;  /* 0x00000047ea477209 */ /* 0x010ff20007810000 */
[----:B------:R3:W-:Y:S01]  /*9210*/  MUFU.TANH R246, R63 ;  /* 0x0000003f00f67308 */ /* 0x0007e20000002400 */
[----:B-1----:R-:W-:Y:S09]  /*9220*/  FMNMX.FTZ R2, R45, R2, !PT ;  /* 0x000000022d027209 */ /* 0x002ff20007810000 */
[----:B------:R-:W1:Y:S10]  /*9230*/  MUFU.TANH R39, R82 ;  /* 0x0000005200277308 */ /* 0x000e740000002400 */
[----:B------:R-:W-:Y:S01]  /*9240*/  MUFU.TANH R204, R42 ;  /* 0x0000002a00cc7308 */ /* 0x000fe20000002400 */
[----:B---3--:R-:W-:Y:S04]  /*9250*/  MOV R63, R199 ;  /* 0x000000c7003f7202 */ /* 0x008fe80000000f00 */
[----:B------:R-:W-:Y:S05]  /*9260*/  FMNMX.FTZ R2, R63, R2, !PT ;  /* 0x000000023f027209 */ /* 0x000fea0007810000 */
[----:B------:R-:W-:Y:S01]  /*9270*/  MUFU.TANH R230, R58 ;  /* 0x0000003a00e67308 */ /* 0x000fe20000002400 */
[----:B-1----:R-:W-:Y:S04]  /*9280*/  MOV R212, R39 ;  /* 0x0000002700d47202 */ /* 0x002fe80000000f00 */
[----:B------:R-:W-:Y:S05]  /*9290*/  FMNMX.FTZ R0, R212, R0, !PT ;  /* 0x00000000d4007209 */ /* 0x000fea0007810000 */
[----:B------:R-:W-:Y:S10]  /*92a0*/  MUFU.TANH R42, R59 ;  /* 0x0000003b002a7308 */ /* 0x000ff40000002400 */
[----:B------:R-:W1:Y:S10]  /*92b0*/  MUFU.TANH R59, R69 ;  /* 0x00000045003b7308 */ /* 0x000e740000002400 */
[----:B------:R-:W3:Y:S10]  /*92c0*/  MUFU.TANH R223, R80 ;  /* 0x0000005000df7308 */ /* 0x000ef40000002400 */
[----:B------:R3:W-:Y:S01]  /*92d0*/  MUFU.TANH R58, R87 ;  /* 0x00000057003a7308 */ /* 0x0007e20000002400 */
[----:B-1----:R-:W-:Y:S09]  /*92e0*/  FMNMX.FTZ R71, R59, R71, !PT ;  /* 0x000000473b477209 */ /* 0x002ff20007810000 */
[----:B------:R-:W1:Y:S10]  /*92f0*/  MUFU.TANH R197, R57 ;  /* 0x0000003900c57308 */ /* 0x000e740000002400 */
[----:B------:R-:W-:Y:S01]  /*9300*/  MUFU.TANH R221, R60 ;  /* 0x0000003c00dd7308 */ /* 0x000fe20000002400 */
[----:B---3--:R-:W-:Y:S04]  /*9310*/  MOV R87, R223 ;  /* 0x000000df00577202 */ /* 0x008fe80000000f00 */
[----:B------:R-:W-:Y:S05]  /*9320*/  FMNMX.FTZ R71, R87, R71, !PT ;  /* 0x0000004757477209 */ /* 0x000fea0007810000 */
[----:B------:R1:W-:Y:S10]  /*9330*/  MUFU.TANH R60, R85 ;  /* 0x00000055003c7308 */ /* 0x0003f40000002400 */
[----:B------:R-:W3:Y:S10]  /*9340*/  MUFU.TANH R14, R14 ;  /* 0x0000000e000e7308 */ /* 0x000ef40000002400 */
[----:B------:R-:W4:Y:S01]  /*9350*/  MUFU.TANH R233, R83 ;  /* 0x0000005300e97308 */ /* 0x000f220000002400 */
[----:B-1----:R-:W-:Y:S04]  /*9360*/  MOV R85, R197 ;  /* 0x000000c500557202 */ /* 0x002fe80000000f00 */
[----:B------:R-:W-:Y:S05]  /*9370*/  FMNMX.FTZ R2, R85, R2, !PT ;  /* 0x0000000255027209 */ /* 0x000fea0007810000 */
[----:B------:R1:W-:Y:S01]  /*9380*/  MUFU.TANH R248, R88 ;  /* 0x0000005800f87308 */ /* 0x0003e20000002400 */
[----:B---3--:R-:W-:Y:S09]  /*9390*/  FMNMX.FTZ R4, R14, R4, !PT ;  /* 0x000000040e047209 */ /* 0x008ff20007810000 */
[----:B------:R-:W3:Y:S01]  /*93a0*/  MUFU.TANH R15, R15 ;  /* 0x0000000f000f7308 */ /* 0x000ee20000002400 */
[----:B----4-:R-:W-:Y:S04]  /*93b0*/  FMNMX.FTZ R0, R233, R0, !PT ;  /* 0x00000000e9007209 */ /* 0x010fe80007810000 */
[----:B------:R-:W-:Y:S05]  /*93c0*/  FMNMX.FTZ R0, R220, R0, !PT ;  /* 0x00000000dc007209 */ /* 0x000fea0007810000 */
[----:B------:R-:W4:Y:S01]  /*93d0*/  MUFU.TANH R80, R81 ;  /* 0x0000005100507308 */ /* 0x000f220000002400 */
[----:B------:R-:W-:Y:S02]  /*93e0*/  FMNMX.FTZ R0, R58, R0, !PT ;  /* 0x000000003a007209 */ /* 0x000fe40007810000 */
[----:B-1----:R-:W-:Y:S04]  /*93f0*/  MOV R88, R221 ;  /* 0x000000dd00587202 */ /* 0x002fe80000000f00 */
[----:B------:R-:W-:Y:S03]  /*9400*/  FMNMX.FTZ R2, R88, R2, !PT ;  /* 0x0000000258027209 */ /* 0x000fe60007810000 */
[----:B------:R-:W1:Y:S01]  /*9410*/  MUFU.TANH R249, R84 ;  /* 0x0000005400f97308 */ /* 0x000e620000002400 */
[----:B---3--:R-:W-:Y:S04]  /*9420*/  FMNMX.FTZ R4, R15, R4, !PT ;  /* 0x000000040f047209 */ /* 0x008fe80007810000 */
[----:B------:R-:W-:Y:S05]  /*9430*/  FMNMX.FTZ R4, R26, R4, !PT ;  /* 0x000000041a047209 */ /* 0x000fea0007810000 */
[----:B------:R1:W-:Y:S01]  /*9440*/  MUFU.TANH R244, R91 ;  /* 0x0000005b00f47308 */ /* 0x0003e20000002400 */
[----:B----4-:R-:W-:Y:S09]  /*9450*/  FMNMX.FTZ R71, R80, R71, !PT ;  /* 0x0000004750477209 */ /* 0x010ff20007810000 */
[----:B------:R-:W3:Y:S10]  /*9460*/  MUFU.TANH R250, R61 ;  /* 0x0000003d00fa7308 */ /* 0x000ef40000002400 */
[----:B------:R3:W-:Y:S01]  /*9470*/  MUFU.TANH R247, R90 ;  /* 0x0000005a00f77308 */ /* 0x0007e20000002400 */
[----:B-1----:R-:W-:Y:S04]  /*9480*/  MOV R91, R249 ;  /* 0x000000f9005b7202 */ /* 0x002fe80000000f00 */
[----:B------:R-:W-:Y:S05]  /*9490*/  FMNMX.FTZ R71, R91, R71, !PT ;  /* 0x000000475b477209 */ /* 0x000fea0007810000 */
[----:B------:R-:W1:Y:S01]  /*94a0*/  MUFU.TANH R27, R27 ;  /* 0x0000001b001b7308 */ /* 0x000e620000002400 */
[----:B------:R-:W-:Y:S09]  /*94b0*/  FMNMX.FTZ R71, R60, R71, !PT ;  /* 0x000000473c477209 */ /* 0x000ff20007810000 */
[----:B------:R-:W4:Y:S01]  /*94c0*/  MUFU.TANH R198, R96 ;  /* 0x0000006000c67308 */ /* 0x000f220000002400 */
[----:B---3--:R-:W-:Y:S04]  /*94d0*/  MOV R90, R250 ;  /* 0x000000fa005a7202 */ /* 0x008fe80000000f00 */
[----:B------:R-:W-:Y:S05]  /*94e0*/  FMNMX.FTZ R2, R90, R2, !PT ;  /* 0x000000025a027209 */ /* 0x000fea0007810000 */
[----:B------:R-:W3:Y:S01]  /*94f0*/  MUFU.TANH R219, R72 ;  /* 0x0000004800db7308 */ /* 0x000ee20000002400 */
[----:B-1----:R-:W-:Y:S09]  /*9500*/  FMNMX.FTZ R4, R27, R4, !PT ;  /* 0x000000041b047209 */ /* 0x002ff20007810000 */
[----:B------:R-:W1:Y:S01]  /*9510*/  MUFU.TANH R196, R73 ;  /* 0x0000004900c47308 */ /* 0x000e620000002400 */
[----:B----4-:R-:W-:Y:S04]  /*9520*/  MOV R215, R198 ;  /* 0x000000c600d77202 */ /* 0x010fe80000000f00 */
[----:B------:R-:W-:Y:S05]  /*9530*/  FMNMX.FTZ R71, R215, R71, !PT ;  /* 0x00000047d7477209 */ /* 0x000fea0007810000 */
[----:B------:R-:W4:Y:S01]  /*9540*/  MUFU.TANH R98, R98 ;  /* 0x0000006200627308 */ /* 0x000f220000002400 */
[----:B---3--:R-:W-:Y:S09]  /*9550*/  FMNMX.FTZ R2, R219, R2, !PT ;  /* 0x00000002db027209 */ /* 0x008ff20007810000 */
[----:B------:R-:W3:Y:S01]  /*9560*/  MUFU.TANH R30, R30 ;  /* 0x0000001e001e7308 */ /* 0x000ee20000002400 */
[----:B-1----:R-:W-:Y:S04]  /*9570*/  MOV R84, R196 ;  /* 0x000000c400547202 */ /* 0x002fe80000000f00 */
[----:B------:R-:W-:Y:S05]  /*9580*/  FMNMX.FTZ R2, R84, R2, !PT ;  /* 0x0000000254027209 */ /* 0x000fea0007810000 */
[----:B------:R-:W1:Y:S01]  /*9590*/  MUFU.TANH R38, R76 ;  /* 0x0000004c00267308 */ /* 0x000e620000002400 */
[----:B----4-:R-:W-:Y:S09]  /*95a0*/  FMNMX.FTZ R0, R98, R0, !PT ;  /* 0x0000000062007209 */ /* 0x010ff20007810000 */
[----:B------:R-:W4:Y:S01]  /*95b0*/  MUFU.TANH R99, R99 ;  /* 0x0000006300637308 */ /* 0x000f220000002400 */
[----:B---3--:R-:W-:Y:S09]  /*95c0*/  FMNMX.FTZ R4, R30, R4, !PT ;  /* 0x000000041e047209 */ /* 0x008ff20007810000 */
[----:B------:R-:W3:Y:S01]  /*95d0*/  MUFU.TANH R5, R102 ;  /* 0x0000006600057308 */ /* 0x000ee20000002400 */
[----:B-1----:R-:W-:Y:S02]  /*95e0*/  MOV R213, R38 ;  /* 0x0000002600d57202 */ /* 0x002fe40000000f00 */
[----:B------:R-:W2:Y:S02]  /*95f0*/  LDL.64 R38, [R1+0x48] ;  /* 0x0000480001267983 */ /* 0x000ea40000100a00 */
[----:B------:R-:W-:Y:S05]  /*9600*/  FMNMX.FTZ R2, R213, R2, !PT ;  /* 0x00000002d5027209 */ /* 0x000fea0007810000 */
[----:B------:R3:W-:Y:S01]  /*9610*/  MUFU.TANH R188, R109 ;  /* 0x0000006d00bc7308 */ /* 0x0007e20000002400 */
[----:B----4-:R-:W-:Y:S09]  /*9620*/  FMNMX.FTZ R0, R99, R0, !PT ;  /* 0x0000000063007209 */ /* 0x010ff20007810000 */
[----:B------:R-:W1:Y:S10]  /*9630*/  MUFU.TANH R31, R31 ;  /* 0x0000001f001f7308 */ /* 0x000e740000002400 */
[----:B------:R-:W4:Y:S01]  /*9640*/  MUFU.TANH R97, R97 ;  /* 0x0000006100617308 */ /* 0x000f220000002400 */
[----:B---3--:R-:W-:Y:S04]  /*9650*/  MOV R109, R5 ;  /* 0x00000005006d7202 */ /* 0x008fe80000000f00 */
[----:B------:R-:W-:Y:S05]  /*9660*/  FMNMX.FTZ R0, R109, R0, !PT ;  /* 0x000000006d007209 */ /* 0x000fea0007810000 */
[----:B------:R-:W3:Y:S01]  /*9670*/  MUFU.TANH R251, R77 ;  /* 0x0000004d00fb7308 */ /* 0x000ee20000002400 */
[----:B-1----:R-:W-:Y:S04]  /*9680*/  FMNMX.FTZ R4, R31, R4, !PT ;  /* 0x000000041f047209 */ /* 0x002fe80007810000 */
[----:B------:R-:W-:Y:S05]  /*9690*/  FMNMX.FTZ R4, R204, R4, !PT ;  /* 0x00000004cc047209 */ /* 0x000fea0007810000 */
[----:B------:R3:W-:Y:S01]  /*96a0*/  MUFU.TANH R243, R89 ;  /* 0x0000005900f37308 */ /* 0x0007e20000002400 */
[----:B----4-:R-:W-:Y:S09]  /*96b0*/  FMNMX.FTZ R71, R97, R71, !PT ;  /* 0x0000004761477209 */ /* 0x010ff20007810000 */
[----:B------:R-:W1:Y:S10]  /*96c0*/  MUFU.TANH R6, R103 ;  /* 0x0000006700067308 */ /* 0x000e740000002400 */
[----:B------:R1:W-:Y:S01]  /*96d0*/  MUFU.TANH R191, R108 ;  /* 0x0000006c00bf7308 */ /* 0x0003e20000002400 */
[----:B---3--:R-:W-:Y:S04]  /*96e0*/  MOV R89, R251 ;  /* 0x000000fb00597202 */ /* 0x008fe80000000f00 */
[----:B------:R-:W-:Y:S05]  /*96f0*/  FMNMX.FTZ R2, R89, R2, !PT ;  /* 0x0000000259027209 */ /* 0x000fea0007810000 */
[----:B------:R3:W-:Y:S10]  /*9700*/  MUFU.TANH R61, R93 ;  /* 0x0000005d003d7308 */ /* 0x0007f40000002400 */
[----:B------:R-:W4:Y:S01]  /*9710*/  MUFU.TANH R100, R100 ;  /* 0x0000006400647308 */ /* 0x000f220000002400 */
[----:B-1----:R-:W-:Y:S04]  /*9720*/  MOV R108, R6 ;  /* 0x00000006006c7202 */ /* 0x002fe80000000f00 */
[----:B------:R-:W-:Y:S05]  /*9730*/  FMNMX.FTZ R0, R108, R0, !PT ;  /* 0x000000006c007209 */ /* 0x000fea0007810000 */
[----:B------:R-:W-:Y:S01]  /*9740*/  MUFU.TANH R240, R62 ;  /* 0x0000003e00f07308 */ /* 0x000fe20000002400 */
[----:B---3--:R-:W-:Y:S09]  /*9750*/  MOV R93, R230 ;  /* 0x000000e6005d7202 */ /* 0x008ff20000000f00 */
[----:B------:R1:W-:Y:S01]  /*9760*/  MUFU.TANH R62, R92 ;  /* 0x0000005c003e7308 */ /* 0x0003e20000002400 */
[----:B----4-:R-:W-:Y:S09]  /*9770*/  FMNMX.FTZ R71, R100, R71, !PT ;  /* 0x0000004764477209 */ /* 0x010ff20007810000 */
[----:B------:R-:W3:Y:S10]  /*9780*/  MUFU.TANH R205, R43 ;  /* 0x0000002b00cd7308 */ /* 0x000ef40000002400 */
[----:B------:R-:W4:Y:S01]  /*9790*/  MUFU.TANH R101, R101 ;  /* 0x0000006500657308 */ /* 0x000f220000002400 */
[----:B-1----:R-:W-:Y:S04]  /*97a0*/  MOV R92, R248 ;  /* 0x000000f8005c7202 */ /* 0x002fe80000000f00 */
[----:B------:R-:W-:Y:S05]  /*97b0*/  FMNMX.FTZ R2, R92, R2, !PT ;  /* 0x000000025c027209 */ /* 0x000fea0007810000 */
[----:B------:R-:W1:Y:S01]  /*97c0*/  MUFU.TANH R114, R114 ;  /* 0x0000007200727308 */ /* 0x000e620000002400 */
[----:B------:R-:W-:Y:S02]  /*97d0*/  FMNMX.FTZ R2, R243, R2, !PT ;  /* 0x00000002f3027209 */ /* 0x000fe40007810000 */
[----:B---3--:R-:W-:Y:S02]  /*97e0*/  FMNMX.FTZ R4, R205, R4, !PT ;  /* 0x00000004cd047209 */ /* 0x008fe40007810000 */
[----:B------:R-:W-:Y:S05]  /*97f0*/  FMNMX.FTZ R2, R62, R2, !PT ;  /* 0x000000023e027209 */ /* 0x000fea0007810000 */
[----:B------:R-:W3:Y:S01]  /*9800*/  MUFU.TANH R207, R46 ;  /* 0x0000002e00cf7308 */ /* 0x000ee20000002400 */
[----:B------:R-:W-:Y:S02]  /*9810*/  FMNMX.FTZ R2, R61, R2, !PT ;  /* 0x000000023d027209 */ /* 0x000fe40007810000 */
[----:B----4-:R-:W-:Y:S07]  /*9820*/  FMNMX.FTZ R71, R101, R71, !PT ;  /* 0x0000004765477209 */ /* 0x010fee0007810000 */
[----:B------:R-:W4:Y:S01]  /*9830*/  MUFU.TANH R102, R112 ;  /* 0x0000007000667308 */ /* 0x000f220000002400 */
[----:B-1----:R-:W-:Y:S09]  /*9840*/  FMNMX.FTZ R0, R114, R0, !PT ;  /* 0x0000000072007209 */ /* 0x002ff20007810000 */
[----:B------:R-:W1:Y:S01]  /*9850*/  MUFU.TANH R115, R115 ;  /* 0x0000007300737308 */ /* 0x000e620000002400 */
[----:B---3--:R-:W-:Y:S09]  /*9860*/  FMNMX.FTZ R4, R207, R4, !PT ;  /* 0x00000004cf047209 */ /* 0x008ff20007810000 */
[----:B------:R-:W3:Y:S01]  /*9870*/  MUFU.TANH R210, R47 ;  /* 0x0000002f00d27308 */ /* 0x000ee20000002400 */
[----:B----4-:R-:W-:Y:S02]  /*9880*/  FMNMX.FTZ R71, R102, R71, !PT ;  /* 0x0000004766477209 */ /* 0x010fe40007810000 */
[----:B------:R-:W-:Y:S07]  /*9890*/  MOV R112, R247 ;  /* 0x000000f700707202 */ /* 0x000fee0000000f00 */
[----:B------:R-:W4:Y:S01]  /*98a0*/  MUFU.TANH R96, R113 ;  /* 0x0000007100607308 */ /* 0x000f220000002400 */
[----:B-1----:R-:W-:Y:S05]  /*98b0*/  FMNMX.FTZ R0, R115, R0, !PT ;  /* 0x0000000073007209 */ /* 0x002fea0007810000 */
[----:B------:R-:W1:Y:S04]  /*98c0*/  SHFL.BFLY PT, R70, R0, 0x2, 0x1f ;  /* 0x0c401f0000467f89 */ /* 0x000e6800000e0000 */
[----:B------:R-:W1:Y:S01]  /*98d0*/  MUFU.TANH R46, R104 ;  /* 0x00000068002e7308 */ /* 0x000e620000002400 */
[----:B---3--:R-:W-:Y:S04]  /*98e0*/  FMNMX.FTZ R4, R210, R4, !PT ;  /* 0x00000004d2047209 */ /* 0x008fe80007810000 */
[----:B------:R-:W-:Y:S05]  /*98f0*/  FMNMX.FTZ R4, R93, R4, !PT ;  /* 0x000000045d047209 */ /* 0x000fea0007810000 */
[----:B------:R-:W3:Y:S01]  /*9900*/  MUFU.TANH R230, R105 ;  /* 0x0000006900e67308 */ /* 0x000ee20000002400 */
[----:B------:R-:W-:Y:S02]  /*9910*/  FMNMX.FTZ R4, R42, R4, !PT ;  /* 0x000000042a047209 */ /* 0x000fe40007810000 */
[----:B----4-:R-:W-:Y:S02]  /*9920*/  FMNMX.FTZ R71, R96, R71, !PT ;  /* 0x0000004760477209 */ /* 0x010fe40007810000 */
[----:B------:R-:W-:Y:S03]  /*9930*/  FMNMX.FTZ R4, R240, R4, !PT ;  /* 0x00000004f0047209 */ /* 0x000fe60007810000 */
[----:B------:R-:W4:Y:S02]  /*9940*/  SHFL.BFLY PT, R5, R71, 0x2, 0x1f ;  /* 0x0c401f0047057f89 */ /* 0x000f2400000e0000 */
[----:B------:R-:W4:Y:S01]  /*9950*/  MUFU.TANH R43, R74 ;  /* 0x0000004a002b7308 */ /* 0x000f220000002400 */
[----:B------:R-:W-:Y:S02]  /*9960*/  FMNMX.FTZ R4, R246, R4, !PT ;  /* 0x00000004f6047209 */ /* 0x000fe40007810000 */
[----:B-1----:R-:W-:Y:S02]  /*9970*/  FMNMX.FTZ R70, R0, R70, !PT ;  /* 0x0000004600467209 */ /* 0x002fe40007810000 */
[----:B------:R-:W-:Y:S05]  /*9980*/  FMNMX.FTZ R2, R46, R2, !PT ;  /* 0x000000022e027209 */ /* 0x000fea0007810000 */
[----:B------:R-:W1:Y:S01]  /*9990*/  MUFU.TANH R252, R75 ;  /* 0x0000004b00fc7308 */ /* 0x000e620000002400 */
[----:B---3--:R-:W-:Y:S04]  /*99a0*/  FMNMX.FTZ R2, R230, R2, !PT ;  /* 0x00000002e6027209 */ /* 0x008fe80007810000 */
[----:B------:R-:W-:Y:S05]  /*99b0*/  FMNMX.FTZ R2, R191, R2, !PT ;  /* 0x00000002bf027209 */ /* 0x000fea0007810000 */
[----:B------:R-:W3:Y:S01]  /*99c0*/  MUFU.TANH R217, R78 ;  /* 0x0000004e00d97308 */ /* 0x000ee20000002400 */
[----:B------:R-:W-:Y:S02]  /*99d0*/  FMNMX.FTZ R2, R188, R2, !PT ;  /* 0x00000002bc027209 */ /* 0x000fe40007810000 */
[----:B----4-:R-:W-:Y:S02]  /*99e0*/  FMNMX.FTZ R4, R43, R4, !PT ;  /* 0x000000042b047209 */ /* 0x010fe40007810000 */
[----:B------:R-:W-:Y:S01]  /*99f0*/  FMNMX.FTZ R71, R71, R5, !PT ;  /* 0x0000000547477209 */ /* 0x000fe20007810000 */
[----:B------:R-:W4:Y:S04]  /*9a00*/  SHFL.BFLY PT, R68, R2, 0x2, 0x1f ;  /* 0x0c401f0002447f89 */ /* 0x000f2800000e0000 */
[----:B------:R-:W4:Y:S01]  /*9a10*/  MUFU.TANH R119, R79 ;  /* 0x0000004f00777308 */ /* 0x000f220000002400 */
[----:B-1----:R-:W-:Y:S03]  /*9a20*/  FMNMX.FTZ R4, R252, R4, !PT ;  /* 0x00000004fc047209 */ /* 0x002fe60007810000 */
[----:B------:R-:W1:Y:S01]  /*9a30*/  SHFL.BFLY PT, R6, R71, 0x1, 0x1f ;  /* 0x0c201f0047067f89 */ /* 0x000e6200000e0000 */
[----:B------:R-:W-:Y:S05]  /*9a40*/  FMUL.FTZ R75, R110, c[0x0][0x320] ;  /* 0x0000c8006e4b7a20 */ /* 0x000fea0000410000 */
[----:B------:R-:W1:Y:S02]  /*9a50*/  MUFU.TANH R7, R107 ;  /* 0x0000006b00077308 */ /* 0x000e640000002400 */
[----:B------:R-:W1:Y:S01]  /*9a60*/  SHFL.BFLY PT, R5, R70, 0x1, 0x1f ;  /* 0x0c201f0046057f89 */ /* 0x000e6200000e0000 */
[----:B---3--:R-:W-:Y:S07]  /*9a70*/  FMNMX.FTZ R0, R217, R4, !PT ;  /* 0x00000004d9007209 */ /* 0x008fee0007810000 */
[----:B------:R-:W3:Y:S01]  /*9a80*/  MUFU.TANH R104, R94 ;  /* 0x0000005e00687308 */ /* 0x000ee20000002400 */
[----:B----4-:R-:W-:Y:S02]  /*9a90*/  FMNMX.FTZ R68, R2, R68, !PT ;  /* 0x0000004402447209 */ /* 0x010fe40007810000 */
[----:B------:R-:W-:Y:S04]  /*9aa0*/  FMNMX.FTZ R0, R119, R0, !PT ;  /* 0x0000000077007209 */ /* 0x000fe80007810000 */
[----:B------:R-:W-:Y:S01]  /*9ab0*/  FMNMX.FTZ R4, R112, R0, !PT ;  /* 0x0000000070047209 */ /* 0x000fe20007810000 */
[----:B------:R-:W-:Y:S02]  /*9ac0*/  FMUL.FTZ R0, R111, c[0x0][0x320] ;  /* 0x0000c8006f007a20 */ /* 0x000fe40000410000 */
[----:B------:R-:W4:Y:S01]  /*9ad0*/  MUFU.TANH R113, R95 ;  /* 0x0000005f00717308 */ /* 0x000f220000002400 */
[----:B-1----:R-:W-:Y:S02]  /*9ae0*/  FMNMX.FTZ R71, R71, R6, !PT ;  /* 0x0000000647477209 */ /* 0x002fe40007810000 */
[----:B------:R-:W-:Y:S03]  /*9af0*/  MOV R111, R7 ;  /* 0x00000007006f7202 */ /* 0x000fe60000000f00 */
[----:B------:R-:W-:Y:S01]  /*9b00*/  FMUL.FTZ R103, R71, c[0x0][0x2d0] ;  /* 0x0000b40047677a20 */ /* 0x000fe20000410000 */
[----:B------:R-:W-:Y:S02]  /*9b10*/  FMNMX.FTZ R70, R70, R5, !PT ;  /* 0x0000000546467209 */ /* 0x000fe40007810000 */
[----:B------:R-:W-:Y:S01]  /*9b20*/  MOV R107, R244 ;  /* 0x000000f4006b7202 */ /* 0x000fe20000000f00 */
[----:B------:R-:W1:Y:S01]  /*9b30*/  MUFU.TANH R8, R106 ;  /* 0x0000006a00087308 */ /* 0x000e620000002400 */
[--C-:B------:R-:W-:Y:S02]  /*9b40*/  FFMA.FTZ R7, R20, c[0x0][0x2d0], -R103.reuse ;  /* 0x0000b40014077a23 */ /* 0x100fe40000010867 */
[--C-:B------:R-:W-:Y:S01]  /*9b50*/  FFMA.FTZ R6, R21, c[0x0][0x2d0], -R103.reuse ;  /* 0x0000b40015067a23 */ /* 0x100fe20000010867 */
[----:B------:R-:W-:Y:S01]  /*9b60*/  FMNMX.FTZ R2, R107, R4, !PT ;  /* 0x000000046b027209 */ /* 0x000fe20007810000 */
[----:B------:R-:W-:Y:S01]  /*9b70*/  FMUL.FTZ R105, R70, c[0x0][0x2d0] ;  /* 0x0000b40046697a20 */ /* 0x000fe20000410000 */
[----:B------:R-:W1:Y:S01]  /*9b80*/  SHFL.BFLY PT, R4, R68, 0x1, 0x1f ;  /* 0x0c201f0044047f89 */ /* 0x000e6200000e0000 */
[--C-:B------:R-:W-:Y:S01]  /*9b90*/  FFMA.FTZ R5, R32, c[0x0][0x2d0], -R103.reuse ;  /* 0x0000b40020057a23 */ /* 0x100fe20000010867 */
[----:B---3--:R-:W-:Y:S01]  /*9ba0*/  FMNMX.FTZ R2, R104, R2, !PT ;  /* 0x0000000268027209 */ /* 0x008fe20007810000 */
[--C-:B------:R-:W-:Y:S01]  /*9bb0*/  FFMA.FTZ R100, R100, c[0x0][0x2d0], -R103.reuse ;  /* 0x0000b40064647a23 */ /* 0x100fe20000010867 */
[----:B------:R3:W-:Y:S01]  /*9bc0*/  MUFU.TANH R74, R0 ;  /* 0x00000000004a7308 */ /* 0x0007e20000002400 */
[--C-:B------:R-:W-:Y:S02]  /*9bd0*/  FFMA.FTZ R101, R101, c[0x0][0x2d0], -R103.reuse ;  /* 0x0000b40065657a23 */ /* 0x100fe40000010867 */
[--C-:B------:R-:W-:Y:S01]  /*9be0*/  FFMA.FTZ R102, R102, c[0x0][0x2d0], -R103.reuse ;  /* 0x0000b40066667a23 */ /* 0x100fe20000010867 */
[----:B----4-:R-:W-:Y:S02]  /*9bf0*/  FMNMX.FTZ R2, R113, R2, !PT ;  /* 0x0000000271027209 */ /* 0x010fe40007810000 */
[----:B--2---:R-:W-:Y:S04]  /*9c00*/  MOV R39, c[0x0][0x1e4] ;  /* 0x0000790000277a02 */ /* 0x004fe80000000f00 */
[----:B------:R-:W2:Y:S01]  /*9c10*/  MUFU.TANH R75, R75 ;  /* 0x0000004b004b7308 */ /* 0x000ea20000002400 */
[----:B-1----:R-:W-:Y:S09]  /*9c20*/  MOV R110, R8 ;  /* 0x00000008006e7202 */ /* 0x002ff20000000f00 */
[----:B------:R1:W-:Y:S01]  /*9c30*/  MUFU.EX2 R95, R5 ;  /* 0x00000005005f7308 */ /* 0x0003e20000000800 */
[----:B------:R-:W-:Y:S01]  /*9c40*/  FMNMX.FTZ R68, R68, R4, !PT ;  /* 0x0000000444447209 */ /* 0x000fe20007810000 */
[----:B------:R-:W-:Y:S01]  /*9c50*/  FFMA.FTZ R4, R185, c[0x0][0x2d0], -R103 ;  /* 0x0000b400b9047a23 */ /* 0x000fe20000010867 */
[----:B------:R-:W-:Y:S01]  /*9c60*/  MOV R185, R61 ;  /* 0x0000003d00b97202 */ /* 0x000fe20000000f00 */
[----:B---3--:R-:W-:Y:S01]  /*9c70*/  FADD.FTZ R0, -R71, R3 ;  /* 0x0000000347007221 */ /* 0x008fe20000010100 */
[----:B------:R-:W-:Y:S01]  /*9c80*/  FMNMX.FTZ R3, R110, R2, !PT ;  /* 0x000000026e037209 */ /* 0x000fe20007810000 */
[----:B------:R-:W-:Y:S02]  /*9c90*/  FMUL.FTZ R106, R68, c[0x0][0x2d0] ;  /* 0x0000b400446a7a20 */ /* 0x000fe40000410000 */
[----:B------:R-:W-:Y:S01]  /*9ca0*/  FMUL.FTZ R2, R0, c[0x0][0x2d0] ;  /* 0x0000b40000027a20 */ /* 0x000fe20000410000 */
[----:B------:R-:W-:Y:S01]  /*9cb0*/  FMNMX.FTZ R0, R111, R3, !PT ;  /* 0x000000036f007209 */ /* 0x000fe20007810000 */
[----:B------:R-:W-:Y:S01]  /*9cc0*/  MUFU.EX2 R244, R4 ;  /* 0x0000000400f47308 */ /* 0x000fe20000000800 */
[--C-:B------:R-:W-:Y:S02]  /*9cd0*/  FFMA.FTZ R9, R25, c[0x0][0x2d0], -R106.reuse ;  /* 0x0000b40019097a23 */ /* 0x100fe4000001086a */
[----:B------:R-:W-:Y:S01]  /*9ce0*/  FFMA.FTZ R44, R44, c[0x0][0x2d0], -R106 ;  /* 0x0000b4002c2c7a23 */ /* 0x000fe2000001086a */
[----:B--2---:R-:W-:Y:S04]  /*9cf0*/  FMNMX.FTZ R0, R75, R0, !PT ;  /* 0x000000004b007209 */ /* 0x004fe80007810000 */
[----:B------:R-:W-:Y:S02]  /*9d00*/  FMNMX.FTZ R0, R74, R0, !PT ;  /* 0x000000004a007209 */ /* 0x000fe40007810000 */
[----:B------:R2:W3:Y:S03]  /*9d10*/  MUFU.EX2 R73, R2 ;  /* 0x0000000200497308 */ /* 0x0004e60000000800 */
[----:B------:R-:W4:Y:S01]  /*9d20*/  SHFL.BFLY PT, R3, R0, 0x2, 0x1f ;  /* 0x0c401f0000037f89 */ /* 0x000f2200000e0000 */
[----:B-1----:R-:W-:Y:S06]  /*9d30*/  FFMA.FTZ R5, R34, c[0x0][0x2d0], -R105 ;  /* 0x0000b40022057a23 */ /* 0x002fec0000010869 */
[----:B------:R-:W-:Y:S10]  /*9d40*/  MUFU.EX2 R214, R5 ;  /* 0x0000000500d67308 */ /* 0x000ff40000000800 */
[----:B------:R1:W-:Y:S01]  /*9d50*/  MUFU.EX2 R81, R7 ;  /* 0x0000000700517308 */ /* 0x0003e20000000800 */
[----:B--2---:R-:W-:Y:S01]  /*9d60*/  FADD.FTZ R2, -R70, R116 ;  /* 0x0000007446027221 */ /* 0x004fe20000010100 */
[----:B----4-:R-:W-:Y:S01]  /*9d70*/  FMNMX.FTZ R0, R0, R3, !PT ;  /* 0x0000000300007209 */ /* 0x010fe20007810000 */
[----:B------:R-:W-:Y:S07]  /*9d80*/  FFMA.FTZ R3, R17, c[0x0][0x2d0], -R103 ;  /* 0x0000b40011037a23 */ /* 0x000fee0000010867 */
[----:B------:R-:W-:Y:S01]  /*9d90*/  MUFU.EX2 R34, R9 ;  /* 0x0000000900227308 */ /* 0x000fe20000000800 */
[----:B---3--:R-:W-:Y:S01]  /*9da0*/  FMUL.FTZ R17, R73, R133 ;  /* 0x0000008549117220 */ /* 0x008fe20000410000 */
[----:B------:R-:W-:Y:S01]  /*9db0*/  MOV R133, R62 ;  /* 0x0000003e00857202 */ /* 0x000fe20000000f00 */
[----:B------:R-:W-:Y:S07]  /*9dc0*/  FMUL.FTZ R2, R2, c[0x0][0x2d0] ;  /* 0x0000b40002027a20 */ /* 0x000fee0000410000 */
[----:B------:R2:W-:Y:S01]  /*9dd0*/  MUFU.EX2 R72, R2 ;  /* 0x0000000200487308 */ /* 0x0005e20000000800 */
[----:B-1----:R-:W-:Y:S09]  /*9de0*/  FFMA.FTZ R7, R35, c[0x0][0x2d0], -R105 ;  /* 0x0000b40023077a23 */ /* 0x002ff20000010869 */
[----:B------:R1:W3:Y:S10]  /*9df0*/  MUFU.EX2 R10, R3 ;  /* 0x00000003000a7308 */ /* 0x0002f40000000800 */
[----:B------:R-:W-:Y:S01]  /*9e00*/  MUFU.EX2 R83, R6 ;  /* 0x0000000600537308 */ /* 0x000fe20000000800 */
[----:B--2---:R-:W-:Y:S04]  /*9e10*/  FADD.FTZ R2, -R68, R117 ;  /* 0x0000007544027221 */ /* 0x004fe80000010100 */
[----:B------:R-:W-:Y:S05]  /*9e20*/  FMUL.FTZ R2, R2, c[0x0][0x2d0] ;  /* 0x0000b40002027a20 */ /* 0x000fea0000410000 */
[----:B------:R2:W-:Y:S01]  /*9e30*/  MUFU.EX2 R117, R7 ;  /* 0x0000000700757308 */ /* 0x0005e20000000800 */
[--C-:B-1----:R-:W-:Y:S09]  /*9e40*/  FFMA.FTZ R3, R187, c[0x0][0x2d0], -R105.reuse ;  /* 0x0000b400bb037a23 */ /* 0x102ff20000010869 */
[----:B------:R1:W-:Y:S10]  /*9e50*/  MUFU.EX2 R222, R3 ;  /* 0x0000000300de7308 */ /* 0x0003f40000000800 */
[----:B------:R4:W4:Y:S01]  /*9e60*/  MUFU.EX2 R69, R2 ;  /* 0x0000000200457308 */ /* 0x0009220000000800 */
[----:B--2---:R-:W-:Y:S01]  /*9e70*/  @P1 MOV R7, R53 ;  /* 0x0000003500071202 */ /* 0x004fe20000000f00 */
[----:B-1----:R-:W-:Y:S01]  /*9e80*/  FFMA.FTZ R3, R186, c[0x0][0x2d0], -R105 ;  /* 0x0000b400ba037a23 */ /* 0x002fe20000010869 */
[----:B---3--:R-:W-:Y:S07]  /*9e90*/  MOV R186, R10 ;  /* 0x0000000a00ba7202 */ /* 0x008fee0000000f00 */
[----:B------:R1:W2:Y:S01]  /*9ea0*/  MUFU.EX2 R247, R3 ;  /* 0x0000000300f77308 */ /* 0x0002a20000000800 */
[----:B----4-:R-:W-:Y:S02]  /*9eb0*/  FFMA.FTZ R2, R184, c[0x0][0x2d0], -R103 ;  /* 0x0000b400b8027a23 */ /* 0x010fe40000010867 */
[C---:B------:R-:W-:Y:S07]  /*9ec0*/  FMUL.FTZ R25, R69.reuse, R141 ;  /* 0x0000008d45197220 */ /* 0x040fee0000410000 */
[----:B------:R3:W4:Y:S01]  /*9ed0*/  MUFU.EX2 R249, R2 ;  /* 0x0000000200f97308 */ /* 0x0007220000000800 */
[----:B------:R-:W-:Y:S02]  /*9ee0*/  FMUL.FTZ R61, R69, R177 ;  /* 0x000000b1453d7220 */ /* 0x000fe40000410000 */
[----:B-1----:R-:W-:Y:S01]  /*9ef0*/  FFMA.FTZ R3, R18, c[0x0][0x2d0], -R105 ;  /* 0x0000b40012037a23 */ /* 0x002fe20000010869 */
[----:B--2---:R-:W-:Y:S01]  /*9f00*/  F2FP.PACK_AB R77, R247, R222 ;  /* 0x000000def74d723e */ /* 0x004fe200000000ff */
[----:B------:R-:W-:Y:S01]  /*9f10*/  FMUL.FTZ R18, R72, R134 ;  /* 0x0000008648127220 */ /* 0x000fe20000410000 */
[----:B------:R-:W-:Y:S04]  /*9f20*/  MOV R134, R92 ;  /* 0x0000005c00867202 */ /* 0x000fe80000000f00 */
[----:B------:R1:W-:Y:S01]  /*9f30*/  MUFU.EX2 R251, R3 ;  /* 0x0000000300fb7308 */ /* 0x0003e20000000800 */
[--C-:B------:R-:W-:Y:S02]  /*9f40*/  FFMA.FTZ R92, R203, c[0x0][0x2d0], -R103.reuse ;  /* 0x0000b400cb5c7a23 */ /* 0x100fe40000010867 */
[--C-:B---3--:R-:W-:Y:S01]  /*9f50*/  FFMA.FTZ R2, R16, c[0x0][0x2d0], -R103.reuse ;  /* 0x0000b40010027a23 */ /* 0x108fe20000010867 */
[----:B----4-:R-:W-:Y:S01]  /*9f60*/  F2FP.PACK_AB R76, R249, R244 ;  /* 0x000000f4f94c723e */ /* 0x010fe200000000ff */
[----:B------:R-:W-:Y:S05]  /*9f70*/  FFMA.FTZ R16, R49, c[0x0][0x2d0], -R103 ;  /* 0x0000b40031107a23 */ /* 0x000fea0000010867 */
[----:B------:R2:W3:Y:S01]  /*9f80*/  MUFU.EX2 R250, R2 ;  /* 0x0000000200fa7308 */ /* 0x0004e20000000800 */
[----:B------:R-:W-:Y:S02]  /*9f90*/  FMUL.FTZ R49, R73, R165 ;  /* 0x000000a549317220 */ /* 0x000fe40000410000 */
[--C-:B-1----:R-:W-:Y:S07]  /*9fa0*/  FFMA.FTZ R3, R195, c[0x0][0x2d0], -R106.reuse ;  /* 0x0000b400c3037a23 */ /* 0x102fee000001086a */
[----:B------:R1:W-:Y:S01]  /*9fb0*/  MUFU.EX2 R221, R3 ;  /* 0x0000000300dd7308 */ /* 0x0003e20000000800 */
[----:B--2---:R-:W2:Y:S01]  /*9fc0*/  SHFL.BFLY PT, R2, R0, 0x1, 0x1f ;  /* 0x0c201f0000027f89 */ /* 0x004ea200000e0000 */
[----:B---3--:R-:W-:Y:S01]  /*9fd0*/  F2FP.PACK_AB R78, R186, R250 ;  /* 0x000000faba4e723e */ /* 0x008fe200000000ff */
[--C-:B-1----:R-:W-:Y:S01]  /*9fe0*/  FFMA.FTZ R3, R192, c[0x0][0x2d0], -R106.reuse ;  /* 0x0000b400c0037a23 */ /* 0x102fe2000001086a */
[----:B------:R-:W-:Y:S06]  /*9ff0*/  MOV R192, R46 ;  /* 0x0000002e00c07202 */ /* 0x000fec0000000f00 */
[----:B------:R1:W3:Y:S01]  /*a000*/  MUFU.EX2 R223, R3 ;  /* 0x0000000300df7308 */ /* 0x0002e20000000800 */
[----:B--2---:R-:W-:Y:S01]  /*a010*/  FMNMX.FTZ R2, R0, R2, !PT ;  /* 0x0000000200027209 */ /* 0x004fe20007810000 */
[----:B------:R-:W-:Y:S02]  /*a020*/  FFMA.FTZ R0, R19, c[0x0][0x2d0], -R105 ;  /* 0x0000b40013007a23 */ /* 0x000fe40000010869 */
[----:B------:R-:W-:Y:S01]  /*a030*/  FMUL.FTZ R19, R72, R135 ;  /* 0x0000008748137220 */ /* 0x000fe20000410000 */
[----:B------:R-:W-:Y:S05]  /*a040*/  MOV R135, R220 ;  /* 0x000000dc00877202 */ /* 0x000fea0000000f00 */
[----:B------:R2:W4:Y:S01]  /*a050*/  MUFU.EX2 R187, R0 ;  /* 0x0000000000bb7308 */ /* 0x0005220000000800 */
[----:B-1----:R-:W-:Y:S01]  /*a060*/  FFMA.FTZ R3, R12, c[0x0][0x2d0], -R106 ;  /* 0x0000b4000c037a23 */ /* 0x002fe2000001086a */
[----:B---3--:R-:W-:Y:S08]  /*a070*/  F2FP.PACK_AB R64, R223, R221 ;  /* 0x000000dddf40723e */ /* 0x008ff000000000ff */
[----:B------:R1:W-:Y:S01]  /*a080*/  MUFU.EX2 R248, R3 ;  /* 0x0000000300f87308 */ /* 0x0003e20000000800 */
[----:B--2---:R-:W-:Y:S01]  /*a090*/  FADD.FTZ R0, -R2, R118 ;  /* 0x0000007602007221 */ /* 0x004fe20000010100 */
[----:B----4-:R-:W-:Y:S02]  /*a0a0*/  F2FP.PACK_AB R79, R187, R251 ;  /* 0x000000fbbb4f723e */ /* 0x010fe400000000ff */
[----:B------:R-:W-:Y:S01]  /*a0b0*/  MOV R118, R80 ;  /* 0x0000005000767202 */ /* 0x000fe20000000f00 */
[----:B------:R-:W-:Y:S06]  /*a0c0*/  FMUL.FTZ R0, R0, c[0x0][0x2d0] ;  /* 0x0000b40000007a20 */ /* 0x000fec0000410000 */
[----:B------:R-:W2:Y:S01]  /*a0d0*/  MUFU.EX2 R0, R0 ;  /* 0x0000000000007308 */ /* 0x000ea20000000800 */
[----:B-1----:R-:W-:Y:S09]  /*a0e0*/  FFMA.FTZ R3, R13, c[0x0][0x2d0], -R106 ;  /* 0x0000b4000d037a23 */ /* 0x002ff2000001086a */
[----:B------:R1:W3:Y:S01]  /*a0f0*/  MUFU.EX2 R184, R3 ;  /* 0x0000000300b87308 */ /* 0x0002e20000000800 */
[C---:B--2---:R-:W-:Y:S01]  /*a100*/  FMUL.FTZ R46, R0.reuse, R162 ;  /* 0x000000a2002e7220 */ /* 0x044fe20000410000 */
[----:B------:R-:W-:Y:S01]  /*a110*/  MOV R162, R63 ;  /* 0x0000003f00a27202 */ /* 0x000fe20000000f00 */
[C---:B------:R-:W-:Y:S02]  /*a120*/  FMUL.FTZ R62, R0.reuse, R178 ;  /* 0x000000b2003e7220 */ /* 0x040fe40000410000 */
[----:B------:R-:W-:Y:S02]  /*a130*/  FMUL.FTZ R63, R0, R179 ;  /* 0x000000b3003f7220 */ /* 0x000fe40000410000 */
[----:B-1----:R-:W-:Y:S01]  /*a140*/  FMUL.FTZ R3, R2, c[0x0][0x2d0] ;  /* 0x0000b40002037a20 */ /* 0x002fe20000410000 */
[----:B---3--:R-:W-:Y:S03]  /*a150*/  F2FP.PACK_AB R66, R184, R248 ;  /* 0x000000f8b842723e */ /* 0x008fe600000000ff */
[--C-:B------:R-:W-:Y:S04]  /*a160*/  FFMA.FTZ R4, R194, c[0x0][0x2d0], -R3.reuse ;  /* 0x0000b400c2047a23 */ /* 0x100fe80000010803 */
[----:B------:R1:W-:Y:S02]  /*a170*/  MUFU.EX2 R189, R4 ;  /* 0x0000000400bd7308 */ /* 0x0003e40000000800 */
[--C-:B-1----:R-:W-:Y:S01]  /*a180*/  FFMA.FTZ R4, R193, c[0x0][0x2d0], -R3.reuse ;  /* 0x0000b400c1047a23 */ /* 0x102fe20000010803 */
[----:B------:R-:W-:Y:S07]  /*a190*/  MOV R193, R243 ;  /* 0x000000f300c17202 */ /* 0x000fee0000000f00 */
[----:B------:R1:W-:Y:S10]  /*a1a0*/  MUFU.EX2 R243, R44 ;  /* 0x0000002c00f37308 */ /* 0x0003f40000000800 */
[----:B------:R2:W3:Y:S01]  /*a1b0*/  MUFU.EX2 R190, R4 ;  /* 0x0000000400be7308 */ /* 0x0004e20000000800 */
[----:B-1----:R-:W-:Y:S01]  /*a1c0*/  FMUL.FTZ R44, R69, R160 ;  /* 0x000000a0452c7220 */ /* 0x002fe20000410000 */
[----:B------:R-:W-:Y:S04]  /*a1d0*/  MOV R160, R88 ;  /* 0x0000005800a07202 */ /* 0x000fe80000000f00 */
[----:B------:R-:W-:Y:S01]  /*a1e0*/  MOV R165, R160 ;  /* 0x000000a000a57202 */ /* 0x000fe20000000f00 */
[--C-:B--2---:R-:W-:Y:S01]  /*a1f0*/  FFMA.FTZ R4, R14, c[0x0][0x2d0], -R3.reuse ;  /* 0x0000b4000e047a23 */ /* 0x104fe20000010803 */
[----:B---3--:R-:W-:Y:S03]  /*a200*/  F2FP.PACK_AB R65, R190, R189 ;  /* 0x000000bdbe41723e */ /* 0x008fe600000000ff */
[----:B------:R1:W-:Y:S02]  /*a210*/  MUFU.EX2 R198, R4 ;  /* 0x0000000400c67308 */ /* 0x0003e40000000800 */
[----:B-1----:R-:W-:Y:S08]  /*a220*/  FFMA.FTZ R4, R15, c[0x0][0x2d0], -R3 ;  /* 0x0000b4000f047a23 */ /* 0x002ff00000010803 */
[----:B------:R1:W2:Y:S02]  /*a230*/  MUFU.EX2 R199, R4 ;  /* 0x0000000400c77308 */ /* 0x0002a40000000800 */
[----:B-1----:R-:W-:Y:S01]  /*a240*/  FFMA.FTZ R4, R33, c[0x0][0x2d0], -R103 ;  /* 0x0000b40021047a23 */ /* 0x002fe20000010867 */
[----:B--2---:R-:W-:Y:S07]  /*a250*/  F2FP.PACK_AB R67, R199, R198 ;  /* 0x000000c6c743723e */ /* 0x004fee00000000ff */
[----:B------:R1:W2:Y:S02]  /*a260*/  MUFU.EX2 R116, R4 ;  /* 0x0000000400747308 */ /* 0x0002a40000000800 */
[--C-:B-1----:R-:W-:Y:S01]  /*a270*/  FFMA.FTZ R4, R22, c[0x0][0x2d0], -R105.reuse ;  /* 0x0000b40016047a23 */ /* 0x102fe20000010869 */
[----:B--2---:R-:W-:Y:S02]  /*a280*/  MOV R141, R116 ;  /* 0x00000074008d7202 */ /* 0x004fe40000000f00 */
[----:B------:R-:W-:Y:S05]  /*a290*/  MOV R116, R58 ;  /* 0x0000003a00747202 */ /* 0x000fea0000000f00 */
[----:B------:R1:W-:Y:S01]  /*a2a0*/  MUFU.EX2 R82, R4 ;  /* 0x0000000400527308 */ /* 0x0003e20000000800 */
[----:B------:R-:W-:Y:S02]  /*a2b0*/  FMUL.FTZ R58, R0, R174 ;  /* 0x000000ae003a7220 */ /* 0x000fe40000410000 */
[----:B-1----:R-:W-:Y:S07]  /*a2c0*/  FFMA.FTZ R4, R23, c[0x0][0x2d0], -R105 ;  /* 0x0000b40017047a23 */ /* 0x002fee0000010869 */
[----:B------:R1:W2:Y:S02]  /*a2d0*/  MUFU.EX2 R94, R4 ;  /* 0x00000004005e7308 */ /* 0x0002a40000000800 */
[----:B-1----:R-:W-:Y:S05]  /*a2e0*/  @P1 SHF.R.S32.HI R4, RZ, 0x1f, R242 ;  /* 0x0000001fff041819 */ /* 0x002fea00000114f2 */
[----:B------:R-:W-:Y:S02]  /*a2f0*/  @P1 IMAD R6, R4, c[0x0][0x1e0], RZ ;  /* 0x0000780004061a24 */ /* 0x000fe400078e02ff */
[C---:B------:R-:W-:Y:S04]  /*a300*/  @P1 IMAD.WIDE.U32 R4, R242.reuse, c[0x0][0x1e0], RZ ;  /* 0x00007800f2041a25 */ /* 0x040fe800078e00ff */
[----:B------:R-:W-:Y:S01]  /*a310*/  @P1 IMAD R8, R242, c[0x0][0x1e4], R6 ;  /* 0x00007900f2081a24 */ /* 0x000fe200078e0206 */
[----:B------:R-:W-:Y:S02]  /*a320*/  @P1 MOV R6, R38 ;  /* 0x0000002600061202 */ /* 0x000fe40000000f00 */
[----:B------:R-:W-:Y:S02]  /*a330*/  MOV R38, c[0x0][0x1e0] ;  /* 0x0000780000267a02 */ /* 0x000fe40000000f00 */
[----:B------:R-:W-:Y:S01]  /*a340*/  @P1 IADD3 R5, R5, R8, RZ ;  /* 0x0000000805051210 */ /* 0x000fe20007ffe0ff */
[----:B------:R-:W-:Y:S01]  /*a350*/  @P1 IMAD.WIDE.U32 R6, R4, 0x70, R6 ;  /* 0x0000007004061825 */ /* 0x000fe200078e0006 */
[C---:B------:R-:W-:Y:S02]  /*a360*/  @P1 SHF.L.U32 R15, R38.reuse, 0x5, RZ ;  /* 0x00000005260f1819 */ /* 0x040fe400000006ff */
[----:B------:R-:W-:Y:S01]  /*a370*/  @P1 SHF.L.U64.HI R14, R38, 0x5, R39 ;  /* 0x00000005260e1819 */ /* 0x000fe20000010227 */
[----:B------:R-:W-:Y:S01]  /*a380*/  @P1 IMAD R5, R5, 0x70, RZ ;  /* 0x0000007005051824 */ /* 0x000fe200078e02ff */
[----:B------:R-:W-:Y:S01]  /*a390*/  @P1 LEA R4, P3, R6, c[0x0][0x1c8], 0x1 ;  /* 0x0000720006041a11 */ /* 0x000fe200078608ff */
[--C-:B------:R-:W-:Y:S02]  /*a3a0*/  FFMA.FTZ R8, R24, c[0x0][0x2d0], -R106.reuse ;  /* 0x0000b40018087a23 */ /* 0x100fe4000001086a */
[----:B------:R-:W-:Y:S01]  /*a3b0*/  FFMA.FTZ R24, R201, c[0x0][0x2d0], -R105 ;  /* 0x0000b400c9187a23 */ /* 0x000fe20000010869 */
[----:B------:R-:W-:Y:S01]  /*a3c0*/  @P1 IADD3 R5, R7, R5, RZ ;  /* 0x0000000507051210 */ /* 0x000fe20007ffe0ff */
[----:B------:R1:W-:Y:S01]  /*a3d0*/  MUFU.EX2 R32, R8 ;  /* 0x0000000800207308 */ /* 0x0003e20000000800 */
[----:B------:R-:W-:Y:S02]  /*a3e0*/  MOV R201, R252 ;  /* 0x000000fc00c97202 */ /* 0x000fe40000000f00 */
[----:B------:R-:W-:Y:S01]  /*a3f0*/  @P1 LEA.HI.X R5, R6, c[0x0][0x1cc], R5, 0x1, P3 ;  /* 0x0000730006051a11 */ /* 0x000fe200018f0c05 */
[--C-:B------:R-:W-:Y:S02]  /*a400*/  FFMA.FTZ R6, R28, c[0x0][0x2d0], -R106.reuse ;  /* 0x0000b4001c067a23 */ /* 0x100fe4000001086a */
[----:B------:R-:W-:Y:S02]  /*a410*/  FFMA.FTZ R28, R50, c[0x0][0x2d0], -R105 ;  /* 0x0000b400321c7a23 */ /* 0x000fe40000010869 */
[----:B------:R3:W-:Y:S01]  /*a420*/  @P1 LDGSTS.E.BYPASS.LTC128B.128 [R241+0x3900], [R4.64], !P0 ;  /* 0x0390000004f11fae */ /* 0x0007e2000c101d48 */
[----:B------:R-:W-:Y:S01]  /*a430*/  FMUL.FTZ R50, R72, R166 ;  /* 0x000000a648327220 */ /* 0x000fe20000410000 */
[----:B------:R4:W-:Y:S01]  /*a440*/  MUFU.EX2 R35, R6 ;  /* 0x0000000600237308 */ /* 0x0009e20000000800 */
[-C--:B-1----:R-:W-:Y:S04]  /*a450*/  @P1 IADD3 R8, P2, R4, R15.reuse, RZ ;  /* 0x0000000f04081210 */ /* 0x082fe80007f5e0ff */
[-C--:B------:R-:W-:Y:S02]  /*a460*/  @P1 IADD3.X R9, R5, R14.reuse, RZ, P2, !PT ;  /* 0x0000000e05091210 */ /* 0x080fe400017fe4ff */
[-C--:B------:R-:W-:Y:S03]  /*a470*/  @P1 IADD3 R12, P4, R8, R15.reuse, RZ ;  /* 0x0000000f080c1210 */ /* 0x080fe60007f9e0ff */
[----:B------:R1:W-:Y:S01]  /*a480*/  @P1 LDGSTS.E.BYPASS.LTC128B.128 [R241+0x4100], [R8.64], !P0 ;  /* 0x0410000008f11fae */ /* 0x0003e2000c101d48 */
[-C--:B------:R-:W-:Y:S01]  /*a490*/  @P1 IADD3.X R13, R9, R14.reuse, RZ, P4, !PT ;  /* 0x0000000e090d1210 */ /* 0x080fe200027fe4ff */
[--C-:B---3--:R-:W-:Y:S01]  /*a4a0*/  FFMA.FTZ R4, R29, c[0x0][0x2d0], -R106.reuse ;  /* 0x0000b4001d047a23 */ /* 0x108fe2000001086a */
[----:B------:R-:W-:Y:S01]  /*a4b0*/  @P1 IADD3 R10, P3, R12, R15, RZ ;  /* 0x0000000f0c0a1210 */ /* 0x000fe20007f7e0ff */
[----:B------:R-:W-:Y:S02]  /*a4c0*/  FMUL.FTZ R29, R69, R145 ;  /* 0x00000091451d7220 */ /* 0x000fe40000410000 */
[----:B------:R3:W2:Y:S01]  /*a4d0*/  MUFU.EX2 R33, R4 ;  /* 0x0000000400217308 */ /* 0x0006a20000000800 */
[-C--:B------:R-:W-:Y:S01]  /*a4e0*/  @P1 IADD3.X R11, R13, R14.reuse, RZ, P3, !PT ;  /* 0x0000000e0d0b1210 */ /* 0x080fe20001ffe4ff */
[----:B------:R2:W-:Y:S01]  /*a4f0*/  @P1 LDGSTS.E.BYPASS.LTC128B.128 [R241+0x4900], [R12.64], !P0 ;  /* 0x049000000cf11fae */ /* 0x0005e2000c101d48 */
[-C--:B----4-:R-:W-:Y:S04]  /*a500*/  @P1 IADD3 R6, P2, R10, R15.reuse, RZ ;  /* 0x0000000f0a061210 */ /* 0x090fe80007f5e0ff */
[----:B------:R-:W-:Y:S03]  /*a510*/  @P1 IADD3.X R7, R11, R14, RZ, P2, !PT ;  /* 0x0000000e0b071210 */ /* 0x000fe600017fe4ff */
[----:B------:R4:W-:Y:S08]  /*a520*/  @P1 LDGSTS.E.BYPASS.LTC128B.128 [R241+0x5100], [R10.64], !P0 ;  /* 0x051000000af11fae */ /* 0x0009f0000c101d48 */
[----:B------:R4:W-:Y:S01]  /*a530*/  @P1 LDGSTS.E.BYPASS.LTC128B.128 [R241+0x5900], [R6.64], !P0 ;  /* 0x0590000006f11fae */ /* 0x0009e2000c101d48 */
[----:B-1----:R-:W-:Y:S02]  /*a540*/  FFMA.FTZ R9, R26, c[0x0][0x2d0], -R3 ;  /* 0x0000b4001a097a23 */ /* 0x002fe40000010803 */
[----:B------:R-:W-:Y:S01]  /*a550*/  FMUL.FTZ R26, R0, R142 ;  /* 0x0000008e001a7220 */ /* 0x000fe20000410000 */
[----:B---3--:R-:W-:Y:S01]  /*a560*/  @P1 IADD3 R4, P3, R6, R15, RZ ;  /* 0x0000000f06041210 */ /* 0x008fe20007f7e0ff */
[----:B------:R1:W-:Y:S01]  /*a570*/  MUFU.EX2 R195, R9 ;  /* 0x0000000900c37308 */ /* 0x0003e20000000800 */
[----:B------:R-:W-:Y:S02]  /*a580*/  MOV R142, R91 ;  /* 0x0000005b008e7202 */ /* 0x000fe40000000f00 */
[----:B------:R-:W-:Y:S01]  /*a590*/  @P1 IADD3.X R5, R7, R14, RZ, P3, !PT ;  /* 0x0000000e07051210 */ /* 0x000fe20001ffe4ff */
[----:B--2---:R-:W-:Y:S01]  /*a5a0*/  FFMA.FTZ R12, R48, c[0x0][0x2d0], -R103 ;  /* 0x0000b400300c7a23 */ /* 0x004fe20000010867 */
[----:B------:R-:W-:Y:S01]  /*a5b0*/  @P1 IADD3 R8, P2, R4, R15, RZ ;  /* 0x0000000f04081210 */ /* 0x000fe20007f5e0ff */
[----:B------:R-:W-:Y:S01]  /*a5c0*/  FMUL.FTZ R13, R69, R129 ;  /* 0x00000081450d7220 */ /* 0x000fe20000410000 */
[----:B------:R-:W-:Y:S01]  /*a5d0*/  MOV R129, R94 ;  /* 0x0000005e00817202 */ /* 0x000fe20000000f00 */
[----:B------:R2:W-:Y:S01]  /*a5e0*/  @P1 LDGSTS.E.BYPASS.LTC128B.128 [R241+0x6100], [R4.64], !P0 ;  /* 0x0610000004f11fae */ /* 0x0005e2000c101d48 */
[C---:B------:R-:W-:Y:S01]  /*a5f0*/  FMUL.FTZ R15, R0.reuse, R131 ;  /* 0x00000083000f7220 */ /* 0x040fe20000410000 */
[----:B------:R-:W-:Y:S01]  /*a600*/  MOV R131, R83 ;  /* 0x0000005300837202 */ /* 0x000fe20000000f00 */
[--C-:B------:R-:W-:Y:S02]  /*a610*/  FFMA.FTZ R48, R45, c[0x0][0x2d0], -R106.reuse ;  /* 0x0000b4002d307a23 */ /* 0x100fe4000001086a */
[C---:B----4-:R-:W-:Y:S01]  /*a620*/  FMUL.FTZ R10, R0.reuse, R122 ;  /* 0x0000007a000a7220 */ /* 0x050fe20000410000 */
[----:B------:R-:W-:Y:S01]  /*a630*/  MOV R122, R95 ;  /* 0x0000005f007a7202 */ /* 0x000fe20000000f00 */
[----:B------:R-:W-:Y:S01]  /*a640*/  FMUL.FTZ R11, R0, R123 ;  /* 0x0000007b000b7220 */ /* 0x000fe20000410000 */
[----:B------:R-:W-:Y:S01]  /*a650*/  MOV R123, R34 ;  /* 0x00000022007b7202 */ /* 0x000fe20000000f00 */
[C---:B------:R-:W-:Y:S01]  /*a660*/  FMUL.FTZ R34, R72.reuse, R150 ;  /* 0x0000009648227220 */ /* 0x040fe20000410000 */
[----:B------:R-:W-:Y:S01]  /*a670*/  MOV R150, R218 ;  /* 0x000000da00967202 */ /* 0x000fe20000000f00 */
[----:B------:R-:W-:Y:S01]  /*a680*/  FMUL.FTZ R45, R69, R161 ;  /* 0x000000a1452d7220 */ /* 0x000fe20000410000 */
[----:B------:R-:W-:Y:S01]  /*a690*/  MOV R161, R85 ;  /* 0x0000005500a17202 */ /* 0x000fe20000000f00 */
[--C-:B------:R-:W-:Y:S02]  /*a6a0*/  FFMA.FTZ R6, R27, c[0x0][0x2d0], -R3.reuse ;  /* 0x0000b4001b067a23 */ /* 0x100fe40000010803 */
[----:B------:R-:W-:Y:S01]  /*a6b0*/  FMUL.FTZ R7, R72, R127 ;  /* 0x0000007f48077220 */ /* 0x000fe20000410000 */
[----:B-1----:R-:W-:Y:S01]  /*a6c0*/  @P1 IADD3.X R9, R5, R14, RZ, P2, !PT ;  /* 0x0000000e05091210 */ /* 0x002fe200017fe4ff */
[----:B------:R1:W-:Y:S01]  /*a6d0*/  MUFU.EX2 R194, R6 ;  /* 0x0000000600c27308 */ /* 0x0003e20000000800 */
[C---:B------:R-:W-:Y:S01]  /*a6e0*/  FMUL.FTZ R14, R0.reuse, R130 ;  /* 0x00000082000e7220 */ /* 0x040fe20000410000 */
[----:B------:R-:W-:Y:S01]  /*a6f0*/  MOV R130, R33 ;  /* 0x0000002100827202 */ /* 0x000fe20000000f00 */
[C---:B------:R-:W-:Y:S01]  /*a700*/  FMUL.FTZ R27, R0.reuse, R143 ;  /* 0x0000008f001b7220 */ /* 0x040fe20000410000 */
[----:B------:R3:W-:Y:S01]  /*a710*/  @P1 LDGSTS.E.BYPASS.LTC128B.128 [R241+0x6900], [R8.64], !P0 ;  /* 0x0690000008f11fae */ /* 0x0007e2000c101d48 */
[C---:B------:R-:W-:Y:S01]  /*a720*/  FMUL.FTZ R33, R73.reuse, R149 ;  /* 0x0000009549217220 */ /* 0x040fe20000410000 */
[----:B------:R-:W-:Y:S01]  /*a730*/  MOV R143, R43 ;  /* 0x0000002b008f7202 */ /* 0x000fe20000000f00 */
[----:B------:R-:W-:Y:S01]  /*a740*/  FMUL.FTZ R43, R0, R159 ;  /* 0x0000009f002b7220 */ /* 0x000fe20000410000 */
[----:B------:R-:W-:Y:S01]  /*a750*/  MOV R149, R86 ;  /* 0x0000005600957202 */ /* 0x000fe20000000f00 */
[--C-:B--2---:R-:W-:Y:S01]  /*a760*/  FFMA.FTZ R4, R30, c[0x0][0x2d0], -R3.reuse ;  /* 0x0000b4001e047a23 */ /* 0x104fe20000010803 */
[----:B------:R2:W-:Y:S02]  /*a770*/  MUFU.EX2 R127, R24 ;  /* 0x00000018007f7308 */ /* 0x0005e40000000800 */
[----:B------:R-:W4:Y:S01]  /*a780*/  LDSM.16.MT88.4 R20, [R224+0x100] ;  /* 0x00010000e014783b */ /* 0x000f220000004200 */
[----:B------:R-:W-:Y:S01]  /*a790*/  FMUL.FTZ R5, R73, R125 ;  /* 0x0000007d49057220 */ /* 0x000fe20000410000 */
[----:B------:R-:W-:Y:S01]  /*a7a0*/  MOV R125, R35 ;  /* 0x00000023007d7202 */ /* 0x000fe20000000f00 */
[----:B------:R-:W-:Y:S01]  /*a7b0*/  FMUL.FTZ R30, R0, R146 ;  /* 0x00000092001e7220 */ /* 0x000fe20000410000 */
[----:B------:R-:W-:Y:S01]  /*a7c0*/  MOV R159, R90 ;  /* 0x0000005a009f7202 */ /* 0x000fe20000000f00 */
[----:B------:R-:W-:Y:S01]  /*a7d0*/  FMUL.FTZ R35, R72, R151 ;  /* 0x0000009748237220 */ /* 0x000fe20000410000 */
[----:B------:R-:W-:Y:S01]  /*a7e0*/  MOV R151, R59 ;  /* 0x0000003b00977202 */ /* 0x000fe20000000f00 */
[----:B------:R-:W-:Y:S01]  /*a7f0*/  FMUL.FTZ R59, R0, R175 ;  /* 0x000000af003b7220 */ /* 0x000fe20000410000 */
[----:B------:R-:W-:Y:S01]  /*a800*/  LDSM.16.MT88.4 R52, [R225+0x100] ;  /* 0x00010000e134783b */ /* 0x000fe20000004200 */
[----:B------:R4:W-:Y:S01]  /*a810*/  MUFU.EX2 R196, R4 ;  /* 0x0000000400c47308 */ /* 0x0009e20000000800 */
[----:B------:R-:W-:Y:S01]  /*a820*/  MOV R166, R161 ;  /* 0x000000a100a67202 */ /* 0x000fe20000000f00 */
[----:B-1----:R-:W-:Y:S01]  /*a830*/  FMUL.FTZ R6, R72, R126 ;  /* 0x0000007e48067220 */ /* 0x002fe20000410000 */
[----:B------:R-:W-:Y:S02]  /*a840*/  MOV R126, R214 ;  /* 0x000000d6007e7202 */ /* 0x000fe40000000f00 */
[----:B------:R-:W-:Y:S02]  /*a850*/  MOV R161, R118 ;  /* 0x0000007600a17202 */ /* 0x000fe40000000f00 */
[----:B------:R-:W0:Y:S01]  /*a860*/  LDGDEPBAR ;  /* 0x00000000000079af */ /* 0x000e220000000000 */
[----:B------:R-:W-:Y:S01]  /*a870*/  MOV R118, R215 ;  /* 0x000000d700767202 */ /* 0x000fe20000000f00 */
[C---:B---3--:R-:W-:Y:S02]  /*a880*/  FMUL.FTZ R8, R69.reuse, R120 ;  /* 0x0000007845087220 */ /* 0x048fe40000410000 */
[C---:B------:R-:W-:Y:S01]  /*a890*/  FMUL.FTZ R9, R69.reuse, R121 ;  /* 0x0000007945097220 */ /* 0x040fe20000410000 */
[----:B------:R1:W-:Y:S01]  /*a8a0*/  MUFU.EX2 R120, R12 ;  /* 0x0000000c00787308 */ /* 0x0003e20000000800 */
[----:B--2---:R-:W-:Y:S01]  /*a8b0*/  FMUL.FTZ R24, R69, R140 ;  /* 0x0000008c45187220 */ /* 0x004fe20000410000 */
[----:B------:R-:W-:Y:S02]  /*a8c0*/  MOV R140, R117 ;  /* 0x00000075008c7202 */ /* 0x000fe40000000f00 */
[----:B------:R-:W-:Y:S06]  /*a8d0*/  MOV R117, R217 ;  /* 0x000000d900757202 */ /* 0x000fec0000000f00 */
[----:B------:R2:W-:Y:S01]  /*a8e0*/  MUFU.EX2 R121, R28 ;  /* 0x0000001c00797308 */ /* 0x0005e20000000800 */
[----:B----4-:R-:W-:Y:S02]  /*a8f0*/  FFMA.FTZ R4, R31, c[0x0][0x2d0], -R3 ;  /* 0x0000b4001f047a23 */ /* 0x010fe40000010803 */
[----:B------:R-:W-:Y:S07]  /*a900*/  FMUL.FTZ R31, R0, R147 ;  /* 0x00000093001f7220 */ /* 0x000fee0000410000 */
[----:B------:R3:W-:Y:S01]  /*a910*/  MUFU.EX2 R197, R4 ;  /* 0x0000000400c57308 */ /* 0x0007e20000000800 */
[C---:B-1----:R-:W-:Y:S09]  /*a920*/  FMUL.FTZ R12, R69.reuse, R128 ;  /* 0x00000080450c7220 */ /* 0x042ff20000410000 */
[----:B------:R-:W-:Y:S01]  /*a930*/  MUFU.EX2 R217, R92 ;  /* 0x0000005c00d97308 */ /* 0x000fe20000000800 */
[----:B--2---:R-:W-:Y:S02]  /*a940*/  FMUL.FTZ R28, R69, R144 ;  /* 0x00000090451c7220 */ /* 0x004fe40000410000 */
[--C-:B---3--:R-:W-:Y:S07]  /*a950*/  FFMA.FTZ R4, R36, c[0x0][0x2d0], -R103.reuse ;  /* 0x0000b40024047a23 */ /* 0x108fee0000010867 */
[----:B------:R1:W2:Y:S02]  /*a960*/  MUFU.EX2 R57, R4 ;  /* 0x0000000400397308 */ /* 0x0002a40000000800 */
[----:B-1----:R-:W-:Y:S01]  /*a970*/  FFMA.FTZ R4, R37, c[0x0][0x2d0], -R103 ;  /* 0x0000b40025047a23 */ /* 0x002fe20000010867 */
[----:B--2---:R-:W-:Y:S01]  /*a980*/  MOV R128, R57 ;  /* 0x0000003900807202 */ /* 0x004fe20000000f00 */
[----:B------:R-:W1:Y:S01]  /*a990*/  LDSM.16.MT88.4 R36, [R227+0x100] ;  /* 0x00010000e324783b */ /* 0x000e620000004200 */
[----:B------:R-:W-:Y:S05]  /*a9a0*/  FMUL.FTZ R57, R69, R173 ;  /* 0x000000ad45397220 */ /* 0x000fea0000410000 */
[----:B------:R2:W3:Y:S02]  /*a9b0*/  MUFU.EX2 R47, R4 ;  /* 0x00000004002f7308 */ /* 0x0004e40000000800 */
[C---:B--2---:R-:W-:Y:S01]  /*a9c0*/  FMUL.FTZ R4, R73.reuse, R124 ;  /* 0x0000007c49047220 */ /* 0x044fe20000410000 */
[----:B---3--:R-:W-:Y:S01]  /*a9d0*/  MOV R146, R47 ;  /* 0x0000002f00927202 */ /* 0x008fe20000000f00 */
[----:B------:R-:W-:Y:S06]  /*a9e0*/  FMUL.FTZ R47, R0, R163 ;  /* 0x000000a3002f7220 */ /* 0x000fec0000410000 */
[----:B------:R2:W-:Y:S01]  /*a9f0*/  MUFU.EX2 R124, R16 ;  /* 0x00000010007c7308 */ /* 0x0005e20000000800 */
[----:B------:R-:W-:Y:S01]  /*aa00*/  MOV R163, R245 ;  /* 0x000000f500a37202 */ /* 0x000fe20000000f00 */
[-C--:B------:R-:W-:Y:S08]  /*aa10*/  HMMA.16816.F32 R4, R76, R20.reuse, R4 ;  /* 0x000000144c04723c */ /* 0x080ff00000001804 */
[----:B------:R3:W-:Y:S01]  /*aa20*/  MUFU.EX2 R245, R48 ;  /* 0x0000003000f57308 */ /* 0x0007e20000000800 */
[C---:B------:R-:W-:Y:S07]  /*aa30*/  HMMA.16816.F32 R8, R64.reuse, R20, R8 ;  /* 0x000000144008723c */ /* 0x040fee0000001808 */
[----:B------:R-:W-:Y:S01]  /*aa40*/  FFMA.FTZ R20, R200, c[0x0][0x2d0], -R105 ;  /* 0x0000b400c8147a23 */ /* 0x000fe20000010869 */
[-C--:B------:R-:W-:Y:S03]  /*aa50*/  HMMA.16816.F32 R12, R64, R22.reuse, R12 ;  /* 0x00000016400c723c */ /* 0x080fe6000000180c */
[----:B------:R4:W1:Y:S01]  /*aa60*/  MUFU.EX2 R56, R20 ;  /* 0x0000001400387308 */ /* 0x0008620000000800 */
[C---:B--2---:R-:W-:Y:S01]  /*aa70*/  FMUL.FTZ R16, R73.reuse, R132 ;  /* 0x0000008449107220 */ /* 0x044fe20000410000 */
[----:B------:R-:W-:Y:S01]  /*aa80*/  MOV R132, R84 ;  /* 0x0000005400847202 */ /* 0x000fe20000000f00 */
[C---:B------:R-:W-:Y:S01]  /*aa90*/  FMUL.FTZ R21, R73.reuse, R137 ;  /* 0x0000008949157220 */ /* 0x040fe20000410000 */
[----:B------:R-:W-:Y:S02]  /*aaa0*/  MOV R137, R82 ;  /* 0x0000005200897202 */ /* 0x000fe40000000f00 */
[----:B------:R-:W-:Y:S02]  /*aab0*/  MOV R200, R219 ;  /* 0x000000db00c87202 */ /* 0x000fe40000000f00 */
[C---:B------:R-:W-:Y:S04]  /*aac0*/  HMMA.16816.F32 R16, R76.reuse, R22, R16 ;  /* 0x000000164c10723c */ /* 0x040fe80000001810 */
[----:B---3--:R-:W-:Y:S01]  /*aad0*/  FMUL.FTZ R48, R73, R164 ;  /* 0x000000a449307220 */ /* 0x008fe20000410000 */
[----:B------:R-:W-:Y:S02]  /*aae0*/  MOV R164, R159 ;  /* 0x0000009f00a47202 */ /* 0x000fe40000000f00 */
[C---:B------:R-:W-:Y:S01]  /*aaf0*/  FMUL.FTZ R22, R72.reuse, R138 ;  /* 0x0000008a48167220 */ /* 0x040fe20000410000 */
[----:B------:R-:W-:Y:S01]  /*ab00*/  MOV R138, R81 ;  /* 0x00000051008a7202 */ /* 0x000fe20000000f00 */
[C---:B------:R-:W-:Y:S01]  /*ab10*/  FMUL.FTZ R23, R72.reuse, R139 ;  /* 0x0000008b48177220 */ /* 0x040fe20000410000 */
[----:B------:R-:W2:Y:S02]  /*ab20*/  LDSM.16.MT88.4 R80, [R226+0x100] ;  /* 0x00010000e250783b */ /* 0x000ea40000004200 */
[----:B------:R-:W-:Y:S01]  /*ab30*/  MOV R139, R60 ;  /* 0x0000003c008b7202 */ /* 0x000fe20000000f00 */
[----:B------:R-:W-:Y:S02]  /*ab40*/  FFMA.FTZ R60, R207, c[0x0][0x2d0], -R3 ;  /* 0x0000b400cf3c7a23 */ /* 0x000fe40000010803 */
[----:B----4-:R-:W-:Y:S01]  /*ab50*/  FMUL.FTZ R20, R73, R136 ;  /* 0x0000008849147220 */ /* 0x010fe20000410000 */
[----:B------:R-:W-:Y:S01]  /*ab60*/  MOV R136, R32 ;  /* 0x0000002000887202 */ /* 0x000fe20000000f00 */
[----:B------:R-:W-:Y:S01]  /*ab70*/  FFMA.FTZ R32, R51, c[0x0][0x2d0], -R105 ;  /* 0x0000b40033207a23 */ /* 0x000fe20000010869 */
[----:B-1----:R-:W-:Y:S01]  /*ab80*/  MOV R147, R56 ;  /* 0x0000003800937202 */ /* 0x002fe20000000f00 */
[--C-:B------:R-:W-:Y:S02]  /*ab90*/  FFMA.FTZ R56, R205, c[0x0][0x2d0], -R3.reuse ;  /* 0x0000b400cd387a23 */ /* 0x100fe40000010803 */
[----:B------:R1:W3:Y:S01]  /*aba0*/  MUFU.EX2 R252, R32 ;  /* 0x0000002000fc7308 */ /* 0x0002e20000000800 */
[-C--:B------:R-:W-:Y:S03]  /*abb0*/  HMMA.16816.F32 R20, R76, R36.reuse, R20 ;  /* 0x000000244c14723c */ /* 0x080fe60000001814 */
[----:B------:R-:W-:Y:S01]  /*abc0*/  FMUL.FTZ R51, R72, R167 ;  /* 0x000000a748337220 */ /* 0x000fe20000410000 */
[----:B------:R-:W-:Y:S02]  /*abd0*/  MOV R167, R162 ;  /* 0x000000a200a77202 */ /* 0x000fe40000000f00 */
[----:B------:R-:W-:Y:S02]  /*abe0*/  MOV R162, R240 ;  /* 0x000000f000a27202 */ /* 0x000fe40000000f00 */
[C---:B------:R-:W-:Y:S01]  /*abf0*/  HMMA.16816.F32 R24, R64.reuse, R36, R24 ;  /* 0x000000244018723c */ /* 0x040fe20000001818 */
[----:B------:R4:W5:Y:S06]  /*ac00*/  LDL.LU R240, [R1+0x68] ;  /* 0x0000680001f07983 */ /* 0x00096c0000300800 */
[--C-:B------:R-:W-:Y:S01]  /*ac10*/  FFMA.FTZ R36, R40, c[0x0][0x2d0], -R106.reuse ;  /* 0x0000b40028247a23 */ /* 0x100fe2000001086a */
[-C--:B------:R-:W-:Y:S03]  /*ac20*/  HMMA.16816.F32 R28, R64, R38.reuse, R28 ;  /* 0x00000026401c723c */ /* 0x080fe6000000181c */
[----:B------:R2:W-:Y:S01]  /*ac30*/  MUFU.EX2 R145, R36 ;  /* 0x0000002400917308 */ /* 0x0005e20000000800 */
[--C-:B------:R-:W-:Y:S02]  /*ac40*/  FFMA.FTZ R40, R41, c[0x0][0x2d0], -R106.reuse ;  /* 0x0000b40029287a23 */ /* 0x100fe4000001086a */
[C---:B------:R-:W-:Y:S02]  /*ac50*/  FMUL.FTZ R37, R73.reuse, R153 ;  /* 0x0000009949257220 */ /* 0x040fe40000410000 */
[----:B-1----:R-:W-:Y:S01]  /*ac60*/  FMUL.FTZ R32, R73, R148 ;  /* 0x0000009449207220 */ /* 0x002fe20000410000 */
[----:B------:R-:W-:Y:S02]  /*ac70*/  MOV R148, R89 ;  /* 0x0000005900947202 */ /* 0x000fe40000000f00 */
[----:B------:R-:W-:Y:S01]  /*ac80*/  LDSM.16.MT88.4 R88, [R227+0x900] ;  /* 0x00090000e358783b */ /* 0x000fe20000004200 */
[----:B------:R-:W-:Y:S01]  /*ac90*/  FMUL.FTZ R41, R69, R157 ;  /* 0x0000009d45297220 */ /* 0x000fe20000410000 */
[----:B------:R-:W-:Y:S01]  /*aca0*/  MOV R157, R87 ;  /* 0x00000057009d7202 */ /* 0x000fe20000000f00 */
[----:B------:R1:W-:Y:S01]  /*acb0*/  MUFU.EX2 R153, R60 ;  /* 0x0000003c00997308 */ /* 0x0003e20000000800 */
[C---:B------:R-:W-:Y:S04]  /*acc0*/  HMMA.16816.F32 R32, R76.reuse, R38, R32 ;  /* 0x000000264c20723c */ /* 0x040fe80000001820 */
[----:B------:R-:W3:Y:S03]  /*acd0*/  LDSM.16.MT88.4 R84, [R224+0x900] ;  /* 0x00090000e054783b */ /* 0x000ee60000004200 */
[C---:B------:R-:W-:Y:S01]  /*ace0*/  FMUL.FTZ R39, R72.reuse, R155 ;  /* 0x0000009b48277220 */ /* 0x040fe20000410000 */
[----:B------:R-:W-:Y:S01]  /*acf0*/  MOV R155, R246 ;  /* 0x000000f6009b7202 */ /* 0x000fe20000000f00 */
[----:B------:R-:W-:Y:S01]  /*ad00*/  FMUL.FTZ R38, R72, R154 ;  /* 0x0000009a48267220 */ /* 0x000fe20000410000 */
[----:B------:R4:W-:Y:S02]  /*ad10*/  MUFU.EX2 R246, R40 ;  /* 0x0000002800f67308 */ /* 0x0009e40000000800 */
[----:B--2---:R-:W-:Y:S07]  /*ad20*/  FMUL.FTZ R36, R73, R152 ;  /* 0x0000009849247220 */ /* 0x004fee0000410000 */
[-C--:B------:R-:W-:Y:S01]  /*ad30*/  HMMA.16816.F32 R36, R76, R52.reuse, R36 ;  /* 0x000000344c24723c */ /* 0x080fe20000001824 */
[----:B------:R2:W-:Y:S02]  /*ad40*/  MUFU.EX2 R154, R56 ;  /* 0x00000038009a7308 */ /* 0x0005e40000000800 */
[C---:B-1----:R-:W-:Y:S02]  /*ad50*/  FMUL.FTZ R60, R69.reuse, R176 ;  /* 0x000000b0453c7220 */ /* 0x042fe40000410000 */
[C---:B----4-:R-:W-:Y:S01]  /*ad60*/  FMUL.FTZ R40, R69.reuse, R156 ;  /* 0x0000009c45287220 */ /* 0x050fe20000410000 */
[----:B------:R-:W-:Y:S01]  /*ad70*/  MOV R156, R42 ;  /* 0x0000002a009c7202 */ /* 0x000fe20000000f00 */
[----:B------:R-:W-:Y:S01]  /*ad80*/  FMUL.FTZ R42, R0, R158 ;  /* 0x0000009e002a7220 */ /* 0x000fe20000410000 */
[----:B------:R-:W-:Y:S02]  /*ad90*/  MOV R158, R93 ;  /* 0x0000005d009e7202 */ /* 0x000fe40000000f00 */
[----:B------:R-:W1:Y:S02]  /*ada0*/  LDSM.16.MT88.4 R92, [R225+0x900] ;  /* 0x00090000e15c783b */ /* 0x000e640000004200 */
[----:B------:R-:W-:Y:S02]  /*adb0*/  MOV R160, R156 ;  /* 0x0000009c00a07202 */ /* 0x000fe40000000f00 */
[----:B------:R-:W-:Y:S01]  /*adc0*/  MOV R156, R155 ;  /* 0x0000009b009c7202 */ /* 0x000fe20000000f00 */
[C---:B------:R-:W-:Y:S04]  /*add0*/  HMMA.16816.F32 R40, R64.reuse, R52, R40 ;  /* 0x000000344028723c */ /* 0x040fe80000001828 */
[----:B------:R-:W-:Y:S01]  /*ade0*/  MOV R155, R234 ;  /* 0x000000ea009b7202 */ /* 0x000fe20000000f00 */
[----:B--2---:R-:W-:Y:S02]  /*adf0*/  FMUL.FTZ R56, R69, R172 ;  /* 0x000000ac45387220 */ /* 0x004fe40000410000 */
[--C-:B------:R-:W-:Y:S01]  /*ae00*/  FFMA.FTZ R52, R204, c[0x0][0x2d0], -R3.reuse ;  /* 0x0000b400cc347a23 */ /* 0x100fe20000010803 */
[-C--:B------:R-:W-:Y:S03]  /*ae10*/  HMMA.16816.F32 R44, R64, R54.reuse, R44 ;  /* 0x00000036402c723c */ /* 0x080fe6000000182c */
[----:B------:R2:W4:Y:S01]  /*ae20*/  MUFU.EX2 R144, R52 ;  /* 0x0000003400907308 */ /* 0x0005220000000800 */
[C---:B------:R-:W-:Y:S01]  /*ae30*/  FMUL.FTZ R53, R73.reuse, R169 ;  /* 0x000000a949357220 */ /* 0x040fe20000410000 */
[----:B------:R-:W-:Y:S02]  /*ae40*/  MOV R204, R166 ;  /* 0x000000a600cc7202 */ /* 0x000fe40000000f00 */
[----:B------:R-:W-:Y:S01]  /*ae50*/  MOV R166, R164 ;  /* 0x000000a400a67202 */ /* 0x000fe20000000f00 */
[C---:B------:R-:W-:Y:S04]  /*ae60*/  HMMA.16816.F32 R48, R76.reuse, R54, R48 ;  /* 0x000000364c30723c */ /* 0x040fe80000001830 */
[----:B------:R-:W-:Y:S03]  /*ae70*/  MOV R164, R162 ;  /* 0x000000a200a47202 */ /* 0x000fe60000000f00 */
[C---:B------:R-:W-:Y:S02]  /*ae80*/  FMUL.FTZ R54, R72.reuse, R170 ;  /* 0x000000aa48367220 */ /* 0x040fe40000410000 */
[----:B------:R-:W-:Y:S03]  /*ae90*/  FMUL.FTZ R55, R72, R171 ;  /* 0x000000ab48377220 */ /* 0x000fe60000410000 */
[C---:B--2---:R-:W-:Y:S07]  /*aea0*/  FMUL.FTZ R52, R73.reuse, R168 ;  /* 0x000000a849347220 */ /* 0x044fee0000410000 */
[-C--:B------:R-:W-:Y:S08]  /*aeb0*/  HMMA.16816.F32 R52, R76, R80.reuse, R52 ;  /* 0x000000504c34723c */ /* 0x080ff00000001834 */
[C---:B------:R-:W-:Y:S07]  /*aec0*/  HMMA.16816.F32 R56, R64.reuse, R80, R56 ;  /* 0x000000504038723c */ /* 0x040fee0000001838 */
[----:B------:R-:W-:Y:S01]  /*aed0*/  FFMA.FTZ R80, R210, c[0x0][0x2d0], -R3 ;  /* 0x0000b400d2507a23 */ /* 0x000fe20000010803 */
[-C--:B------:R-:W-:Y:S03]  /*aee0*/  HMMA.16816.F32 R60, R64, R82.reuse, R60 ;  /* 0x00000052403c723c */ /* 0x080fe6000000183c */
[----:B------:R2:W1:Y:S01]  /*aef0*/  MUFU.EX2 R152, R80 ;  /* 0x0000005000987308 */ /* 0x0004620000000800 */
[----:B------:R-:W-:Y:S03]  /*af00*/  F2FP.PACK_AB R81, R194, R195 ;  /* 0x000000c3c251723e */ /* 0x000fe600000000ff */
[C---:B------:R-:W-:Y:S02]  /*af10*/  FMUL.FTZ R64, R73.reuse, R180 ;  /* 0x000000b449407220 */ /* 0x040fe40000410000 */
[----:B------:R-:W-:Y:S03]  /*af20*/  FMUL.FTZ R65, R73, R181 ;  /* 0x000000b549417220 */ /* 0x000fe60000410000 */
[C---:B------:R-:W-:Y:S02]  /*af30*/  FMUL.FTZ R66, R72.reuse, R182 ;  /* 0x000000b648427220 */ /* 0x040fe40000410000 */
[----:B------:R-:W-:Y:S07]  /*af40*/  FMUL.FTZ R67, R72, R183 ;  /* 0x000000b748437220 */ /* 0x000fee0000410000 */
[----:B------:R-:W-:Y:S04]  /*af50*/  HMMA.16816.F32 R64, R76, R82, R64 ;  /* 0x000000524c40723c */ /* 0x000fe80000001840 */
[--C-:B--2---:R-:W-:Y:S03]  /*af60*/  FFMA.FTZ R80, R206, c[0x0][0x2d0], -R103.reuse ;  /* 0x0000b400ce507a23 */ /* 0x104fe60000010867 */
[----:B------:R-:W-:Y:S02]  /*af70*/  F2FP.PACK_AB R76, R131, R138 ;  /* 0x0000008a834c723e */ /* 0x000fe400000000ff */
[----:B------:R-:W-:Y:S01]  /*af80*/  F2FP.PACK_AB R78, R141, R122 ;  /* 0x0000007a8d4e723e */ /* 0x000fe200000000ff */
[----:B------:R2:W-:Y:S02]  /*af90*/  MUFU.EX2 R220, R80 ;  /* 0x0000005000dc7308 */ /* 0x0005e40000000800 */
[----:B------:R-:W-:Y:S02]  /*afa0*/  F2FP.PACK_AB R77, R129, R137 ;  /* 0x00000089814d723e */ /* 0x000fe400000000ff */
[----:B------:R-:W-:Y:S02]  /*afb0*/  F2FP.PACK_AB R79, R140, R126 ;  /* 0x0000007e8c4f723e */ /* 0x000fe400000000ff */
[----:B------:R-:W-:Y:S02]  /*afc0*/  F2FP.PACK_AB R82, R130, R125 ;  /* 0x0000007d8252723e */ /* 0x000fe400000000ff */
[----:B------:R-:W-:Y:S03]  /*afd0*/  F2FP.PACK_AB R83, R197, R196 ;  /* 0x000000c4c553723e */ /* 0x000fe600000000ff */
[-C--:B---3--:R-:W-:Y:S03]  /*afe0*/  HMMA.16816.F32 R4, R76, R84.reuse, R4 ;  /* 0x000000544c04723c */ /* 0x088fe60000001804 */
[--C-:B--2---:R-:W-:Y:S04]  /*aff0*/  FFMA.FTZ R80, R208, c[0x0][0x2d0], -R103.reuse ;  /* 0x0000b400d0507a23 */ /* 0x104fe80000010867 */
[----:B------:R2:W-:Y:S02]  /*b000*/  MUFU.EX2 R219, R80 ;  /* 0x0000005000db7308 */ /* 0x0005e40000000800 */
[----:B--2---:R-:W-:Y:S07]  /*b010*/  F2FP.PACK_AB R80, R123, R136 ;  /* 0x000000887b50723e */ /* 0x004fee00000000ff */
[C---:B------:R-:W-:Y:S07]  /*b020*/  HMMA.16816.F32 R8, R80.reuse, R84, R8 ;  /* 0x000000545008723c */ /* 0x040fee0000001808 */
[----:B------:R-:W-:Y:S01]  /*b030*/  FFMA.FTZ R84, R202, c[0x0][0x2d0], -R103 ;  /* 0x0000b400ca547a23 */ /* 0x000fe20000010867 */
[-C--:B------:R-:W-:Y:S03]  /*b040*/  HMMA.16816.F32 R12, R80, R86.reuse, R12 ;  /* 0x00000056500c723c */ /* 0x080fe6000000180c */
[----:B------:R2:W-:Y:S05]  /*b050*/  MUFU.EX2 R218, R84 ;  /* 0x0000005400da7308 */ /* 0x0005ea0000000800 */
[C---:B------:R-:W-:Y:S08]  /*b060*/  HMMA.16816.F32 R16, R76.reuse, R86, R16 ;  /* 0x000000564c10723c */ /* 0x040ff00000001810 */
[-C--:B------:R-:W-:Y:S08]  /*b070*/  HMMA.16816.F32 R20, R76, R88.reuse, R20 ;  /* 0x000000584c14723c */ /* 0x080ff00000001814 */
[C---:B------:R-:W-:Y:S04]  /*b080*/  HMMA.16816.F32 R24, R80.reuse, R88, R24 ;  /* 0x000000585018723c */ /* 0x040fe80000001818 */
[--C-:B--2---:R-:W-:Y:S03]  /*b090*/  FFMA.FTZ R84, R216, c[0x0][0x2d0], -R105.reuse ;  /* 0x0000b400d8547a23 */ /* 0x104fe60000010869 */
[--C-:B------:R-:W-:Y:S01]  /*b0a0*/  FFMA.FTZ R88, R211, c[0x0][0x2d0], -R105.reuse ;  /* 0x0000b400d3587a23 */ /* 0x100fe20000010869 */
[-C--:B------:R-:W-:Y:S01]  /*b0b0*/  HMMA.16816.F32 R28, R80, R90.reuse, R28 ;  /* 0x0000005a501c723c */ /* 0x080fe2000000181c */
[----:B------:R2:W-:Y:S07]  /*b0c0*/  MUFU.EX2 R214, R84 ;  /* 0x0000005400d67308 */ /* 0x0005ee0000000800 */
[C---:B------:R-:W-:Y:S03]  /*b0d0*/  HMMA.16816.F32 R32, R76.reuse, R90, R32 ;  /* 0x0000005a4c20723c */ /* 0x040fe60000001820 */
[----:B------:R3:W-:Y:S05]  /*b0e0*/  MUFU.EX2 R215, R88 ;  /* 0x0000005800d77308 */ /* 0x0007ea0000000800 */
[-C--:B-1----:R-:W-:Y:S08]  /*b0f0*/  HMMA.16816.F32 R36, R76, R92.reuse, R36 ;  /* 0x0000005c4c24723c */ /* 0x082ff00000001824 */
[C---:B------:R-:W-:Y:S04]  /*b100*/  HMMA.16816.F32 R40, R80.reuse, R92, R40 ;  /* 0x0000005c5028723c */ /* 0x040fe80000001828 */
[--C-:B--2---:R-:W-:Y:S01]  /*b110*/  FFMA.FTZ R84, R163, c[0x0][0x2d0], -R105.reuse ;  /* 0x0000b400a3547a23 */ /* 0x104fe20000010869 */
[----:B------:R-:W-:Y:S02]  /*b120*/  MOV R163, R158 ;  /* 0x0000009e00a37202 */ /* 0x000fe40000000f00 */
[----:B------:R-:W-:Y:S01]  /*b130*/  MOV R158, R233 ;  /* 0x000000e9009e7202 */ /* 0x000fe20000000f00 */
[-C--:B------:R-:W-:Y:S01]  /*b140*/  HMMA.16816.F32 R44, R80, R94.reuse, R44 ;  /* 0x0000005e502c723c */ /* 0x080fe2000000182c */
[----:B------:R1:W-:Y:S01]  /*b150*/  MUFU.EX2 R216, R84 ;  /* 0x0000005400d87308 */ /* 0x0003e20000000800 */
[----:B------:R2:W5:Y:S02]  /*b160*/  LDL.LU R233, [R1+0x64] ;  /* 0x0000640001e97983 */ /* 0x0005640000300800 */
[--C-:B---3--:R-:W-:Y:S01]  /*b170*/  FFMA.FTZ R88, R167, c[0x0][0x2d0], -R106.reuse ;  /* 0x0000b400a7587a23 */ /* 0x108fe2000001086a */
[----:B------:R-:W-:Y:S01]  /*b180*/  MOV R167, R165 ;  /* 0x000000a500a77202 */ /* 0x000fe20000000f00 */
[----:B------:R2:W5:Y:S01]  /*b190*/  LDL.LU R234, [R1+0x60] ;  /* 0x0000600001ea7983 */ /* 0x0005620000300800 */
[----:B------:R-:W-:Y:S01]  /*b1a0*/  MOV R165, R163 ;  /* 0x000000a300a57202 */ /* 0x000fe20000000f00 */
[C---:B------:R-:W-:Y:S04]  /*b1b0*/  HMMA.16816.F32 R48, R76.reuse, R94, R48 ;  /* 0x0000005e4c30723c */ /* 0x040fe80000001830 */
[----:B------:R-:W-:Y:S02]  /*b1c0*/  MOV R163, R155 ;  /* 0x0000009b00a37202 */ /* 0x000fe40000000f00 */
[----:B------:R3:W-:Y:S01]  /*b1d0*/  MUFU.EX2 R155, R88 ;  /* 0x00000058009b7308 */ /* 0x0007e20000000800 */
[----:B------:R-:W-:Y:S02]  /*b1e0*/  MOV R162, R158 ;  /* 0x0000009e00a27202 */ /* 0x000fe40000000f00 */
[----:B------:R-:W-:Y:S03]  /*b1f0*/  MOV R158, R151 ;  /* 0x00000097009e7202 */ /* 0x000fe60000000f00 */
[----:B------:R-:W-:Y:S02]  /*b200*/  MOV R151, R150 ;  /* 0x0000009600977202 */ /* 0x000fe40000000f00 */
[----:B------:R-:W-:Y:S02]  /*b210*/  MOV R205, R167 ;  /* 0x000000a700cd7202 */ /* 0x000fe40000000f00 */
[----:B------:R-:W-:Y:S01]  /*b220*/  MOV R167, R165 ;  /* 0x000000a500a77202 */ /* 0x000fe20000000f00 */
[----:B-1----:R-:W-:Y:S01]  /*b230*/  FFMA.FTZ R84, R209, c[0x0][0x2d0], -R105 ;  /* 0x0000b400d1547a23 */ /* 0x002fe20000010869 */
[----:B------:R-:W-:Y:S02]  /*b240*/  MOV R165, R163 ;  /* 0x000000a300a57202 */ /* 0x000fe40000000f00 */
[----:B------:R-:W-:Y:S01]  /*b250*/  MOV R163, R151 ;  /* 0x0000009700a37202 */ /* 0x000fe20000000f00 */
[----:B------:R1:W-:Y:S01]  /*b260*/  MUFU.EX2 R159, R84 ;  /* 0x00000054009f7308 */ /* 0x0003e20000000800 */
[----:B------:R-:W-:Y:S02]  /*b270*/  MOV R150, R200 ;  /* 0x000000c800967202 */ /* 0x000fe40000000f00 */
[----:B------:R-:W-:Y:S02]  /*b280*/  MOV R200, R119 ;  /* 0x0000007700c87202 */ /* 0x000fe40000000f00 */
[----:B------:R-:W-:Y:S01]  /*b290*/  MOV R151, R150 ;  /* 0x0000009600977202 */ /* 0x000fe20000000f00 */
[----:B------:R2:W5:Y:S01]  /*b2a0*/  LDL.LU R119, [R1+0x5c] ;  /* 0x00005c0001777983 */ /* 0x0005620000300800 */
[----:B------:R-:W-:Y:S01]  /*b2b0*/  MOV R150, R132 ;  /* 0x0000008400967202 */ /* 0x000fe20000000f00 */
[--C-:B---3--:R-:W-:Y:S01]  /*b2c0*/  FFMA.FTZ R88, R204, c[0x0][0x2d0], -R106.reuse ;  /* 0x0000b400cc587a23 */ /* 0x108fe2000001086a */
[----:B------:R-:W-:Y:S02]  /*b2d0*/  MOV R204, R166 ;  /* 0x000000a600cc7202 */ /* 0x000fe40000000f00 */
[----:B------:R-:W-:Y:S02]  /*b2e0*/  MOV R166, R164 ;  /* 0x000000a400a67202 */ /* 0x000fe40000000f00 */
[----:B------:R-:W-:Y:S02]  /*b2f0*/  MOV R164, R158 ;  /* 0x0000009e00a47202 */ /* 0x000fe40000000f00 */
[----:B------:R3:W-:Y:S01]  /*b300*/  MUFU.EX2 R158, R88 ;  /* 0x00000058009e7308 */ /* 0x0007e20000000800 */
[----:B------:R-:W-:Y:S02]  /*b310*/  MOV R132, R192 ;  /* 0x000000c000847202 */ /* 0x000fe40000000f00 */
[----:B------:R-:W-:Y:S02]  /*b320*/  MOV R192, R230 ;  /* 0x000000e600c07202 */ /* 0x000fe40000000f00 */
[----:B------:R2:W5:Y:S04]  /*b330*/  LDL.LU R230, [R1+0x58] ;  /* 0x0000580001e67983 */ /* 0x0005680000300800 */
[----:B-1----:R-:W1:Y:S01]  /*b340*/  LDSM.16.MT88.4 R84, [R226+0x900] ;  /* 0x00090000e254783b */ /* 0x002e620000004200 */
[--C-:B---3--:R-:W-:Y:S01]  /*b350*/  FFMA.FTZ R88, R205, c[0x0][0x2d0], -R106.reuse ;  /* 0x0000b400cd587a23 */ /* 0x108fe2000001086a */
[----:B------:R-:W-:Y:S02]  /*b360*/  MOV R205, R204 ;  /* 0x000000cc00cd7202 */ /* 0x000fe40000000f00 */
        /* <DEDUP_REMOVED lines=8> */
[----:B------:R3:W-:Y:S01]  /*b3f0*/  MUFU.EX2 R213, R88 ;  /* 0x0000005800d57308 */ /* 0x0007e20000000800 */
[-C--:B-1----:R-:W-:Y:S08]  /*b400*/  HMMA.16816.F32 R52, R76, R84.reuse, R52 ;  /* 0x000000544c34723c */ /* 0x082ff00000001834 */
[C---:B------:R-:W-:Y:S08]  /*b410*/  HMMA.16816.F32 R56, R80.reuse, R84, R56 ;  /* 0x000000545038723c */ /* 0x040ff00000001838 */
[-C--:B------:R-:W-:Y:S04]  /*b420*/  HMMA.16816.F32 R60, R80, R86.reuse, R60 ;  /* 0x00000056503c723c */ /* 0x080fe8000000183c */
[--C-:B---3--:R-:W-:Y:S01]  /*b430*/  FFMA.FTZ R88, R205, c[0x0][0x2d0], -R106.reuse ;  /* 0x0000b400cd587a23 */ /* 0x108fe2000001086a */
[----:B------:R-:W-:Y:S02]  /*b440*/  MOV R205, R204 ;  /* 0x000000cc00cd7202 */ /* 0x000fe40000000f00 */
[----:B------:R-:W-:Y:S01]  /*b450*/  MOV R204, R167 ;  /* 0x000000a700cc7202 */ /* 0x000fe20000000f00 */
[----:B------:R-:W-:Y:S04]  /*b460*/  HMMA.16816.F32 R64, R76, R86, R64 ;  /* 0x000000564c40723c */ /* 0x000fe80000001840 */
[----:B------:R-:W-:Y:S01]  /*b470*/  MOV R167, R166 ;  /* 0x000000a600a77202 */ /* 0x000fe20000000f00 */
[--C-:B------:R-:W-:Y:S01]  /*b480*/  FFMA.FTZ R92, R205, c[0x0][0x2d0], -R3.reuse ;  /* 0x0000b400cd5c7a23 */ /* 0x100fe20000010803 */
[----:B------:R-:W-:Y:S02]  /*b490*/  MOV R166, R165 ;  /* 0x000000a500a67202 */ /* 0x000fe40000000f00 */
[----:B------:R-:W-:Y:S04]  /*b4a0*/  MOV R165, R164 ;  /* 0x000000a400a57202 */ /* 0x000fe80000000f00 */
[----:B------:R-:W-:Y:S02]  /*b4b0*/  MOV R164, R163 ;  /* 0x000000a300a47202 */ /* 0x000fe40000000f00 */
[----:B------:R-:W-:Y:S01]  /*b4c0*/  MOV R205, R204 ;  /* 0x000000cc00cd7202 */ /* 0x000fe20000000f00 */
[----:B------:R1:W3:Y:S01]  /*b4d0*/  MUFU.EX2 R163, R88 ;  /* 0x0000005800a37308 */ /* 0x0002e20000000800 */
[----:B------:R-:W-:Y:S02]  /*b4e0*/  MOV R204, R167 ;  /* 0x000000a700cc7202 */ /* 0x000fe40000000f00 */
[----:B------:R-:W-:Y:S01]  /*b4f0*/  MOV R167, R166 ;  /* 0x000000a600a77202 */ /* 0x000fe20000000f00 */
[--C-:B------:R-:W-:Y:S01]  /*b500*/  FFMA.FTZ R84, R205, c[0x0][0x2d0], -R3.reuse ;  /* 0x0000b400cd547a23 */ /* 0x100fe20000010803 */
[----:B------:R-:W-:Y:S02]  /*b510*/  MOV R166, R165 ;  /* 0x000000a500a67202 */ /* 0x000fe40000000f00 */
[----:B------:R-:W-:Y:S02]  /*b520*/  MOV R165, R164 ;  /* 0x000000a400a57202 */ /* 0x000fe40000000f00 */
[----:B------:R-:W-:Y:S02]  /*b530*/  MOV R164, R157 ;  /* 0x0000009d00a47202 */ /* 0x000fe40000000f00 */
[----:B------:R2:W-:Y:S01]  /*b540*/  MUFU.EX2 R157, R92 ;  /* 0x0000005c009d7308 */ /* 0x0005e20000000800 */
[----:B------:R-:W-:Y:S02]  /*b550*/  MOV R205, R204 ;  /* 0x000000cc00cd7202 */ /* 0x000fe40000000f00 */
[----:B------:R-:W-:Y:S02]  /*b560*/  MOV R204, R167 ;  /* 0x000000a700cc7202 */ /* 0x000fe40000000f00 */
[----:B------:R-:W-:Y:S02]  /*b570*/  MOV R167, R166 ;  /* 0x000000a600a77202 */ /* 0x000fe40000000f00 */
[----:B------:R-:W-:Y:S02]  /*b580*/  MOV R166, R165 ;  /* 0x000000a500a67202 */ /* 0x000fe40000000f00 */
[----:B------:R-:W-:Y:S02]  /*b590*/  MOV R165, R164 ;  /* 0x000000a400a57202 */ /* 0x000fe40000000f00 */
[----:B------:R-:W-:Y:S01]  /*b5a0*/  MOV R164, R161 ;  /* 0x000000a100a47202 */ /* 0x000fe20000000f00 */
[----:B-1----:R-:W1:Y:S01]  /*b5b0*/  LDSM.16.MT88.4 R88, [R224+0x1100] ;  /* 0x00110000e058783b */ /* 0x002e620000004200 */
[----:B------:R3:W-:Y:S01]  /*b5c0*/  MUFU.EX2 R161, R84 ;  /* 0x0000005400a17308 */ /* 0x0007e20000000800 */
[----:B------:R-:W-:Y:S02]  /*b5d0*/  F2FP.PACK_AB R76, R146, R128 ;  /* 0x00000080924c723e */ /* 0x000fe400000000ff */
[----:B------:R-:W-:Y:S02]  /*b5e0*/  F2FP.PACK_AB R78, R124, R120 ;  /* 0x000000787c4e723e */ /* 0x000fe400000000ff */
[----:B------:R-:W-:Y:S02]  /*b5f0*/  F2FP.PACK_AB R77, R127, R147 ;  /* 0x000000937f4d723e */ /* 0x000fe400000000ff */
[----:B------:R-:W-:Y:S02]  /*b600*/  F2FP.PACK_AB R79, R252, R121 ;  /* 0x00000079fc4f723e */ /* 0x000fe400000000ff */
[----:B------:R-:W-:Y:S01]  /*b610*/  F2FP.PACK_AB R82, R245, R243 ;  /* 0x000000f3f552723e */ /* 0x000fe200000000ff */
[--C-:B--2---:R-:W-:Y:S01]  /*b620*/  FFMA.FTZ R92, R160, c[0x0][0x2d0], -R3.reuse ;  /* 0x0000b400a05c7a23 */ /* 0x104fe20000010803 */
[----:B------:R-:W-:Y:S02]  /*b630*/  MOV R160, R156 ;  /* 0x0000009c00a07202 */ /* 0x000fe40000000f00 */
[----:B----4-:R-:W-:Y:S01]  /*b640*/  F2FP.PACK_AB R81, R154, R144 ;  /* 0x000000909a51723e */ /* 0x010fe200000000ff */
[----:B------:R-:W2:Y:S01]  /*b650*/  MUFU.EX2 R156, R92 ;  /* 0x0000005c009c7308 */ /* 0x000ea20000000800 */
[----:B------:R-:W-:Y:S01]  /*b660*/  F2FP.PACK_AB R83, R152, R153 ;  /* 0x000000999853723e */ /* 0x000fe200000000ff */
[----:B------:R-:W-:Y:S08]  /*b670*/  FFMA.FTZ R80, R160, c[0x0][0x2d0], -R3 ;  /* 0x0000b400a0507a23 */ /* 0x000ff00000010803 */
[----:B------:R4:W2:Y:S01]  /*b680*/  MUFU.EX2 R160, R80 ;  /* 0x0000005000a07308 */ /* 0x0008a20000000800 */
[----:B---3--:R-:W3:Y:S01]  /*b690*/  LDSM.16.MT88.4 R84, [R227+0x1100] ;  /* 0x00110000e354783b */ /* 0x008ee20000004200 */
[-C--:B-1----:R-:W-:Y:S03]  /*b6a0*/  HMMA.16816.F32 R4, R76, R88.reuse, R4 ;  /* 0x000000584c04723c */ /* 0x082fe60000001804 */
[--C-:B----4-:R-:W-:Y:S01]  /*b6b0*/  FFMA.FTZ R80, R205, c[0x0][0x2d0], -R103.reuse ;  /* 0x0000b400cd507a23 */ /* 0x110fe20000010867 */
[----:B------:R-:W-:Y:S02]  /*b6c0*/  MOV R205, R204 ;  /* 0x000000cc00cd7202 */ /* 0x000fe40000000f00 */
[----:B------:R-:W-:Y:S02]  /*b6d0*/  MOV R204, R164 ;  /* 0x000000a400cc7202 */ /* 0x000fe40000000f00 */
[----:B------:R-:W-:Y:S01]  /*b6e0*/  MOV R164, R162 ;  /* 0x000000a200a47202 */ /* 0x000fe20000000f00 */
[--C-:B------:R-:W-:Y:S01]  /*b6f0*/  FFMA.FTZ R92, R205, c[0x0][0x2d0], -R103.reuse ;  /* 0x0000b400cd5c7a23 */ /* 0x100fe20000010867 */
[----:B------:R1:W-:Y:S10]  /*b700*/  MUFU.EX2 R162, R80 ;  /* 0x0000005000a27308 */ /* 0x0003f40000000800 */
[----:B------:R4:W-:Y:S01]  /*b710*/  MUFU.EX2 R211, R92 ;  /* 0x0000005c00d37308 */ /* 0x0009e20000000800 */
[----:B-1----:R-:W-:Y:S07]  /*b720*/  F2FP.PACK_AB R80, R246, R145 ;  /* 0x00000091f650723e */ /* 0x002fee00000000ff */
[C---:B------:R-:W-:Y:S01]  /*b730*/  HMMA.16816.F32 R8, R80.reuse, R88, R8 ;  /* 0x000000585008723c */ /* 0x040fe20000001808 */
[----:B----4-:R-:W1:Y:S06]  /*b740*/  LDSM.16.MT88.4 R92, [R225+0x1100] ;  /* 0x00110000e15c783b */ /* 0x010e6c0000004200 */
[----:B------:R-:W-:Y:S01]  /*b750*/  FFMA.FTZ R88, R166, c[0x0][0x2d0], -R103 ;  /* 0x0000b400a6587a23 */ /* 0x000fe20000010867 */
[-C--:B------:R-:W-:Y:S04]  /*b760*/  HMMA.16816.F32 R12, R80, R90.reuse, R12 ;  /* 0x0000005a500c723c */ /* 0x080fe8000000180c */
[----:B------:R-:W-:Y:S02]  /*b770*/  MOV R166, R165 ;  /* 0x000000a500a67202 */ /* 0x000fe40000000f00 */
[----:B------:R-:W-:Y:S02]  /*b780*/  MOV R165, R212 ;  /* 0x000000d400a57202 */ /* 0x000fe40000000f00 */
[C---:B------:R-:W-:Y:S01]  /*b790*/  HMMA.16816.F32 R16, R76.reuse, R90, R16 ;  /* 0x0000005a4c10723c */ /* 0x040fe20000001810 */
[----:B------:R4:W-:Y:S07]  /*b7a0*/  MUFU.EX2 R212, R88 ;  /* 0x0000005800d47308 */ /* 0x0009ee0000000800 */
[-C--:B---3--:R-:W-:Y:S08]  /*b7b0*/  HMMA.16816.F32 R20, R76, R84.reuse, R20 ;  /* 0x000000544c14723c */ /* 0x088ff00000001814 */
[C---:B------:R-:W-:Y:S07]  /*b7c0*/  HMMA.16816.F32 R24, R80.reuse, R84, R24 ;  /* 0x000000545018723c */ /* 0x040fee0000001818 */
[----:B------:R-:W-:Y:S01]  /*b7d0*/  FFMA.FTZ R84, R165, c[0x0][0x2d0], -R105 ;  /* 0x0000b400a5547a23 */ /* 0x000fe20000010869 */
[-C--:B------:R-:W-:Y:S03]  /*b7e0*/  HMMA.16816.F32 R28, R80, R86.reuse, R28 ;  /* 0x00000056501c723c */ /* 0x080fe6000000181c */
[----:B------:R3:W-:Y:S01]  /*b7f0*/  MUFU.EX2 R208, R84 ;  /* 0x0000005400d07308 */ /* 0x0007e20000000800 */
[----:B----4-:R-:W-:Y:S04]  /*b800*/  FFMA.FTZ R88, R204, c[0x0][0x2d0], -R103 ;  /* 0x0000b400cc587a23 */ /* 0x010fe80000010867 */
[C---:B------:R-:W-:Y:S05]  /*b810*/  HMMA.16816.F32 R32, R76.reuse, R86, R32 ;  /* 0x000000564c20723c */ /* 0x040fea0000001820 */
[----:B------:R4:W-:Y:S03]  /*b820*/  MUFU.EX2 R210, R88 ;  /* 0x0000005800d27308 */ /* 0x0009e60000000800 */
[-C--:B-1----:R-:W-:Y:S08]  /*b830*/  HMMA.16816.F32 R36, R76, R92.reuse, R36 ;  /* 0x0000005c4c24723c */ /* 0x082ff00000001824 */
[C---:B------:R-:W-:Y:S04]  /*b840*/  HMMA.16816.F32 R40, R80.reuse, R92, R40 ;  /* 0x0000005c5028723c */ /* 0x040fe80000001828 */
[--C-:B---3--:R-:W-:Y:S03]  /*b850*/  FFMA.FTZ R84, R164, c[0x0][0x2d0], -R105.reuse ;  /* 0x0000b400a4547a23 */ /* 0x108fe60000010869 */
[--C-:B------:R-:W-:Y:S01]  /*b860*/  FFMA.FTZ R92, R148, c[0x0][0x2d0], -R106.reuse ;  /* 0x0000b400945c7a23 */ /* 0x100fe2000001086a */
[-C--:B------:R-:W-:Y:S01]  /*b870*/  HMMA.16816.F32 R44, R80, R94.reuse, R44 ;  /* 0x0000005e502c723c */ /* 0x080fe2000000182c */
[----:B------:R1:W-:Y:S03]  /*b880*/  MUFU.EX2 R206, R84 ;  /* 0x0000005400ce7308 */ /* 0x0003e60000000800 */
[--C-:B----4-:R-:W-:Y:S04]  /*b890*/  FFMA.FTZ R88, R167, c[0x0][0x2d0], -R105.reuse ;  /* 0x0000b400a7587a23 */ /* 0x110fe80000010869 */
[C---:B------:R-:W-:Y:S03]  /*b8a0*/  HMMA.16816.F32 R48, R76.reuse, R94, R48 ;  /* 0x0000005e4c30723c */ /* 0x040fe60000001830 */
[----:B------:R3:W-:Y:S10]  /*b8b0*/  MUFU.EX2 R209, R88 ;  /* 0x0000005800d17308 */ /* 0x0007f40000000800 */
[----:B------:R4:W-:Y:S01]  /*b8c0*/  MUFU.EX2 R169, R92 ;  /* 0x0000005c00a97308 */ /* 0x0009e20000000800 */
[--C-:B-1----:R-:W-:Y:S09]  /*b8d0*/  FFMA.FTZ R84, R151, c[0x0][0x2d0], -R106.reuse ;  /* 0x0000b40097547a23 */ /* 0x102ff2000001086a */
[----:B------:R1:W-:Y:S01]  /*b8e0*/  MUFU.EX2 R205, R84 ;  /* 0x0000005400cd7308 */ /* 0x0003e20000000800 */
[----:B---3--:R-:W-:Y:S02]  /*b8f0*/  FFMA.FTZ R88, R166, c[0x0][0x2d0], -R105 ;  /* 0x0000b400a6587a23 */ /* 0x008fe40000010869 */
[----:B------:R-:W-:Y:S07]  /*b900*/  LDSM.16.MT88.4 R164, [R225+0x3100] ;  /* 0x00310000e1a4783b */ /* 0x000fee0000004200 */
[----:B------:R3:W-:Y:S01]  /*b910*/  MUFU.EX2 R207, R88 ;  /* 0x0000005800cf7308 */ /* 0x0007e20000000800 */
[----:B----4-:R-:W-:Y:S02]  /*b920*/  FFMA.FTZ R92, R143, c[0x0][0x2d0], -R3 ;  /* 0x0000b4008f5c7a23 */ /* 0x010fe40000010803 */
[----:B------:R-:W4:Y:S07]  /*b930*/  LDL.LU R143, [R1+0x1c] ;  /* 0x00001c00018f7983 */ /* 0x000f2e0000300800 */
[----:B------:R2:W-:Y:S01]  /*b940*/  MUFU.EX2 R168, R92 ;  /* 0x0000005c00a87308 */ /* 0x0005e20000000800 */
[--C-:B-1----:R-:W-:Y:S09]  /*b950*/  FFMA.FTZ R84, R150, c[0x0][0x2d0], -R106.reuse ;  /* 0x0000b40096547a23 */ /* 0x102ff2000001086a */
[----:B------:R1:W-:Y:S01]  /*b960*/  MUFU.EX2 R171, R84 ;  /* 0x0000005400ab7308 */ /* 0x0003e20000000800 */
[----:B---3--:R-:W3:Y:S01]  /*b970*/  LDSM.16.MT88.4 R88, [R226+0x1100] ;  /* 0x00110000e258783b */ /* 0x008ee20000004200 */
[----:B--2---:R-:W-:Y:S07]  /*b980*/  FFMA.FTZ R92, R142, c[0x0][0x2d0], -R103 ;  /* 0x0000b4008e5c7a23 */ /* 0x004fee0000010867 */
[----:B------:R-:W4:Y:S01]  /*b990*/  LDL.LU R142, [R1+0x18] ;  /* 0x00001800018e7983 */ /* 0x000f220000300800 */
[----:B------:R3:W-:Y:S01]  /*b9a0*/  MUFU.EX2 R204, R92 ;  /* 0x0000005c00cc7308 */ /* 0x0007e20000000800 */
[----:B-1----:R-:W-:Y:S01]  /*b9b0*/  FFMA.FTZ R84, R149, c[0x0][0x2d0], -R106 ;  /* 0x0000b40095547a23 */ /* 0x002fe2000001086a */
[----:B------:R-:W-:Y:S08]  /*b9c0*/  MOV R149, R110 ;  /* 0x0000006e00957202 */ /* 0x000ff00000000f00 */
[----:B------:R1:W1:Y:S01]  /*b9d0*/  MUFU.EX2 R170, R84 ;  /* 0x0000005400aa7308 */ /* 0x0002620000000800 */
[----:B---3--:R-:W-:Y:S01]  /*b9e0*/  LDSM.16.MT88.4 R92, [R225+0x1900] ;  /* 0x00190000e15c783b */ /* 0x008fe20000004200 */
[-C--:B------:R-:W-:Y:S08]  /*b9f0*/  HMMA.16816.F32 R52, R76, R88.reuse, R52 ;  /* 0x000000584c34723c */ /* 0x080ff00000001834 */
[C---:B------:R-:W-:Y:S01]  /*ba00*/  HMMA.16816.F32 R56, R80.reuse, R88, R56 ;  /* 0x000000585038723c */ /* 0x040fe20000001838 */
[----:B-1----:R-:W1:Y:S06]  /*ba10*/  LDSM.16.MT88.4 R84, [R224+0x1900] ;  /* 0x00190000e054783b */ /* 0x002e6c0000004200 */
[--C-:B------:R-:W-:Y:S01]  /*ba20*/  FFMA.FTZ R88, R201, c[0x0][0x2d0], -R3.reuse ;  /* 0x0000b400c9587a23 */ /* 0x100fe20000010803 */
[-C--:B------:R-:W-:Y:S04]  /*ba30*/  HMMA.16816.F32 R60, R80, R90.reuse, R60 ;  /* 0x0000005a503c723c */ /* 0x080fe8000000183c */
[----:B------:R-:W-:Y:S02]  /*ba40*/  MOV R201, R118 ;  /* 0x0000007600c97202 */ /* 0x000fe40000000f00 */
[----:B------:R3:W1:Y:S01]  /*ba50*/  MUFU.EX2 R118, R88 ;  /* 0x0000005800767308 */ /* 0x0006620000000800 */
[--C-:B------:R-:W-:Y:S01]  /*ba60*/  FFMA.FTZ R80, R117, c[0x0][0x2d0], -R3.reuse ;  /* 0x0000b40075507a23 */ /* 0x100fe20000010803 */
[----:B------:R-:W-:Y:S04]  /*ba70*/  HMMA.16816.F32 R64, R76, R90, R64 ;  /* 0x0000005a4c40723c */ /* 0x000fe80000001840 */
[----:B------:R-:W-:Y:S02]  /*ba80*/  F2FP.PACK_AB R82, R163, R213 ;  /* 0x000000d5a352723e */ /* 0x000fe400000000ff */
[----:B------:R-:W-:Y:S02]  /*ba90*/  F2FP.PACK_AB R81, R156, R157 ;  /* 0x0000009d9c51723e */ /* 0x000fe400000000ff */
[----:B------:R1:W-:Y:S01]  /*baa0*/  MUFU.EX2 R117, R80 ;  /* 0x0000005000757308 */ /* 0x0003e20000000800 */
[----:B------:R-:W-:Y:S03]  /*bab0*/  F2FP.PACK_AB R76, R219, R220 ;  /* 0x000000dcdb4c723e */ /* 0x000fe600000000ff */
[----:B------:R-:W-:Y:S02]  /*bac0*/  F2FP.PACK_AB R78, R218, R217 ;  /* 0x000000d9da4e723e */ /* 0x000fe400000000ff */
[----:B------:R-:W-:Y:S02]  /*bad0*/  F2FP.PACK_AB R77, R216, R214 ;  /* 0x000000d6d84d723e */ /* 0x000fe400000000ff */
[----:B------:R-:W-:Y:S02]  /*bae0*/  F2FP.PACK_AB R79, R215, R159 ;  /* 0x0000009fd74f723e */ /* 0x000fe400000000ff */
[----:B------:R-:W-:Y:S01]  /*baf0*/  F2FP.PACK_AB R83, R160, R161 ;  /* 0x000000a1a053723e */ /* 0x000fe200000000ff */
[----:B---3--:R-:W3:Y:S04]  /*bb00*/  LDSM.16.MT88.4 R88, [R227+0x1900] ;  /* 0x00190000e358783b */ /* 0x008ee80000004200 */
[-C--:B-1----:R-:W-:Y:S03]  /*bb10*/  HMMA.16816.F32 R4, R76, R84.reuse, R4 ;  /* 0x000000544c04723c */ /* 0x082fe60000001804 */
[----:B------:R-:W-:Y:S01]  /*bb20*/  FFMA.FTZ R80, R200, c[0x0][0x2d0], -R3 ;  /* 0x0000b400c8507a23 */ /* 0x000fe20000010803 */
[----:B------:R-:W-:Y:S02]  /*bb30*/  MOV R200, R135 ;  /* 0x0000008700c87202 */ /* 0x000fe40000000f00 */
[----:B------:R-:W-:Y:S02]  /*bb40*/  MOV R135, R116 ;  /* 0x0000007400877202 */ /* 0x000fe40000000f00 */
[----:B------:R1:W1:Y:S04]  /*bb50*/  MUFU.EX2 R116, R80 ;  /* 0x0000005000747308 */ /* 0x0002680000000800 */
[----:B-1----:R-:W-:Y:S07]  /*bb60*/  F2FP.PACK_AB R80, R158, R155 ;  /* 0x0000009b9e50723e */ /* 0x002fee00000000ff */
[C---:B------:R-:W-:Y:S07]  /*bb70*/  HMMA.16816.F32 R8, R80.reuse, R84, R8 ;  /* 0x000000545008723c */ /* 0x040fee0000001808 */
[--C-:B------:R-:W-:Y:S01]  /*bb80*/  FFMA.FTZ R84, R139, c[0x0][0x2d0], -R103.reuse ;  /* 0x0000b4008b547a23 */ /* 0x100fe20000010867 */
[-C--:B------:R-:W-:Y:S01]  /*bb90*/  HMMA.16816.F32 R12, R80, R86.reuse, R12 ;  /* 0x00000056500c723c */ /* 0x080fe2000000180c */
[----:B------:R-:W2:Y:S02]  /*bba0*/  LDL.LU R139, [R1+0x20] ;  /* 0x00002000018b7983 */ /* 0x000ea40000300800 */
[----:B------:R1:W-:Y:S05]  /*bbb0*/  MUFU.EX2 R175, R84 ;  /* 0x0000005400af7308 */ /* 0x0003ea0000000800 */
[C---:B------:R-:W-:Y:S08]  /*bbc0*/  HMMA.16816.F32 R16, R76.reuse, R86, R16 ;  /* 0x000000564c10723c */ /* 0x040ff00000001810 */
[-C--:B---3--:R-:W-:Y:S08]  /*bbd0*/  HMMA.16816.F32 R20, R76, R88.reuse, R20 ;  /* 0x000000584c14723c */ /* 0x088ff00000001814 */
[C---:B------:R-:W-:Y:S04]  /*bbe0*/  HMMA.16816.F32 R24, R80.reuse, R88, R24 ;  /* 0x000000585018723c */ /* 0x040fe80000001818 */
[----:B-1----:R-:W-:Y:S03]  /*bbf0*/  FFMA.FTZ R84, R201, c[0x0][0x2d0], -R103 ;  /* 0x0000b400c9547a23 */ /* 0x002fe60000010867 */
[----:B------:R-:W-:Y:S01]  /*bc00*/  FFMA.FTZ R88, R135, c[0x0][0x2d0], -R105 ;  /* 0x0000b40087587a23 */ /* 0x000fe20000010869 */
[-C--:B------:R-:W-:Y:S01]  /*bc10*/  HMMA.16816.F32 R28, R80, R90.reuse, R28 ;  /* 0x0000005a501c723c */ /* 0x080fe2000000181c */
[----:B------:R1:W-:Y:S01]  /*bc20*/  MUFU.EX2 R203, R84 ;  /* 0x0000005400cb7308 */ /* 0x0003e20000000800 */
[----:B------:R-:W3:Y:S06]  /*bc30*/  LDL.LU R135, [R1+0x24] ;  /* 0x0000240001877983 */ /* 0x000eec0000300800 */
[C---:B------:R-:W-:Y:S03]  /*bc40*/  HMMA.16816.F32 R32, R76.reuse, R90, R32 ;  /* 0x0000005a4c20723c */ /* 0x040fe60000001820 */
[----:B------:R1:W-:Y:S05]  /*bc50*/  MUFU.EX2 R173, R88 ;  /* 0x0000005800ad7308 */ /* 0x0003ea0000000800 */
[-C--:B------:R-:W-:Y:S08]  /*bc60*/  HMMA.16816.F32 R36, R76, R92.reuse, R36 ;  /* 0x0000005c4c24723c */ /* 0x080ff00000001824 */
[C---:B------:R-:W-:Y:S04]  /*bc70*/  HMMA.16816.F32 R40, R80.reuse, R92, R40 ;  /* 0x0000005c5028723c */ /* 0x040fe80000001828 */
[--C-:B-1----:R-:W-:Y:S02]  /*bc80*/  FFMA.FTZ R84, R97, c[0x0][0x2d0], -R103.reuse ;  /* 0x0000b40061547a23 */ /* 0x102fe40000010867 */
[----:B------:R-:W-:Y:S02]  /*bc90*/  FFMA.FTZ R103, R96, c[0x0][0x2d0], -R103 ;  /* 0x0000b40060677a23 */ /* 0x000fe40000010867 */
[-C--:B------:R-:W-:Y:S01]  /*bca0*/  HMMA.16816.F32 R44, R80, R94.reuse, R44 ;  /* 0x0000005e502c723c */ /* 0x080fe2000000182c */
[----:B------:R1:W-:Y:S03]  /*bcb0*/  MUFU.EX2 R202, R84 ;  /* 0x0000005400ca7308 */ /* 0x0003e60000000800 */
[--C-:B------:R-:W-:Y:S04]  /*bcc0*/  FFMA.FTZ R88, R98, c[0x0][0x2d0], -R105.reuse ;  /* 0x0000b40062587a23 */ /* 0x100fe80000010869 */
[C---:B------:R-:W-:Y:S01]  /*bcd0*/  HMMA.16816.F32 R48, R76.reuse, R94, R48 ;  /* 0x0000005e4c30723c */ /* 0x040fe20000001830 */
[----:B------:R-:W-:Y:S03]  /*bce0*/  LDSM.16.MT88.4 R92, [R227+0x2100] ;  /* 0x00210000e35c783b */ /* 0x000fe60000004200 */
[--C-:B-1----:R-:W-:Y:S02]  /*bcf0*/  FFMA.FTZ R84, R200, c[0x0][0x2d0], -R105.reuse ;  /* 0x0000b400c8547a23 */ /* 0x102fe40000010869 */
[----:B------:R1:W-:Y:S10]  /*bd00*/  MUFU.EX2 R200, R88 ;  /* 0x0000005800c87308 */ /* 0x0003f40000000800 */
[----:B------:R1:W1:Y:S02]  /*bd10*/  MUFU.EX2 R174, R84 ;  /* 0x0000005400ae7308 */ /* 0x0002640000000800 */
[----:B-1----:R-:W-:Y:S02]  /*bd20*/  FFMA.FTZ R88, R99, c[0x0][0x2d0], -R105 ;  /* 0x0000b40063587a23 */ /* 0x002fe40000010869 */
[----:B------:R-:W-:Y:S06]  /*bd30*/  LDSM.16.MT88.4 R96, [R225+0x2100] ;  /* 0x00210000e160783b */ /* 0x000fec0000004200 */
[----:B------:R1:W-:Y:S02]  /*bd40*/  MUFU.EX2 R201, R88 ;  /* 0x0000005800c97308 */ /* 0x0003e40000000800 */
[----:B------:R-:W4:Y:S02]  /*bd50*/  LDSM.16.MT88.4 R84, [R226+0x1900] ;  /* 0x00190000e254783b */ /* 0x000f240000004200 */
[----:B----4-:R-:W-:Y:S01]  /*bd60*/  FFMA.FTZ R73, R73, R143, R244 ;  /* 0x0000008f49497223 */ /* 0x010fe200000100f4 */
[----:B------:R-:W-:Y:S01]  /*bd70*/  MOV R244, R124 ;  /* 0x0000007c00f47202 */ /* 0x000fe20000000f00 */
[----:B-1----:R-:W-:Y:S01]  /*bd80*/  FFMA.FTZ R88, R134, c[0x0][0x2d0], -R106 ;  /* 0x0000b40086587a23 */ /* 0x002fe2000001086a */
[----:B------:R-:W-:Y:S01]  /*bd90*/  MOV R134, R132 ;  /* 0x0000008400867202 */ /* 0x000fe20000000f00 */
[----:B------:R-:W-:Y:S01]  /*bda0*/  FADD.FTZ R73, R249, R73 ;  /* 0x00000049f9497221 */ /* 0x000fe20000010000 */
[----:B------:R-:W-:Y:S01]  /*bdb0*/  MOV R132, R191 ;  /* 0x000000bf00847202 */ /* 0x000fe20000000f00 */
[----:B------:R1:W-:Y:S01]  /*bdc0*/  MUFU.EX2 R172, R88 ;  /* 0x0000005800ac7308 */ /* 0x0003e20000000800 */
[----:B------:R-:W-:Y:S01]  /*bdd0*/  MOV R249, R128 ;  /* 0x0000008000f97202 */ /* 0x000fe20000000f00 */
[-C--:B------:R-:W-:Y:S03]  /*bde0*/  HMMA.16816.F32 R52, R76, R84.reuse, R52 ;  /* 0x000000544c34723c */ /* 0x080fe60000001834 */
[----:B------:R-:W-:Y:S01]  /*bdf0*/  FFMA.FTZ R72, R72, R142, R222 ;  /* 0x0000008e48487223 */ /* 0x000fe200000100de */
[----:B------:R-:W-:Y:S01]  /*be00*/  MOV R222, R121 ;  /* 0x0000007900de7202 */ /* 0x000fe20000000f00 */
[--C-:B-1----:R-:W-:Y:S03]  /*be10*/  FFMA.FTZ R88, R193, c[0x0][0x2d0], -R106.reuse ;  /* 0x0000b400c1587a23 */ /* 0x102fe6000001086a */
[C---:B------:R-:W-:Y:S01]  /*be20*/  HMMA.16816.F32 R56, R80.reuse, R84, R56 ;  /* 0x000000545038723c */ /* 0x040fe20000001838 */
[----:B------:R1:W-:Y:S06]  /*be30*/  MUFU.EX2 R193, R88 ;  /* 0x0000005800c17308 */ /* 0x0003ec0000000800 */
[--C-:B------:R-:W-:Y:S01]  /*be40*/  FFMA.FTZ R84, R112, c[0x0][0x2d0], -R3.reuse ;  /* 0x0000b40070547a23 */ /* 0x100fe20000010803 */
[-C--:B------:R-:W-:Y:S03]  /*be50*/  HMMA.16816.F32 R60, R80, R86.reuse, R60 ;  /* 0x00000056503c723c */ /* 0x080fe6000000183c */
[----:B------:R4:W-:Y:S04]  /*be60*/  MUFU.EX2 R112, R84 ;  /* 0x0000005400707308 */ /* 0x0009e80000000800 */
[----:B------:R-:W-:Y:S01]  /*be70*/  FFMA.FTZ R80, R107, c[0x0][0x2d0], -R3 ;  /* 0x0000b4006b507a23 */ /* 0x000fe20000010803 */
[----:B------:R-:W-:Y:S04]  /*be80*/  HMMA.16816.F32 R64, R76, R86, R64 ;  /* 0x000000564c40723c */ /* 0x000fe80000001840 */
[----:B------:R-:W-:Y:S01]  /*be90*/  F2FP.PACK_AB R82, R169, R170 ;  /* 0x000000aaa952723e */ /* 0x000fe200000000ff */
[--C-:B------:R-:W-:Y:S01]  /*bea0*/  FFMA.FTZ R107, R108, c[0x0][0x2d0], -R105.reuse ;  /* 0x0000b4006c6b7a23 */ /* 0x100fe20000010869 */
[----:B------:R-:W-:Y:S01]  /*beb0*/  F2FP.PACK_AB R81, R118, R168 ;  /* 0x000000a87651723e */ /* 0x000fe200000000ff */
[----:B------:R-:W-:Y:S01]  /*bec0*/  FFMA.FTZ R108, R114, c[0x0][0x2d0], -R105 ;  /* 0x0000b400726c7a23 */ /* 0x000fe20000010869 */
[----:B------:R-:W-:Y:S03]  /*bed0*/  F2FP.PACK_AB R76, R211, R162 ;  /* 0x000000a2d34c723e */ /* 0x000fe600000000ff */
[----:B------:R-:W-:Y:S01]  /*bee0*/  MUFU.EX2 R107, R107 ;  /* 0x0000006b006b7308 */ /* 0x000fe20000000800 */
[--C-:B-1----:R-:W-:Y:S01]  /*bef0*/  FFMA.FTZ R88, R133, c[0x0][0x2d0], -R106.reuse ;  /* 0x0000b40085587a23 */ /* 0x102fe2000001086a */
[----:B------:R-:W-:Y:S02]  /*bf00*/  MOV R133, R192 ;  /* 0x000000c000857202 */ /* 0x000fe40000000f00 */
[----:B------:R-:W-:Y:S02]  /*bf10*/  F2FP.PACK_AB R78, R210, R212 ;  /* 0x000000d4d24e723e */ /* 0x000fe400000000ff */
[----:B------:R-:W-:Y:S01]  /*bf20*/  F2FP.PACK_AB R77, R207, R209 ;  /* 0x000000d1cf4d723e */ /* 0x000fe200000000ff */
[--C-:B------:R-:W-:Y:S01]  /*bf30*/  FFMA.FTZ R114, R133, c[0x0][0x2d0], -R106.reuse ;  /* 0x0000b40085727a23 */ /* 0x100fe2000001086a */
[----:B------:R-:W-:Y:S02]  /*bf40*/  F2FP.PACK_AB R79, R206, R208 ;  /* 0x000000d0ce4f723e */ /* 0x000fe400000000ff */
[----:B------:R1:W-:Y:S01]  /*bf50*/  MUFU.EX2 R192, R88 ;  /* 0x0000005800c07308 */ /* 0x0003e20000000800 */
[----:B------:R-:W-:Y:S01]  /*bf60*/  F2FP.PACK_AB R83, R116, R117 ;  /* 0x000000757453723e */ /* 0x000fe200000000ff */
[----:B----4-:R-:W-:Y:S01]  /*bf70*/  LDSM.16.MT88.4 R84, [R226+0x2100] ;  /* 0x00210000e254783b */ /* 0x010fe20000004200 */
[----:B------:R-:W-:Y:S04]  /*bf80*/  MOV R133, R187 ;  /* 0x000000bb00857202 */ /* 0x000fe80000000f00 */
[----:B------:R-:W-:Y:S03]  /*bf90*/  MOV R142, R133 ;  /* 0x00000085008e7202 */ /* 0x000fe60000000f00 */
[----:B------:R-:W-:Y:S10]  /*bfa0*/  MUFU.EX2 R108, R108 ;  /* 0x0000006c006c7308 */ /* 0x000ff40000000800 */
[----:B------:R-:W-:Y:S01]  /*bfb0*/  MUFU.EX2 R114, R114 ;  /* 0x0000007200727308 */ /* 0x000fe20000000800 */
[--C-:B-1----:R-:W-:Y:S01]  /*bfc0*/  FFMA.FTZ R88, R185, c[0x0][0x2d0], -R106.reuse ;  /* 0x0000b400b9587a23 */ /* 0x102fe2000001086a */
[----:B------:R-:W-:Y:S04]  /*bfd0*/  MOV R185, R111 ;  /* 0x0000006f00b97202 */ /* 0x000fe80000000f00 */
[----:B------:R-:W-:Y:S04]  /*bfe0*/  MOV R148, R185 ;  /* 0x000000b900947202 */ /* 0x000fe80000000f00 */
[----:B------:R1:W-:Y:S10]  /*bff0*/  MUFU.EX2 R111, R80 ;  /* 0x00000050006f7308 */ /* 0x0003f40000000800 */
[----:B------:R4:W-:Y:S10]  /*c000*/  MUFU.EX2 R191, R88 ;  /* 0x0000005800bf7308 */ /* 0x0009f40000000800 */
[----:B------:R4:W-:Y:S01]  /*c010*/  MUFU.EX2 R185, R103 ;  /* 0x0000006700b97308 */ /* 0x0009e20000000800 */
[----:B-1----:R-:W-:Y:S02]  /*c020*/  FFMA.FTZ R80, R104, c[0x0][0x2d0], -R3 ;  /* 0x0000b40068507a23 */ /* 0x002fe40000010803 */
[--C-:B------:R-:W-:Y:S02]  /*c030*/  FFMA.FTZ R104, R109, c[0x0][0x2d0], -R105.reuse ;  /* 0x0000b4006d687a23 */ /* 0x100fe40000010869 */
[----:B------:R-:W-:Y:S05]  /*c040*/  FFMA.FTZ R105, R115, c[0x0][0x2d0], -R105 ;  /* 0x0000b40073697a23 */ /* 0x000fea0000010869 */
[----:B------:R1:W-:Y:S01]  /*c050*/  MUFU.EX2 R109, R80 ;  /* 0x00000050006d7308 */ /* 0x0003e20000000800 */
[--C-:B------:R-:W-:Y:S01]  /*c060*/  FFMA.FTZ R115, R132, c[0x0][0x2d0], -R106.reuse ;  /* 0x0000b40084737a23 */ /* 0x100fe2000001086a */
[----:B------:R-:W-:Y:S01]  /*c070*/  MOV R132, R186 ;  /* 0x000000ba00847202 */ /* 0x000fe20000000f00 */
[----:B----4-:R-:W4:Y:S03]  /*c080*/  LDSM.16.MT88.4 R88, [R224+0x2100] ;  /* 0x00210000e058783b */ /* 0x010f260000004200 */
[----:B------:R-:W-:Y:S04]  /*c090*/  MOV R143, R132 ;  /* 0x00000084008f7202 */ /* 0x000fe80000000f00 */
[----:B------:R2:W2:Y:S01]  /*c0a0*/  MUFU.EX2 R186, R102 ;  /* 0x0000006600ba7308 */ /* 0x0004a20000000800 */
[----:B------:R-:W-:Y:S01]  /*c0b0*/  FADD.FTZ R103, R250, R73 ;  /* 0x00000049fa677221 */ /* 0x000fe20000010000 */
[----:B------:R-:W-:Y:S08]  /*c0c0*/  F2FP.PACK_AB R73, R173, R174 ;  /* 0x000000aead49723e */ /* 0x000ff000000000ff */
[----:B------:R-:W4:Y:S01]  /*c0d0*/  MUFU.EX2 R105, R105 ;  /* 0x0000006900697308 */ /* 0x000f220000000800 */
[----:B-1----:R-:W-:Y:S02]  /*c0e0*/  FFMA.FTZ R80, R113, c[0x0][0x2d0], -R3 ;  /* 0x0000b40071507a23 */ /* 0x002fe40000010803 */
[--C-:B------:R-:W-:Y:S01]  /*c0f0*/  FFMA.FTZ R113, R134, c[0x0][0x2d0], -R106.reuse ;  /* 0x0000b40086717a23 */ /* 0x100fe2000001086a */
[----:B------:R-:W-:Y:S01]  /*c100*/  MOV R134, R184 ;  /* 0x000000b800867202 */ /* 0x000fe20000000f00 */
[----:B------:R-:W-:Y:S05]  /*c110*/  FFMA.FTZ R106, R188, c[0x0][0x2d0], -R106 ;  /* 0x0000b400bc6a7a23 */ /* 0x000fea000001086a */
[----:B------:R1:W-:Y:S01]  /*c120*/  MUFU.EX2 R110, R80 ;  /* 0x00000050006e7308 */ /* 0x0003e20000000800 */
[----:B--2---:R-:W-:Y:S01]  /*c130*/  FFMA.FTZ R69, R69, R139, R221 ;  /* 0x0000008b45457223 */ /* 0x004fe200000100dd */
[----:B------:R-:W-:Y:S01]  /*c140*/  MOV R139, R134 ;  /* 0x00000086008b7202 */ /* 0x000fe20000000f00 */
[----:B------:R-:W-:Y:S01]  /*c150*/  FFMA.FTZ R102, R148, c[0x0][0x2d0], -R3 ;  /* 0x0000b40094667a23 */ /* 0x000fe20000010803 */
[----:B------:R-:W-:Y:S01]  /*c160*/  MOV R221, R120 ;  /* 0x0000007800dd7202 */ /* 0x000fe20000000f00 */
[----:B------:R-:W-:Y:S01]  /*c170*/  FADD.FTZ R69, R223, R69 ;  /* 0x00000045df457221 */ /* 0x000fe20000010000 */
[----:B------:R-:W-:Y:S04]  /*c180*/  F2FP.PACK_AB R182, R185, R186 ;  /* 0x000000bab9b6723e */ /* 0x000fe800000000ff */
[----:B------:R2:W-:Y:S01]  /*c190*/  MUFU.EX2 R188, R100 ;  /* 0x0000006400bc7308 */ /* 0x0005e20000000800 */
[-C--:B----4-:R-:W-:Y:S03]  /*c1a0*/  HMMA.16816.F32 R4, R76, R88.reuse, R4 ;  /* 0x000000584c04723c */ /* 0x090fe60000001804 */
[----:B------:R-:W-:Y:S06]  /*c1b0*/  F2FP.PACK_AB R183, R105, R108 ;  /* 0x0000006c69b7723e */ /* 0x000fec00000000ff */
[----:B------:R-:W-:Y:S03]  /*c1c0*/  MUFU.EX2 R106, R106 ;  /* 0x0000006a006a7308 */ /* 0x000fe60000000800 */
[----:B-1----:R-:W-:Y:S07]  /*c1d0*/  F2FP.PACK_AB R80, R171, R205 ;  /* 0x000000cdab50723e */ /* 0x002fee00000000ff */
[----:B------:R-:W1:Y:S01]  /*c1e0*/  MUFU.EX2 R115, R115 ;  /* 0x0000007300737308 */ /* 0x000e620000000800 */
[C---:B------:R-:W-:Y:S04]  /*c1f0*/  HMMA.16816.F32 R8, R80.reuse, R88, R8 ;  /* 0x000000585008723c */ /* 0x040fe80000001808 */
[----:B--2---:R-:W-:Y:S02]  /*c200*/  FFMA.FTZ R100, R149, c[0x0][0x2d0], -R3 ;  /* 0x0000b40095647a23 */ /* 0x004fe40000010803 */
[----:B------:R-:W-:Y:S01]  /*c210*/  LDSM.16.MT88.4 R148, [R227+0x3100] ;  /* 0x00310000e394783b */ /* 0x000fe20000004200 */
[----:B---3--:R-:W-:Y:S01]  /*c220*/  FFMA.FTZ R0, R0, R135, R189 ;  /* 0x0000008700007223 */ /* 0x008fe200000100bd */
[-C--:B------:R-:W-:Y:S01]  /*c230*/  HMMA.16816.F32 R12, R80, R90.reuse, R12 ;  /* 0x0000005a500c723c */ /* 0x080fe2000000180c */
[----:B------:R-:W2:Y:S03]  /*c240*/  MUFU.EX2 R184, R104 ;  /* 0x0000006800b87308 */ /* 0x000ea60000000800 */
[----:B------:R-:W-:Y:S02]  /*c250*/  MOV R189, R127 ;  /* 0x0000007f00bd7202 */ /* 0x000fe40000000f00 */
[----:B------:R-:W-:Y:S02]  /*c260*/  LDSM.16.MT88.4 R132, [R224+0x3100] ;  /* 0x00310000e084783b */ /* 0x000fe40000004200 */
[C---:B------:R-:W-:Y:S03]  /*c270*/  HMMA.16816.F32 R16, R76.reuse, R90, R16 ;  /* 0x0000005a4c10723c */ /* 0x040fe60000001810 */
[----:B------:R3:W4:Y:S01]  /*c280*/  MUFU.EX2 R187, R101 ;  /* 0x0000006500bb7308 */ /* 0x0007220000000800 */
[----:B-1----:R-:W-:Y:S02]  /*c290*/  F2FP.PACK_AB R178, R106, R115 ;  /* 0x000000736ab2723e */ /* 0x002fe400000000ff */
[----:B------:R-:W1:Y:S02]  /*c2a0*/  LDSM.16.MT88.4 R88, [R224+0x2900] ;  /* 0x00290000e058783b */ /* 0x000e640000004200 */
[-C--:B------:R-:W-:Y:S05]  /*c2b0*/  HMMA.16816.F32 R20, R76, R92.reuse, R20 ;  /* 0x0000005c4c14723c */ /* 0x080fea0000001814 */
[----:B------:R-:W4:Y:S03]  /*c2c0*/  MUFU.EX2 R113, R113 ;  /* 0x0000007100717308 */ /* 0x000f260000000800 */
[C---:B------:R-:W-:Y:S04]  /*c2d0*/  HMMA.16816.F32 R24, R80.reuse, R92, R24 ;  /* 0x0000005c5018723c */ /* 0x040fe80000001818 */
[----:B--2---:R-:W-:Y:S01]  /*c2e0*/  F2FP.PACK_AB R181, R107, R184 ;  /* 0x000000b86bb5723e */ /* 0x004fe200000000ff */
[--C-:B------:R-:W-:Y:S01]  /*c2f0*/  FFMA.FTZ R104, R75, c[0x0][0x2d0], -R3.reuse ;  /* 0x0000b4004b687a23 */ /* 0x100fe20000010803 */
[----:B------:R-:W-:Y:S01]  /*c300*/  F2FP.PACK_AB R75, R201, R200 ;  /* 0x000000c8c94b723e */ /* 0x000fe200000000ff */
[----:B------:R-:W-:Y:S01]  /*c310*/  FFMA.FTZ R3, R74, c[0x0][0x2d0], -R3 ;  /* 0x0000b4004a037a23 */ /* 0x000fe20000010803 */
[-C--:B------:R-:W-:Y:S01]  /*c320*/  HMMA.16816.F32 R28, R80, R94.reuse, R28 ;  /* 0x0000005e501c723c */ /* 0x080fe2000000181c */
[----:B------:R-:W-:Y:S03]  /*c330*/  MUFU.EX2 R100, R100 ;  /* 0x0000006400647308 */ /* 0x000fe60000000800 */
[----:B------:R-:W-:Y:S01]  /*c340*/  F2FP.PACK_AB R74, R202, R203 ;  /* 0x000000cbca4a723e */ /* 0x000fe200000000ff */
[----:B---3--:R-:W-:Y:S01]  /*c350*/  FADD.FTZ R101, R190, R0 ;  /* 0x00000000be657221 */ /* 0x008fe20000010000 */
[----:B----4-:R-:W-:Y:S02]  /*c360*/  F2FP.PACK_AB R180, R187, R188 ;  /* 0x000000bcbbb4723e */ /* 0x010fe400000000ff */
[C---:B------:R-:W-:Y:S01]  /*c370*/  HMMA.16816.F32 R32, R76.reuse, R94, R32 ;  /* 0x0000005e4c20723c */ /* 0x040fe20000001820 */
[----:B------:R-:W2:Y:S02]  /*c380*/  LDSM.16.MT88.4 R92, [R227+0x2900] ;  /* 0x00290000e35c783b */ /* 0x000ea40000004200 */
[----:B------:R-:W3:Y:S01]  /*c390*/  MUFU.EX2 R102, R102 ;  /* 0x0000006600667308 */ /* 0x000ee20000000800 */
[----:B------:R-:W-:Y:S04]  /*c3a0*/  F2FP.PACK_AB R176, R114, R113 ;  /* 0x0000007172b0723e */ /* 0x000fe800000000ff */
[-C--:B------:R-:W-:Y:S08]  /*c3b0*/  HMMA.16816.F32 R36, R76, R96.reuse, R36 ;  /* 0x000000604c24723c */ /* 0x080ff00000001824 */
[C---:B------:R-:W-:Y:S08]  /*c3c0*/  HMMA.16816.F32 R40, R80.reuse, R96, R40 ;  /* 0x000000605028723c */ /* 0x040ff00000001828 */
[-C--:B------:R-:W-:Y:S04]  /*c3d0*/  HMMA.16816.F32 R44, R80, R98.reuse, R44 ;  /* 0x00000062502c723c */ /* 0x080fe8000000182c */
[----:B---3--:R-:W-:Y:S04]  /*c3e0*/  F2FP.PACK_AB R177, R102, R100 ;  /* 0x0000006466b1723e */ /* 0x008fe800000000ff */
[C---:B------:R-:W-:Y:S01]  /*c3f0*/  HMMA.16816.F32 R48, R76.reuse, R98, R48 ;  /* 0x000000624c30723c */ /* 0x040fe20000001830 */
[----:B------:R-:W3:Y:S07]  /*c400*/  LDSM.16.MT88.4 R96, [R225+0x2900] ;  /* 0x00290000e160783b */ /* 0x000eee0000004200 */
[-C--:B------:R-:W-:Y:S08]  /*c410*/  HMMA.16816.F32 R52, R76, R84.reuse, R52 ;  /* 0x000000544c34723c */ /* 0x080ff00000001834 */
[C---:B------:R-:W-:Y:S07]  /*c420*/  HMMA.16816.F32 R56, R80.reuse, R84, R56 ;  /* 0x000000545038723c */ /* 0x040fee0000001838 */
[----:B------:R-:W-:Y:S01]  /*c430*/  FADD.FTZ R84, R247, R72 ;  /* 0x00000048f7547221 */ /* 0x000fe20000010000 */
[-C--:B------:R-:W-:Y:S01]  /*c440*/  HMMA.16816.F32 R60, R80, R86.reuse, R60 ;  /* 0x00000056503c723c */ /* 0x080fe2000000183c */
[----:B------:R-:W4:Y:S03]  /*c450*/  LDSM.16.MT88.4 R80, [R226+0x2900] ;  /* 0x00290000e250783b */ /* 0x000f260000004200 */
[----:B------:R-:W-:Y:S01]  /*c460*/  F2FP.PACK_AB R72, R175, R204 ;  /* 0x000000ccaf48723e */ /* 0x000fe200000000ff */
[----:B------:R-:W-:Y:S01]  /*c470*/  FADD.FTZ R0, R251, R84 ;  /* 0x00000054fb007221 */ /* 0x000fe20000010000 */
[----:B------:R-:W-:Y:S01]  /*c480*/  MOV R247, R130 ;  /* 0x0000008200f77202 */ /* 0x000fe20000000f00 */
[----:B------:R-:W-:Y:S01]  /*c490*/  FADD.FTZ R85, R248, R69 ;  /* 0x00000045f8557221 */ /* 0x000fe20000010000 */
[----:B------:R-:W-:Y:S01]  /*c4a0*/  HMMA.16816.F32 R64, R76, R86, R64 ;  /* 0x000000564c40723c */ /* 0x000fe20000001840 */
[----:B------:R2:W-:Y:S03]  /*c4b0*/  MUFU.EX2 R86, R3 ;  /* 0x0000000300567308 */ /* 0x0005e60000000800 */
[----:B------:R-:W-:Y:S02]  /*c4c0*/  FADD.FTZ R69, R143, R103 ;  /* 0x000000678f457221 */ /* 0x000fe40000010000 */
[----:B------:R-:W-:Y:S01]  /*c4d0*/  FADD.FTZ R0, R142, R0 ;  /* 0x000000008e007221 */ /* 0x000fe20000010000 */
[----:B------:R-:W-:Y:S01]  /*c4e0*/  F2FP.PACK_AB R76, R193, R172 ;  /* 0x000000acc14c723e */ /* 0x000fe200000000ff */
[-C--:B-1----:R-:W-:Y:S03]  /*c4f0*/  HMMA.16816.F32 R4, R72, R88.reuse, R4 ;  /* 0x000000584804723c */ /* 0x082fe60000001804 */
[----:B------:R-:W1:Y:S02]  /*c500*/  MUFU.EX2 R87, R104 ;  /* 0x0000006800577308 */ /* 0x000e640000000800 */
[----:B------:R-:W-:Y:S01]  /*c510*/  F2FP.PACK_AB R78, R191, R192 ;  /* 0x000000c0bf4e723e */ /* 0x000fe200000000ff */
[----:B------:R-:W-:Y:S01]  /*c520*/  FADD.FTZ R85, R139, R85 ;  /* 0x000000558b557221 */ /* 0x000fe20000010000 */
[----:B------:R-:W-:Y:S01]  /*c530*/  F2FP.PACK_AB R77, R111, R112 ;  /* 0x000000706f4d723e */ /* 0x000fe200000000ff */
[----:B------:R-:W-:Y:S01]  /*c540*/  FADD.FTZ R84, R198, R101 ;  /* 0x00000065c6547221 */ /* 0x000fe20000010000 */
[----:B------:R-:W-:Y:S07]  /*c550*/  F2FP.PACK_AB R79, R110, R109 ;  /* 0x0000006d6e4f723e */ /* 0x000fee00000000ff */
[C---:B------:R-:W-:Y:S04]  /*c560*/  HMMA.16816.F32 R8, R76.reuse, R88, R8 ;  /* 0x000000584c08723c */ /* 0x040fe80000001808 */
[----:B--2---:R-:W-:Y:S04]  /*c570*/  FADD.FTZ R3, R199, R84 ;  /* 0x00000054c7037221 */ /* 0x004fe80000010000 */
[-C--:B------:R-:W-:Y:S04]  /*c580*/  HMMA.16816.F32 R12, R76, R90.reuse, R12 ;  /* 0x0000005a4c0c723c */ /* 0x080fe8000000180c */
[----:B-1----:R-:W-:Y:S01]  /*c590*/  F2FP.PACK_AB R179, R86, R87 ;  /* 0x0000005756b3723e */ /* 0x002fe200000000ff */
[----:B------:R-:W-:Y:S03]  /*c5a0*/  FADD.FTZ R3, R195, R3 ;  /* 0x00000003c3037221 */ /* 0x000fe60000010000 */
[C---:B------:R-:W-:Y:S04]  /*c5b0*/  HMMA.16816.F32 R16, R72.reuse, R90, R16 ;  /* 0x0000005a4810723c */ /* 0x040fe80000001810 */
[----:B------:R-:W-:Y:S04]  /*c5c0*/  FADD.FTZ R3, R194, R3 ;  /* 0x00000003c2037221 */ /* 0x000fe80000010000 */
[-C--:B------:R-:W-:Y:S04]  /*c5d0*/  HMMA.16816.F32 R20, R72, R92.reuse, R20 ;  /* 0x0000005c4814723c */ /* 0x080fe80000001814 */
[----:B------:R-:W-:Y:S04]  /*c5e0*/  FADD.FTZ R3, R196, R3 ;  /* 0x00000003c4037221 */ /* 0x000fe80000010000 */
[C---:B------:R-:W-:Y:S04]  /*c5f0*/  HMMA.16816.F32 R24, R76.reuse, R92, R24 ;  /* 0x0000005c4c18723c */ /* 0x040fe80000001818 */
[----:B------:R-:W-:Y:S04]  /*c600*/  FADD.FTZ R3, R197, R3 ;  /* 0x00000003c5037221 */ /* 0x000fe80000010000 */
[-C--:B------:R-:W-:Y:S08]  /*c610*/  HMMA.16816.F32 R28, R76, R94.reuse, R28 ;  /* 0x0000005e4c1c723c */ /* 0x080ff0000000181c */
[C---:B------:R-:W-:Y:S08]  /*c620*/  HMMA.16816.F32 R32, R72.reuse, R94, R32 ;  /* 0x0000005e4820723c */ /* 0x040ff00000001820 */
[-C--:B---3--:R-:W-:Y:S08]  /*c630*/  HMMA.16816.F32 R36, R72, R96.reuse, R36 ;  /* 0x000000604824723c */ /* 0x088ff00000001824 */
[C---:B------:R-:W-:Y:S08]  /*c640*/  HMMA.16816.F32 R40, R76.reuse, R96, R40 ;  /* 0x000000604c28723c */ /* 0x040ff00000001828 */
[-C--:B------:R-:W-:Y:S08]  /*c650*/  HMMA.16816.F32 R44, R76, R98.reuse, R44 ;  /* 0x000000624c2c723c */ /* 0x080ff0000000182c */
[C---:B------:R-:W-:Y:S08]  /*c660*/  HMMA.16816.F32 R48, R72.reuse, R98, R48 ;  /* 0x000000624830723c */ /* 0x040ff00000001830 */
[-C--:B----4-:R-:W-:Y:S08]  /*c670*/  HMMA.16816.F32 R52, R72, R80.reuse, R52 ;  /* 0x000000504834723c */ /* 0x090ff00000001834 */
[C---:B------:R-:W-:Y:S07]  /*c680*/  HMMA.16816.F32 R56, R76.reuse, R80, R56 ;  /* 0x000000504c38723c */ /* 0x040fee0000001838 */
[----:B------:R-:W-:Y:S01]  /*c690*/  FADD.FTZ R81, R138, R69 ;  /* 0x000000458a517221 */ /* 0x000fe20000010000 */
[-C--:B------:R-:W-:Y:S04]  /*c6a0*/  HMMA.16816.F32 R60, R76, R82.reuse, R60 ;  /* 0x000000524c3c723c */ /* 0x080fe8000000183c */
[----:B------:R-:W-:Y:S02]  /*c6b0*/  FADD.FTZ R80, R137, R0 ;  /* 0x0000000089507221 */ /* 0x000fe40000010000 */
[----:B------:R-:W-:Y:S02]  /*c6c0*/  FADD.FTZ R69, R136, R85 ;  /* 0x0000005588457221 */ /* 0x000fe40000010000 */
[----:B------:R-:W-:Y:S01]  /*c6d0*/  FADD.FTZ R80, R129, R80 ;  /* 0x0000005081507221 */ /* 0x000fe20000010000 */
[----:B------:R-:W-:Y:S04]  /*c6e0*/  HMMA.16816.F32 R64, R72, R82, R64 ;  /* 0x000000524840723c */ /* 0x000fe80000001840 */
[----:B------:R-:W-:Y:S02]  /*c6f0*/  FADD.FTZ R69, R123, R69 ;  /* 0x000000457b457221 */ /* 0x000fe40000010000 */
[----:B------:R-:W-:Y:S02]  /*c700*/  FADD.FTZ R80, R126, R80 ;  /* 0x000000507e507221 */ /* 0x000fe40000010000 */
[----:B------:R-:W-:Y:S02]  /*c710*/  FADD.FTZ R69, R125, R69 ;  /* 0x000000457d457221 */ /* 0x000fe40000010000 */
[-C--:B------:R-:W-:Y:S05]  /*c720*/  HMMA.16816.F32 R124, R180, R132.reuse, R4 ;  /* 0x00000084b47c723c */ /* 0x080fea0000001804 */
[----:B------:R-:W-:Y:S02]  /*c730*/  FADD.FTZ R0, R131, R81 ;  /* 0x0000005183007221 */ /* 0x000fe40000010000 */
[----:B------:R-:W-:Y:S02]  /*c740*/  FADD.FTZ R4, R247, R69 ;  /* 0x00000045f7047221 */ /* 0x000fe40000010000 */
[----:B------:R-:W-:Y:S02]  /*c750*/  FADD.FTZ R0, R122, R0 ;  /* 0x000000007a007221 */ /* 0x000fe40000010000 */
[C---:B------:R-:W-:Y:S04]  /*c760*/  HMMA.16816.F32 R120, R176.reuse, R132, R8 ;  /* 0x00000084b078723c */ /* 0x040fe80000001808 */
[----:B------:R-:W-:Y:S02]  /*c770*/  FADD.FTZ R0, R141, R0 ;  /* 0x000000008d007221 */ /* 0x000fe40000010000 */
[----:B------:R-:W-:Y:S02]  /*c780*/  FADD.FTZ R7, R145, R4 ;  /* 0x0000000491077221 */ /* 0x000fe40000010000 */
[----:B------:R-:W-:Y:S01]  /*c790*/  FADD.FTZ R8, R140, R80 ;  /* 0x000000508c087221 */ /* 0x000fe20000010000 */
[-C--:B------:R-:W-:Y:S03]  /*c7a0*/  HMMA.16816.F32 R128, R176, R134.reuse, R12 ;  /* 0x00000086b080723c */ /* 0x080fe6000000180c */
[----:B------:R-:W-:Y:S02]  /*c7b0*/  FADD.FTZ R0, R249, R0 ;  /* 0x00000000f9007221 */ /* 0x000fe40000010000 */
[----:B------:R-:W-:Y:S02]  /*c7c0*/  FADD.FTZ R8, R147, R8 ;  /* 0x0000000893087221 */ /* 0x000fe40000010000 */
[----:B------:R-:W-:Y:S01]  /*c7d0*/  FADD.FTZ R6, R144, R3 ;  /* 0x0000000390067221 */ /* 0x000fe20000010000 */
        /* <DEDUP_REMOVED lines=8> */
[C---:B------:R-:W-:Y:S01]  /*c860*/  HMMA.16816.F32 R140, R176.reuse, R148, R24 ;  /* 0x00000094b08c723c */ /* 0x040fe20000001818 */
[----:B------:R-:W1:Y:S03]  /*c870*/  LDSM.16.MT88.4 R4, [R226+0x3100] ;  /* 0x00310000e204783b */ /* 0x000e660000004200 */
        /* <DEDUP_REMOVED lines=10> */
[----:B------:R-:W-:Y:S02]  /*c920*/  FADD.FTZ R9, R155, R0 ;  /* 0x000000009b097221 */ /* 0x000fe40000010000 */
[-C--:B------:R-:W-:Y:S03]  /*c930*/  HMMA.16816.F32 R152, R180, R164.reuse, R36 ;  /* 0x000000a4b498723c */ /* 0x080fe60000001824 */
[----:B------:R-:W-:Y:S02]  /*c940*/  FADD.FTZ R8, R157, R12 ;  /* 0x0000000c9d087221 */ /* 0x000fe40000010000 */
[----:B------:R-:W-:Y:S02]  /*c950*/  FADD.FTZ R3, R219, R11 ;  /* 0x0000000bdb037221 */ /* 0x000fe40000010000 */
[----:B------:R-:W-:Y:S02]  /*c960*/  FADD.FTZ R0, R216, R10 ;  /* 0x0000000ad8007221 */ /* 0x000fe40000010000 */
[----:B------:R-:W-:Y:S03]  /*c970*/  FADD.FTZ R12, R158, R9 ;  /* 0x000000099e0c7221 */ /* 0x000fe60000010000 */
[----:B------:R-:W-:Y:S02]  /*c980*/  FADD.FTZ R11, R156, R8 ;  /* 0x000000089c0b7221 */ /* 0x000fe40000010000 */
[----:B------:R-:W-:Y:S02]  /*c990*/  FADD.FTZ R10, R217, R3 ;  /* 0x00000003d90a7221 */ /* 0x000fe40000010000 */
[----:B------:R-:W-:Y:S02]  /*c9a0*/  FADD.FTZ R9, R159, R0 ;  /* 0x000000009f097221 */ /* 0x000fe40000010000 */
[----:B------:R-:W-:Y:S01]  /*c9b0*/  FADD.FTZ R8, R213, R12 ;  /* 0x0000000cd5087221 */ /* 0x000fe20000010000 */
[C---:B------:R-:W-:Y:S04]  /*c9c0*/  HMMA.16816.F32 R156, R176.reuse, R164, R40 ;  /* 0x000000a4b09c723c */ /* 0x040fe80000001828 */
[----:B------:R-:W-:Y:S02]  /*c9d0*/  FADD.FTZ R3, R161, R11 ;  /* 0x0000000ba1037221 */ /* 0x000fe40000010000 */
[----:B------:R-:W-:Y:S02]  /*c9e0*/  FADD.FTZ R0, R218, R10 ;  /* 0x0000000ada007221 */ /* 0x000fe40000010000 */
[----:B------:R-:W-:Y:S04]  /*c9f0*/  FADD.FTZ R12, R215, R9 ;  /* 0x00000009d70c7221 */ /* 0x000fe80000010000 */
[----:B------:R-:W-:Y:S02]  /*ca00*/  FADD.FTZ R11, R163, R8 ;  /* 0x00000008a30b7221 */ /* 0x000fe40000010000 */
        /* <DEDUP_REMOVED lines=11> */
[----:B------:R-:W-:Y:S03]  /*cac0*/  MOV R118, R2 ;  /* 0x0000000200767202 */ /* 0x000fe60000000f00 */
[----:B------:R-:W-:Y:S02]  /*cad0*/  FADD.FTZ R8, R212, R12 ;  /* 0x0000000cd4087221 */ /* 0x000fe40000010000 */
[----:B------:R-:W-:Y:S02]  /*cae0*/  FADD.FTZ R3, R208, R11 ;  /* 0x0000000bd0037221 */ /* 0x000fe40000010000 */
[----:B------:R-:W-:Y:S02]  /*caf0*/  FADD.FTZ R0, R170, R10 ;  /* 0x0000000aaa007221 */ /* 0x000fe40000010000 */
[----:B------:R-:W-:Y:S01]  /*cb00*/  FADD.FTZ R12, R117, R9 ;  /* 0x00000009750c7221 */ /* 0x000fe20000010000 */
[----:B------:R-:W-:Y:S01]  /*cb10*/  MOV R117, R68 ;  /* 0x0000004400757202 */ /* 0x000fe20000000f00 */
[----:B------:R-:W-:Y:S02]  /*cb20*/  FADD.FTZ R11, R210, R8 ;  /* 0x00000008d20b7221 */ /* 0x000fe40000010000 */
[----:B------:R-:W-:Y:S02]  /*cb30*/  FADD.FTZ R10, R206, R3 ;  /* 0x00000003ce0a7221 */ /* 0x000fe40000010000 */
[----:B------:R-:W-:Y:S02]  /*cb40*/  FADD.FTZ R9, R169, R0 ;  /* 0x00000000a9097221 */ /* 0x000fe40000010000 */
[----:B------:R-:W-:Y:S01]  /*cb50*/  FADD.FTZ R8, R116, R12 ;  /* 0x0000000c74087221 */ /* 0x000fe20000010000 */
[-C--:B-1----:R-:W-:Y:S03]  /*cb60*/  HMMA.16816.F32 R168, R180, R4.reuse, R52 ;  /* 0x00000004b4a8723c */ /* 0x082fe60000001834 */
[----:B------:R-:W-:Y:S01]  /*cb70*/  FADD.FTZ R3, R204, R11 ;  /* 0x0000000bcc037221 */ /* 0x000fe20000010000 */
[----:B------:R-:W-:Y:S01]  /*cb80*/  MOV R116, R70 ;  /* 0x0000004600747202 */ /* 0x000fe20000000f00 */
[----:B------:R-:W-:Y:S02]  /*cb90*/  FADD.FTZ R0, R174, R10 ;  /* 0x0000000aae007221 */ /* 0x000fe40000010000 */
[----:B------:R-:W-:Y:S02]  /*cba0*/  FADD.FTZ R11, R172, R9 ;  /* 0x00000009ac0b7221 */ /* 0x000fe40000010000 */
[----:B------:R-:W-:Y:S03]  /*cbb0*/  FADD.FTZ R10, R112, R8 ;  /* 0x00000008700a7221 */ /* 0x000fe60000010000 */
        /* <DEDUP_REMOVED lines=11> */
[----:B------:R-:W-:Y:S04]  /*cc70*/  HMMA.16816.F32 R180, R180, R6, R64 ;  /* 0x00000006b4b4723c */ /* 0x000fe80000001840 */
[----:B------:R-:W-:Y:S02]  /*cc80*/  FADD.FTZ R4, R201, R10 ;  /* 0x0000000ac9047221 */ /* 0x000fe40000010000 */
[----:B------:R-:W-:Y:S02]  /*cc90*/  FADD.FTZ R3, R191, R8 ;  /* 0x00000008bf037221 */ /* 0x000fe40000010000 */
[----:B------:R-:W-:Y:S04]  /*cca0*/  FADD.FTZ R9, R188, R9 ;  /* 0x00000009bc097221 */ /* 0x000fe80000010000 */
[----:B------:R-:W-:Y:S02]  /*ccb0*/  FADD.FTZ R0, R110, R5 ;  /* 0x000000056e007221 */ /* 0x000fe40000010000 */
        /* <DEDUP_REMOVED lines=10> */
[----:B------:R-:W-:Y:S01]  /*cd60*/  FADD.FTZ R4, R108, R0 ;  /* 0x000000006c047221 */ /* 0x000fe20000010000 */
[----:B------:R-:W-:Y:S01]  /*cd70*/  STL [R1+0x1c], R5 ;  /* 0x00001c0501007387 */ /* 0x000fe20000100800 */
[----:B------:R-:W-:Y:S02]  /*cd80*/  FADD.FTZ R3, R106, R3 ;  /* 0x000000036a037221 */ /* 0x000fe40000010000 */
[----:B------:R-:W-:Y:S02]  /*cd90*/  FADD.FTZ R4, R105, R4 ;  /* 0x0000000469047221 */ /* 0x000fe40000010000 */
[----:B------:R-:W-:Y:S03]  /*cda0*/  FADD.FTZ R0, R87, R7 ;  /* 0x0000000757007221 */ /* 0x000fe60000010000 */
[----:B------:R-:W-:Y:S01]  /*cdb0*/  STL [R1+0x18], R4 ;  /* 0x0000180401007387 */ /* 0x000fe20000100800 */
[----:B------:R-:W-:Y:S03]  /*cdc0*/  FADD.FTZ R0, R86, R0 ;  /* 0x0000000056007221 */ /* 0x000fe60000010000 */
[----:B------:R1:W-:Y:S04]  /*cdd0*/  STL [R1+0x20], R3 ;  /* 0x0000200301007387 */ /* 0x0003e80000100800 */
[----:B------:R2:W-:Y:S01]  /*cde0*/  STL [R1+0x24], R0 ;  /* 0x0000240001007387 */ /* 0x0005e20000100800 */
[----:B-1----:R-:W-:Y:S01]  /*cdf0*/  MOV R3, R71 ;  /* 0x0000004700037202 */ /* 0x002fe20000000f00 */
[----:B------:R-:W-:-:S05]  /*ce00*/  @P1 BRA `(.L_x_3) ;  /* 0xffffaab000001947 */ /* 0x000fca000383ffff */
.L_x_2:
[----:B----4-:R-:W3:Y:S04]  /*ce10*/  LDL.LU R8, [R1+0x1c] ;  /* 0x00001c0001087983 */ /* 0x010ee80000300800 */
[----:B------:R-:W4:Y:S04]  /*ce20*/  LDL.LU R5, [R1+0x18] ;  /* 0x0000180001057983 */ /* 0x000f280000300800 */
[----:B--2---:R-:W2:Y:S04]  /*ce30*/  LDL.LU R4, [R1+0x20] ;  /* 0x0000200001047983 */ /* 0x004ea80000300800 */
[----:B------:R-:W2:Y:S04]  /*ce40*/  LDL.LU R0, [R1+0x24] ;  /* 0x0000240001007983 */ /* 0x000ea80000300800 */
[----:B------:R-:W2:Y:S01]  /*ce50*/  LDL.LU R13, [R1+0x50] ;  /* 0x00005000010d7983 */ /* 0x000ea20000300800 */
[----:B------:R-:W-:-:S03]  /*ce60*/  MOV R56, c[0x0][0x4e8] ;  /* 0x00013a0000387a02 */ /* 0x000fc60000000f00 */
[----:B------:R-:W2:Y:S01]  /*ce70*/  LDL.LU R57, [R1+0x54] ;  /* 0x0000540001397983 */ /* 0x000ea20000300800 */
[----:B------:R-:W-:-:S03]  /*ce80*/  ISETP.NE.AND P0, PT, R56, 0x1, PT ;  /* 0x000000013800780c */ /* 0x000fc60003f05270 */
[----:B------:R-:W1:Y:S02]  /*ce90*/  S2R R10, SR_CTAID.Y ;  /* 0x00000000000a7919 */ /* 0x000e640000002600 */
[----:B-1----:R-:W-:-:S04]  /*cea0*/  IMAD.WIDE.U32 R20, R10, c[0x0][0x490], RZ ;  /* 0x000124000a147a25 */ /* 0x002fc800078e00ff */
[----:B------:R-:W-:Y:S01]  /*ceb0*/  IMAD.MOV.U32 R49, RZ, RZ, -0x800000 ;  /* 0xff800000ff317424 */ /* 0x000fe200078e00ff */
[----:B------:R-:W-:Y:S01]  /*cec0*/  MOV R50, 0xff800000 ;  /* 0xff80000000327802 */ /* 0x000fe20000000f00 */
[----:B------:R-:W1:Y:S01]  /*ced0*/  S2R R55, SR_CTAID.X ;  /* 0x0000000000377919 */ /* 0x000e620000002500 */
[----:B------:R-:W-:Y:S01]  /*cee0*/  MOV R52, 0xff800000 ;  /* 0xff80000000347802 */ /* 0x000fe20000000f00 */
[----:B------:R-:W-:Y:S02]  /*cef0*/  IMAD.MOV.U32 R51, RZ, RZ, -0x800000 ;  /* 0xff800000ff337424 */ /* 0x000fe400078e00ff */
[----:B------:R-:W-:Y:S06]  /*cf00*/  BAR.SYNC.DEFER_BLOCKING 0x1, 0x80 ;  /* 0x0042000000007b1d */ /* 0x000fec0000010000 */
[----:B---3--:R-:W3:Y:S04]  /*cf10*/  SHFL.BFLY PT, R12, R8, 0x2, 0x1f ;  /* 0x0c401f00080c7f89 */ /* 0x008ee800000e0000 */
[----:B----4-:R-:W4:Y:S04]  /*cf20*/  SHFL.BFLY PT, R9, R5, 0x2, 0x1f ;  /* 0x0c401f0005097f89 */ /* 0x010f2800000e0000 */
[----:B--2---:R-:W2:Y:S04]  /*cf30*/  SHFL.BFLY PT, R7, R4, 0x2, 0x1f ;  /* 0x0c401f0004077f89 */ /* 0x004ea800000e0000 */
[----:B------:R-:W1:Y:S01]  /*cf40*/  SHFL.BFLY PT, R6, R0, 0x2, 0x1f ;  /* 0x0c401f0000067f89 */ /* 0x000e6200000e0000 */
[----:B------:R-:W-:-:S02]  /*cf50*/  IMAD.MOV.U32 R17, RZ, RZ, R13 ;  /* 0x000000ffff117224 */ /* 0x000fc400078e000d */
[----:B---3--:R-:W-:Y:S02]  /*cf60*/  FADD.FTZ R12, R12, R8 ;  /* 0x000000080c0c7221 */ /* 0x008fe40000010000 */
[----:B------:R-:W3:Y:S01]  /*cf70*/  S2R R8, SR_TID.X ;  /* 0x0000000000087919 */ /* 0x000ee20000002100 */
[----:B----4-:R-:W-:Y:S02]  /*cf80*/  FADD.FTZ R9, R9, R5 ;  /* 0x0000000509097221 */ /* 0x010fe40000010000 */
[----:B--2---:R-:W-:-:S03]  /*cf90*/  FADD.FTZ R7, R7, R4 ;  /* 0x0000000407077221 */ /* 0x004fc60000010000 */
[----:B------:R-:W2:Y:S01]  /*cfa0*/  SHFL.BFLY PT, R3, R9, 0x1, 0x1f ;  /* 0x0c201f0009037f89 */ /* 0x000ea200000e0000 */
[----:B-1----:R-:W-:-:S03]  /*cfb0*/  FADD.FTZ R6, R6, R0 ;  /* 0x0000000006067221 */ /* 0x002fc60000010000 */
[----:B------:R-:W1:Y:S04]  /*cfc0*/  SHFL.BFLY PT, R4, R7, 0x1, 0x1f ;  /* 0x0c201f0007047f89 */ /* 0x000e6800000e0000 */
[----:B------:R-:W4:Y:S04]  /*cfd0*/  SHFL.BFLY PT, R0, R12, 0x1, 0x1f ;  /* 0x0c201f000c007f89 */ /* 0x000f2800000e0000 */
[----:B------:R-:W4:Y:S01]  /*cfe0*/  SHFL.BFLY PT, R5, R6, 0x1, 0x1f ;  /* 0x0c201f0006057f89 */ /* 0x000f2200000e0000 */
[----:B---3--:R-:W-:-:S04]  /*cff0*/  SHF.R.S32.HI R54, RZ, 0x1f, R8 ;  /* 0x0000001fff367819 */ /* 0x008fc80000011408 */
[----:B------:R-:W-:Y:S01]  /*d000*/  LEA.HI R38, R54, R8, RZ, 0x5 ;  /* 0x0000000836267211 */ /* 0x000fe200078f28ff */
[----:B--2---:R-:W-:Y:S01]  /*d010*/  FADD.FTZ R9, R9, R3 ;  /* 0x0000000309097221 */ /* 0x004fe20000010000 */
[----:B------:R-:W-:Y:S01]  /*d020*/  SHF.R.S32.HI R3, RZ, 0x1f, R10 ;  /* 0x0000001fff037819 */ /* 0x000fe2000001140a */
[----:B-1----:R-:W-:-:S03]  /*d030*/  FADD.FTZ R7, R7, R4 ;  /* 0x0000000407077221 */ /* 0x002fc60000010000 */
[----:B------:R-:W-:Y:S01]  /*d040*/  FSETP.NE.FTZ.AND P4, PT, R9, RZ, PT ;  /* 0x000000ff0900720b */ /* 0x000fe20003f95000 */
[----:B------:R-:W-:Y:S02]  /*d050*/  IMAD R18, R3, c[0x0][0x490], RZ ;  /* 0x0001240003127a24 */ /* 0x000fe400078e02ff */
[----:B----4-:R-:W-:Y:S02]  /*d060*/  FADD.FTZ R12, R12, R0 ;  /* 0x000000000c0c7221 */ /* 0x010fe40000010000 */
[----:B------:R-:W-:-:S03]  /*d070*/  @P0 IMAD.HI.U32 R0, R13, c[0x0][0x4ec], RZ ;  /* 0x00013b000d000a27 */ /* 0x000fc600078e00ff */
[----:B------:R-:W-:Y:S01]  /*d080*/  FSETP.NE.FTZ.AND P5, PT, R12, RZ, PT ;  /* 0x000000ff0c00720b */ /* 0x000fe20003fb5000 */
[----:B------:R-:W-:Y:S01]  /*d090*/  FADD.FTZ R6, R6, R5 ;  /* 0x0000000506067221 */ /* 0x000fe20000010000 */
[----:B------:R-:W-:Y:S01]  /*d0a0*/  LEA.HI R5, R54, R8, RZ, 0x2 ;  /* 0x0000000836057211 */ /* 0x000fe200078f10ff */
[----:B------:R-:W-:Y:S01]  /*d0b0*/  IMAD R14, R3, c[0x0][0x3e8], RZ ;  /* 0x0000fa00030e7a24 */ /* 0x000fe200078e02ff */
[----:B------:R-:W-:Y:S01]  /*d0c0*/  LOP3.LUT R3, R38, 0xffffffe0, RZ, 0xc0, !PT ;  /* 0xffffffe026037812 */ /* 0x000fe200078ec0ff */
[----:B------:R-:W-:Y:S01]  /*d0d0*/  IMAD.MOV.U32 R4, RZ, RZ, RZ ;  /* 0x000000ffff047224 */ /* 0x000fe200078e00ff */
[----:B------:R-:W-:Y:S01]  /*d0e0*/  @P0 SHF.R.U32.HI R17, RZ, c[0x0][0x4f0], R0 ;  /* 0x00013c00ff110a19 */ /* 0x000fe20000011600 */
[----:B------:R-:W-:Y:S01]  /*d0f0*/  IMAD R18, R10, c[0x0][0x494], R18 ;  /* 0x000125000a127a24 */ /* 0x000fe200078e0212 */
[----:B------:R-:W-:Y:S01]  /*d100*/  MOV R0, RZ ;  /* 0x000000ff00007202 */ /* 0x000fe20000000f00 */
[----:B------:R-:W-:Y:S01]  /*d110*/  IMAD.IADD R3, R8, 0x1, -R3 ;  /* 0x0000000108037824 */ /* 0x000fe200078e0a03 */
[----:B------:R-:W-:-:S02]  /*d120*/  LOP3.LUT R24, R5, 0xfffffffc, RZ, 0xc0, !PT ;  /* 0xfffffffc05187812 */ /* 0x000fc400078ec0ff */
[----:B------:R-:W-:Y:S02]  /*d130*/  FSETP.NE.FTZ.AND P2, PT, R7, RZ, PT ;  /* 0x000000ff0700720b */ /* 0x000fe40003f55000 */
[-C--:B------:R-:W-:Y:S01]  /*d140*/  LEA.HI R54, R54, R8.reuse, RZ, 0x3 ;  /* 0x0000000836367211 */ /* 0x080fe200078f18ff */
[----:B------:R-:W1:Y:S01]  /*d150*/  @P5 MUFU.RCP R0, R12 ;  /* 0x0000000c00005308 */ /* 0x000e620000001000 */
[----:B------:R-:W-:Y:S01]  /*d160*/  IADD3 R24, -R24, R8, RZ ;  /* 0x0000000818187210 */ /* 0x000fe20007ffe1ff */
[----:B------:R-:W-:Y:S01]  /*d170*/  IMAD.MOV R8, RZ, RZ, -R17 ;  /* 0x000000ffff087224 */ /* 0x000fe200078e0a11 */
[----:B------:R-:W-:Y:S01]  /*d180*/  LOP3.LUT P3, RZ, R3, 0x3, RZ, 0xc0, !PT ;  /* 0x0000000303ff7812 */ /* 0x000fe2000786c0ff */
[----:B------:R-:W-:Y:S02]  /*d190*/  IMAD.MOV.U32 R3, RZ, RZ, RZ ;  /* 0x000000ffff037224 */ /* 0x000fe400078e00ff */
[----:B------:R-:W-:Y:S02]  /*d1a0*/  IMAD R48, R8, c[0x0][0x4e8], R13 ;  /* 0x00013a0008307a24 */ /* 0x000fe400078e020d */
[----:B------:R-:W2:Y:S01]  /*d1b0*/  S2R R8, SR_CTAID.Z ;  /* 0x0000000000087919 */ /* 0x000ea20000002700 */
[----:B------:R-:W3:Y:S01]  /*d1c0*/  @P4 MUFU.RCP R4, R9 ;  /* 0x0000000900044308 */ /* 0x000ee20000001000 */
[----:B------:R-:W-:Y:S01]  /*d1d0*/  FSETP.NE.FTZ.AND P1, PT, R6, RZ, PT ;  /* 0x000000ff0600720b */ /* 0x000fe20003f35000 */
[----:B------:R-:W-:Y:S01]  /*d1e0*/  IMAD.IADD R19, R21, 0x1, R18 ;  /* 0x0000000115137824 */ /* 0x000fe200078e0212 */
[----:B------:R-:W-:Y:S01]  /*d1f0*/  MOV R18, R20 ;  /* 0x0000001400127202 */ /* 0x000fe20000000f00 */
[----:B------:R-:W-:-:S02]  /*d200*/  IMAD R14, R10, c[0x0][0x3ec], R14 ;  /* 0x0000fb000a0e7a24 */ /* 0x000fc400078e020e */
[----:B------:R-:W-:Y:S02]  /*d210*/  IMAD.WIDE.U32 R10, R10, c[0x0][0x3e8], RZ ;  /* 0x0000fa000a0a7a25 */ /* 0x000fe400078e00ff */
[----:B------:R-:W4:Y:S02]  /*d220*/  @P2 MUFU.RCP R3, R7 ;  /* 0x0000000700032308 */ /* 0x000f240000001000 */
[C---:B-1----:R-:W-:Y:S01]  /*d230*/  FMUL.FTZ R125, R0.reuse, R125 ;  /* 0x0000007d007d7220 */ /* 0x042fe20000410000 */
[----:B------:R-:W-:Y:S01]  /*d240*/  IADD3 R15, R11, R14, RZ ;  /* 0x0000000e0b0f7210 */ /* 0x000fe20007ffe0ff */
[C---:B------:R-:W-:Y:S01]  /*d250*/  FMUL.FTZ R124, R0.reuse, R124 ;  /* 0x0000007c007c7220 */ /* 0x040fe20000410000 */
[----:B------:R-:W-:Y:S01]  /*d260*/  MOV R14, R10 ;  /* 0x0000000a000e7202 */ /* 0x000fe20000000f00 */
[C---:B------:R-:W-:Y:S02]  /*d270*/  FMUL.FTZ R133, R0.reuse, R133 ;  /* 0x0000008500857220 */ /* 0x040fe40000410000 */
[----:B------:R-:W-:-:S02]  /*d280*/  FMUL.FTZ R13, R0, R132 ;  /* 0x00000084000d7220 */ /* 0x000fc40000410000 */
[C---:B------:R-:W-:Y:S02]  /*d290*/  FMUL.FTZ R137, R0.reuse, R137 ;  /* 0x0000008900897220 */ /* 0x040fe40000410000 */
[C---:B------:R-:W-:Y:S02]  /*d2a0*/  FMUL.FTZ R22, R0.reuse, R136 ;  /* 0x0000008800167220 */ /* 0x040fe40000410000 */
[C---:B------:R-:W-:Y:S02]  /*d2b0*/  FMUL.FTZ R149, R0.reuse, R149 ;  /* 0x0000009500957220 */ /* 0x040fe40000410000 */
[C---:B------:R-:W-:Y:S02]  /*d2c0*/  FMUL.FTZ R25, R0.reuse, R148 ;  /* 0x0000009400197220 */ /* 0x040fe40000410000 */
[C---:B------:R-:W-:Y:S02]  /*d2d0*/  FMUL.FTZ R153, R0.reuse, R153 ;  /* 0x0000009900997220 */ /* 0x040fe40000410000 */
[----:B------:R-:W-:-:S02]  /*d2e0*/  FMUL.FTZ R32, R0, R152 ;  /* 0x0000009800207220 */ /* 0x000fc40000410000 */
[C---:B------:R-:W-:Y:S02]  /*d2f0*/  FMUL.FTZ R165, R0.reuse, R165 ;  /* 0x000000a500a57220 */ /* 0x040fe40000410000 */
[C---:B------:R-:W-:Y:S02]  /*d300*/  FMUL.FTZ R44, R0.reuse, R164 ;  /* 0x000000a4002c7220 */ /* 0x040fe40000410000 */
[C---:B------:R-:W-:Y:S02]  /*d310*/  FMUL.FTZ R169, R0.reuse, R169 ;  /* 0x000000a900a97220 */ /* 0x040fe40000410000 */
[C---:B------:R-:W-:Y:S02]  /*d320*/  FMUL.FTZ R42, R0.reuse, R168 ;  /* 0x000000a8002a7220 */ /* 0x040fe40000410000 */
[C---:B------:R-:W-:Y:S02]  /*d330*/  FMUL.FTZ R181, R0.reuse, R181 ;  /* 0x000000b500b57220 */ /* 0x040fe40000410000 */
[----:B------:R-:W-:Y:S01]  /*d340*/  FMUL.FTZ R180, R0, R180 ;  /* 0x000000b400b47220 */ /* 0x000fe20000410000 */
[----:B------:R-:W-:Y:S01]  /*d350*/  MOV R0, RZ ;  /* 0x000000ff00007202 */ /* 0x000fe20000000f00 */
[----:B---3--:R-:W-:-:S02]  /*d360*/  FMUL.FTZ R127, R4, R127 ;  /* 0x0000007f047f7220 */ /* 0x008fc40000410000 */
[----:B------:R-:W-:-:S03]  /*d370*/  FMUL.FTZ R126, R4, R126 ;  /* 0x0000007e047e7220 */ /* 0x000fc60000410000 */
[----:B------:R-:W1:Y:S01]  /*d380*/  @P1 MUFU.RCP R0, R6 ;  /* 0x0000000600001308 */ /* 0x000e620000001000 */
        /* <DEDUP_REMOVED lines=13> */
[----:B------:R-:W-:Y:S01]  /*d460*/  FMUL.FTZ R37, R4, R182 ;  /* 0x000000b604257220 */ /* 0x000fe20000410000 */
[----:B------:R-:W-:Y:S01]  /*d470*/  SHF.R.S32.HI R4, RZ, 0x2, R5 ;  /* 0x00000002ff047819 */ /* 0x000fe20000011405 */
[C---:B----4-:R-:W-:Y:S02]  /*d480*/  FMUL.FTZ R121, R3.reuse, R121 ;  /* 0x0000007903797220 */ /* 0x050fe40000410000 */
        /* <DEDUP_REMOVED lines=15> */
[----:B------:R-:W-:Y:S01]  /*d580*/  SHF.R.S32.HI R3, RZ, 0x1f, R5 ;  /* 0x0000001fff037819 */ /* 0x000fe20000011405 */
[----:B------:R-:W3:Y:S01]  /*d590*/  @P1 MUFU.LG2 R6, R6 ;  /* 0x0000000600061308 */ /* 0x000ee20000000c00 */
[----:B--2---:R-:W-:-:S02]  /*d5a0*/  SHF.R.S32.HI R5, RZ, 0x1f, R8 ;  /* 0x0000001fff057819 */ /* 0x004fc40000011408 */
[----:B------:R-:W-:-:S04]  /*d5b0*/  LEA.HI R3, R3, R4, RZ, 0x3 ;  /* 0x0000000403037211 */ /* 0x000fc800078f18ff */
[----:B------:R-:W-:Y:S01]  /*d5c0*/  LOP3.LUT R3, R3, 0xfffffff8, RZ, 0xc0, !PT ;  /* 0xfffffff803037812 */ /* 0x000fe200078ec0ff */
[C---:B------:R-:W-:Y:S02]  /*d5d0*/  IMAD R53, R5.reuse, c[0x0][0x498], RZ ;  /* 0x0001260005357a24 */ /* 0x040fe400078e02ff */
[----:B------:R-:W-:Y:S02]  /*d5e0*/  IMAD R47, R5, c[0x0][0x3f0], RZ ;  /* 0x0000fc00052f7a24 */ /* 0x000fe400078e02ff */
[C---:B-1----:R-:W-:Y:S02]  /*d5f0*/  FMUL.FTZ R123, R0.reuse, R123 ;  /* 0x0000007b007b7220 */ /* 0x042fe40000410000 */
        /* <DEDUP_REMOVED lines=15> */
[----:B------:R-:W-:Y:S01]  /*d6f0*/  @P2 MOV R0, 0x3f317218 ;  /* 0x3f31721800002802 */ /* 0x000fe20000000f00 */
[----:B------:R-:W-:Y:S01]  /*d700*/  IMAD.IADD R11, R4, 0x1, -R3 ;  /* 0x00000001040b7824 */ /* 0x000fe200078e0a03 */
[----:B------:R-:W-:Y:S01]  /*d710*/  @P5 MOV R4, 0x3f317218 ;  /* 0x3f31721800045802 */ /* 0x000fe20000000f00 */
[----:B------:R-:W-:-:S02]  /*d720*/  IMAD R53, R8, c[0x0][0x49c], R53 ;  /* 0x0001270008357a24 */ /* 0x000fc400078e0235 */
[C---:B------:R-:W-:Y:S02]  /*d730*/  IMAD R47, R8.reuse, c[0x0][0x3f4], R47 ;  /* 0x0000fd00082f7a24 */ /* 0x040fe400078e022f */
[C---:B------:R-:W-:Y:S01]  /*d740*/  IMAD.WIDE.U32 R34, R8.reuse, c[0x0][0x498], R18 ;  /* 0x0001260008227a25 */ /* 0x040fe200078e0012 */
[----:B------:R-:W1:Y:S03]  /*d750*/  @P2 MUFU.LG2 R7, R7 ;  /* 0x0000000700072308 */ /* 0x000e660000000c00 */
[----:B------:R-:W-:Y:S01]  /*d760*/  IMAD.WIDE.U32 R14, R8, c[0x0][0x3f0], R14 ;  /* 0x0000fc00080e7a25 */ /* 0x000fe200078e000e */
[----:B------:R-:W-:-:S03]  /*d770*/  @P1 MOV R8, 0x3f317218 ;  /* 0x3f31721800081802 */ /* 0x000fc60000000f00 */
[----:B------:R-:W-:Y:S02]  /*d780*/  @P4 IMAD.MOV.U32 R3, RZ, RZ, 0x3f317218 ;  /* 0x3f317218ff034424 */ /* 0x000fe400078e00ff */
[----:B------:R-:W-:Y:S02]  /*d790*/  @P5 FMUL.FTZ R10, R4, c[0x0][0x2d0] ;  /* 0x0000b400040a5a20 */ /* 0x000fe40000410000 */
[----:B------:R-:W-:Y:S02]  /*d7a0*/  @P4 FMUL.FTZ R5, R3, c[0x0][0x2d0] ;  /* 0x0000b40003054a20 */ /* 0x000fe40000410000 */
[----:B------:R-:W-:Y:S02]  /*d7b0*/  @P2 FMUL.FTZ R3, R0, c[0x0][0x2d0] ;  /* 0x0000b40000032a20 */ /* 0x000fe40000410000 */
[----:B---3--:R-:W-:Y:S02]  /*d7c0*/  @P1 FMUL.FTZ R4, R6, 0.69314718246459960938 ;  /* 0x3f31721806041820 */ /* 0x008fe40000410000 */
[----:B------:R-:W-:-:S04]  /*d7d0*/  @P1 FMUL.FTZ R0, R8, c[0x0][0x2d0] ;  /* 0x0000b40008001a20 */ /* 0x000fc80000410000 */
[----:B------:R-:W-:Y:S01]  /*d7e0*/  @P1 FFMA.FTZ R49, R0, R2, R4 ;  /* 0x0000000200311223 */ /* 0x000fe20000010004 */
[----:B------:R-:W-:Y:S01]  /*d7f0*/  SHF.R.S32.HI R0, RZ, 0x5, R38 ;  /* 0x00000005ff007819 */ /* 0x000fe20000011426 */
[----:B-1----:R-:W-:-:S03]  /*d800*/  @P2 FMUL.FTZ R7, R7, 0.69314718246459960938 ;  /* 0x3f31721807072820 */ /* 0x002fc60000410000 */
[----:B------:R-:W-:Y:S02]  /*d810*/  SHF.R.S32.HI R2, RZ, 0x1f, R0 ;  /* 0x0000001fff027819 */ /* 0x000fe40000011400 */
[----:B------:R-:W-:Y:S02]  /*d820*/  LEA.HI R4, R24, R24, RZ, 0x1 ;  /* 0x0000001818047211 */ /* 0x000fe400078f08ff */
[----:B------:R-:W-:Y:S01]  /*d830*/  LEA.HI R2, R2, R0, RZ, 0x2 ;  /* 0x0000000002027211 */ /* 0x000fe200078f10ff */
[----:B------:R-:W-:-:S03]  /*d840*/  @P2 FFMA.FTZ R50, R3, R68, R7 ;  /* 0x0000004403322223 */ /* 0x000fc60000010007 */
[----:B------:R-:W-:Y:S02]  /*d850*/  LOP3.LUT R3, R2, 0xffffffc, RZ, 0xc0, !PT ;  /* 0x0ffffffc02037812 */ /* 0x000fe400078ec0ff */
[----:B------:R-:W-:-:S04]  /*d860*/  LOP3.LUT R2, R4, 0x1ffffffe, RZ, 0xc0, !PT ;  /* 0x1ffffffe04027812 */ /* 0x000fc800078ec0ff */
[----:B------:R-:W-:Y:S02]  /*d870*/  IADD3 R7, R24, -R2, RZ ;  /* 0x8000000218077210 */ /* 0x000fe40007ffe0ff */
[----:B------:R-:W-:Y:S02]  /*d880*/  SHF.R.S32.HI R2, RZ, 0x2, R57 ;  /* 0x00000002ff027819 */ /* 0x000fe40000011439 */
[----:B------:R-:W2:Y:S04]  /*d890*/  LDL.LU R57, [R1+0x28] ;  /* 0x0000280001397983 */ /* 0x000ea80000300800 */
[----:B------:R-:W3:Y:S01]  /*d8a0*/  LDL.64 R58, [R1+0x30] ;  /* 0x00003000013a7983 */ /* 0x000ee20000100a00 */
[----:B------:R-:W1:Y:S08]  /*d8b0*/  @P5 MUFU.LG2 R12, R12 ;  /* 0x0000000c000c5308 */ /* 0x000e700000000c00 */
[----:B------:R-:W4:Y:S01]  /*d8c0*/  @P4 MUFU.LG2 R9, R9 ;  /* 0x0000000900094308 */ /* 0x000f220000000c00 */
[----:B------:R-:W-:Y:S01]  /*d8d0*/  SHF.R.S32.HI R6, RZ, 0x1f, R17 ;  /* 0x0000001fff067819 */ /* 0x000fe20000011411 */
[----:B-1----:R-:W-:-:S04]  /*d8e0*/  @P5 FMUL.FTZ R12, R12, 0.69314718246459960938 ;  /* 0x3f3172180c0c5820 */ /* 0x002fc80000410000 */
[----:B------:R-:W-:Y:S02]  /*d8f0*/  @P5 FFMA.FTZ R52, R10, R71, R12 ;  /* 0x000000470a345223 */ /* 0x000fe4000001000c */
[----:B----4-:R-:W-:Y:S01]  /*d900*/  @P4 FMUL.FTZ R9, R9, 0.69314718246459960938 ;  /* 0x3f31721809094820 */ /* 0x010fe20000410000 */
[----:B------:R-:W-:-:S03]  /*d910*/  LEA R10, R0, R24, 0x9 ;  /* 0x00000018000a7211 */ /* 0x000fc600078e48ff */
[----:B------:R-:W-:Y:S02]  /*d920*/  @P4 FFMA.FTZ R51, R5, R70, R9 ;  /* 0x0000004605334223 */ /* 0x000fe40000010009 */
[----:B------:R-:W-:Y:S02]  /*d930*/  IMAD.IADD R5, R0, 0x1, -R3 ;  /* 0x0000000100057824 */ /* 0x000fe400078e0a03 */
[----:B------:R-:W-:-:S03]  /*d940*/  IMAD.SHL.U32 R0, R4, 0x20, RZ ;  /* 0x0000002004007824 */ /* 0x000fc600078e00ff */
[----:B------:R-:W-:Y:S01]  /*d950*/  LEA R4, R5, R2, 0x4 ;  /* 0x0000000205047211 */ /* 0x000fe200078e20ff */
[C---:B------:R-:W-:Y:S01]  /*d960*/  IMAD.SHL.U32 R5, R11.reuse, 0x40, RZ ;  /* 0x000000400b057824 */ /* 0x040fe200078e00ff */
[----:B------:R-:W-:Y:S01]  /*d970*/  LOP3.LUT R2, R0, 0xffffffc0, RZ, 0xc0, !PT ;  /* 0xffffffc000027812 */ /* 0x000fe200078ec0ff */
[----:B------:R-:W-:Y:S01]  /*d980*/  IMAD R0, R6, c[0x0][0x3e0], RZ ;  /* 0x0000f80006007a24 */ /* 0x000fe200078e02ff */
[----:B------:R-:W-:Y:S02]  /*d990*/  LOP3.LUT R3, R11, 0x1, RZ, 0xc0, !PT ;  /* 0x000000010b037812 */ /* 0x000fe400078ec0ff */
[----:B------:R-:W-:Y:S01]  /*d9a0*/  LEA R7, R7, R2, 0x3 ;  /* 0x0000000207077211 */ /* 0x000fe200078e18ff */
[----:B------:R-:W-:Y:S01]  /*d9b0*/  IMAD R8, R17, c[0x0][0x3e4], R0 ;  /* 0x0000f90011087a24 */ /* 0x000fe200078e0200 */
[----:B------:R-:W-:Y:S02]  /*d9c0*/  LOP3.LUT R5, R5, 0x1c0, RZ, 0xc0, !PT ;  /* 0x000001c005057812 */ /* 0x000fe400078ec0ff */
[----:B------:R-:W-:Y:S01]  /*d9d0*/  LEA R0, R55, R4, 0x7 ;  /* 0x0000000437007211 */ /* 0x000fe200078e38ff */
[----:B------:R-:W-:Y:S01]  /*d9e0*/  IMAD.IADD R7, R4, 0x1, R7 ;  /* 0x0000000104077824 */ /* 0x000fe200078e0207 */
[----:B------:R-:W-:Y:S01]  /*d9f0*/  ISETP.NE.U32.AND P4, PT, R3, 0x1, PT ;  /* 0x000000010300780c */ /* 0x000fe20003f85070 */
[----:B------:R-:W-:Y:S01]  /*da00*/  IMAD R56, R56, c[0x0][0x388], RZ ;  /* 0x0000e20038387a24 */ /* 0x000fe200078e02ff */
[----:B------:R-:W-:-:S02]  /*da10*/  LEA.HI R6, R5, R5, RZ, 0x1d ;  /* 0x0000000505067211 */ /* 0x000fc400078fe8ff */
[----:B------:R-:W-:Y:S02]  /*da20*/  SHF.R.S32.HI R4, RZ, 0x3, R54 ;  /* 0x00000003ff047819 */ /* 0x000fe40000011436 */
[----:B------:R-:W-:Y:S02]  /*da30*/  IADD3 R5, R0, 0x8, RZ ;  /* 0x0000000800057810 */ /* 0x000fe40007ffe0ff */
[----:B------:R-:W-:Y:S02]  /*da40*/  R2P PR, R11, 0x6 ;  /* 0x000000060b007804 */ /* 0x000fe40000000000 */
[----:B------:R-:W-:Y:S01]  /*da50*/  LEA R6, R10, R6, 0x1 ;  /* 0x000000060a067211 */ /* 0x000fe200078e08ff */
[----:B------:R-:W-:Y:S01]  /*da60*/  IMAD R24, R55, 0x80, R4 ;  /* 0x0000008037187824 */ /* 0x000fe200078e0204 */
[----:B------:R-:W-:Y:S02]  /*da70*/  IADD3 R3, R15, R47, RZ ;  /* 0x0000002f0f037210 */ /* 0x000fe40007ffe0ff */
[----:B------:R-:W-:-:S02]  /*da80*/  MOV R2, R14 ;  /* 0x0000000e00027202 */ /* 0x000fc40000000f00 */
[----:B------:R-:W-:Y:S02]  /*da90*/  LEA R10, R55, R7, 0x7 ;  /* 0x00000007370a7211 */ /* 0x000fe400078e38ff */
[----:B------:R-:W-:Y:S02]  /*daa0*/  ISETP.GE.OR P5, PT, R5, R56, P3 ;  /* 0x000000380500720c */ /* 0x000fe40001fa6670 */
[----:B------:R-:W-:Y:S02]  /*dab0*/  MOV R11, 0xfffffff0 ;  /* 0xfffffff0000b7802 */ /* 0x000fe40000000f00 */
[C---:B------:R-:W-:Y:S02]  /*dac0*/  IADD3 R5, R0.reuse, 0x40, RZ ;  /* 0x0000004000057810 */ /* 0x040fe40007ffe0ff */
[----:B------:R-:W-:Y:S01]  /*dad0*/  IADD3 R4, R0, 0x48, RZ ;  /* 0x0000004800047810 */ /* 0x000fe20007ffe0ff */
[----:B------:R-:W-:Y:S01]  /*dae0*/  IMAD.WIDE.U32 R2, R17, c[0x0][0x3e0], R2 ;  /* 0x0000f80011027a25 */ /* 0x000fe200078e0002 */
[----:B------:R-:W-:-:S02]  /*daf0*/  SEL R11, R11, 0x10, !P4 ;  /* 0x000000100b0b7807 */ /* 0x000fc40006000000 */
[-C--:B------:R-:W-:Y:S01]  /*db00*/  ISETP.GE.OR P6, PT, R0, R56.reuse, P3 ;  /* 0x000000380000720c */ /* 0x080fe20001fc6670 */
[----:B------:R-:W-:Y:S01]  /*db10*/  @P0 IMAD.HI.U32 R7, R10, c[0x0][0x4ec], RZ ;  /* 0x00013b000a070a27 */ /* 0x000fe200078e00ff */
[-C--:B------:R-:W-:Y:S02]  /*db20*/  ISETP.GE.OR P4, PT, R5, R56.reuse, P3 ;  /* 0x000000380500720c */ /* 0x080fe40001f86670 */
[----:B------:R-:W-:Y:S02]  /*db30*/  ISETP.GE.OR P3, PT, R4, R56, P3 ;  /* 0x000000380400720c */ /* 0x000fe40001f66670 */
[----:B------:R-:W-:Y:S01]  /*db40*/  SHF.R.S32.HI R4, RZ, 0x1f, R48 ;  /* 0x0000001fff047819 */ /* 0x000fe20000011430 */
[----:B------:R-:W-:Y:S01]  /*db50*/  IMAD.IADD R3, R3, 0x1, R8 ;  /* 0x0000000103037824 */ /* 0x000fe200078e0208 */
[----:B------:R-:W-:Y:S02]  /*db60*/  MOV R5, R10 ;  /* 0x0000000a00057202 */ /* 0x000fe40000000f00 */
[----:B------:R-:W-:-:S02]  /*db70*/  SHF.L.U32 R0, R6, 0x1, RZ ;  /* 0x0000000106007819 */ /* 0x000fc400000006ff */
[----:B------:R-:W-:Y:S01]  /*db80*/  @P0 SHF.R.U32.HI R5, RZ, c[0x0][0x4f0], R7 ;  /* 0x00013c00ff050a19 */ /* 0x000fe20000011607 */
[----:B------:R-:W-:Y:S01]  /*db90*/  IMAD R6, R4, c[0x0][0x3d8], RZ ;  /* 0x0000f60004067a24 */ /* 0x000fe200078e02ff */
[----:B------:R-:W-:Y:S01]  /*dba0*/  F2FP.PACK_AB R12, R127, R126 ;  /* 0x0000007e7f0c723e */ /* 0x000fe200000000ff */
[----:B------:R-:W-:Y:S01]  /*dbb0*/  IMAD.WIDE.U32 R14, R48, c[0x0][0x3d8], R2 ;  /* 0x0000f600300e7a25 */ /* 0x000fe200078e0002 */
[----:B------:R-:W-:Y:S02]  /*dbc0*/  IADD3 R7, R0, 0x80, RZ ;  /* 0x0000008000077810 */ /* 0x000fe40007ffe0ff */
[----:B------:R-:W-:Y:S01]  /*dbd0*/  IADD3 R2, -R5, RZ, RZ ;  /* 0x000000ff05027210 */ /* 0x000fe20007ffe1ff */
[----:B------:R-:W-:Y:S01]  /*dbe0*/  IMAD R17, R48, c[0x0][0x3dc], R6 ;  /* 0x0000f70030117a24 */ /* 0x000fe200078e0206 */
[----:B------:R-:W-:Y:S01]  /*dbf0*/  F2FP.PACK_AB R9, R125, R124 ;  /* 0x0000007c7d09723e */ /* 0x000fe200000000ff */
[C---:B------:R-:W-:Y:S01]  /*dc00*/  IMAD.IADD R4, R0.reuse, 0x1, R11 ;  /* 0x0000000100047824 */ /* 0x040fe200078e020b */
[----:B------:R-:W-:Y:S01]  /*dc10*/  IADD3 R6, R0, 0xc0, RZ ;  /* 0x000000c000067810 */ /* 0x000fe20007ffe0ff */
[----:B------:R1:W-:Y:S01]  /*dc20*/  STS [R0+0x480], R12 ;  /* 0x0004800c00007388 */ /* 0x0003e20000000800 */
[----:B------:R-:W-:-:S02]  /*dc30*/  F2FP.PACK_AB R16, R135, R16 ;  /* 0x000000108710723e */ /* 0x000fc400000000ff */
[----:B------:R-:W-:Y:S01]  /*dc40*/  @P2 IADD3 R6, R7, -0x40, RZ ;  /* 0xffffffc007062810 */ /* 0x000fe20007ffe0ff */
[----:B------:R-:W-:Y:S01]  /*dc50*/  IMAD R7, R2, c[0x0][0x4e8], R10 ;  /* 0x00013a0002077a24 */ /* 0x000fe200078e020a */
[----:B------:R-:W-:Y:S01]  /*dc60*/  F2FP.PACK_AB R13, R133, R13 ;  /* 0x0000000d850d723e */ /* 0x000fe200000000ff */
[----:B------:R4:W-:Y:S01]  /*dc70*/  STS [R0+0x80], R9 ;  /* 0x0000800900007388 */ /* 0x0009e20000000800 */
[----:B------:R-:W-:Y:S02]  /*dc80*/  F2FP.PACK_AB R19, R121, R120 ;  /* 0x000000787913723e */ /* 0x000fe400000000ff */
[----:B------:R-:W-:Y:S01]  /*dc90*/  F2FP.PACK_AB R18, R123, R122 ;  /* 0x0000007a7b12723e */ /* 0x000fe200000000ff */
[----:B------:R4:W-:Y:S01]  /*dca0*/  STS [R4+0x480], R16 ;  /* 0x0004801004007388 */ /* 0x0009e20000000800 */
[----:B------:R-:W-:Y:S02]  /*dcb0*/  F2FP.PACK_AB R20, R129, R20 ;  /* 0x000000148114723e */ /* 0x000fe400000000ff */
[----:B------:R-:W-:-:S02]  /*dcc0*/  F2FP.PACK_AB R23, R131, R23 ;  /* 0x000000178317723e */ /* 0x000fc400000000ff */
[----:B------:R-:W-:Y:S02]  /*dcd0*/  SHF.R.S32.HI R3, RZ, 0x1f, R5 ;  /* 0x0000001fff037819 */ /* 0x000fe40000011405 */
[----:B------:R-:W-:Y:S02]  /*dce0*/  IADD3 R8, P0, R5, R34, RZ ;  /* 0x0000002205087210 */ /* 0x000fe40007f1e0ff */
[----:B------:R-:W-:Y:S02]  /*dcf0*/  SHF.R.S32.HI R2, RZ, 0x1f, R7 ;  /* 0x0000001fff027819 */ /* 0x000fe40000011407 */
[----:B-1----:R-:W-:Y:S01]  /*dd00*/  MOV R12, 0x20 ;  /* 0x00000020000c7802 */ /* 0x002fe20000000f00 */
[----:B------:R-:W-:Y:S01]  /*dd10*/  STS [R4+0x80], R13 ;  /* 0x0000800d04007388 */ /* 0x000fe20000000800 */
[----:B------:R-:W-:-:S03]  /*dd20*/  F2FP.PACK_AB R22, R137, R22 ;  /* 0x000000168916723e */ /* 0x000fc600000000ff */
[----:B------:R-:W-:Y:S01]  /*dd30*/  STS [R0+0x2080], R19 ;  /* 0x0020801300007388 */ /* 0x000fe20000000800 */
[----:B----4-:R-:W-:Y:S02]  /*dd40*/  IADD3.X R9, R3, R35, R53, P0, !PT ;  /* 0x0000002303097210 */ /* 0x010fe400007fe435 */
[----:B------:R-:W-:Y:S01]  /*dd50*/  SEL R16, R12, 0xffffffe0, !P1 ;  /* 0xffffffe00c107807 */ /* 0x000fe20004800000 */
[----:B------:R1:W-:Y:S01]  /*dd60*/  STS [R0+0x2480], R18 ;  /* 0x0024801200007388 */ /* 0x0003e20000000800 */
[----:B------:R-:W-:Y:S02]  /*dd70*/  F2FP.PACK_AB R21, R139, R21 ;  /* 0x000000158b15723e */ /* 0x000fe400000000ff */
[----:B------:R-:W-:Y:S01]  /*dd80*/  IADD3 R5, R16, R4, RZ ;  /* 0x0000000410057210 */ /* 0x000fe20007ffe0ff */
[----:B------:R-:W-:Y:S01]  /*dd90*/  STS [R4+0x2080], R20 ;  /* 0x0020801404007388 */ /* 0x000fe20000000800 */
[----:B------:R-:W-:-:S03]  /*dda0*/  F2FP.PACK_AB R25, R149, R25 ;  /* 0x000000199519723e */ /* 0x000fc600000000ff */
[----:B------:R4:W-:Y:S01]  /*ddb0*/  STS [R4+0x2480], R23 ;  /* 0x0024801704007388 */ /* 0x0009e20000000800 */
[----:B------:R-:W-:Y:S02]  /*ddc0*/  F2FP.PACK_AB R26, R151, R26 ;  /* 0x0000001a971a723e */ /* 0x000fe400000000ff */
[----:B------:R-:W-:Y:S02]  /*ddd0*/  F2FP.PACK_AB R28, R141, R28 ;  /* 0x0000001c8d1c723e */ /* 0x000fe400000000ff */
[----:B------:R-:W-:Y:S01]  /*dde0*/  F2FP.PACK_AB R27, R143, R27 ;  /* 0x0000001b8f1b723e */ /* 0x000fe200000000ff */
[----:B-1----:R-:W-:Y:S02]  /*ddf0*/  IMAD.IADD R0, R0, 0x1, R16 ;  /* 0x0000000100007824 */ /* 0x002fe400078e0210 */
[----:B----4-:R-:W-:Y:S02]  /*de00*/  IMAD R4, R2, c[0x0][0x488], RZ ;  /* 0x0001220002047a24 */ /* 0x010fe400078e02ff */
[C---:B------:R-:W-:Y:S01]  /*de10*/  IMAD.WIDE.U32 R2, R7.reuse, c[0x0][0x488], R8 ;  /* 0x0001220007027a25 */ /* 0x040fe200078e0008 */
[----:B------:R-:W-:Y:S03]  /*de20*/  STS [R0+0x80], R22 ;  /* 0x0000801600007388 */ /* 0x000fe60000000800 */
[----:B------:R-:W-:Y:S01]  /*de30*/  IMAD R7, R7, c[0x0][0x48c], R4 ;  /* 0x0001230007077a24 */ /* 0x000fe200078e0204 */
[----:B------:R-:W-:Y:S01]  /*de40*/  STS [R0+0x480], R21 ;  /* 0x0004801500007388 */ /* 0x000fe20000000800 */
[----:B------:R-:W-:-:S03]  /*de50*/  LEA R4, P0, R2, c[0x0][0x450], 0x2 ;  /* 0x0001140002047a11 */ /* 0x000fc600078010ff */
[----:B------:R-:W-:Y:S04]  /*de60*/  STS [R5+0x80], R25 ;  /* 0x0000801905007388 */ /* 0x000fe80000000800 */
[----:B------:R-:W-:Y:S04]  /*de70*/  STS [R5+0x480], R26 ;  /* 0x0004801a05007388 */ /* 0x000fe80000000800 */
[----:B------:R-:W-:Y:S04]  /*de80*/  STS [R0+0x2080], R28 ;  /* 0x0020801c00007388 */ /* 0x000fe80000000800 */
[----:B------:R1:W-:Y:S01]  /*de90*/  STS [R0+0x2480], R27 ;  /* 0x0024801b00007388 */ /* 0x0003e20000000800 */
[----:B------:R-:W-:-:S02]  /*dea0*/  F2FP.PACK_AB R30, R145, R30 ;  /* 0x0000001e911e723e */ /* 0x000fc400000000ff */
[----:B------:R-:W-:Y:S02]  /*deb0*/  F2FP.PACK_AB R29, R147, R29 ;  /* 0x0000001d931d723e */ /* 0x000fe400000000ff */
[----:B------:R-:W-:Y:S02]  /*dec0*/  F2FP.PACK_AB R32, R153, R32 ;  /* 0x000000209920723e */ /* 0x000fe400000000ff */
[----:B------:R-:W-:Y:S01]  /*ded0*/  F2FP.PACK_AB R31, R155, R31 ;  /* 0x0000001f9b1f723e */ /* 0x000fe200000000ff */
[----:B------:R-:W-:Y:S01]  /*dee0*/  STS [R5+0x2080], R30 ;  /* 0x0020801e05007388 */ /* 0x000fe20000000800 */
[----:B------:R-:W-:Y:S02]  /*def0*/  F2FP.PACK_AB R44, R165, R44 ;  /* 0x0000002ca52c723e */ /* 0x000fe400000000ff */
[----:B------:R-:W-:Y:S01]  /*df00*/  F2FP.PACK_AB R43, R167, R43 ;  /* 0x0000002ba72b723e */ /* 0x000fe200000000ff */
[----:B------:R-:W-:Y:S01]  /*df10*/  STS [R5+0x2480], R29 ;  /* 0x0024801d05007388 */ /* 0x000fe20000000800 */
[----:B------:R-:W-:-:S02]  /*df20*/  F2FP.PACK_AB R46, R157, R46 ;  /* 0x0000002e9d2e723e */ /* 0x000fc400000000ff */
[----:B------:R-:W-:Y:S02]  /*df30*/  F2FP.PACK_AB R158, R159, R158 ;  /* 0x0000009e9f9e723e */ /* 0x000fe400000000ff */
[----:B-1----:R-:W-:Y:S02]  /*df40*/  IADD3 R0, R3, R7, RZ ;  /* 0x0000000703007210 */ /* 0x002fe40007ffe0ff */
[----:B------:R-:W-:Y:S02]  /*df50*/  IADD3 R3, R16, 0x400, R6 ;  /* 0x0000040010037810 */ /* 0x000fe40007ffe006 */
[----:B------:R-:W-:Y:S02]  /*df60*/  LEA.HI.X R2, R2, c[0x0][0x454], R0, 0x2, P0 ;  /* 0x0001150002027a11 */ /* 0x000fe400000f1400 */
[C---:B------:R-:W-:Y:S01]  /*df70*/  IADD3 R0, R11.reuse, R6, RZ ;  /* 0x000000060b007210 */ /* 0x040fe20007ffe0ff */
[----:B------:R-:W-:Y:S01]  /*df80*/  IMAD.IADD R7, R11, 0x1, R3 ;  /* 0x000000010b077824 */ /* 0x000fe200078e0203 */
[----:B------:R-:W-:Y:S01]  /*df90*/  F2FP.PACK_AB R45, R161, R45 ;  /* 0x0000002da12d723e */ /* 0x000fe200000000ff */
[----:B------:R-:W-:Y:S01]  /*dfa0*/  SHFL.IDX PT, R13, R2, RZ, 0x1c1f ;  /* 0x001c1fff020d7589 */ /* 0x000fe200000e0000 */
[----:B------:R-:W-:Y:S01]  /*dfb0*/  F2FP.PACK_AB R162, R163, R162 ;  /* 0x000000a2a3a2723e */ /* 0x000fe200000000ff */
[----:B------:R-:W-:Y:S01]  /*dfc0*/  IMAD.IADD R3, R16, 0x1, R0 ;  /* 0x0000000110037824 */ /* 0x000fe200078e0200 */
[----:B------:R-:W-:Y:S01]  /*dfd0*/  F2FP.PACK_AB R42, R169, R42 ;  /* 0x0000002aa92a723e */ /* 0x000fe200000000ff */
[----:B------:R-:W-:Y:S01]  /*dfe0*/  SHFL.IDX PT, R11, R2, 0x1, 0x1c1f ;  /* 0x003c1f00020b7f89 */ /* 0x000fe200000e0000 */
[----:B------:R-:W-:-:S03]  /*dff0*/  F2FP.PACK_AB R41, R171, R41 ;  /* 0x00000029ab29723e */ /* 0x000fc600000000ff */
[----:B------:R-:W-:Y:S01]  /*e000*/  SHFL.IDX PT, R9, R2, 0x2, 0x1c1f ;  /* 0x005c1f0002097f89 */ /* 0x000fe200000e0000 */
[----:B------:R-:W-:-:S03]  /*e010*/  F2FP.PACK_AB R38, R181, R180 ;  /* 0x000000b4b526723e */ /* 0x000fc600000000ff */
[----:B------:R1:W-:Y:S01]  /*e020*/  SHFL.IDX PT, R5, R2, 0x3, 0x1c1f ;  /* 0x007c1f0002057f89 */ /* 0x0003e200000e0000 */
[----:B------:R-:W-:-:S03]  /*e030*/  F2FP.PACK_AB R37, R183, R37 ;  /* 0x00000025b725723e */ /* 0x000fc600000000ff */
[----:B------:R2:W-:Y:S01]  /*e040*/  STS [R6], R32 ;  /* 0x0000002006007388 */ /* 0x0005e20000000800 */
[----:B------:R-:W-:-:S03]  /*e050*/  F2FP.PACK_AB R40, R173, R40 ;  /* 0x00000028ad28723e */ /* 0x000fc600000000ff */
[----:B------:R-:W-:Y:S01]  /*e060*/  STS [R6+0x400], R31 ;  /* 0x0004001f06007388 */ /* 0x000fe20000000800 */
[----:B------:R-:W-:-:S03]  /*e070*/  F2FP.PACK_AB R39, R175, R39 ;  /* 0x00000027af27723e */ /* 0x000fc600000000ff */
[----:B------:R-:W-:Y:S01]  /*e080*/  STS [R0], R44 ;  /* 0x0000002c00007388 */ /* 0x000fe20000000800 */
[----:B------:R-:W-:-:S03]  /*e090*/  F2FP.PACK_AB R36, R177, R36 ;  /* 0x00000024b124723e */ /* 0x000fc600000000ff */
[----:B------:R-:W-:Y:S01]  /*e0a0*/  STS [R0+0x400], R43 ;  /* 0x0004002b00007388 */ /* 0x000fe20000000800 */
[----:B------:R-:W-:-:S03]  /*e0b0*/  F2FP.PACK_AB R33, R179, R33 ;  /* 0x00000021b321723e */ /* 0x000fc600000000ff */
[----:B------:R-:W-:Y:S01]  /*e0c0*/  STS [R6+0x2000], R46 ;  /* 0x0020002e06007388 */ /* 0x000fe20000000800 */
[----:B-1----:R-:W-:-:S03]  /*e0d0*/  IADD3 R2, R16, R6, RZ ;  /* 0x0000000610027210 */ /* 0x002fc60007ffe0ff */
[----:B------:R-:W-:Y:S04]  /*e0e0*/  STS [R6+0x2400], R158 ;  /* 0x0024009e06007388 */ /* 0x000fe80000000800 */
[----:B------:R-:W-:Y:S04]  /*e0f0*/  STS [R0+0x2000], R45 ;  /* 0x0020002d00007388 */ /* 0x000fe80000000800 */
[----:B------:R1:W-:Y:S04]  /*e100*/  STS [R0+0x2400], R162 ;  /* 0x002400a200007388 */ /* 0x0003e80000000800 */
[----:B------:R-:W-:Y:S04]  /*e110*/  STS [R2], R42 ;  /* 0x0000002a02007388 */ /* 0x000fe80000000800 */
[----:B------:R-:W-:Y:S04]  /*e120*/  STS [R2+0x400], R41 ;  /* 0x0004002902007388 */ /* 0x000fe80000000800 */
[----:B------:R-:W-:Y:S04]  /*e130*/  STS [R3], R38 ;  /* 0x0000002603007388 */ /* 0x000fe80000000800 */
[----:B------:R-:W-:Y:S04]  /*e140*/  STS [R7], R37 ;  /* 0x0000002507007388 */ /* 0x000fe80000000800 */
[----:B------:R-:W-:Y:S04]  /*e150*/  STS [R2+0x2000], R40 ;  /* 0x0020002802007388 */ /* 0x000fe80000000800 */
[----:B------:R-:W-:Y:S04]  /*e160*/  STS [R2+0x2400], R39 ;  /* 0x0024002702007388 */ /* 0x000fe80000000800 */
[----:B------:R-:W-:Y:S04]  /*e170*/  STS [R3+0x2000], R36 ;  /* 0x0020002403007388 */ /* 0x000fe80000000800 */
[----:B------:R-:W-:Y:S04]  /*e180*/  STS [R7+0x2000], R33 ;  /* 0x0020002107007388 */ /* 0x000fe80000000800 */
[----:B------:R-:W4:Y:S04]  /*e190*/  SHFL.IDX PT, R12, R4, RZ, 0x1c1f ;  /* 0x001c1fff040c7589 */ /* 0x000f2800000e0000 */
[----:B------:R-:W-:Y:S06]  /*e1a0*/  BAR.SYNC.DEFER_BLOCKING 0x1, 0x80 ;  /* 0x0042000000007b1d */ /* 0x000fec0000010000 */
[----:B------:R-:W3:Y:S04]  /*e1b0*/  SHFL.IDX PT, R10, R4, 0x1, 0x1c1f ;  /* 0x003c1f00040a7f89 */ /* 0x000ee800000e0000 */
[----:B------:R-:W3:Y:S04]  /*e1c0*/  SHFL.IDX PT, R8, R4, 0x2, 0x1c1f ;  /* 0x005c1f0004087f89 */ /* 0x000ee800000e0000 */
[----:B------:R-:W3:Y:S01]  /*e1d0*/  SHFL.IDX PT, R4, R4, 0x3, 0x1c1f ;  /* 0x007c1f0004047f89 */ /* 0x000ee200000e0000 */
[----:B--2---:R-:W-:-:S02]  /*e1e0*/  SHF.L.U32 R32, R57, 0x1, RZ ;  /* 0x0000000139207819 */ /* 0x004fc400000006ff */
[----:B-1----:R-:W-:Y:S01]  /*e1f0*/  IADD3 R0, R15, R17, RZ ;  /* 0x000000110f007210 */ /* 0x002fe20007ffe0ff */
[----:B----4-:R-:W-:Y:S01]  /*e200*/  @!P6 ST.E [R12.64], R52 ;  /* 0x000000340c00e985 */ /* 0x010fe2000c101908 */
[----:B------:R-:W-:-:S03]  /*e210*/  LEA R2, P0, R14, c[0x0][0x380], 0x1 ;  /* 0x0000e0000e027a11 */ /* 0x000fc600078008ff */
[----:B---3--:R-:W-:Y:S04]  /*e220*/  @!P5 ST.E [R10.64], R51 ;  /* 0x000000330a00d985 */ /* 0x008fe8000c101908 */
[----:B------:R-:W-:Y:S04]  /*e230*/  @!P4 ST.E [R8.64], R50 ;  /* 0x000000320800c985 */ /* 0x000fe8000c101908 */
[----:B------:R-:W-:Y:S04]  /*e240*/  @!P3 ST.E [R4.64], R49 ;  /* 0x000000310400b985 */ /* 0x000fe8000c101908 */
[----:B------:R-:W-:Y:S01]  /*e250*/  LDS.128 R28, [R32+0x80] ;  /* 0x00008000201c7984 */ /* 0x000fe20000000c00 */
[----:B------:R-:W-:-:S03]  /*e260*/  LEA.HI.X R0, R14, c[0x0][0x384], R0, 0x1, P0 ;  /* 0x0000e1000e007a11 */ /* 0x000fc600000f0c00 */
[----:B------:R-:W-:Y:S04]  /*e270*/  LDS.128 R20, [R32+0x880] ;  /* 0x0008800020147984 */ /* 0x000fe80000000c00 */
[----:B------:R-:W-:Y:S04]  /*e280*/  SHFL.IDX PT, R10, R2, RZ, 0x181f ;  /* 0x00181fff020a7589 */ /* 0x000fe800000e0000 */
[----:B------:R-:W1:Y:S01]  /*e290*/  SHFL.IDX PT, R11, R0, RZ, 0x181f ;  /* 0x00181fff000b7589 */ /* 0x000e6200000e0000 */
[----:B------:R-:W-:-:S03]  /*e2a0*/  ISETP.GE.AND P6, PT, R58, c[0x0][0x3c8], PT ;  /* 0x0000f2003a007a0c */ /* 0x000fc60003fc6270 */
[----:B------:R-:W-:Y:S04]  /*e2b0*/  LDS.128 R52, [R32+0x1080] ;  /* 0x0010800020347984 */ /* 0x000fe80000000c00 */
[----:B------:R-:W-:Y:S04]  /*e2c0*/  LDS.128 R48, [R32+0x1880] ;  /* 0x0018800020307984 */ /* 0x000fe80000000c00 */
[----:B------:R-:W-:Y:S04]  /*e2d0*/  LDS.128 R44, [R32+0x2080] ;  /* 0x00208000202c7984 */ /* 0x000fe80000000c00 */
[----:B------:R-:W-:Y:S01]  /*e2e0*/  LDS.128 R40, [R32+0x2880] ;  /* 0x0028800020287984 */ /* 0x000fe20000000c00 */
[----:B------:R-:W-:-:S03]  /*e2f0*/  ISETP.GE.OR P0, PT, R24, R56, P6 ;  /* 0x000000381800720c */ /* 0x000fc60003706670 */
[----:B------:R-:W-:Y:S04]  /*e300*/  LDS.128 R36, [R32+0x3080] ;  /* 0x0030800020247984 */ /* 0x000fe80000000c00 */
[----:B------:R-:W-:Y:S04]  /*e310*/  SHFL.IDX PT, R8, R2, 0x1, 0x181f ;  /* 0x00381f0002087f89 */ /* 0x000fe800000e0000 */
[----:B------:R-:W2:Y:S01]  /*e320*/  SHFL.IDX PT, R9, R0, 0x1, 0x181f ;  /* 0x00381f0000097f89 */ /* 0x000ea200000e0000 */
[----:B------:R-:W-:-:S03]  /*e330*/  IADD3 R3, R24, 0x10, RZ ;  /* 0x0000001018037810 */ /* 0x000fc60007ffe0ff */
[----:B------:R-:W-:Y:S04]  /*e340*/  SHFL.IDX PT, R6, R2, 0x2, 0x181f ;  /* 0x00581f0002067f89 */ /* 0x000fe800000e0000 */
[----:B------:R-:W3:Y:S01]  /*e350*/  SHFL.IDX PT, R7, R0, 0x2, 0x181f ;  /* 0x00581f0000077f89 */ /* 0x000ee200000e0000 */
[----:B------:R-:W-:-:S03]  /*e360*/  ISETP.GE.OR P5, PT, R3, R56, P6 ;  /* 0x000000380300720c */ /* 0x000fc600037a6670 */
[----:B------:R-:W-:Y:S04]  /*e370*/  SHFL.IDX PT, R4, R2, 0x3, 0x181f ;  /* 0x00781f0002047f89 */ /* 0x000fe800000e0000 */
[----:B------:R-:W-:Y:S01]  /*e380*/  SHFL.IDX PT, R5, R0, 0x3, 0x181f ;  /* 0x00781f0000057f89 */ /* 0x000fe200000e0000 */
[----:B------:R-:W-:-:S03]  /*e390*/  IADD3 R3, R24, 0x40, RZ ;  /* 0x0000004018037810 */ /* 0x000fc60007ffe0ff */
[----:B------:R-:W-:Y:S04]  /*e3a0*/  SHFL.IDX PT, R12, R2, 0x4, 0x181f ;  /* 0x00981f00020c7f89 */ /* 0x000fe800000e0000 */
[----:B------:R-:W4:Y:S01]  /*e3b0*/  SHFL.IDX PT, R13, R0, 0x4, 0x181f ;  /* 0x00981f00000d7f89 */ /* 0x000f2200000e0000 */
[----:B------:R-:W-:-:S03]  /*e3c0*/  IADD3 R14, R24, 0x30, RZ ;  /* 0x00000030180e7810 */ /* 0x000fc60007ffe0ff */
[----:B------:R-:W-:Y:S04]  /*e3d0*/  SHFL.IDX PT, R16, R2, 0x5, 0x181f ;  /* 0x00b81f0002107f89 */ /* 0x000fe800000e0000 */
[----:B------:R-:W-:Y:S01]  /*e3e0*/  SHFL.IDX PT, R17, R0, 0x5, 0x181f ;  /* 0x00b81f0000117f89 */ /* 0x000fe200000e0000 */
[----:B------:R-:W-:-:S03]  /*e3f0*/  IADD3 R15, R24, 0x20, RZ ;  /* 0x00000020180f7810 */ /* 0x000fc60007ffe0ff */
[----:B------:R-:W-:Y:S04]  /*e400*/  SHFL.IDX PT, R18, R2, 0x6, 0x181f ;  /* 0x00d81f0002127f89 */ /* 0x000fe800000e0000 */
[----:B------:R-:W4:Y:S01]  /*e410*/  SHFL.IDX PT, R19, R0, 0x6, 0x181f ;  /* 0x00d81f0000137f89 */ /* 0x000f2200000e0000 */
[-C--:B------:R-:W-:Y:S01]  /*e420*/  ISETP.GE.OR P2, PT, R3, R56.reuse, P6 ;  /* 0x000000380300720c */ /* 0x080fe20003746670 */
[----:B-1----:R-:W-:Y:S01]  /*e430*/  @!P0 IMAD.WIDE R10, R58, 0x2, R10 ;  /* 0x000000023a0a8825 */ /* 0x002fe200078e020a */
[-C--:B------:R-:W-:Y:S01]  /*e440*/  ISETP.GE.OR P3, PT, R14, R56.reuse, P6 ;  /* 0x000000380e00720c */ /* 0x080fe20003766670 */
[----:B------:R-:W1:Y:S01]  /*e450*/  LDS.128 R32, [R32+0x3880] ;  /* 0x0038800020207984 */ /* 0x000e620000000c00 */
[----:B------:R-:W-:Y:S02]  /*e460*/  IADD3 R3, R24, 0x50, RZ ;  /* 0x0000005018037810 */ /* 0x000fe40007ffe0ff */
[----:B------:R-:W-:-:S02]  /*e470*/  ISETP.GE.OR P4, PT, R15, R56, P6 ;  /* 0x000000380f00720c */ /* 0x000fc40003786670 */
[----:B------:R-:W-:Y:S01]  /*e480*/  IADD3 R14, R24, 0x60, RZ ;  /* 0x00000060180e7810 */ /* 0x000fe20007ffe0ff */
[----:B------:R-:W-:Y:S01]  /*e490*/  @!P0 ST.E.128 [R10.64], R28 ;  /* 0x0000001c0a008985 */ /* 0x000fe2000c101d08 */
[-C--:B------:R-:W-:Y:S02]  /*e4a0*/  ISETP.GE.OR P1, PT, R3, R56.reuse, P6 ;  /* 0x000000380300720c */ /* 0x080fe40003726670 */
[----:B------:R-:W-:Y:S01]  /*e4b0*/  ISETP.GE.OR P0, PT, R14, R56, P6 ;  /* 0x000000380e00720c */ /* 0x000fe20003706670 */
[----:B------:R1:W1:Y:S01]  /*e4c0*/  SHFL.IDX PT, R11, R0, 0x7, 0x181f ;  /* 0x00f81f00000b7f89 */ /* 0x00026200000e0000 */
[----:B--2---:R-:W-:-:S05]  /*e4d0*/  @!P5 IMAD.WIDE R8, R58, 0x2, R8 ;  /* 0x000000023a08d825 */ /* 0x004fca00078e0208 */
[----:B------:R-:W-:Y:S01]  /*e4e0*/  @!P5 ST.E.128 [R8.64], R20 ;  /* 0x000000140800d985 */ /* 0x000fe2000c101d08 */
[----:B---3--:R-:W-:-:S03]  /*e4f0*/  @!P4 IMAD.WIDE R14, R58, 0x2, R6 ;  /* 0x000000023a0ec825 */ /* 0x008fc600078e0206 */
[----:B------:R2:W3:Y:S01]  /*e500*/  SHFL.IDX PT, R10, R2, 0x7, 0x181f ;  /* 0x00f81f00020a7f89 */ /* 0x0004e200000e0000 */
[----:B----4-:R-:W-:Y:S01]  /*e510*/  @!P2 IMAD.WIDE R6, R58, 0x2, R12 ;  /* 0x000000023a06a825 */ /* 0x010fe200078e020c */
[----:B-1----:R-:W-:-:S04]  /*e520*/  IADD3 R0, R24, 0x70, RZ ;  /* 0x0000007018007810 */ /* 0x002fc80007ffe0ff */
[----:B------:R-:W-:Y:S01]  /*e530*/  ISETP.GE.OR P6, PT, R0, R56, P6 ;  /* 0x000000380000720c */ /* 0x000fe200037c6670 */
[----:B------:R1:W-:Y:S01]  /*e540*/  @!P4 ST.E.128 [R14.64], R52 ;  /* 0x000000340e00c985 */ /* 0x0003e2000c101d08 */
[----:B--2---:R-:W-:-:S04]  /*e550*/  @!P0 IMAD.WIDE R2, R58, 0x2, R18 ;  /* 0x000000023a028825 */ /* 0x004fc800078e0212 */
[----:B------:R-:W-:-:S04]  /*e560*/  @!P3 IMAD.WIDE R8, R58, 0x2, R4 ;  /* 0x000000023a08b825 */ /* 0x000fc800078e0204 */
[----:B------:R-:W-:Y:S01]  /*e570*/  @!P1 IMAD.WIDE R4, R58, 0x2, R16 ;  /* 0x000000023a049825 */ /* 0x000fe200078e0210 */
[----:B------:R1:W-:Y:S04]  /*e580*/  @!P3 ST.E.128 [R8.64], R48 ;  /* 0x000000300800b985 */ /* 0x0003e8000c101d08 */
[----:B------:R1:W-:Y:S04]  /*e590*/  @!P2 ST.E.128 [R6.64], R44 ;  /* 0x0000002c0600a985 */ /* 0x0003e8000c101d08 */
[----:B------:R1:W-:Y:S04]  /*e5a0*/  @!P1 ST.E.128 [R4.64], R40 ;  /* 0x0000002804009985 */ /* 0x0003e8000c101d08 */
[----:B------:R1:W-:Y:S01]  /*e5b0*/  @!P0 ST.E.128 [R2.64], R36 ;  /* 0x0000002402008985 */ /* 0x0003e2000c101d08 */
[----:B------:R-:W-:Y:S05]  /*e5c0*/  @P6 EXIT ;  /* 0x000000000000694d */ /* 0x000fea0003800000 */
[----:B-1-3--:R-:W-:-:S05]  /*e5d0*/  IMAD.WIDE R2, R58, 0x2, R10 ;  /* 0x000000023a027825 */ /* 0x00afca00078e020a */
[----:B------:R-:W-:Y:S01]  /*e5e0*/  ST.E.128 [R2.64], R32 ;  /* 0x0000002002007985 */ /* 0x000fe2000c101d08 */
[----:B------:R-:W-:Y:S05]  /*e5f0*/  EXIT ;  /* 0x000000000000794d */ /* 0x000fea0003800000 */
.L_x_4:
[----:B------:R-:W-:-:S00]  /*e600*/  BRA `(.L_x_4) ;  /* 0xfffffff000007947 */ /* 0x000fc0000383ffff */
[----:B------:R-:W-:-:S00]  /*e610*/  NOP ;  /* 0x0000000000007918 */ /* 0x000fc00000000000 */
        /* <DEDUP_REMOVED lines=14> */
.L_x_735:


//--------------------- .text._ZN7cutlass13device_kernelIN5flash19enable_sm80_to_sm89INS1_16FlashAttnFwdSm80INS1_25CollectiveMainloopFwdSm80ILi4ELi1ELb0EN4cute5tupleIJNS5_1CILi128EEENS7_ILi112EEENS7_ILi64EEEEEELi64ENS_6half_tEfNS_4arch4Sm80ELb0ELb0ELb1ELb1ELb0ELb0ELb1ELb0EEENS1_21CollectiveEpilogueFwdINS6_IJS8_SA_S9_EEENS6_IJNS7_ILi1EEESI_SI_EEESC_SE_Li128ELb1ELb1ELb0ELb0EEENS1_19SingleTileSchedulerILb1ELb0ELb1ELi128EEEEEEEEEvNT_6ParamsE --------------------------
	.section	.text._ZN7cutlass13device_kernelIN5flash19enable_sm80_to_sm89INS1_16FlashAttnFwdSm80INS1_25CollectiveMainloopFwdSm80ILi4ELi1ELb0EN4cute5tupleIJNS5_1CILi128EEENS7_ILi112EEENS7_ILi64EEEEEELi64ENS_6half_tEfNS_4arch4Sm80ELb0ELb0ELb1ELb1ELb0ELb0ELb1ELb0EEENS1_21CollectiveEpilogueFwdINS6_IJS8_SA_S9_EEENS6_IJNS7_ILi1EEESI_SI_EEESC_SE_Li128ELb1ELb1ELb0ELb0EEENS1_19SingleTileSchedulerILb1ELb0ELb1ELi128EEEEEEEEEvNT_6ParamsE,"ax",@progbits
	.sectioninfo	@"SHI_REGISTERS=255"
	.align	128
.text._ZN7cutlass13device_kernelIN5flash19enable_sm80_to_sm89INS1_16FlashAttnFwdSm80INS1_25CollectiveMainloopFwdSm80ILi4ELi1ELb0EN4cute5tupleIJNS5_1CILi128EEENS7_ILi112EEENS7_ILi64EEEEEELi64ENS_6half_tEfNS_4arch4Sm80ELb0ELb0ELb1ELb1ELb0ELb0ELb1ELb0EEENS1_21CollectiveEpilogueFwdINS6_IJS8_SA_S9_EEENS6_IJNS7_ILi1EEESI_SI_EEESC_SE_Li128ELb1ELb1ELb0ELb0EEENS1_19SingleTileSchedulerILb1ELb0ELb1ELi128EEEEEEEEEvNT_6ParamsE:
        .type           _ZN7cutlass13device_kernelIN5flash19enable_sm80_to_sm89INS1_16FlashAttnFwdSm80INS1_25CollectiveMainloopFwdSm80ILi4ELi1ELb0EN4cute5tupleIJNS5_1CILi128EEENS7_ILi112EEENS7_ILi64EEEEEELi64ENS_6half_tEfNS_4arch4Sm80ELb0ELb0ELb1ELb1ELb0ELb0ELb1ELb0EEENS1_21CollectiveEpilogueFwdINS6_IJS8_SA_S9_EEENS6_IJNS7_ILi1EEESI_SI_EEESC_SE_Li128ELb1ELb1ELb0ELb0EEENS1_19SingleTileSchedulerILb1ELb0ELb1ELi128EEEEEEEEEvNT_6ParamsE,@function
        .size           _ZN7cutlass13device_kernelIN5flash19enable_sm80_to_sm89INS1_16FlashAttnFwdSm80INS1_25CollectiveMainloopFwdSm80ILi4ELi1ELb0EN4cute5tupleIJNS5_1CILi128EEENS7_ILi112EEENS7_ILi64EEEEEELi64ENS_6half_tEfNS_4arch4Sm80ELb0ELb0ELb1ELb1ELb0ELb0ELb1ELb0EEENS1_21CollectiveEpilogueFwdINS6_IJS8_SA_S9_EEENS6_IJNS7_ILi1EEESI_SI_EEESC_SE_Li128ELb1ELb1ELb0ELb0EEENS1_19SingleTileSchedulerILb1ELb0ELb1ELi128EEEEEEEEEvNT_6ParamsE,(.L_x_736 - _ZN7cutlass13device_kernelIN5flash19enable_sm80_to_sm89INS1_16FlashAttnFwdSm80INS1_25CollectiveMainloopFwdSm80ILi4ELi1ELb0EN4cute5tupleIJNS5_1CILi128EEENS7_ILi112EEENS7_ILi64EEEEEELi64ENS_6half_tEfNS_4arch4Sm80ELb0ELb0ELb1ELb1ELb0ELb0ELb1ELb0EEENS1_21CollectiveEpilogueFwdINS6_IJS8_SA_S9_EEENS6_IJNS7_ILi1EEESI_SI_EEESC_SE_Li128ELb1ELb1ELb0ELb0EEENS1_19SingleTileSchedulerILb1ELb0ELb1ELi128EEEEEEEEEvNT_6ParamsE)
        .other          _ZN7cutlass13device_kernelIN5flash19enable_sm80_to_sm89INS1_16FlashAttnFwdSm80INS1_25CollectiveMainloopFwdSm80ILi4ELi1ELb0EN4cute5tupleIJNS5_1CILi128EEENS7_ILi112EEENS7_ILi64EEEEEELi64ENS_6half_tEfNS_4arch4Sm80ELb0ELb0ELb1ELb1ELb0ELb0ELb1ELb0EEENS1_21CollectiveEpilogueFwdINS6_IJS8_SA_S9_EEENS6_IJNS7_ILi1EEESI_SI_EEESC_SE_Li128ELb1ELb1ELb0ELb0EEENS1_19SingleTileSchedulerILb1ELb0ELb1ELi128EEEEEEEEEvNT_6ParamsE,@"STO_CUDA_ENTRY STV_DEFAULT"
_ZN7cutlass13device_kernelIN5flash19enable_sm80_to_sm89INS1_16FlashAttnFwdSm80INS1_25CollectiveMainloopFwdSm80ILi4ELi1ELb0EN4cute5tupleIJNS5_1CILi128EEENS7_ILi112EEENS7_ILi64EEEEEELi64ENS_6half_tEfNS_4arch4Sm80ELb0ELb0ELb1ELb1ELb0ELb0ELb1ELb0EEENS1_21CollectiveEpilogueFwdINS6_IJS8_SA_S9_EEENS6_IJNS7_ILi1EEESI_SI_EEESC_SE_Li128ELb1ELb1ELb0ELb0EEENS1_19SingleTileSchedulerILb1ELb0ELb1ELi128EEEEEEEEEvNT_6ParamsE:
[----:B------:R-:W-:Y:S02]  /*0000*/  MOV R1, c[0x0][0x28] ;  /* 0x00000a0000017a02 */ /* 0x000fe40000000f00 */
[----:B------:R-:W1:Y:S01]  /*0010*/  S2R R192, SR_TID.X ;  /* 0x0000000000c07919 */ /* 0x000e620000002100 */
[----:B------:R-:W-:Y:S01]  /*0020*/  IMAD.MOV.U32 R18, RZ, RZ, 0x4 ;  /* 0x00000004ff127424 */ /* 0x000fe200078e00ff */
[----:B------:R-:W-:Y:S01]  /*0030*/  ULDC.64 UR8, c[0x0][0x118] ;  /* 0x0000460000087ab9 */ /* 0x000fe20000000a00 */
[----:B------:R-:W-:Y:S01]  /*0040*/  IADD3 R1, R1, -0x78, RZ ;  /* 0xffffff8801017810 */ /* 0x000fe20007ffe0ff */
[----:B------:R-:W2:Y:S04]  /*0050*/  S2R R5, SR_CTAID.Z ;  /* 0x0000000000057919 */ /* 0x000ea80000002700 */
[----:B------:R-:W3:Y:S01]  /*0060*/  S2R R35, SR_CTAID.X ;  /* 0x0000000000237919 */ /* 0x000ee20000002500 */
[----:B-1----:R-:W-:Y:S01]  /*0070*/  SHF.R.U32.HI R0, RZ, 0x5, R192 ;  /* 0x00000005ff007819 */ /* 0x002fe200000116c0 */
[----:B--2---:R-:W-:-:S05]  /*0080*/  IMAD.WIDE R2, R5, R18, c[0x0][0x568] ;  /* 0x00015a0005027625 */ /* 0x004fca00078e0212 */
[----:B------:R-:W1:Y:S02]  /*0090*/  SHFL.IDX PT, R0, R0, RZ, 0x1f ;  /* 0x00001fff00007589 */ /* 0x000e6400000e0000 */
[----:B-1----:R-:W-:-:S13]  /*00a0*/  ISETP.NE.AND P0, PT, R0, RZ, PT ;  /* 0x000000ff0000720c */ /* 0x002fda0003f05270 */
[----:B------:R-:W-:Y:S05]  /*00b0*/  @!P0 BRA `(.L_x_5) ;  /* 0x0000014000008947 */ /* 0x000fea0003800000 */
[----:B---3--:R-:W-:-:S04]  /*00c0*/  ISETP.NE.U32.AND P0, PT, RZ, c[0x0][0x568], PT ;  /* 0x00015a00ff007a0c */ /* 0x008fc80003f05070 */
[----:B------:R-:W-:-:S13]  /*00d0*/  ISETP.NE.AND.EX P0, PT, RZ, c[0x0][0x56c], PT, P0 ;  /* 0x00015b00ff007a0c */ /* 0x000fda0003f05300 */
[----:B------:R-:W-:Y:S05]  /*00e0*/  @!P0 BRA `(.L_x_6) ;  /* 0x0000002000008947 */ /* 0x000fea0003800000 */
[----:B------:R1:W5:Y:S01]  /*00f0*/  LDG.E R0, [R2.64] ;  /* 0x0000000802007981 */ /* 0x000362000c1e1900 */
[----:B------:R-:W-:Y:S05]  /*0100*/  BRA `(.L_x_7) ;  /* 0x0000009000007947 */ /* 0x000fea0003800000 */
.L_x_6:
[----:B------:R-:W-:-:S04]  /*0110*/  ISETP.NE.U32.AND P0, PT, RZ, c[0x0][0x560], PT ;  /* 0x00015800ff007a0c */ /* 0x000fc80003f05070 */
[----:B------:R-:W-:-:S13]  /*0120*/  ISETP.NE.AND.EX P0, PT, RZ, c[0x0][0x564], PT, P0 ;  /* 0x00015900ff007a0c */ /* 0x000fda0003f05300 */
[----:B------:R-:W-:Y:S05]  /*0130*/  @!P0 BRA `(.L_x_8) ;  /* 0x0000005000008947 */ /* 0x000fea0003800000 */
[----:B------:R-:W-:-:S05]  /*0140*/  IMAD.WIDE R2, R5, R18, c[0x0][0x560] ;  /* 0x0001580005027625 */ /* 0x000fca00078e0212 */
[----:B------:R-:W2:Y:S04]  /*0150*/  LDG.E R4, [R2.64] ;  /* 0x0000000802047981 */ /* 0x000ea8000c1e1900 */
[----:B------:R-:W2:Y:S02]  /*0160*/  LDG.E R0, [R2.64+0x4] ;  /* 0x0000040802007981 */ /* 0x000ea4000c1e1900 */
[----:B--2---:R-:W-:Y:S01]  /*0170*/  IADD3 R0, -R4, R0, RZ ;  /* 0x0000000004007210 */ /* 0x004fe20007ffe1ff */
[----:B------:R-:W-:Y:S05]  /*0180*/  BRA `(.L_x_7) ;  /* 0x0000001000007947 */ /* 0x000fea0003800000 */
.L_x_8:
[----:B------:R-:W-:-:S05]  /*0190*/  MOV R0, c[0x0][0x54c] ;  /* 0x0001530000007a02 */ /* 0x000fca0000000f00 */
.L_x_7:
[----:B-----5:R-:W-:Y:S01]  /*01a0*/  IMAD R0, R0, c[0x0][0x548], RZ ;  /* 0x0001520000007a24 */ /* 0x020fe200078e02ff */
[----:B-1----:R-:W-:-:S04]  /*01b0*/  SHF.L.U32 R2, R35, 0x7, RZ ;  /* 0x0000000723027819 */ /* 0x002fc800000006ff */
[----:B------:R-:W-:-:S04]  /*01c0*/  ISETP.GE.AND P0, PT, R2, R0, PT ;  /* 0x000000000200720c */ /* 0x000fc80003f06270 */
[----:B------:R-:W-:-:S05]  /*01d0*/  SEL R0, R5, 0xffffffff, !P0 ;  /* 0xffffffff05007807 */ /* 0x000fca0004000000 */
[----:B------:R1:W-:Y:S01]  /*01e0*/  STL [R1+0x40], R0 ;  /* 0x0000400001007387 */ /* 0x0003e20000100800 */
[----:B------:R-:W-:Y:S05]  /*01f0*/  BRA `(.L_x_9) ;  /* 0x0000013000007947 */ /* 0x000fea0003800000 */
.L_x_5:
[----:B---3--:R-:W-:-:S04]  /*0200*/  ISETP.NE.U32.AND P0, PT, RZ, c[0x0][0x568], PT ;  /* 0x00015a00ff007a0c */ /* 0x008fc80003f05070 */
[----:B------:R-:W-:-:S13]  /*0210*/  ISETP.NE.AND.EX P0, PT, RZ, c[0x0][0x56c], PT, P0 ;  /* 0x00015b00ff007a0c */ /* 0x000fda0003f05300 */
[----:B------:R-:W-:Y:S05]  /*0220*/  @!P0 BRA `(.L_x_10) ;  /* 0x0000002000008947 */ /* 0x000fea0003800000 */
[----:B------:R1:W5:Y:S01]  /*0230*/  LDG.E R0, [R2.64] ;  /* 0x0000000802007981 */ /* 0x000362000c1e1900 */
[----:B------:R-:W-:Y:S05]  /*0240*/  BRA `(.L_x_11) ;  /* 0x0000009000007947 */ /* 0x000fea0003800000 */
.L_x_10:
        /* <DEDUP_REMOVED lines=8> */
.L_x_12:
[----:B------:R-:W-:-:S05]  /*02d0*/  MOV R0, c[0x0][0x54c] ;  /* 0x0001530000007a02 */ /* 0x000fca0000000f00 */
.L_x_11:
[----:B-----5:R-:W-:Y:S01]  /*02e0*/  IMAD R0, R0, c[0x0][0x548], RZ ;  /* 0x0001520000007a24 */ /* 0x020fe200078e02ff */
[----:B-1----:R-:W-:-:S04]  /*02f0*/  SHF.L.U32 R2, R35, 0x7, RZ ;  /* 0x0000000723027819 */ /* 0x002fc800000006ff */
[----:B------:R-:W-:-:S04]  /*0300*/  ISETP.GE.AND P0, PT, R2, R0, PT ;  /* 0x000000000200720c */ /* 0x000fc80003f06270 */
[----:B------:R-:W-:-:S05]  /*0310*/  SEL R0, R5, 0xffffffff, !P0 ;  /* 0xffffffff05007807 */ /* 0x000fca0004000000 */
[----:B------:R1:W-:Y:S04]  /*0320*/  STL [R1+0x40], R0 ;  /* 0x0000400001007387 */ /* 0x0003e80000100800 */
.L_x_9:
[----:B------:R-:W2:Y:S02]  /*0330*/  LDL R41, [R1+0x40] ;  /* 0x0000400001297983 */ /* 0x000ea40000100800 */
[----:B--2---:R-:W-:-:S13]  /*0340*/  ISETP.GE.AND P0, PT, R41, RZ, PT ;  /* 0x000000ff2900720c */ /* 0x004fda0003f06270 */
[----:B------:R-:W-:Y:S05]  /*0350*/  @!P0 EXIT ;  /* 0x000000000000894d */ /* 0x000fea0003800000 */
[----:B------:R-:W-:Y:S01]  /*0360*/  ISETP.NE.U32.AND P3, PT, RZ, c[0x0][0x370], PT ;  /* 0x0000dc00ff007a0c */ /* 0x000fe20003f65070 */
[----:B------:R-:W-:Y:S01]  /*0370*/  CS2R R10, SRZ ;  /* 0x00000000000a7805 */ /* 0x000fe2000001ff00 */
[----:B------:R-:W-:Y:S01]  /*0380*/  ISETP.NE.U32.AND P2, PT, RZ, c[0x0][0x360], PT ;  /* 0x0000d800ff007a0c */ /* 0x000fe20003f45070 */
[----:B------:R-:W-:Y:S01]  /*0390*/  IMAD.MOV.U32 R21, RZ, RZ, c[0x0][0x168] ;  /* 0x00005a00ff157624 */ /* 0x000fe200078e00ff */
[----:B------:R-:W-:Y:S01]  /*03a0*/  ISETP.NE.AND.EX P3, PT, RZ, c[0x0][0x374], PT, P3 ;  /* 0x0000dd00ff007a0c */ /* 0x000fe20003f65330 */
[----:B------:R-:W-:Y:S01]  /*03b0*/  IMAD.MOV.U32 R12, RZ, RZ, RZ ;  /* 0x000000ffff0c7224 */ /* 0x000fe200078e00ff */
[----:B------:R-:W-:Y:S01]  /*03c0*/  ISETP.NE.AND.EX P2, PT, RZ, c[0x0][0x364], PT, P2 ;  /* 0x0000d900ff007a0c */ /* 0x000fe20003f45320 */
[CC--:B------:R-:W-:Y:S01]  /*03d0*/  IMAD.WIDE R4, R41.reuse, R18.reuse, c[0x0][0x348] ;  /* 0x0000d20029047625 */ /* 0x0c0fe200078e0212 */
[----:B------:R-:W-:Y:S02]  /*03e0*/  ISETP.NE.U32.AND P1, PT, RZ, c[0x0][0x348], PT ;  /* 0x0000d200ff007a0c */ /* 0x000fe40003f25070 */
[----:B------:R-:W-:Y:S01]  /*03f0*/  ISETP.NE.U32.AND P0, PT, RZ, c[0x0][0x350], PT ;  /* 0x0000d400ff007a0c */ /* 0x000fe20003f05070 */
[----:B------:R-:W-:Y:S01]  /*0400*/  IMAD.WIDE R2, R41, R18, c[0x0][0x350] ;  /* 0x0000d40029027625 */ /* 0x000fe200078e0212 */
[----:B------:R-:W-:-:S02]  /*0410*/  ISETP.NE.AND.EX P1, PT, RZ, c[0x0][0x34c], PT, P1 ;  /* 0x0000d300ff007a0c */ /* 0x000fc40003f25310 */
[----:B------:R-:W-:-:S03]  /*0420*/  ISETP.NE.AND.EX P0, PT, RZ, c[0x0][0x354], PT, P0 ;  /* 0x0000d500ff007a0c */ /* 0x000fc60003f05300 */
[----:B------:R-:W-:-:S04]  /*0430*/  @P3 IMAD.WIDE R8, R41, R18, c[0x0][0x370] ;  /* 0x0000dc0029083625 */ /* 0x000fc800078e0212 */
[----:B------:R-:W-:Y:S01]  /*0440*/  @P2 IMAD.WIDE R6, R41, R18, c[0x0][0x360] ;  /* 0x0000d80029062625 */ /* 0x000fe200078e0212 */
[----:B------:R2:W5:Y:S04]  /*0450*/  @P3 LDG.E R10, [R8.64] ;  /* 0x00000008080a3981 */ /* 0x000568000c1e1900 */
[----:B------:R2:W5:Y:S04]  /*0460*/  @P2 LDG.E R21, [R6.64] ;  /* 0x0000000806152981 */ /* 0x000568000c1e1900 */
[----:B------:R2:W5:Y:S04]  /*0470*/  @P1 LDG.E R11, [R4.64] ;  /* 0x00000008040b1981 */ /* 0x000568000c1e1900 */
[----:B------:R2:W5:Y:S01]  /*0480*/  @P0 LDG.E R12, [R2.64] ;  /* 0x00000008020c0981 */ /* 0x000562000c1e1900 */
[----:B-1----:R-:W-:Y:S01]  /*0490*/  IMAD.MOV.U32 R0, RZ, RZ, c[0x0][0x1d0] ;  /* 0x00007400ff007624 */ /* 0x002fe200078e00ff */
[----:B------:R-:W-:Y:S05]  /*04a0*/  @P2 BRA `(.L_x_13) ;  /* 0x0000004000002947 */ /* 0x000fea0003800000 */
[----:B------:R-:W-:Y:S05]  /*04b0*/  @!P1 BRA `(.L_x_13) ;  /* 0x0000003000009947 */ /* 0x000fea0003800000 */
[----:B--2---:R1:W2:Y:S04]  /*04c0*/  LDG.E R6, [R4.64] ;  /* 0x0000000804067981 */ /* 0x0042a8000c1e1900 */
[----:B-1----:R-:W2:Y:S02]  /*04d0*/  LDG.E R4, [R4.64+0x4] ;  /* 0x0000040804047981 */ /* 0x002ea4000c1e1900 */
[----:B--2--5:R-:W-:-:S02]  /*04e0*/  IADD3 R21, -R6, R4, RZ ;  /* 0x0000000406157210 */ /* 0x024fc40007ffe1ff */
.L_x_13:
[----:B------:R-:W-:-:S04]  /*04f0*/  ISETP.NE.U32.AND P2, PT, RZ, c[0x0][0x368], PT ;  /* 0x0000da00ff007a0c */ /* 0x000fc80003f45070 */
[----:B------:R-:W-:-:S13]  /*0500*/  ISETP.NE.AND.EX P2, PT, RZ, c[0x0][0x36c], PT, P2 ;  /* 0x0000db00ff007a0c */ /* 0x000fda0003f45320 */
[----:B------:R-:W-:Y:S05]  /*0510*/  @!P2 BRA `(.L_x_14) ;  /* 0x000000300000a947 */ /* 0x000fea0003800000 */
[----:B--2---:R-:W-:-:S05]  /*0520*/  IMAD.WIDE R2, R41, R18, c[0x0][0x368] ;  /* 0x0000da0029027625 */ /* 0x004fca00078e0212 */
[----:B------:R1:W5:Y:S01]  /*0530*/  LDG.E R0, [R2.64] ;  /* 0x0000000802007981 */ /* 0x000362000c1e1900 */
[----:B------:R-:W-:Y:S05]  /*0540*/  BRA `(.L_x_15) ;  /* 0x0000004000007947 */ /* 0x000fea0003800000 */
.L_x_14:
[----:B------:R-:W-:Y:S05]  /*0550*/  @!P0 BRA `(.L_x_15) ;  /* 0x0000003000008947 */ /* 0x000fea0003800000 */
[----:B------:R1:W3:Y:S04]  /*0560*/  LDG.E R0, [R2.64] ;  /* 0x0000000802007981 */ /* 0x0002e8000c1e1900 */
[----:B-12---:R-:W3:Y:S02]  /*0570*/  LDG.E R2, [R2.64+0x4] ;  /* 0x0000040802027981 */ /* 0x006ee4000c1e1900 */
[----:B---3--:R-:W-:-:S05]  /*0580*/  IADD3 R0, -R0, R2, RZ ;  /* 0x0000000200007210 */ /* 0x008fca0007ffe1ff */
.L_x_15:
[----:B-----5:R-:W-:Y:S01]  /*0590*/  IMAD.IADD R112, R0, 0x1, -R10 ;  /* 0x0000000100707824 */ /* 0x020fe200078e0a0a */
[----:B------:R-:W-:Y:S01]  /*05a0*/  IADD3 R10, R12, R10, RZ ;  /* 0x0000000a0c0a7210 */ /* 0x000fe20007ffe0ff */
[----:B-12---:R-:W-:Y:S01]  /*05b0*/  IMAD.MOV.U32 R2, RZ, RZ, RZ ;  /* 0x000000ffff027224 */ /* 0x006fe200078e00ff */
[----:B------:R-:W-:Y:S01]  /*05c0*/  PLOP3.LUT P4, PT, PT, PT, PT, 0x80, 0x0 ;  /* 0x000000000000781c */ /* 0x000fe20003f8f070 */
[----:B------:R-:W-:Y:S01]  /*05d0*/  CS2R R178, SRZ ;  /* 0x0000000000b27805 */ /* 0x000fe2000001ff00 */
[C---:B------:R-:W-:Y:S01]  /*05e0*/  IADD3 R3, R112.reuse, 0x6f, RZ ;  /* 0x0000006f70037810 */ /* 0x040fe20007ffe0ff */
[----:B------:R-:W-:Y:S01]  /*05f0*/  CS2R R176, SRZ ;  /* 0x0000000000b07805 */ /* 0x000fe2000001ff00 */
[----:B------:R-:W-:Y:S01]  /*0600*/  ISETP.GE.AND P2, PT, R112, 0x1, PT ;  /* 0x000000017000780c */ /* 0x000fe20003f46270 */
[----:B------:R-:W-:Y:S01]  /*0610*/  CS2R R182, SRZ ;  /* 0x0000000000b67805 */ /* 0x000fe2000001ff00 */
[----:B------:R-:W-:Y:S01]  /*0620*/  CS2R R12, SRZ ;  /* 0x00000000000c7805 */ /* 0x000fe2000001ff00 */
[----:B------:R-:W-:Y:S01]  /*0630*/  IMAD.HI R2, R3, -0x6db6db6d, R2 ;  /* 0x9249249303027827 */ /* 0x000fe200078e0202 */
[----:B------:R-:W-:Y:S01]  /*0640*/  CS2R R14, SRZ ;  /* 0x00000000000e7805 */ /* 0x000fe2000001ff00 */
[----:B------:R-:W-:Y:S01]  /*0650*/  MOV R174, RZ ;  /* 0x000000ff00ae7202 */ /* 0x000fe20000000f00 */
[----:B------:R-:W-:Y:S01]  /*0660*/  CS2R R16, SRZ ;  /* 0x0000000000107805 */ /* 0x000fe2000001ff00 */
[----:B------:R-:W-:Y:S01]  /*0670*/  IMAD.MOV.U32 R180, RZ, RZ, RZ ;  /* 0x000000ffffb47224 */ /* 0x000fe200078e00ff */
[----:B------:R-:W-:Y:S01]  /*0680*/  SHF.R.U32.HI R0, RZ, 0x1f, R2 ;  /* 0x0000001fff007819 */ /* 0x000fe20000011602 */
[----:B------:R-:W-:Y:S01]  /*0690*/  IMAD.MOV.U32 R172, RZ, RZ, RZ ;  /* 0x000000ffffac7224 */ /* 0x000fe200078e00ff */
[----:B------:R-:W-:Y:S01]  /*06a0*/  MOV R170, RZ ;  /* 0x000000ff00aa7202 */ /* 0x000fe20000000f00 */
[----:B------:R-:W-:Y:S01]  /*06b0*/  IMAD.MOV.U32 R19, RZ, RZ, RZ ;  /* 0x000000ffff137224 */ /* 0x000fe200078e00ff */
[----:B------:R-:W-:Y:S01]  /*06c0*/  LEA.HI.SX32 R195, R2, R0, 0x1a ;  /* 0x0000000002c37211 */ /* 0x000fe200078fd2ff */
[----:B------:R-:W-:Y:S01]  /*06d0*/  CS2R R26, SRZ ;  /* 0x00000000001a7805 */ /* 0x000fe2000001ff00 */
[----:B------:R-:W-:Y:S01]  /*06e0*/  MOV R168, RZ ;  /* 0x000000ff00a87202 */ /* 0x000fe20000000f00 */
[----:B------:R-:W-:Y:S01]  /*06f0*/  IMAD.MOV.U32 R162, RZ, RZ, RZ ;  /* 0x000000ffffa27224 */ /* 0x000fe200078e00ff */
[----:B------:R-:W-:Y:S01]  /*0700*/  MOV R20, RZ ;  /* 0x000000ff00147202 */ /* 0x000fe20000000f00 */
[----:B------:R1:W-:Y:S01]  /*0710*/  STL [R1+0x8], R195 ;  /* 0x000008c301007387 */ /* 0x0003e20000100800 */
[----:B------:R-:W-:Y:S01]  /*0720*/  IMAD.MOV.U32 R160, RZ, RZ, RZ ;  /* 0x000000ffffa07224 */ /* 0x000fe200078e00ff */
[----:B------:R-:W-:Y:S01]  /*0730*/  MOV R166, RZ ;  /* 0x000000ff00a67202 */ /* 0x000fe20000000f00 */
[----:B------:R-:W-:Y:S01]  /*0740*/  CS2R R164, SRZ ;  /* 0x0000000000a47805 */ /* 0x000fe2000001ff00 */
[----:B------:R-:W-:Y:S01]  /*0750*/  CS2R R22, SRZ ;  /* 0x0000000000167805 */ /* 0x000fe2000001ff00 */
[----:B------:R-:W-:Y:S01]  /*0760*/  IMAD.MOV.U32 R158, RZ, RZ, RZ ;  /* 0x000000ffff9e7224 */ /* 0x000fe200078e00ff */
[----:B------:R-:W-:Y:S01]  /*0770*/  MOV R156, RZ ;  /* 0x000000ff009c7202 */ /* 0x000fe20000000f00 */
[----:B------:R-:W-:Y:S01]  /*0780*/  CS2R R24, SRZ ;  /* 0x0000000000187805 */ /* 0x000fe2000001ff00 */
[----:B------:R-:W-:Y:S01]  /*0790*/  IMAD.MOV.U32 R154, RZ, RZ, RZ ;  /* 0x000000ffff9a7224 */ /* 0x000fe200078e00ff */
[----:B------:R-:W-:Y:S01]  /*07a0*/  MOV R152, RZ ;  /* 0x000000ff00987202 */ /* 0x000fe20000000f00 */
[----:B------:R-:W-:Y:S01]  /*07b0*/  CS2R R146, SRZ ;  /* 0x0000000000927805 */ /* 0x000fe2000001ff00 */
[----:B------:R-:W-:Y:S01]  /*07c0*/  CS2R R30, SRZ ;  /* 0x00000000001e7805 */ /* 0x000fe2000001ff00 */
[----:B------:R-:W-:Y:S01]  /*07d0*/  IMAD.MOV.U32 R144, RZ, RZ, RZ ;  /* 0x000000ffff907224 */ /* 0x000fe200078e00ff */
[----:B------:R-:W-:Y:S01]  /*07e0*/  MOV R150, RZ ;  /* 0x000000ff00967202 */ /* 0x000fe20000000f00 */
[----:B------:R-:W-:Y:S01]  /*07f0*/  IMAD.MOV.U32 R148, RZ, RZ, RZ ;  /* 0x000000ffff947224 */ /* 0x000fe200078e00ff */
[----:B------:R-:W-:Y:S01]  /*0800*/  CS2R R142, SRZ ;  /* 0x00000000008e7805 */ /* 0x000fe2000001ff00 */
[----:B------:R-:W-:Y:S01]  /*0810*/  CS2R R32, SRZ ;  /* 0x0000000000207805 */ /* 0x000fe2000001ff00 */
[----:B------:R-:W-:Y:S01]  /*0820*/  MOV R140, RZ ;  /* 0x000000ff008c7202 */ /* 0x000fe20000000f00 */
        /* <DEDUP_REMOVED lines=10> */
[----:B------:R-:W-:Y:S01]  /*08d0*/  CS2R R126, SRZ ;  /* 0x00000000007e7805 */ /* 0x000fe2000001ff00 */
[----:B------:R-:W-:Y:S01]  /*08e0*/  CS2R R124, SRZ ;  /* 0x00000000007c7805 */ /* 0x000fe2000001ff00 */
[----:B------:R-:W-:Y:S01]  /*08f0*/  IMAD.MOV.U32 R40, RZ, RZ, RZ ;  /* 0x000000ffff287224 */ /* 0x000fe200078e00ff */
[----:B------:R-:W-:Y:S01]  /*0900*/  CS2R R38, SRZ ;  /* 0x0000000000267805 */ /* 0x000fe2000001ff00 */
[----:B------:R-:W-:Y:S01]  /*0910*/  MOV R37, RZ ;  /* 0x000000ff00257202 */ /* 0x000fe20000000f00 */
[----:B------:R-:W-:Y:S05]  /*0920*/  @!P2 BRA `(.L_x_16) ;  /* 0x0000ca400000a947 */ /* 0x000fea0003800000 */
[----:B-1----:R-:W-:-:S04]  /*0930*/  ISETP.NE.U32.AND P4, PT, RZ, c[0x0][0x340], PT ;  /* 0x0000d000ff007a0c */ /* 0x002fc80003f85070 */
[----:B------:R-:W-:-:S13]  /*0940*/  ISETP.NE.AND.EX P4, PT, RZ, c[0x0][0x344], PT, P4 ;  /* 0x0000d100ff007a0c */ /* 0x000fda0003f85340 */
[----:B------:R-:W-:-:S05]  /*0950*/  @P4 IMAD.WIDE R2, R41, R18, c[0x0][0x340] ;  /* 0x0000d00029024625 */ /* 0x000fca00078e0212 */
[----:B------:R1:W2:Y:S01]  /*0960*/  @P4 LDG.E R18, [R2.64] ;  /* 0x0000000802124981 */ /* 0x0002a2000c1e1900 */
[----:B------:R-:W-:Y:S01]  /*0970*/  SHF.R.S32.HI R28, RZ, 0x1f, R192 ;  /* 0x0000001fff1c7819 */ /* 0x000fe200000114c0 */
[----:B------:R-:W-:Y:S01]  /*0980*/  IMAD.MOV.U32 R6, RZ, RZ, c[0x0][0x2c4] ;  /* 0x0000b100ff067624 */ /* 0x000fe200078e00ff */
[----:B------:R-:W-:Y:S01]  /*0990*/  SHF.R.S32.HI R0, RZ, 0x1f, R11 ;  /* 0x0000001fff007819 */ /* 0x000fe2000001140b */
[----:B------:R-:W3:Y:S01]  /*09a0*/  S2R R22, SR_CTAID.Y ;  /* 0x0000000000167919 */ /* 0x000ee20000002600 */
[-C--:B------:R-:W-:Y:S01]  /*09b0*/  LEA.HI R4, R28, R192.reuse, RZ, 0x3 ;  /* 0x000000c01c047211 */ /* 0x080fe200078f18ff */
[----:B------:R-:W-:Y:S01]  /*09c0*/  BSSY B0, `(.L_x_17) ;  /* 0x000006f000007945 */ /* 0x000fe20003800000 */
[----:B------:R-:W-:Y:S01]  /*09d0*/  ISETP.NE.AND P3, PT, R6, 0x1, PT ;  /* 0x000000010600780c */ /* 0x000fe20003f65270 */
[----:B------:R-:W-:Y:S01]  /*09e0*/  IMAD R0, R0, c[0x0][0x178], RZ ;  /* 0x00005e0000007a24 */ /* 0x000fe200078e02ff */
[----:B------:R-:W-:Y:S02]  /*09f0*/  SHF.R.S32.HI R19, RZ, 0x3, R4 ;  /* 0x00000003ff137819 */ /* 0x000fe40000011404 */
[----:B------:R-:W-:Y:S01]  /*0a00*/  LOP3.LUT R4, R4, 0xfffffff8, RZ, 0xc0, !PT ;  /* 0xfffffff804047812 */ /* 0x000fe200078ec0ff */
[----:B------:R-:W-:Y:S01]  /*0a10*/  IMAD R5, R11, c[0x0][0x17c], R0 ;  /* 0x00005f000b057a24 */ /* 0x000fe200078e0200 */
[----:B------:R-:W-:Y:S01]  /*0a20*/  SHF.R.S32.HI R8, RZ, 0x1f, R10 ;  /* 0x0000001fff087819 */ /* 0x000fe2000001140a */
[----:B------:R-:W-:Y:S01]  /*0a30*/  IMAD.SHL.U32 R0, R19, 0x40, RZ ;  /* 0x0000004013007824 */ /* 0x000fe200078e00ff */
[----:B------:R-:W-:-:S02]  /*0a40*/  IADD3 R40, -R4, R192, RZ ;  /* 0x000000c004287210 */ /* 0x000fc40007ffe1ff */
[----:B------:R-:W-:Y:S02]  /*0a50*/  IADD3 R4, P2, R10, R19, RZ ;  /* 0x000000130a047210 */ /* 0x000fe40007f5e0ff */
[----:B------:R-:W-:Y:S01]  /*0a60*/  LOP3.LUT R0, R0, 0x1c0, RZ, 0xc0, !PT ;  /* 0x000001c000007812 */ /* 0x000fe200078ec0ff */
[----:B------:R-:W-:Y:S01]  /*0a70*/  IMAD.SHL.U32 R6, R40, 0x8, RZ ;  /* 0x0000000828067824 */ /* 0x000fe200078e00ff */
[----:B------:R-:W-:Y:S02]  /*0a80*/  SHF.R.S32.HI R17, RZ, 0x1f, R41 ;  /* 0x0000001fff117819 */ /* 0x000fe40000011429 */
[----:B------:R-:W-:Y:S01]  /*0a90*/  LEA.HI R27, R28, R192, RZ, 0x4 ;  /* 0x000000c01c1b7211 */ /* 0x000fe200078f20ff */
[----:B-1----:R-:W-:Y:S01]  /*0aa0*/  IMAD.WIDE.U32 R2, R11, c[0x0][0x178], RZ ;  /* 0x00005e000b027a25 */ /* 0x002fe200078e00ff */
[----:B------:R-:W-:Y:S02]  /*0ab0*/  LOP3.LUT R7, R0, 0x38, R6, 0xf8, !PT ;  /* 0x0000003800077812 */ /* 0x000fe400078ef806 */
[----:B---3--:R-:W-:-:S02]  /*0ac0*/  SHF.R.S32.HI R16, RZ, 0x1f, R22 ;  /* 0x0000001fff107819 */ /* 0x008fc40000011416 */
[----:B------:R-:W-:Y:S02]  /*0ad0*/  IADD3 R3, R3, R5, RZ ;  /* 0x0000000503037210 */ /* 0x000fe40007ffe0ff */
[----:B------:R-:W-:Y:S01]  /*0ae0*/  SHF.R.U32.HI R5, RZ, 0x3, R0 ;  /* 0x00000003ff057819 */ /* 0x000fe20000011600 */
[----:B------:R-:W-:Y:S01]  /*0af0*/  IMAD R10, R16, c[0x0][0x1b8], RZ ;  /* 0x00006e00100a7a24 */ /* 0x000fe200078e02ff */
[----:B------:R-:W-:Y:S01]  /*0b00*/  LEA.HI.X.SX32 R0, R19, R8, 0x1, P2 ;  /* 0x0000000813007211 */ /* 0x000fe200010f0eff */
[----:B------:R-:W-:Y:S01]  /*0b10*/  IMAD.WIDE.U32 R2, R22, c[0x0][0x1b8], R2 ;  /* 0x00006e0016027a25 */ /* 0x000fe200078e0002 */
[----:B------:R-:W-:Y:S02]  /*0b20*/  LOP3.LUT R20, R7, R5, RZ, 0x3c, !PT ;  /* 0x0000000507147212 */ /* 0x000fe400078e3cff */
[----:B------:R-:W-:Y:S01]  /*0b30*/  SEL R12, R17, RZ, !P1 ;  /* 0x000000ff110c7207 */ /* 0x000fe20004800000 */
[----:B------:R-:W-:Y:S01]  /*0b40*/  IMAD R5, R40, 0x10, R19 ;  /* 0x0000001028057824 */ /* 0x000fe200078e0213 */
[----:B------:R-:W-:Y:S01]  /*0b50*/  SHF.R.S32.HI R7, RZ, 0x1f, R6 ;  /* 0x0000001fff077819 */ /* 0x000fe20000011406 */
[----:B------:R-:W-:-:S02]  /*0b60*/  IMAD R8, R0, c[0x0][0x1e0], RZ ;  /* 0x0000780000087a24 */ /* 0x000fc400078e02ff */
[----:B------:R-:W-:Y:S01]  /*0b70*/  IMAD R10, R22, c[0x0][0x1bc], R10 ;  /* 0x00006f00160a7a24 */ /* 0x000fe200078e020a */
[----:B------:R-:W-:Y:S01]  /*0b80*/  LEA R11, R35, R5, 0x7 ;  /* 0x00000005230b7211 */ /* 0x000fe200078e38ff */
[----:B------:R-:W-:Y:S02]  /*0b90*/  IMAD R0, R0, c[0x0][0x208], RZ ;  /* 0x0000820000007a24 */ /* 0x000fe400078e02ff */
[----:B------:R-:W-:Y:S01]  /*0ba0*/  IMAD.IADD R3, R3, 0x1, R10 ;  /* 0x0000000103037824 */ /* 0x000fe200078e020a */
[----:B------:R-:W-:Y:S01]  /*0bb0*/  SEL R10, R41, RZ, !P1 ;  /* 0x000000ff290a7207 */ /* 0x000fe20004800000 */
[----:B------:R-:W-:-:S04]  /*0bc0*/  @P3 IMAD.HI.U32 R13, R11, c[0x0][0x2c8], RZ ;  /* 0x0000b2000b0d3a27 */ /* 0x000fc800078e00ff */
[----:B------:R-:W-:Y:S01]  /*0bd0*/  IMAD R15, R4, c[0x0][0x20c], R0 ;  /* 0x00008300040f7a24 */ /* 0x000fe200078e0200 */
[----:B------:R-:W-:Y:S01]  /*0be0*/  MOV R0, R11 ;  /* 0x0000000b00007202 */ /* 0x000fe20000000f00 */
[----:B------:R-:W-:Y:S01]  /*0bf0*/  IMAD R12, R12, c[0x0][0x1c0], RZ ;  /* 0x000070000c0c7a24 */ /* 0x000fe200078e02ff */
[----:B------:R-:W-:Y:S01]  /*0c00*/  @P3 SHF.R.U32.HI R0, RZ, c[0x0][0x2cc], R13 ;  /* 0x0000b300ff003a19 */ /* 0x000fe2000001160d */
[----:B------:R-:W-:-:S04]  /*0c10*/  IMAD.WIDE.U32 R2, R10, c[0x0][0x1c0], R2 ;  /* 0x000070000a027a25 */ /* 0x000fc800078e0002 */
[----:B------:R-:W-:Y:S01]  /*0c20*/  IMAD R13, R10, c[0x0][0x1c4], R12 ;  /* 0x000071000a0d7a24 */ /* 0x000fe200078e020c */
[--C-:B------:R-:W-:Y:S01]  /*0c30*/  SHF.R.S32.HI R10, RZ, 0x1f, R0.reuse ;  /* 0x0000001fff0a7819 */ /* 0x100fe20000011400 */
[----:B------:R-:W-:Y:S02]  /*0c40*/  IMAD.MOV R12, RZ, RZ, -R0 ;  /* 0x000000ffff0c7224 */ /* 0x000fe400078e0a00 */
[----:B------:R-:W-:Y:S01]  /*0c50*/  IMAD R14, R4, c[0x0][0x1e4], R8 ;  /* 0x00007900040e7a24 */ /* 0x000fe200078e0208 */
[----:B------:R-:W-:Y:S01]  /*0c60*/  IADD3 R3, R3, R13, RZ ;  /* 0x0000000d03037210 */ /* 0x000fe20007ffe0ff */
[----:B------:R-:W-:Y:S01]  /*0c70*/  IMAD R12, R12, c[0x0][0x2c4], R11 ;  /* 0x0000b1000c0c7a24 */ /* 0x000fe200078e020b */
[----:B------:R-:W-:Y:S01]  /*0c80*/  LOP3.LUT R11, R27, 0xfffffff0, RZ, 0xc0, !PT ;  /* 0xfffffff01b0b7812 */ /* 0x000fe200078ec0ff */
[----:B------:R-:W-:Y:S02]  /*0c90*/  IMAD R10, R10, c[0x0][0x1b0], RZ ;  /* 0x00006c000a0a7a24 */ /* 0x000fe400078e02ff */
[----:B------:R-:W-:Y:S01]  /*0ca0*/  IMAD.WIDE.U32 R8, R4, c[0x0][0x1e0], R6 ;  /* 0x0000780004087a25 */ /* 0x000fe200078e0006 */
[----:B------:R-:W-:-:S03]  /*0cb0*/  SHF.R.S32.HI R13, RZ, 0x1f, R12 ;  /* 0x0000001fff0d7819 */ /* 0x000fc6000001140c */
[----:B------:R-:W-:-:S04]  /*0cc0*/  IMAD.WIDE.U32 R4, R4, c[0x0][0x208], R6 ;  /* 0x0000820004047a25 */ /* 0x000fc800078e0006 */
[C---:B------:R-:W-:Y:S01]  /*0cd0*/  IMAD R10, R0.reuse, c[0x0][0x1b4], R10 ;  /* 0x00006d00000a7a24 */ /* 0x040fe200078e020a */
[----:B------:R-:W-:Y:S01]  /*0ce0*/  IADD3 R5, R5, R15, RZ ;  /* 0x0000000f05057210 */ /* 0x000fe20007ffe0ff */
[----:B------:R-:W-:-:S04]  /*0cf0*/  IMAD.WIDE.U32 R2, R0, c[0x0][0x1b0], R2 ;  /* 0x00006c0000027a25 */ /* 0x000fc800078e0002 */
[----:B------:R-:W-:Y:S01]  /*0d00*/  IMAD.IADD R0, R192, 0x1, -R11 ;  /* 0x00000001c0007824 */ /* 0x000fe200078e0a0b */
[----:B------:R-:W-:Y:S01]  /*0d10*/  IADD3 R3, R3, R10, RZ ;  /* 0x0000000a03037210 */ /* 0x000fe20007ffe0ff */
[----:B------:R-:W-:Y:S02]  /*0d20*/  IMAD.IADD R9, R9, 0x1, R14 ;  /* 0x0000000109097824 */ /* 0x000fe400078e020e */
[C---:B------:R-:W-:Y:S02]  /*0d30*/  IMAD R14, R16.reuse, c[0x0][0x1e8], RZ ;  /* 0x00007a00100e7a24 */ /* 0x040fe400078e02ff */
[----:B------:R-:W-:Y:S01]  /*0d40*/  IMAD R15, R16, c[0x0][0x210], RZ ;  /* 0x00008400100f7a24 */ /* 0x000fe200078e02ff */
[----:B------:R-:W-:Y:S01]  /*0d50*/  SHF.R.S32.HI R16, RZ, 0x1f, R0 ;  /* 0x0000001fff107819 */ /* 0x000fe20000011400 */
[----:B------:R-:W-:-:S03]  /*0d60*/  IMAD.WIDE.U32 R10, R22, c[0x0][0x1e8], R8 ;  /* 0x00007a00160a7a25 */ /* 0x000fc600078e0008 */
[----:B------:R-:W-:Y:S01]  /*0d70*/  LEA.HI R26, R16, R0, RZ, 0x3 ;  /* 0x00000000101a7211 */ /* 0x000fe200078f18ff */
[----:B------:R-:W-:-:S04]  /*0d80*/  IMAD.WIDE.U32 R8, R22, c[0x0][0x210], R4 ;  /* 0x0000840016087a25 */ /* 0x000fc800078e0004 */
[----:B------:R-:W-:Y:S01]  /*0d90*/  IMAD.WIDE.U32 R4, R12, c[0x0][0x1a8], R2 ;  /* 0x00006a000c047a25 */ /* 0x000fe200078e0002 */
[----:B------:R-:W-:-:S03]  /*0da0*/  LOP3.LUT R2, R26, 0xfffffff8, RZ, 0xc0, !PT ;  /* 0xfffffff81a027812 */ /* 0x000fc600078ec0ff */
[----:B------:R-:W-:Y:S01]  /*0db0*/  IMAD R15, R22, c[0x0][0x214], R15 ;  /* 0x00008500160f7a24 */ /* 0x000fe200078e020f */
[----:B------:R-:W-:Y:S01]  /*0dc0*/  IADD3 R25, R0, -R2, RZ ;  /* 0x8000000200197210 */ /* 0x000fe20007ffe0ff */
[----:B------:R-:W-:Y:S02]  /*0dd0*/  IMAD R14, R22, c[0x0][0x1ec], R14 ;  /* 0x00007b00160e7a24 */ /* 0x000fe400078e020e */
[----:B------:R-:W-:Y:S01]  /*0de0*/  IMAD R13, R13, c[0x0][0x1a8], RZ ;  /* 0x00006a000d0d7a24 */ /* 0x000fe200078e02ff */
[----:B------:R-:W-:Y:S01]  /*0df0*/  IADD3 R9, R9, R15, RZ ;  /* 0x0000000f09097210 */ /* 0x000fe20007ffe0ff */
[----:B------:R-:W-:Y:S02]  /*0e00*/  IMAD.IADD R11, R11, 0x1, R14 ;  /* 0x000000010b0b7824 */ /* 0x000fe400078e020e */
[----:B------:R-:W-:-:S04]  /*0e10*/  IMAD R13, R12, c[0x0][0x1ac], R13 ;  /* 0x00006b000c0d7a24 */ /* 0x000fc800078e020d */
[----:B------:R-:W-:Y:S01]  /*0e20*/  IMAD.IADD R12, R5, 0x1, R13 ;  /* 0x00000001050c7824 */ /* 0x000fe200078e020d */
[C---:B------:R-:W-:Y:S01]  /*0e30*/  LEA R13, P1, R4.reuse, c[0x0][0x160], 0x1 ;  /* 0x00005800040d7a11 */ /* 0x040fe200078208ff */
[----:B------:R-:W-:Y:S01]  /*0e40*/  IMAD R5, R21, c[0x0][0x2c4], RZ ;  /* 0x0000b10015057a24 */ /* 0x000fe200078e02ff */
[----:B------:R-:W-:Y:S02]  /*0e50*/  MOV R21, 0x20 ;  /* 0x0000002000157802 */ /* 0x000fe40000000f00 */
[----:B------:R-:W-:Y:S01]  /*0e60*/  LEA.HI.X R12, R4, c[0x0][0x164], R12, 0x1, P1 ;  /* 0x00005900040c7a11 */ /* 0x000fe200008f0c0c */
[----:B------:R1:W3:Y:S01]  /*0e70*/  SHFL.IDX PT, R15, R13, RZ, 0x181f ;  /* 0x00181fff0d0f7589 */ /* 0x0002e200000e0000 */
[----:B------:R-:W-:-:S03]  /*0e80*/  LEA.HI R4, R28, R192, RZ, 0x6 ;  /* 0x000000c01c047211 */ /* 0x000fc600078f30ff */
[----:B------:R1:W4:Y:S02]  /*0e90*/  SHFL.IDX PT, R16, R12, RZ, 0x181f ;  /* 0x00181fff0c107589 */ /* 0x00032400000e0000 */
[----:B------:R-:W-:Y:S01]  /*0ea0*/  IMAD.SHL.U32 R4, R4, 0x8, RZ ;  /* 0x0000000804047824 */ /* 0x000fe200078e00ff */
[--C-:B--2---:R-:W-:Y:S01]  /*0eb0*/  @P4 SHF.R.S32.HI R3, RZ, 0x1f, R18.reuse ;  /* 0x0000001fff034819 */ /* 0x104fe20000011412 */
[----:B------:R-:W-:Y:S01]  /*0ec0*/  @P4 IMAD.MOV.U32 R2, RZ, RZ, R18 ;  /* 0x000000ffff024224 */ /* 0x000fe200078e0012 */
[----:B------:R-:W-:Y:S01]  /*0ed0*/  @!P4 MOV R2, R41 ;  /* 0x000000290002c202 */ /* 0x000fe20000000f00 */
[----:B------:R-:W-:Y:S01]  /*0ee0*/  @!P4 IMAD.MOV.U32 R3, RZ, RZ, R17 ;  /* 0x000000ffff03c224 */ /* 0x000fe200078e0011 */
[----:B------:R-:W-:Y:S01]  /*0ef0*/  LEA R17, R35, R19, 0x7 ;  /* 0x0000001323117211 */ /* 0x000fe200078e38ff */
[----:B------:R-:W-:Y:S01]  /*0f00*/  IMAD.MOV.U32 R18, RZ, RZ, 0x10 ;  /* 0x00000010ff127424 */ /* 0x000fe200078e00ff */
[----:B------:R-:W-:Y:S02]  /*0f10*/  SEL R0, R2, RZ, !P0 ;  /* 0x000000ff02007207 */ /* 0x000fe40004000000 */
[----:B------:R-:W-:-:S02]  /*0f20*/  SEL R2, R3, RZ, !P0 ;  /* 0x000000ff03027207 */ /* 0x000fc40004000000 */
[----:B------:R-:W-:Y:S01]  /*0f30*/  ISETP.GE.AND P3, PT, R17, R5, PT ;  /* 0x000000051100720c */ /* 0x000fe20003f66270 */
[----:B------:R-:W-:Y:S01]  /*0f40*/  IMAD.WIDE.U32 R30, R0, c[0x0][0x1f0], R10 ;  /* 0x00007c00001e7a25 */ /* 0x000fe200078e000a */
[----:B------:R-:W-:-:S03]  /*0f50*/  ISETP.GE.AND P0, PT, R6, c[0x0][0x198], PT ;  /* 0x0000660006007a0c */ /* 0x000fc60003f06270 */
[C---:B------:R-:W-:Y:S01]  /*0f60*/  IMAD R3, R2.reuse, c[0x0][0x1f0], RZ ;  /* 0x00007c0002037a24 */ /* 0x040fe200078e02ff */
[----:B------:R1:W-:Y:S01]  /*0f70*/  STL.64 [R1+0x38], R30 ;  /* 0x0000381e01007387 */ /* 0x0003e20000100a00 */
[----:B------:R-:W-:Y:S01]  /*0f80*/  IMAD R2, R2, c[0x0][0x218], RZ ;  /* 0x0000860002027a24 */ /* 0x000fe200078e02ff */
[----:B------:R-:W-:Y:S01]  /*0f90*/  R2P PR, R25, 0x6 ;  /* 0x0000000619007804 */ /* 0x000fe20000000000 */
[C---:B------:R-:W-:Y:S02]  /*0fa0*/  IMAD R14, R0.reuse, c[0x0][0x1f4], R3 ;  /* 0x00007d00000e7a24 */ /* 0x040fe400078e0203 */
[C---:B------:R-:W-:Y:S02]  /*0fb0*/  IMAD R2, R0.reuse, c[0x0][0x21c], R2 ;  /* 0x0000870000027a24 */ /* 0x040fe400078e0202 */
[----:B------:R-:W-:Y:S01]  /*0fc0*/  IMAD.WIDE.U32 R32, R0, c[0x0][0x218], R8 ;  /* 0x0000860000207a25 */ /* 0x000fe200078e0008 */
[----:B------:R-:W-:Y:S02]  /*0fd0*/  IADD3 R37, R31, R14, RZ ;  /* 0x0000000e1f257210 */ /* 0x000fe40007ffe0ff */
[----:B------:R-:W-:Y:S01]  /*0fe0*/  LOP3.LUT R0, R20, 0xfffffe00, R4, 0xf8, !PT ;  /* 0xfffffe0014007812 */ /* 0x000fe200078ef804 */
[----:B------:R-:W-:Y:S01]  /*0ff0*/  IMAD.IADD R23, R33, 0x1, R2 ;  /* 0x0000000121177824 */ /* 0x000fe200078e0202 */
[----:B------:R1:W-:Y:S01]  /*1000*/  STL.64 [R1+0x10], R32 ;  /* 0x0000102001007387 */ /* 0x0003e20000100a00 */
[----:B------:R-:W-:-:S02]  /*1010*/  SEL R3, R18, 0xfffffff0, !P1 ;  /* 0xfffffff012037807 */ /* 0x000fc40004800000 */
[----:B------:R-:W-:Y:S01]  /*1020*/  SEL R4, R21, 0xffffffe0, !P2 ;  /* 0xffffffe015047807 */ /* 0x000fe20005000000 */
[----:B------:R1:W-:Y:S04]  /*1030*/  STL [R1+0x4], R23 ;  /* 0x0000041701007387 */ /* 0x0003e80000100800 */
[----:B------:R1:W-:Y:S01]  /*1040*/  STL [R1+0x34], R37 ;  /* 0x0000342501007387 */ /* 0x0003e20000100800 */
[----:B------:R-:W-:Y:S05]  /*1050*/  @P3 BRA `(.L_x_18) ;  /* 0x0000005000003947 */ /* 0x000fea0003800000 */
[----:B---34-:R-:W-:Y:S01]  /*1060*/  LEA R8, P1, R6, R15, 0x1 ;  /* 0x0000000f06087211 */ /* 0x018fe200078208ff */
[----:B------:R-:W-:-:S03]  /*1070*/  IMAD.SHL.U32 R2, R0, 0x2, RZ ;  /* 0x0000000200027824 */ /* 0x000fc600078e00ff */
[----:B------:R-:W-:-:S05]  /*1080*/  LEA.HI.X R9, R6, R16, R7, 0x1, P1 ;  /* 0x0000001006097211 */ /* 0x000fca00008f0c07 */
[----:B------:R-:W-:Y:S01]  /*1090*/  @!PT LDS RZ, [RZ] ;  /* 0x00000000fffff984 */ /* 0x000fe20000000800 */
[----:B------:R2:W-:Y:S04]  /*10a0*/  LDGSTS.E.BYPASS.LTC128B.128 [R2+0x7100], [R8.64], !P0 ;  /* 0x0710000008027fae */ /* 0x0005e8000c101d48 */
.L_x_18:
[----:B---34-:R-:W-:Y:S05]  /*10b0*/  BSYNC B0 ;  /* 0x0000000000007941 */ /* 0x018fea0003800000 */
.L_x_17:
[----:B--2---:R-:W-:Y:S01]  /*10c0*/  IADD3 R9, R17, 0x10, RZ ;  /* 0x0000001011097810 */ /* 0x004fe20007ffe0ff */
[----:B------:R2:W3:Y:S01]  /*10d0*/  SHFL.IDX PT, R2, R12, 0x1, 0x181f ;  /* 0x00381f000c027f89 */ /* 0x0004e200000e0000 */
[----:B------:R-:W-:Y:S02]  /*10e0*/  BSSY B0, `(.L_x_19) ;  /* 0x0000009000007945 */ /* 0x000fe40003800000 */
[----:B------:R-:W-:Y:S01]  /*10f0*/  ISETP.GE.AND P1, PT, R9, R5, PT ;  /* 0x000000050900720c */ /* 0x000fe20003f26270 */
[----:B------:R2:W4:-:S12]  /*1100*/  SHFL.IDX PT, R8, R13, 0x1, 0x181f ;  /* 0x00381f000d087f89 */ /* 0x00051800000e0000 */
[----:B------:R-:W-:Y:S05]  /*1110*/  @P1 BRA `(.L_x_20) ;  /* 0x0000005000001947 */ /* 0x000fea0003800000 */
[----:B----4-:R-:W-:-:S04]  /*1120*/  LEA R8, P1, R6, R8, 0x1 ;  /* 0x0000000806087211 */ /* 0x010fc800078208ff */
[----:B---3--:R-:W-:Y:S01]  /*1130*/  LEA.HI.X R9, R6, R2, R7, 0x1, P1 ;  /* 0x0000000206097211 */ /* 0x008fe200008f0c07 */
[----:B------:R-:W-:-:S05]  /*1140*/  IMAD.SHL.U32 R2, R0, 0x2, RZ ;  /* 0x0000000200027824 */ /* 0x000fca00078e00ff */
[----:B------:R-:W-:Y:S01]  /*1150*/  @!PT LDS RZ, [RZ] ;  /* 0x00000000fffff984 */ /* 0x000fe20000000800 */
[----:B------:R3:W-:Y:S03]  /*1160*/  LDGSTS.E.BYPASS.LTC128B.128 [R2+0x7900], [R8.64], !P0 ;  /* 0x0790000008027fae */ /* 0x0007e6000c101d48 */
.L_x_20:
[----:B------:R-:W-:Y:S05]  /*1170*/  BSYNC B0 ;  /* 0x0000000000007941 */ /* 0x000fea0003800000 */
.L_x_19:
[----:B---3--:R-:W-:Y:S01]  /*1180*/  IADD3 R9, R17, 0x20, RZ ;  /* 0x0000002011097810 */ /* 0x008fe20007ffe0ff */
[----:B------:R3:W1:Y:S01]  /*1190*/  SHFL.IDX PT, R2, R12, 0x2, 0x181f ;  /* 0x00581f000c027f89 */ /* 0x00066200000e0000 */
[----:B------:R-:W-:Y:S02]  /*11a0*/  BSSY B0, `(.L_x_21) ;  /* 0x0000009000007945 */ /* 0x000fe40003800000 */
[----:B------:R-:W-:Y:S01]  /*11b0*/  ISETP.GE.AND P1, PT, R9, R5, PT ;  /* 0x000000050900720c */ /* 0x000fe20003f26270 */
[----:B----4-:R3:W4:-:S12]  /*11c0*/  SHFL.IDX PT, R8, R13, 0x2, 0x181f ;  /* 0x00581f000d087f89 */ /* 0x01071800000e0000 */
[----:B------:R-:W-:Y:S05]  /*11d0*/  @P1 BRA `(.L_x_22) ;  /* 0x0000005000001947 */ /* 0x000fea0003800000 */
[----:B----4-:R-:W-:-:S04]  /*11e0*/  LEA R8, P1, R6, R8, 0x1 ;  /* 0x0000000806087211 */ /* 0x010fc800078208ff */
[----:B-1----:R-:W-:Y:S01]  /*11f0*/  LEA.HI.X R9, R6, R2, R7, 0x1, P1 ;  /* 0x0000000206097211 */ /* 0x002fe200008f0c07 */
[----:B------:R-:W-:-:S05]  /*1200*/  IMAD.SHL.U32 R2, R0, 0x2, RZ ;  /* 0x0000000200027824 */ /* 0x000fca00078e00ff */
[----:B------:R-:W-:Y:S01]  /*1210*/  @!PT LDS RZ, [RZ] ;  /* 0x00000000fffff984 */ /* 0x000fe20000000800 */
[----:B------:R1:W-:Y:S03]  /*1220*/  LDGSTS.E.BYPASS.LTC128B.128 [R2+0x8100], [R8.64], !P0 ;  /* 0x0810000008027fae */ /* 0x0003e6000c101d48 */
.L_x_22:
[----:B------:R-:W-:Y:S05]  /*1230*/  BSYNC B0 ;  /* 0x0000000000007941 */ /* 0x000fea0003800000 */
.L_x_21:
[----:B-1----:R-:W-:Y:S01]  /*1240*/  IADD3 R9, R17, 0x30, RZ ;  /* 0x0000003011097810 */ /* 0x002fe20007ffe0ff */
[----:B------:R1:W2:Y:S01]  /*1250*/  SHFL.IDX PT, R2, R12, 0x3, 0x181f ;  /* 0x00781f000c027f89 */ /* 0x0002a200000e0000 */
[----:B------:R-:W-:Y:S02]  /*1260*/  BSSY B0, `(.L_x_23) ;  /* 0x0000009000007945 */ /* 0x000fe40003800000 */
[----:B------:R-:W-:Y:S01]  /*1270*/  ISETP.GE.AND P1, PT, R9, R5, PT ;  /* 0x000000050900720c */ /* 0x000fe20003f26270 */
[----:B----4-:R1:W4:-:S12]  /*1280*/  SHFL.IDX PT, R8, R13, 0x3, 0x181f ;  /* 0x00781f000d087f89 */ /* 0x01031800000e0000 */
[----:B------:R-:W-:Y:S05]  /*1290*/  @P1 BRA `(.L_x_24) ;  /* 0x0000005000001947 */ /* 0x000fea0003800000 */
[----:B----4-:R-:W-:-:S04]  /*12a0*/  LEA R8, P1, R6, R8, 0x1 ;  /* 0x0000000806087211 */ /* 0x010fc800078208ff */
[----:B--2---:R-:W-:Y:S01]  /*12b0*/  LEA.HI.X R9, R6, R2, R7, 0x1, P1 ;  /* 0x0000000206097211 */ /* 0x004fe200008f0c07 */
[----:B------:R-:W-:-:S05]  /*12c0*/  IMAD.SHL.U32 R2, R0, 0x2, RZ ;  /* 0x0000000200027824 */ /* 0x000fca00078e00ff */
[----:B------:R-:W-:Y:S01]  /*12d0*/  @!PT LDS RZ, [RZ] ;  /* 0x00000000fffff984 */ /* 0x000fe20000000800 */
[----:B------:R2:W-:Y:S03]  /*12e0*/  LDGSTS.E.BYPASS.LTC128B.128 [R2+0x8900], [R8.64], !P0 ;  /* 0x0890000008027fae */ /* 0x0005e6000c101d48 */
.L_x_24:
[----:B------:R-:W-:Y:S05]  /*12f0*/  BSYNC B0 ;  /* 0x0000000000007941 */ /* 0x000fea0003800000 */
.L_x_23:
[----:B--2---:R-:W-:Y:S01]  /*1300*/  IADD3 R9, R17, 0x40, RZ ;  /* 0x0000004011097810 */ /* 0x004fe20007ffe0ff */
        /* <DEDUP_REMOVED lines=10> */
.L_x_26:
[----:B------:R-:W-:Y:S05]  /*13b0*/  BSYNC B0 ;  /* 0x0000000000007941 */ /* 0x000fea0003800000 */
.L_x_25:
        /* <DEDUP_REMOVED lines=11> */
.L_x_28:
[----:B------:R-:W-:Y:S05]  /*1470*/  BSYNC B0 ;  /* 0x0000000000007941 */ /* 0x000fea0003800000 */
.L_x_27:
        /* <DEDUP_REMOVED lines=11> */
.L_x_30:
[----:B------:R-:W-:Y:S05]  /*1530*/  BSYNC B0 ;  /* 0x0000000000007941 */ /* 0x000fea0003800000 */
.L_x_29:
[----:B-1--4-:R-:W1:Y:S01]  /*1540*/  SHFL.IDX PT, R8, R13, 0x7, 0x181f ;  /* 0x00f81f000d087f89 */ /* 0x012e6200000e0000 */
[----:B------:R-:W-:Y:S01]  /*1550*/  IADD3 R9, R17, 0x70, RZ ;  /* 0x0000007011097810 */ /* 0x000fe20007ffe0ff */
[----:B------:R-:W-:Y:S01]  /*1560*/  ULDC.64 UR4, c[0x0][0x208] ;  /* 0x0000820000047ab9 */ /* 0x000fe20000000a00 */
[----:B------:R-:W-:Y:S01]  /*1570*/  SHF.L.U32 R241, R0, 0x1, RZ ;  /* 0x0000000100f17819 */ /* 0x000fe200000006ff */
[----:B------:R-:W4:Y:S01]  /*1580*/  SHFL.IDX PT, R2, R12, 0x7, 0x181f ;  /* 0x00f81f000c027f89 */ /* 0x000f2200000e0000 */
[----:B------:R-:W-:Y:S01]  /*1590*/  ISETP.GE.AND P1, PT, R9, R5, PT ;  /* 0x000000050900720c */ /* 0x000fe20003f26270 */
[----:B------:R-:W-:Y:S01]  /*15a0*/  USHF.L.U32 UR7, UR4, 0x5, URZ ;  /* 0x0000000504077899 */ /* 0x000fe2000800063f */
[----:B------:R-:W-:Y:S01]  /*15b0*/  MOV R5, 0x70 ;  /* 0x0000007000057802 */ /* 0x000fe20000000f00 */
[----:B------:R-:W-:Y:S01]  /*15c0*/  UMOV UR6, 0x5 ;  /* 0x0000000500067882 */ /* 0x000fe20000000000 */
[C---:B------:R-:W-:Y:S01]  /*15d0*/  IADD3 R17, R195.reuse, -0x1, RZ ;  /* 0xffffffffc3117810 */ /* 0x040fe20007ffe0ff */
[----:B------:R-:W-:Y:S01]  /*15e0*/  USHF.L.U64.HI UR5, UR4, UR6, UR5 ;  /* 0x0000000604057299 */ /* 0x000fe20008010205 */
[----:B------:R-:W-:Y:S01]  /*15f0*/  MOV R198, R36 ;  /* 0x0000002400c67202 */ /* 0x000fe20000000f00 */
[----:B------:R-:W-:Y:S01]  /*1600*/  IMAD R156, R195, -0x70, R5 ;  /* 0xffffff90c39c7824 */ /* 0x000fe200078e0205 */
[----:B------:R-:W-:Y:S01]  /*1610*/  MOV R199, R37 ;  /* 0x0000002500c77202 */ /* 0x000fe20000000f00 */
[C---:B------:R-:W-:Y:S01]  /*1620*/  IMAD R10, R5.reuse, c[0x0][0x1e4], RZ ;  /* 0x00007900050a7a24 */ /* 0x040fe200078e02ff */
[----:B------:R-:W-:Y:S01]  /*1630*/  SHF.R.S32.HI R24, RZ, 0x1f, R17 ;  /* 0x0000001fff187819 */ /* 0x000fe20000011411 */
[----:B------:R-:W-:Y:S01]  /*1640*/  IMAD.WIDE.U32 R196, R5, c[0x0][0x1e0], RZ ;  /* 0x0000780005c47a25 */ /* 0x000fe200078e00ff */
[----:B------:R-:W-:-:S02]  /*1650*/  IADD3 R18, R156, R112, -R19 ;  /* 0x000000709c127210 */ /* 0x000fc40007ffe813 */
[----:B------:R-:W-:Y:S02]  /*1660*/  MOV R198, R30 ;  /* 0x0000001e00c67202 */ /* 0x000fe40000000f00 */
[----:B------:R-:W-:Y:S02]  /*1670*/  IADD3 R191, R197, R10, RZ ;  /* 0x0000000ac5bf7210 */ /* 0x000fe40007ffe0ff */
[----:B------:R-:W-:Y:S01]  /*1680*/  ISETP.GE.AND P5, PT, R18, 0x1, PT ;  /* 0x000000011200780c */ /* 0x000fe20003fa6270 */
[----:B------:R-:W-:Y:S01]  /*1690*/  STL.64 [R1+0x30], R198 ;  /* 0x000030c601007387 */ /* 0x000fe20000100a00 */
[----:B-1----:R-:W-:Y:S01]  /*16a0*/  @!P1 LEA R8, P2, R6, R8, 0x1 ;  /* 0x0000000806089211 */ /* 0x002fe200078408ff */
[----:B------:R-:W-:Y:S01]  /*16b0*/  IMAD R0, R191, R17, RZ ;  /* 0x00000011bf007224 */ /* 0x000fe200078e02ff */
[----:B------:R-:W-:Y:S02]  /*16c0*/  ISETP.GE.AND P3, PT, R18, 0x21, PT ;  /* 0x000000211200780c */ /* 0x000fe40003f66270 */
[----:B----4-:R-:W-:Y:S01]  /*16d0*/  @!P1 LEA.HI.X R9, R6, R2, R7, 0x1, P2 ;  /* 0x0000000206099211 */ /* 0x010fe200010f0c07 */
[----:B------:R-:W-:Y:S01]  /*16e0*/  IMAD R0, R24, R196, R0 ;  /* 0x000000c418007224 */ /* 0x000fe200078e0200 */
[----:B------:R-:W-:-:S02]  /*16f0*/  ISETP.GE.AND P2, PT, R6, c[0x0][0x1d4], PT ;  /* 0x0000750006007a0c */ /* 0x000fc40003f46270 */
[----:B------:R-:W-:Y:S01]  /*1700*/  MOV R193, c[0x0][0x1e0] ;  /* 0x0000780000c17a02 */ /* 0x000fe20000000f00 */
[----:B------:R-:W-:Y:S01]  /*1710*/  @!PT LDS RZ, [RZ] ;  /* 0x00000000fffff984 */ /* 0x000fe20000000800 */
[----:B------:R1:W-:Y:S01]  /*1720*/  @!P1 LDGSTS.E.BYPASS.LTC128B.128 [R241+0xa900], [R8.64], !P0 ;  /* 0x0a90000008f19fae */ /* 0x0003e2000c101d48 */
[C---:B------:R-:W-:Y:S02]  /*1730*/  ISETP.GE.AND P0, PT, R18.reuse, 0x11, PT ;  /* 0x000000111200780c */ /* 0x040fe40003f06270 */
[----:B------:R-:W-:Y:S01]  /*1740*/  ISETP.GE.AND P6, PT, R18, 0x31, PT ;  /* 0x000000311200780c */ /* 0x000fe20003fc6270 */
[----:B------:R-:W0:Y:S01]  /*1750*/  LDGDEPBAR ;  /* 0x00000000000079af */ /* 0x000e220000000000 */
[----:B--23--:R-:W-:Y:S01]  /*1760*/  IMAD.WIDE.U32 R12, R193, 0x20, RZ ;  /* 0x00000020c10c7825 */ /* 0x00cfe200078e00ff */
[----:B------:R-:W-:Y:S02]  /*1770*/  MOV R194, c[0x0][0x1e4] ;  /* 0x0000790000c27a02 */ /* 0x000fe40000000f00 */
[----:B------:R-:W-:Y:S02]  /*1780*/  MOV R30, R22 ;  /* 0x00000016001e7202 */ /* 0x000fe40000000f00 */
[----:B------:R-:W-:-:S02]  /*1790*/  SHF.L.U32 R7, R194, 0x5, RZ ;  /* 0x00000005c2077819 */ /* 0x000fc400000006ff */
[----:B------:R-:W-:Y:S02]  /*17a0*/  MOV R31, R23 ;  /* 0x00000017001f7202 */ /* 0x000fe40000000f00 */
[----:B------:R-:W-:Y:S02]  /*17b0*/  SHF.R.S32.HI R15, RZ, 0x4, R27 ;  /* 0x00000004ff0f7819 */ /* 0x000fe4000001141b */
[----:B------:R-:W-:Y:S02]  /*17c0*/  SHF.L.U32 R19, R19, 0x3, RZ ;  /* 0x0000000313137819 */ /* 0x000fe400000006ff */
[----:B------:R-:W-:Y:S02]  /*17d0*/  LEA.HI R14, R27, R15, RZ, 0x1 ;  /* 0x0000000f1b0e7211 */ /* 0x000fe400078f08ff */
[----:B------:R-:W-:Y:S02]  /*17e0*/  MOV R30, R32 ;  /* 0x00000020001e7202 */ /* 0x000fe40000000f00 */
[----:B------:R-:W-:-:S03]  /*17f0*/  LEA.HI R190, R28, R192, RZ, 0x5 ;  /* 0x000000c01cbe7211 */ /* 0x000fc600078f28ff */
[----:B------:R-:W-:Y:S01]  /*1800*/  STL.64 [R1], R30 ;  /* 0x0000001e01007387 */ /* 0x000fe20000100a00 */
[----:B-1----:R-:W-:-:S03]  /*1810*/  IMAD.WIDE.U32 R8, R17, R196, R198 ;  /* 0x000000c411087225 */ /* 0x002fc600078e00c6 */
[----:B------:R-:W-:Y:S02]  /*1820*/  BAR.SYNC.DEFER_BLOCKING 0x0 ;  /* 0x0000000000007b1d */ /* 0x000fe40000010000 */
[C---:B------:R-:W-:Y:S02]  /*1830*/  @P5 LEA R10, P1, R8.reuse, c[0x0][0x1c8], 0x1 ;  /* 0x00007200080a5a11 */ /* 0x040fe400078208ff */
[----:B------:R-:W-:Y:S02]  /*1840*/  IADD3 R9, R9, R0, RZ ;  /* 0x0000000009097210 */ /* 0x000fe40007ffe0ff */
[----:B------:R-:W-:Y:S02]  /*1850*/  @P0 LEA R0, P4, R193, R8, 0x4 ;  /* 0x00000008c1000211 */ /* 0x000fe400078820ff */
[C---:B------:R-:W-:Y:S02]  /*1860*/  @P5 LEA.HI.X R11, R8.reuse, c[0x0][0x1cc], R9, 0x1, P1 ;  /* 0x00007300080b5a11 */ /* 0x040fe400008f0c09 */
[----:B------:R-:W-:-:S02]  /*1870*/  @P3 IADD3 R2, P1, R8, R12, RZ ;  /* 0x0000000c08023210 */ /* 0x000fc40007f3e0ff */
[----:B------:R-:W-:Y:S02]  /*1880*/  @P0 LEA.HI.X R5, R193, R9, R194, 0x4, P4 ;  /* 0x00000009c1050211 */ /* 0x000fe400020f24c2 */
[C---:B------:R-:W-:Y:S02]  /*1890*/  @P0 LEA R12, P4, R0.reuse, c[0x0][0x1c8], 0x1 ;  /* 0x00007200000c0a11 */ /* 0x040fe400078808ff */
[----:B------:R-:W-:Y:S02]  /*18a0*/  @P3 IADD3.X R7, R9, R13, R7, P1, !PT ;  /* 0x0000000d09073210 */ /* 0x000fe40000ffe407 */
[----:B------:R-:W-:Y:S01]  /*18b0*/  @P0 LEA.HI.X R13, R0, c[0x0][0x1cc], R5, 0x1, P4 ;  /* 0x00007300000d0a11 */ /* 0x000fe200020f0c05 */
[----:B------:R-:W-:Y:S01]  /*18c0*/  @P6 IMAD R0, R194, 0x30, RZ ;  /* 0x00000030c2006824 */ /* 0x000fe200078e02ff */
[C---:B------:R-:W-:Y:S01]  /*18d0*/  ISETP.GE.AND P4, PT, R18.reuse, 0x51, PT ;  /* 0x000000511200780c */ /* 0x040fe20003f86270 */
[----:B------:R-:W-:Y:S01]  /*18e0*/  @!PT LDS RZ, [RZ] ;  /* 0x00000000fffff984 */ /* 0x000fe20000000800 */
[----:B------:R-:W-:Y:S01]  /*18f0*/  @!PT LDS RZ, [RZ] ;  /* 0x00000000fffff984 */ /* 0x000fe20000000800 */
[----:B------:R-:W-:Y:S01]  /*1900*/  @!PT LDS RZ, [RZ] ;  /* 0x00000000fffff984 */ /* 0x000fe20000000800 */
[----:B------:R1:W-:Y:S01]  /*1910*/  @P5 LDGSTS.E.BYPASS.LTC128B.128 [R241+0x3900], [R10.64], !P2 ;  /* 0x039000000af15fae */ /* 0x0003e2000d101d48 */
[----:B------:R-:W-:-:S03]  /*1920*/  ISETP.GE.AND P5, PT, R18, 0x41, PT ;  /* 0x000000411200780c */ /* 0x000fc60003fa6270 */
[----:B------:R2:W-:Y:S01]  /*1930*/  @P0 LDGSTS.E.BYPASS.LTC128B.128 [R241+0x4100], [R12.64], !P2 ;  /* 0x041000000cf10fae */ /* 0x0005e2000d101d48 */
[----:B-1----:R-:W-:Y:S01]  /*1940*/  @P6 IMAD.WIDE.U32 R10, R193, 0x30, R8 ;  /* 0x00000030c10a6825 */ /* 0x002fe200078e0008 */
[----:B--2---:R-:W-:-:S04]  /*1950*/  @P3 LEA R12, P1, R2, c[0x0][0x1c8], 0x1 ;  /* 0x00007200020c3a11 */ /* 0x004fc800078208ff */
[----:B------:R-:W-:Y:S02]  /*1960*/  @P6 IADD3 R0, R11, R0, RZ ;  /* 0x000000000b006210 */ /* 0x000fe40007ffe0ff */
[----:B------:R-:W-:Y:S02]  /*1970*/  @P6 LEA R22, P0, R10, c[0x0][0x1c8], 0x1 ;  /* 0x000072000a166a11 */ /* 0x000fe400078008ff */
[----:B------:R-:W-:Y:S01]  /*1980*/  @P3 LEA.HI.X R13, R2, c[0x0][0x1cc], R7, 0x1, P1 ;  /* 0x00007300020d3a11 */ /* 0x000fe200008f0c07 */
[----:B------:R-:W-:Y:S01]  /*1990*/  @P4 IMAD R7, R194, 0x50, RZ ;  /* 0x00000050c2074824 */ /* 0x000fe200078e02ff */
[----:B------:R-:W-:Y:S02]  /*19a0*/  @P6 LEA.HI.X R23, R10, c[0x0][0x1cc], R0, 0x1, P0 ;  /* 0x000073000a176a11 */ /* 0x000fe400000f0c00 */
[----:B------:R-:W-:Y:S01]  /*19b0*/  @P5 LEA R0, P0, R193, R8, 0x6 ;  /* 0x00000008c1005211 */ /* 0x000fe200078030ff */
[----:B------:R1:W-:Y:S01]  /*19c0*/  @P3 LDGSTS.E.BYPASS.LTC128B.128 [R241+0x4900], [R12.64], !P2 ;  /* 0x049000000cf13fae */ /* 0x0003e2000d101d48 */
[----:B------:R-:W-:-:S02]  /*19d0*/  SHF.L.U32 R2, R40, 0x6, RZ ;  /* 0x0000000628027819 */ /* 0x000fc400000006ff */
[----:B------:R-:W-:Y:S01]  /*19e0*/  @P4 MOV R10, R8 ;  /* 0x00000008000a4202 */ /* 0x000fe20000000f00 */
[----:B------:R2:W-:Y:S01]  /*19f0*/  @P6 LDGSTS.E.BYPASS.LTC128B.128 [R241+0x5100], [R22.64], !P2 ;  /* 0x0510000016f16fae */ /* 0x0005e2000d101d48 */
[-C--:B------:R-:W-:Y:S02]  /*1a00*/  @P4 MOV R11, R9.reuse ;  /* 0x00000009000b4202 */ /* 0x080fe40000000f00 */
[C---:B------:R-:W-:Y:S02]  /*1a10*/  @P5 LEA.HI.X R5, R193.reuse, R9, R194, 0x6, P0 ;  /* 0x00000009c1055211 */ /* 0x040fe400000f34c2 */
[----:B------:R-:W-:Y:S01]  /*1a20*/  ISETP.GE.AND P1, PT, R18, 0x61, PT ;  /* 0x000000611200780c */ /* 0x000fe20003f26270 */
[----:B------:R-:W-:Y:S01]  /*1a30*/  @P4 IMAD.WIDE.U32 R10, R193, 0x50, R10 ;  /* 0x00000050c10a4825 */ /* 0x000fe200078e000a */
[----:B------:R-:W-:Y:S02]  /*1a40*/  @P5 LEA R20, P0, R0, c[0x0][0x1c8], 0x1 ;  /* 0x0000720000145a11 */ /* 0x000fe400078008ff */
[----:B------:R-:W-:-:S02]  /*1a50*/  LOP3.LUT R2, R2, 0x1c0, RZ, 0xc0, !PT ;  /* 0x000001c002027812 */ /* 0x000fc400078ec0ff */
[----:B------:R-:W-:Y:S02]  /*1a60*/  @P5 LEA.HI.X R21, R0, c[0x0][0x1cc], R5, 0x1, P0 ;  /* 0x0000730000155a11 */ /* 0x000fe400000f0c05 */
[----:B------:R-:W-:Y:S02]  /*1a70*/  LOP3.LUT R0, R2, 0x8, R19, 0xf8, !PT ;  /* 0x0000000802007812 */ /* 0x000fe400078ef813 */
[----:B------:R-:W-:Y:S01]  /*1a80*/  SHF.R.U32.HI R2, RZ, 0x3, R2 ;  /* 0x00000003ff027819 */ /* 0x000fe20000011602 */
[----:B------:R2:W-:Y:S01]  /*1a90*/  @P5 LDGSTS.E.BYPASS.LTC128B.128 [R241+0x5900], [R20.64], !P2 ;  /* 0x0590000014f15fae */ /* 0x0005e2000d101d48 */
[----:B------:R-:W-:Y:S01]  /*1aa0*/  LOP3.LUT R5, R14, 0xfffffffe, RZ, 0xc0, !PT ;  /* 0xfffffffe0e057812 */ /* 0x000fe200078ec0ff */
[----:B------:R-:W-:Y:S01]  /*1ab0*/  @P1 IMAD.WIDE.U32 R8, R193, 0x60, R8 ;  /* 0x00000060c1081825 */ /* 0x000fe200078e0008 */
[----:B------:R-:W-:Y:S02]  /*1ac0*/  @P4 IADD3 R7, R11, R7, RZ ;  /* 0x000000070b074210 */ /* 0x000fe40007ffe0ff */
[----:B------:R-:W-:-:S02]  /*1ad0*/  @P4 LEA R14, P0, R10, c[0x0][0x1c8], 0x1 ;  /* 0x000072000a0e4a11 */ /* 0x000fc400078008ff */
[----:B------:R-:W-:Y:S01]  /*1ae0*/  LOP3.LUT R16, R0, R2, RZ, 0x3c, !PT ;  /* 0x0000000200107212 */ /* 0x000fe200078e3cff */
[----:B-1----:R-:W-:Y:S01]  /*1af0*/  IMAD R13, R24, c[0x0][0x208], RZ ;  /* 0x00008200180d7a24 */ /* 0x002fe200078e02ff */
[----:B------:R-:W-:Y:S02]  /*1b00*/  IADD3 R5, R15, -R5, RZ ;  /* 0x800000050f057210 */ /* 0x000fe40007ffe0ff */
[----:B------:R-:W-:Y:S01]  /*1b10*/  SHF.L.U32 R0, R25, 0x6, RZ ;  /* 0x0000000619007819 */ /* 0x000fe200000006ff */
[C---:B------:R-:W-:Y:S01]  /*1b20*/  IMAD R13, R17.reuse, c[0x0][0x20c], R13 ;  /* 0x00008300110d7a24 */ /* 0x040fe200078e020d */
[----:B------:R-:W-:Y:S01]  /*1b30*/  @P4 LEA.HI.X R15, R10, c[0x0][0x1cc], R7, 0x1, P0 ;  /* 0x000073000a0f4a11 */ /* 0x000fe200000f0c07 */
[----:B------:R-:W-:Y:S01]  /*1b40*/  @P1 IMAD R7, R194, 0x60, RZ ;  /* 0x00000060c2071824 */ /* 0x000fe200078e02ff */
[----:B------:R-:W-:Y:S01]  /*1b50*/  LOP3.LUT R2, R0, 0x1c0, RZ, 0xc0, !PT ;  /* 0x000001c000027812 */ /* 0x000fe200078ec0ff */
[----:B------:R-:W-:Y:S01]  /*1b60*/  IMAD.WIDE.U32 R10, R17, c[0x0][0x208], RZ ;  /* 0x00008200110a7a25 */ /* 0x000fe200078e00ff */
[C---:B------:R-:W-:Y:S01]  /*1b70*/  LEA R0, R5.reuse, R16, 0x9 ;  /* 0x0000001005007211 */ /* 0x040fe200078e48ff */
[----:B------:R1:W-:Y:S01]  /*1b80*/  @P4 LDGSTS.E.BYPASS.LTC128B.128 [R241+0x6100], [R14.64], !P2 ;  /* 0x061000000ef14fae */ /* 0x0003e2000d101d48 */
[----:B------:R-:W-:-:S02]  /*1b90*/  SHF.L.U32 R16, R5, 0x3, RZ ;  /* 0x0000000305107819 */ /* 0x000fc400000006ff */
[----:B------:R-:W-:Y:S02]  /*1ba0*/  @P1 IADD3 R5, R9, R7, RZ ;  /* 0x0000000709051210 */ /* 0x000fe40007ffe0ff */
[----:B------:R-:W-:Y:S02]  /*1bb0*/  @P1 LEA R12, P0, R8, c[0x0][0x1c8], 0x1 ;  /* 0x00007200080c1a11 */ /* 0x000fe400078008ff */
[----:B------:R-:W-:Y:S01]  /*1bc0*/  IADD3 R7, R11, R13, RZ ;  /* 0x0000000d0b077210 */ /* 0x000fe20007ffe0ff */
[----:B------:R-:W-:Y:S01]  /*1bd0*/  IMAD.WIDE.U32 R10, R10, 0x70, R30 ;  /* 0x000000700a0a7825 */ /* 0x000fe200078e001e */
[----:B------:R-:W-:Y:S02]  /*1be0*/  @P1 LEA.HI.X R13, R8, c[0x0][0x1cc], R5, 0x1, P0 ;  /* 0x00007300080d1a11 */ /* 0x000fe400000f0c05 */
[----:B------:R-:W-:Y:S02]  /*1bf0*/  LOP3.LUT P3, RZ, R40, 0x2, RZ, 0xc0, !PT ;  /* 0x0000000228ff7812 */ /* 0x000fe4000786c0ff */
[----:B------:R-:W-:Y:S01]  /*1c00*/  SHF.L.U32 R119, R0, 0x1, RZ ;  /* 0x0000000100777819 */ /* 0x000fe200000006ff */
[----:B------:R3:W-:Y:S01]  /*1c10*/  @P1 LDGSTS.E.BYPASS.LTC128B.128 [R241+0x6900], [R12.64], !P2 ;  /* 0x069000000cf11fae */ /* 0x0007e2000d101d48 */
[----:B------:R-:W-:Y:S01]  /*1c20*/  IMAD R0, R7, 0x70, RZ ;  /* 0x0000007007007824 */ /* 0x000fe200078e02ff */
[----:B------:R-:W-:-:S02]  /*1c30*/  LOP3.LUT R8, R2, 0x8, R16, 0xf8, !PT ;  /* 0x0000000802087812 */ /* 0x000fc400078ef810 */
[----:B------:R-:W0:Y:S01]  /*1c40*/  LDGDEPBAR ;  /* 0x00000000000079af */ /* 0x000e220000000000 */
[----:B------:R-:W-:Y:S02]  /*1c50*/  IADD3 R5, R119, 0x3900, RZ ;  /* 0x0000390077057810 */ /* 0x000fe40007ffe0ff */
[----:B------:R-:W-:Y:S02]  /*1c60*/  SHF.R.U32.HI R2, RZ, 0x3, R2 ;  /* 0x00000003ff027819 */ /* 0x000fe40000011602 */
[----:B------:R-:W-:Y:S02]  /*1c70*/  LEA R16, P0, R10, c[0x0][0x1f8], 0x1 ;  /* 0x00007e000a107a11 */ /* 0x000fe400078008ff */
[----:B------:R-:W-:Y:S02]  /*1c80*/  IADD3 R0, R11, R0, RZ ;  /* 0x000000000b007210 */ /* 0x000fe40007ffe0ff */
[----:B------:R-:W-:Y:S02]  /*1c90*/  IADD3 R234, R119, 0x3920, RZ ;  /* 0x0000392077ea7810 */ /* 0x000fe40007ffe0ff */
[----:B------:R-:W-:-:S02]  /*1ca0*/  @P3 IADD3 R234, R5, -0x20, RZ ;  /* 0xffffffe005ea3810 */ /* 0x000fc40007ffe0ff */
[----:B------:R-:W-:Y:S02]  /*1cb0*/  LOP3.LUT R5, R8, R2, RZ, 0x3c, !PT ;  /* 0x0000000208057212 */ /* 0x000fe400078e3cff */
[----:B------:R-:W-:Y:S02]  /*1cc0*/  LEA.HI.X R17, R10, c[0x0][0x1fc], R0, 0x1, P0 ;  /* 0x00007f000a117a11 */ /* 0x000fe400000f0c00 */
[----:B------:R-:W-:Y:S02]  /*1cd0*/  SHF.L.U32 R2, R26, 0x6, RZ ;  /* 0x000000061a027819 */ /* 0x000fe400000006ff */
[----:B------:R-:W-:Y:S02]  /*1ce0*/  SHF.L.U32 R0, R190, 0x5, RZ ;  /* 0x00000005be007819 */ /* 0x000fe400000006ff */
[----:B------:R-:W-:Y:S02]  /*1cf0*/  LOP3.LUT R2, R2, 0xfffffe00, RZ, 0xc0, !PT ;  /* 0xfffffe0002027812 */ /* 0x000fe400078ec0ff */
[----:B------:R-:W-:Y:S01]  /*1d00*/  LOP3.LUT R0, R0, 0x7ffffc00, RZ, 0xc0, !PT ;  /* 0x7ffffc0000007812 */ /* 0x000fe200078ec0ff */
[----:B------:R-:W-:-:S04]  /*1d10*/  DEPBAR.LE SB0, 0x1 ;  /* 0x000080400000791a */ /* 0x000fc80000000000 */
[----:B------:R-:W-:-:S04]  /*1d20*/  DEPBAR.LE SB0, 0x0 ;  /* 0x000080000000791a */ /* 0x000fc80000000000 */
[----:B------:R-:W-:Y:S01]  /*1d30*/  BAR.SYNC.DEFER_BLOCKING 0x0 ;  /* 0x0000000000007b1d */ /* 0x000fe20000010000 */
[----:B------:R-:W-:Y:S02]  /*1d40*/  IADD3 R0, R5, R2, R0 ;  /* 0x0000000205007210 */ /* 0x000fe40007ffe000 */
[----:B------:R-:W-:Y:S02]  /*1d50*/  ISETP.GE.AND P3, PT, R6, c[0x0][0x1d4], PT ;  /* 0x0000750006007a0c */ /* 0x000fe40003f66270 */
[----:B------:R-:W-:Y:S02]  /*1d60*/  SHF.L.U32 R230, R0, 0x1, RZ ;  /* 0x0000000100e67819 */ /* 0x000fe400000006ff */
[----:B------:R-:W-:Y:S02]  /*1d70*/  ISETP.LT.OR P6, PT, R18, 0x1, P3 ;  /* 0x000000011200780c */ /* 0x000fe40001fc1670 */
[----:B---3--:R-:W-:Y:S02]  /*1d80*/  IADD3 R12, P1, R16, UR7, RZ ;  /* 0x00000007100c7c10 */ /* 0x008fe4000ff3e0ff */
[----:B------:R-:W-:-:S02]  /*1d90*/  LEA R233, R3, R230, 0x1 ;  /* 0x000000e603e97211 */ /* 0x000fc400078e08ff */
[----:B------:R-:W-:Y:S02]  /*1da0*/  ISETP.LT.OR P5, PT, R18, 0x11, P3 ;  /* 0x000000111200780c */ /* 0x000fe40001fa1670 */
[----:B------:R-:W-:Y:S02]  /*1db0*/  IADD3 R10, P4, R12, UR7, RZ ;  /* 0x000000070c0a7c10 */ /* 0x000fe4000ff9e0ff */
[----:B------:R-:W-:Y:S02]  /*1dc0*/  ISETP.LT.OR P0, PT, R18, 0x21, P3 ;  /* 0x000000211200780c */ /* 0x000fe40001f01670 */
[----:B------:R-:W-:Y:S02]  /*1dd0*/  IADD3.X R13, R17, UR5, RZ, P1, !PT ;  /* 0x00000005110d7c10 */ /* 0x000fe40008ffe4ff */
[----:B------:R-:W-:Y:S02]  /*1de0*/  IADD3 R8, P1, R10, UR7, RZ ;  /* 0x000000070a087c10 */ /* 0x000fe4000ff3e0ff */
[----:B------:R-:W-:Y:S01]  /*1df0*/  IADD3.X R11, R13, UR5, RZ, P4, !PT ;  /* 0x000000050d0b7c10 */ /* 0x000fe2000a7fe4ff */
[----:B------:R-:W-:Y:S01]  /*1e00*/  LDSM.16.M88.4 R36, [R230+0x7100] ;  /* 0x00710000e624783b */ /* 0x000fe20000000200 */
[----:B------:R-:W-:-:S02]  /*1e10*/  IADD3 R6, P4, R8, UR7, RZ ;  /* 0x0000000708067c10 */ /* 0x000fc4000ff9e0ff */
[----:B------:R-:W-:Y:S01]  /*1e20*/  IADD3.X R9, R11, UR5, RZ, P1, !PT ;  /* 0x000000050b097c10 */ /* 0x000fe20008ffe4ff */
[----:B------:R-:W3:Y:S01]  /*1e30*/  LDSM.16.M88.4 R48, [R119+0x3900] ;  /* 0x003900007730783b */ /* 0x000ee20000000200 */
[----:B------:R-:W-:Y:S02]  /*1e40*/  LOP3.LUT P1, RZ, R40, 0x4, RZ, 0xc0, !PT ;  /* 0x0000000428ff7812 */ /* 0x000fe4000782c0ff */
[----:B------:R-:W-:Y:S01]  /*1e50*/  IADD3.X R7, R9, UR5, RZ, P4, !PT ;  /* 0x0000000509077c10 */ /* 0x000fe2000a7fe4ff */
[----:B------:R-:W4:Y:S01]  /*1e60*/  LDSM.16.M88.4 R32, [R230+0x9100] ;  /* 0x00910000e620783b */ /* 0x000f220000000200 */
[----:B------:R-:W-:Y:S02]  /*1e70*/  ISETP.LT.OR P4, PT, R18, 0x51, P3 ;  /* 0x000000511200780c */ /* 0x000fe40001f81670 */
[----:B------:R-:W-:Y:S01]  /*1e80*/  MOV R0, 0x40 ;  /* 0x0000004000007802 */ /* 0x000fe20000000f00 */
[----:B------:R-:W-:Y:S01]  /*1e90*/  LDSM.16.M88.4 R80, [R119+0x4100] ;  /* 0x004100007750783b */ /* 0x000fe20000000200 */
[----:B------:R-:W-:-:S02]  /*1ea0*/  LEA R231, R4, R230, 0x1 ;  /* 0x000000e604e77211 */ /* 0x000fc400078e08ff */
[----:B------:R-:W-:Y:S01]  /*1eb0*/  SEL R0, R0, 0xffffffc0, !P1 ;  /* 0xffffffc000007807 */ /* 0x000fe20004800000 */
[----:B------:R-:W-:Y:S01]  /*1ec0*/  LDSM.16.M88.4 R88, [R119+0x4900] ;  /* 0x004900007758783b */ /* 0x000fe20000000200 */
[----:B------:R-:W-:Y:S02]  /*1ed0*/  LEA R232, R3, R231, 0x1 ;  /* 0x000000e703e87211 */ /* 0x000fe400078e08ff */
[----:B------:R-:W-:Y:S01]  /*1ee0*/  IADD3 R229, R119, R0, RZ ;  /* 0x0000000077e57210 */ /* 0x000fe20007ffe0ff */
[----:B------:R-:W-:Y:S01]  /*1ef0*/  LDSM.16.M88.4 R96, [R119+0x5100] ;  /* 0x005100007760783b */ /* 0x000fe20000000200 */
[----:B------:R-:W-:Y:S02]  /*1f00*/  IADD3 R228, R0, R234, RZ ;  /* 0x000000ea00e47210 */ /* 0x000fe40007ffe0ff */
[C---:B------:R-:W-:Y:S01]  /*1f10*/  IADD3 R240, R234.reuse, 0x800, RZ ;  /* 0x00000800eaf07810 */ /* 0x040fe20007ffe0ff */
[----:B------:R-:W-:Y:S01]  /*1f20*/  LDSM.16.M88.4 R104, [R119+0x5900] ;  /* 0x005900007768783b */ /* 0x000fe20000000200 */
[----:B------:R-:W-:-:S02]  /*1f30*/  IADD3 R239, R234, 0x1000, RZ ;  /* 0x00001000eaef7810 */ /* 0x000fc40007ffe0ff */
[C---:B------:R-:W-:Y:S01]  /*1f40*/  IADD3 R238, R234.reuse, 0x1800, RZ ;  /* 0x00001800eaee7810 */ /* 0x040fe20007ffe0ff */
[----:B------:R-:W-:Y:S01]  /*1f50*/  LDSM.16.M88.4 R120, [R119+0x6100] ;  /* 0x006100007778783b */ /* 0x000fe20000000200 */
[C---:B------:R-:W-:Y:S02]  /*1f60*/  IADD3 R237, R234.reuse, 0x2000, RZ ;  /* 0x00002000eaed7810 */ /* 0x040fe40007ffe0ff */
[C---:B------:R-:W-:Y:S01]  /*1f70*/  IADD3 R236, R234.reuse, 0x2800, RZ ;  /* 0x00002800eaec7810 */ /* 0x040fe20007ffe0ff */
[----:B------:R-:W-:Y:S01]  /*1f80*/  LDSM.16.M88.4 R128, [R119+0x6900] ;  /* 0x006900007780783b */ /* 0x000fe20000000200 */
[----:B------:R-:W-:-:S03]  /*1f90*/  IADD3 R235, R234, 0x3000, RZ ;  /* 0x00003000eaeb7810 */ /* 0x000fc60007ffe0ff */
[----:B------:R-:W-:Y:S04]  /*1fa0*/  LDSM.16.M88.4 R28, [R233+0x7100] ;  /* 0x00710000e91c783b */ /* 0x000fe80000000200 */
[----:B------:R-:W-:Y:S04]  /*1fb0*/  LDSM.16.M88.4 R24, [R233+0x9100] ;  /* 0x00910000e918783b */ /* 0x000fe80000000200 */
[----:B------:R-:W5:Y:S01]  /*1fc0*/  LDSM.16.M88.4 R52, [R234] ;  /* 0x00000000ea34783b */ /* 0x000f620000000200 */
[----:B---3--:R-:W-:Y:S03]  /*1fd0*/  HMMA.16816.F32 R68, R36, R50, RZ ;  /* 0x000000322444723c */ /* 0x008fe600000018ff */
[----:B------:R-:W-:Y:S04]  /*1fe0*/  LDSM.16.M88.4 R84, [R234+0x800] ;  /* 0x00080000ea54783b */ /* 0x000fe80000000200 */
[----:B------:R-:W-:Y:S01]  /*1ff0*/  LDSM.16.M88.4 R92, [R234+0x1000] ;  /* 0x00100000ea5c783b */ /* 0x000fe20000000200 */
[----:B----4-:R-:W-:Y:S03]  /*2000*/  HMMA.16816.F32 R56, R32, R48, RZ ;  /* 0x000000302038723c */ /* 0x010fe600000018ff */
[----:B------:R-:W-:Y:S04]  /*2010*/  LDSM.16.M88.4 R100, [R234+0x1800] ;  /* 0x00180000ea64783b */ /* 0x000fe80000000200 */
[----:B------:R-:W-:Y:S04]  /*2020*/  LDSM.16.M88.4 R108, [R234+0x2000] ;  /* 0x00200000ea6c783b */ /* 0x000fe80000000200 */
[----:B------:R-:W-:Y:S04]  /*2030*/  LDSM.16.M88.4 R124, [R234+0x2800] ;  /* 0x00280000ea7c783b */ /* 0x000fe80000000200 */
[----:B------:R-:W-:Y:S04]  /*2040*/  LDSM.16.M88.4 R132, [R234+0x3000] ;  /* 0x00300000ea84783b */ /* 0x000fe80000000200 */
[----:B------:R-:W-:Y:S01]  /*2050*/  @!PT LDS RZ, [RZ] ;  /* 0x00000000fffff984 */ /* 0x000fe20000000800 */
[----:B------:R-:W-:Y:S01]  /*2060*/  @!PT LDS RZ, [RZ] ;  /* 0x00000000fffff984 */ /* 0x000fe20000000800 */
[----:B------:R-:W-:Y:S01]  /*2070*/  @!PT LDS RZ, [RZ] ;  /* 0x00000000fffff984 */ /* 0x000fe20000000800 */
[----:B------:R3:W-:Y:S01]  /*2080*/  LDGSTS.E.BYPASS.LTC128B.128 [R241+0x100], [R16.64], !P6 ;  /* 0x0010000010f17fae */ /* 0x0007e2000f101d48 */
[----:B------:R-:W-:-:S03]  /*2090*/  ISETP.LT.OR P6, PT, R18, 0x31, P3 ;  /* 0x000000311200780c */ /* 0x000fc60001fc1670 */
[----:B------:R1:W-:Y:S01]  /*20a0*/  LDGSTS.E.BYPASS.LTC128B.128 [R241+0x900], [R12.64], !P5 ;  /* 0x009000000cf17fae */ /* 0x0003e2000e901d48 */
[C---:B------:R-:W-:Y:S02]  /*20b0*/  ISETP.LT.OR P5, PT, R18.reuse, 0x41, P3 ;  /* 0x000000411200780c */ /* 0x040fe40001fa1670 */
[----:B------:R-:W-:Y:S01]  /*20c0*/  ISETP.LT.OR P3, PT, R18, 0x61, P3 ;  /* 0x000000611200780c */ /* 0x000fe20001f61670 */
[----:B------:R4:W-:Y:S01]  /*20d0*/  LDGSTS.E.BYPASS.LTC128B.128 [R241+0x1100], [R10.64], !P0 ;  /* 0x011000000af17fae */ /* 0x0009e2000c101d48 */
[----:B-----5:R-:W-:Y:S05]  /*20e0*/  HMMA.16816.F32 R56, R24, R52, R56 ;  /* 0x000000341838723c */ /* 0x020fea0000001838 */
[----:B------:R5:W-:Y:S04]  /*20f0*/  LDGSTS.E.BYPASS.LTC128B.128 [R241+0x1900], [R8.64], !P6 ;  /* 0x0190000008f17fae */ /* 0x000be8000f101d48 */
[----:B------:R2:W-:Y:S01]  /*2100*/  LDGSTS.E.BYPASS.LTC128B.128 [R241+0x2100], [R6.64], !P5 ;  /* 0x0210000006f17fae */ /* 0x0005e2000e901d48 */
[----:B-1----:R-:W-:Y:S01]  /*2110*/  HMMA.16816.F32 R12, R36, R48, RZ ;  /* 0x00000030240c723c */ /* 0x002fe200000018ff */
[----:B----4-:R-:W-:-:S04]  /*2120*/  IADD3 R10, P0, R6, UR7, RZ ;  /* 0x00000007060a7c10 */ /* 0x010fc8000ff1e0ff */
[----:B------:R-:W-:Y:S02]  /*2130*/  IADD3.X R11, R7, UR5, RZ, P0, !PT ;  /* 0x00000005070b7c10 */ /* 0x000fe400087fe4ff */
[----:B-----5:R-:W-:Y:S02]  /*2140*/  IADD3 R8, P1, R10, UR7, RZ ;  /* 0x000000070a087c10 */ /* 0x020fe4000ff3e0ff */
[----:B------:R-:W-:Y:S01]  /*2150*/  ISETP.GE.AND P0, PT, R112, 0x71, PT ;  /* 0x000000717000780c */ /* 0x000fe20003f06270 */
[----:B------:R1:W-:Y:S01]  /*2160*/  LDGSTS.E.BYPASS.LTC128B.128 [R241+0x2900], [R10.64], !P4 ;  /* 0x029000000af17fae */ /* 0x0003e2000e101d48 */
[----:B------:R-:W-:-:S05]  /*2170*/  IADD3.X R9, R11, UR5, RZ, P1, !PT ;  /* 0x000000050b097c10 */ /* 0x000fca0008ffe4ff */
[----:B------:R1:W-:Y:S04]  /*2180*/  LDGSTS.E.BYPASS.LTC128B.128 [R241+0x3100], [R8.64], !P3 ;  /* 0x0310000008f17fae */ /* 0x0003e8000d901d48 */
[----:B------:R-:W-:Y:S04]  /*2190*/  LDSM.16.M88.4 R40, [R229+0x3900] ;  /* 0x00390000e528783b */ /* 0x000fe80000000200 */
[----:B------:R-:W-:Y:S01]  /*21a0*/  HMMA.16816.F32 R60, R28, R52, R12 ;  /* 0x000000341c3c723c */ /* 0x000fe2000000180c */
[----:B--2---:R-:W2:Y:S04]  /*21b0*/  LDSM.16.M88.4 R20, [R231+0x7100] ;  /* 0x00710000e714783b */ /* 0x004ea80000000200 */
[----:B---3--:R-:W3:Y:S04]  /*21c0*/  LDSM.16.M88.4 R16, [R231+0x9100] ;  /* 0x00910000e710783b */ /* 0x008ee80000000200 */
[----:B------:R-:W-:Y:S04]  /*21d0*/  LDSM.16.M88.4 R44, [R228] ;  /* 0x00000000e42c783b */ /* 0x000fe80000000200 */
[----:B------:R-:W4:Y:S04]  /*21e0*/  LDSM.16.M88.4 R12, [R232+0x7100] ;  /* 0x00710000e80c783b */ /* 0x000f280000000200 */
[----:B------:R-:W0:Y:S04]  /*21f0*/  LDGDEPBAR ;  /* 0x00000000000079af */ /* 0x000e280000000000 */
[----:B-1----:R-:W1:Y:S03]  /*2200*/  LDSM.16.M88.4 R8, [R232+0x9100] ;  /* 0x00910000e808783b */ /* 0x002e660000000200 */
[----:B--2---:R-:W-:Y:S08]  /*2210*/  HMMA.16816.F32 R64, R20, R40, R60 ;  /* 0x000000281440723c */ /* 0x004ff0000000183c */
[----:B------:R-:W-:Y:S08]  /*2220*/  HMMA.16816.F32 R60, R32, R50, RZ ;  /* 0x00000032203c723c */ /* 0x000ff000000018ff */
[----:B---3--:R-:W-:Y:S08]  /*2230*/  HMMA.16816.F32 R48, R16, R40, R56 ;  /* 0x000000281030723c */ /* 0x008ff00000001838 */
[----:B------:R-:W-:Y:S08]  /*2240*/  HMMA.16816.F32 R56, R28, R54, R68 ;  /* 0x000000361c38723c */ /* 0x000ff00000001844 */
[----:B----4-:R-:W-:Y:S08]  /*2250*/  HMMA.16816.F32 R68, R12, R44, R64 ;  /* 0x0000002c0c44723c */ /* 0x010ff00000001840 */
[----:B------:R-:W-:Y:S08]  /*2260*/  HMMA.16816.F32 R64, R24, R54, R60 ;  /* 0x000000361840723c */ /* 0x000ff0000000183c */
[----:B------:R-:W-:Y:S08]  /*2270*/  HMMA.16816.F32 R60, R36, R80, RZ ;  /* 0x00000050243c723c */ /* 0x000ff000000018ff */
[----:B-1----:R-:W-:Y:S01]  /*2280*/  HMMA.16816.F32 R76, R8, R44, R48 ;  /* 0x0000002c084c723c */ /* 0x002fe20000001830 */
        /* <DEDUP_REMOVED lines=9> */
[----:B------:R-:W5:Y:S01]  /*2320*/  LDSM.16.M88.4 R40, [R228+0x800] ;  /* 0x00080000e428783b */ /* 0x000f620000000200 */
[----:B--2---:R-:W-:-:S04]  /*2330*/  FMUL.FTZ R0, R70, c[0x0][0x320] ;  /* 0x0000c80046007a20 */ /* 0x004fc80000410000 */
[----:B------:R2:W2:Y:S10]  /*2340*/  MUFU.TANH R187, R0 ;  /* 0x0000000000bb7308 */ /* 0x0004b40000002400 */
[----:B-1----:R-:W-:Y:S08]  /*2350*/  HMMA.16816.F32 R60, R20, R48, R60 ;  /* 0x00000030143c723c */ /* 0x002ff0000000183c */
[----:B------:R-:W-:Y:S01]  /*2360*/  HMMA.16816.F32 R72, R8, R46, R64 ;  /* 0x0000002e0848723c */ /* 0x000fe20000001840 */
[----:B--2---:R-:W-:-:S07]  /*2370*/  FMUL.FTZ R0, R71, c[0x0][0x320] ;  /* 0x0000c80047007a20 */ /* 0x004fce0000410000 */
[----:B------:R-:W-:Y:S01]  /*2380*/  HMMA.16816.F32 R68, R12, R46, R52 ;  /* 0x0000002e0c44723c */ /* 0x000fe20000001834 */
[----:B------:R1:W2:Y:S07]  /*2390*/  MUFU.TANH R186, R0 ;  /* 0x0000000000ba7308 */ /* 0x0002ae0000002400 */
[----:B------:R-:W-:Y:S08]  /*23a0*/  HMMA.16816.F32 R52, R24, R84, R56 ;  /* 0x000000541834723c */ /* 0x000ff00000001838 */
[----:B------:R-:W-:Y:S01]  /*23b0*/  HMMA.16816.F32 R56, R36, R82, RZ ;  /* 0x000000522438723c */ /* 0x000fe200000018ff */
[----:B-1----:R-:W-:-:S04]  /*23c0*/  FMUL.FTZ R0, R76, c[0x0][0x320] ;  /* 0x0000c8004c007a20 */ /* 0x002fc80000410000 */
[----:B------:R1:W1:Y:S03]  /*23d0*/  MUFU.TANH R185, R0 ;  /* 0x0000000000b97308 */ /* 0x0002660000002400 */
[----:B------:R-:W-:Y:S08]  /*23e0*/  HMMA.16816.F32 R64, R32, R82, RZ ;  /* 0x000000522040723c */ /* 0x000ff000000018ff */
[----:B------:R-:W-:Y:S01]  /*23f0*/  HMMA.16816.F32 R44, R16, R48, R52 ;  /* 0x00000030102c723c */ /* 0x000fe20000001834 */
[----:B-1----:R-:W-:-:S07]  /*2400*/  FMUL.FTZ R0, R77, c[0x0][0x320] ;  /* 0x0000c8004d007a20 */ /* 0x002fce0000410000 */
[-C--:B------:R-:W-:Y:S01]  /*2410*/  HMMA.16816.F32 R52, R28, R86.reuse, R56 ;  /* 0x000000561c34723c */ /* 0x080fe20000001838 */
[----:B------:R1:W1:Y:S07]  /*2420*/  MUFU.TANH R184, R0 ;  /* 0x0000000000b87308 */ /* 0x00026e0000002400 */
[----:B------:R-:W-:Y:S08]  /*2430*/  HMMA.16816.F32 R64, R24, R86, R64 ;  /* 0x000000561840723c */ /* 0x000ff00000001840 */
[----:B------:R-:W-:Y:S01]  /*2440*/  HMMA.16816.F32 R56, R32, R88, RZ ;  /* 0x000000582038723c */ /* 0x000fe200000018ff */
[----:B-1----:R-:W-:-:S04]  /*2450*/  FMUL.FTZ R0, R78, c[0x0][0x320] ;  /* 0x0000c8004e007a20 */ /* 0x002fc80000410000 */
[----:B------:R1:W1:Y:S03]  /*2460*/  MUFU.TANH R180, R0 ;  /* 0x0000000000b47308 */ /* 0x0002660000002400 */
[-C--:B------:R-:W-:Y:S08]  /*2470*/  HMMA.16816.F32 R52, R20, R50.reuse, R52 ;  /* 0x000000321434723c */ /* 0x080ff00000001834 */
        /* <DEDUP_REMOVED lines=288> */
[C---:B------:R-:W-:Y:S07]  /*3680*/  HMMA.16816.F32 R40, R12.reuse, R48, R40 ;  /* 0x000000300c28723c */ /* 0x040fee0000001828 */
[----:B------:R-:W1:Y:S01]  /*3690*/  MUFU.TANH R56, R71 ;  /* 0x0000004700387308 */ /* 0x000e620000002400 */
[-C--:B------:R-:W-:Y:S07]  /*36a0*/  HMMA.16816.F32 R12, R12, R50.reuse, R20 ;  /* 0x000000320c0c723c */ /* 0x080fee0000001814 */
[----:B------:R5:W1:Y:S01]  /*36b0*/  MUFU.TANH R52, R0 ;  /* 0x0000000000347308 */ /* 0x000a620000002400 */
[----:B------:R-:W-:Y:S01]  /*36c0*/  HMMA.16816.F32 R8, R8, R50, R16 ;  /* 0x000000320808723c */ /* 0x000fe20000001810 */
[----:B------:R-:W-:-:S02]  /*36d0*/  FMUL.FTZ R24, R24, c[0x0][0x320] ;  /* 0x0000c80018187a20 */ /* 0x000fc40000410000 */
[----:B------:R-:W-:Y:S02]  /*36e0*/  FMUL.FTZ R25, R25, c[0x0][0x320] ;  /* 0x0000c80019197a20 */ /* 0x000fe40000410000 */
[----:B------:R-:W-:Y:S02]  /*36f0*/  FMUL.FTZ R26, R26, c[0x0][0x320] ;  /* 0x0000c8001a1a7a20 */ /* 0x000fe40000410000 */
[----:B------:R-:W1:Y:S01]  /*3700*/  MUFU.TANH R34, R24 ;  /* 0x0000001800227308 */ /* 0x000e620000002400 */
[----:B------:R-:W-:Y:S02]  /*3710*/  FMUL.FTZ R27, R27, c[0x0][0x320] ;  /* 0x0000c8001b1b7a20 */ /* 0x000fe40000410000 */
[----:B------:R-:W-:Y:S02]  /*3720*/  FMUL.FTZ R40, R40, c[0x0][0x320] ;  /* 0x0000c80028287a20 */ /* 0x000fe40000410000 */
[----:B------:R-:W-:Y:S02]  /*3730*/  FMUL.FTZ R41, R41, c[0x0][0x320] ;  /* 0x0000c80029297a20 */ /* 0x000fe40000410000 */
[----:B------:R-:W-:Y:S01]  /*3740*/  FMUL.FTZ R42, R42, c[0x0][0x320] ;  /* 0x0000c8002a2a7a20 */ /* 0x000fe20000410000 */
[----:B------:R-:W1:Y:S01]  /*3750*/  MUFU.TANH R35, R25 ;  /* 0x0000001900237308 */ /* 0x000e620000002400 */
[----:B-----5:R-:W-:-:S02]  /*3760*/  FMUL.FTZ R0, R43, c[0x0][0x320] ;  /* 0x0000c8002b007a20 */ /* 0x020fc40000410000 */
[----:B------:R-:W-:Y:S02]  /*3770*/  FMUL.FTZ R12, R12, c[0x0][0x320] ;  /* 0x0000c8000c0c7a20 */ /* 0x000fe40000410000 */
[----:B------:R-:W-:Y:S02]  /*3780*/  FMUL.FTZ R13, R13, c[0x0][0x320] ;  /* 0x0000c8000d0d7a20 */ /* 0x000fe40000410000 */
[----:B------:R-:W-:Y:S01]  /*3790*/  FMUL.FTZ R14, R14, c[0x0][0x320] ;  /* 0x0000c8000e0e7a20 */ /* 0x000fe20000410000 */
[----:B------:R-:W1:Y:S01]  /*37a0*/  MUFU.TANH R37, R26 ;  /* 0x0000001a00257308 */ /* 0x000e620000002400 */
[----:B------:R-:W-:Y:S02]  /*37b0*/  FMUL.FTZ R15, R15, c[0x0][0x320] ;  /* 0x0000c8000f0f7a20 */ /* 0x000fe40000410000 */
[----:B------:R-:W-:Y:S02]  /*37c0*/  FMUL.FTZ R8, R8, c[0x0][0x320] ;  /* 0x0000c80008087a20 */ /* 0x000fe40000410000 */
[----:B------:R-:W-:-:S02]  /*37d0*/  FMUL.FTZ R9, R9, c[0x0][0x320] ;  /* 0x0000c80009097a20 */ /* 0x000fc40000410000 */
[----:B------:R-:W-:Y:S01]  /*37e0*/  FMUL.FTZ R10, R10, c[0x0][0x320] ;  /* 0x0000c8000a0a7a20 */ /* 0x000fe20000410000 */
[----:B------:R-:W1:Y:S01]  /*37f0*/  MUFU.TANH R36, R27 ;  /* 0x0000001b00247308 */ /* 0x000e620000002400 */
[----:B------:R-:W-:-:S07]  /*3800*/  FMUL.FTZ R11, R11, c[0x0][0x320] ;  /* 0x0000c8000b0b7a20 */ /* 0x000fce0000410000 */
[----:B------:R-:W1:Y:S08]  /*3810*/  MUFU.TANH R33, R40 ;  /* 0x0000002800217308 */ /* 0x000e700000002400 */
        /* <DEDUP_REMOVED lines=10> */
[----:B------:R5:W1:Y:S02]  /*38c0*/  MUFU.TANH R48, R0 ;  /* 0x0000000000307308 */ /* 0x000a640000002400 */
[----:B-----5:R-:W-:Y:S01]  /*38d0*/  LOP3.LUT R0, R5, R2, RZ, 0xfc, !PT ;  /* 0x0000000205007212 */ /* 0x020fe200078efcff */
        /* <DEDUP_REMOVED lines=12> */
[----:B------:R-:W-:Y:S02]  /*39a0*/  LEA.HI.X R7, R8, c[0x0][0x1cc], R2, 0x1, P1 ;  /* 0x0000730008077a11 */ /* 0x000fe400008f0c02 */
[----:B------:R-:W-:-:S03]  /*39b0*/  IADD3 R12, P1, R14, R18, RZ ;  /* 0x000000120e0c7210 */ /* 0x000fc60007f3e0ff */
[----:B------:R-:W-:Y:S01]  /*39c0*/  IMAD.X R15, R5, 0x1, R7, P3 ;  /* 0x00000001050f7824 */ /* 0x000fe200018e0607 */
[-C--:B------:R-:W-:Y:S01]  /*39d0*/  IADD3 R10, P3, R12, R18.reuse, RZ ;  /* 0x000000120c0a7210 */ /* 0x080fe20007f7e0ff */
[----:B------:R-:W-:Y:S01]  /*39e0*/  @!PT LDS RZ, [RZ] ;  /* 0x00000000fffff984 */ /* 0x000fe20000000800 */
[----:B------:R-:W-:Y:S01]  /*39f0*/  @!PT LDS RZ, [RZ] ;  /* 0x00000000fffff984 */ /* 0x000fe20000000800 */
[----:B------:R-:W-:Y:S01]  /*3a00*/  @!PT LDS RZ, [RZ] ;  /* 0x00000000fffff984 */ /* 0x000fe20000000800 */
[----:B------:R1:W-:Y:S02]  /*3a10*/  LDGSTS.E.BYPASS.LTC128B.128 [R241+0x3900], [R6.64], !P2 ;  /* 0x0390000006f17fae */ /* 0x0003e4000d101d48 */
[--C-:B------:R-:W-:Y:S01]  /*3a20*/  IMAD.X R13, R15, 0x1, R5.reuse, P1 ;  /* 0x000000010f0d7824 */ /* 0x100fe200008e0605 */
[----:B------:R-:W-:Y:S01]  /*3a30*/  IADD3 R8, P1, R10, R18, RZ ;  /* 0x000000120a087210 */ /* 0x000fe20007f3e0ff */
[----:B------:R2:W-:Y:S02]  /*3a40*/  LDGSTS.E.BYPASS.LTC128B.128 [R241+0x4100], [R14.64], !P2 ;  /* 0x041000000ef17fae */ /* 0x0005e4000d101d48 */
[--C-:B------:R-:W-:Y:S02]  /*3a50*/  IMAD.X R11, R13, 0x1, R5.reuse, P3 ;  /* 0x000000010d0b7824 */ /* 0x100fe400018e0605 */
[----:B------:R3:W-:Y:S02]  /*3a60*/  LDGSTS.E.BYPASS.LTC128B.128 [R241+0x4900], [R12.64], !P2 ;  /* 0x049000000cf17fae */ /* 0x0007e4000d101d48 */
[----:B------:R-:W-:-:S02]  /*3a70*/  IMAD.X R9, R11, 0x1, R5, P1 ;  /* 0x000000010b097824 */ /* 0x000fc400008e0605 */
[----:B------:R3:W-:Y:S04]  /*3a80*/  LDGSTS.E.BYPASS.LTC128B.128 [R241+0x5100], [R10.64], !P2 ;  /* 0x051000000af17fae */ /* 0x0007e8000d101d48 */
[----:B------:R3:W-:Y:S01]  /*3a90*/  LDGSTS.E.BYPASS.LTC128B.128 [R241+0x5900], [R8.64], !P2 ;  /* 0x0590000008f17fae */ /* 0x0007e2000d101d48 */
[----:B-1----:R-:W-:-:S04]  /*3aa0*/  IADD3 R6, P3, R8, R18, RZ ;  /* 0x0000001208067210 */ /* 0x002fc80007f7e0ff */
[----:B--2---:R-:W-:Y:S01]  /*3ab0*/  IADD3 R14, P1, R6, R18, RZ ;  /* 0x00000012060e7210 */ /* 0x004fe20007f3e0ff */
[----:B------:R-:W-:-:S04]  /*3ac0*/  IMAD.X R7, R9, 0x1, R5, P3 ;  /* 0x0000000109077824 */ /* 0x000fc800018e0605 */
[----:B------:R-:W-:Y:S01]  /*3ad0*/  IMAD.X R15, R7, 0x1, R5, P1 ;  /* 0x00000001070f7824 */ /* 0x000fe200008e0605 */
[----:B------:R3:W-:Y:S04]  /*3ae0*/  LDGSTS.E.BYPASS.LTC128B.128 [R241+0x6100], [R6.64], !P2 ;  /* 0x0610000006f17fae */ /* 0x0007e8000d101d48 */
[----:B------:R3:W-:Y:S03]  /*3af0*/  LDGSTS.E.BYPASS.LTC128B.128 [R241+0x6900], [R14.64], !P2 ;  /* 0x069000000ef17fae */ /* 0x0007e6000d101d48 */
.L_x_31:
[----:B-1234-:R-:W-:Y:S01]  /*3b00*/  LOP3.LUT R2, R190, 0xffffffe0, RZ, 0xc0, !PT ;  /* 0xffffffe0be027812 */ /* 0x01efe200078ec0ff */
[----:B------:R-:W-:Y:S01]  /*3b10*/  IMAD.IADD R6, R112, 0x1, R156 ;  /* 0x0000000170067824 */ /* 0x000fe200078e029c */
[----:B------:R-:W0:Y:S01]  /*3b20*/  LDGDEPBAR ;  /* 0x00000000000079af */ /* 0x000e220000000000 */
[----:B------:R-:W-:Y:S02]  /*3b30*/  IMAD.SHL.U32 R224, R0, 0x2, RZ ;  /* 0x0000000200e07824 */ /* 0x000fe400078e00ff */
[----:B------:R-:W-:-:S02]  /*3b40*/  IMAD.IADD R2, R192, 0x1, -R2 ;  /* 0x00000001c0027824 */ /* 0x000fc400078e0a02 */
[--C-:B------:R-:W-:Y:S02]  /*3b50*/  IMAD R225, R4, 0x2, R224.reuse ;  /* 0x0000000204e17824 */ /* 0x100fe400078e02e0 */
[C---:B------:R-:W-:Y:S01]  /*3b60*/  IMAD R227, R3.reuse, 0x2, R224 ;  /* 0x0000000203e37824 */ /* 0x040fe200078e02e0 */
[----:B------:R-:W-:Y:S01]  /*3b70*/  SHF.R.S32.HI R5, RZ, 0x1f, R2 ;  /* 0x0000001fff057819 */ /* 0x000fe20000011402 */
[----:B------:R-:W-:-:S03]  /*3b80*/  IMAD R226, R3, 0x2, R225 ;  /* 0x0000000203e27824 */ /* 0x000fc600078e02e1 */
[----:B------:R-:W-:-:S04]  /*3b90*/  LEA.HI R5, R5, R2, RZ, 0x2 ;  /* 0x0000000205057211 */ /* 0x000fc800078f10ff */
[----:B------:R-:W-:-:S05]  /*3ba0*/  LOP3.LUT R5, R5, 0x7ffffffc, RZ, 0xc0, !PT ;  /* 0x7ffffffc05057812 */ /* 0x000fca00078ec0ff */
[----:B------:R-:W-:-:S04]  /*3bb0*/  IMAD.IADD R2, R2, 0x1, -R5 ;  /* 0x0000000102027824 */ /* 0x000fc800078e0a05 */
[----:B------:R-:W-:-:S05]  /*3bc0*/  IMAD R2, R2, -0x2, R6 ;  /* 0xfffffffe02027824 */ /* 0x000fca00078e0206 */
[C---:B------:R-:W-:Y:S02]  /*3bd0*/  ISETP.GT.AND P4, PT, R2.reuse, RZ, PT ;  /* 0x000000ff0200720c */ /* 0x040fe40003f84270 */
[C---:B------:R-:W-:Y:S02]  /*3be0*/  ISETP.GT.AND P3, PT, R2.reuse, 0x1, PT ;  /* 0x000000010200780c */ /* 0x040fe40003f64270 */
[----:B------:R-:W-:Y:S02]  /*3bf0*/  ISETP.GT.AND P1, PT, R2, 0x8, PT ;  /* 0x000000080200780c */ /* 0x000fe40003f24270 */
[----:B------:R-:W-:Y:S02]  /*3c00*/  FSEL R10, R189, -INF , P4 ;  /* 0xff800000bd0a7808 */ /* 0x000fe40002000000 */
[----:B------:R-:W-:Y:S02]  /*3c10*/  FSEL R11, R188, -INF , P3 ;  /* 0xff800000bc0b7808 */ /* 0x000fe40001800000 */
[----:B------:R-:W-:-:S02]  /*3c20*/  ISETP.GT.AND P6, PT, R2, 0x9, PT ;  /* 0x000000090200780c */ /* 0x000fc40003fc4270 */
[----:B------:R-:W-:Y:S02]  /*3c30*/  FSEL R12, R183, -INF , P1 ;  /* 0xff800000b70c7808 */ /* 0x000fe40000800000 */
[----:B------:R-:W-:Y:S02]  /*3c40*/  FMNMX.FTZ R70, R10, R11, !PT ;  /* 0x0000000b0a467209 */ /* 0x000fe40007810000 */
[----:B------:R-:W-:Y:S02]  /*3c50*/  ISETP.GT.AND P5, PT, R2, 0x10, PT ;  /* 0x000000100200780c */ /* 0x000fe40003fa4270 */
[----:B------:R-:W-:Y:S02]  /*3c60*/  FSEL R13, R182, -INF , P6 ;  /* 0xff800000b60d7808 */ /* 0x000fe40003000000 */
[----:B------:R-:W-:Y:S02]  /*3c70*/  FMNMX.FTZ R70, R12, R70, !PT ;  /* 0x000000460c467209 */ /* 0x000fe40007810000 */
[----:B------:R-:W-:-:S02]  /*3c80*/  FSEL R21, R180, -INF , P4 ;  /* 0xff800000b4157808 */ /* 0x000fc40002000000 */
        /* <DEDUP_REMOVED lines=28> */
[----:B------:R-:W-:Y:S02]  /*3e50*/  FSEL R116, R159, -INF , P6 ;  /* 0xff8000009f747808 */ /* 0x000fe40003000000 */
[----:B------:R-:W-:-:S02]  /*3e60*/  FMNMX.FTZ R70, R31, R70, !PT ;  /* 0x000000461f467209 */ /* 0x000fc40007810000 */
[----:B------:R-:W-:Y:S02]  /*3e70*/  FSEL R92, R165, -INF , P4 ;  /* 0xff800000a55c7808 */ /* 0x000fe40002000000 */
[----:B------:R-:W-:Y:S02]  /*3e80*/  FSEL R45, R168, -INF , P4 ;  /* 0xff800000a82d7808 */ /* 0x000fe40002000000 */
[----:B------:R-:W-:Y:S02]  /*3e90*/  FSEL R99, R170, -INF , P4 ;  /* 0xff800000aa637808 */ /* 0x000fe40002000000 */
[----:B------:R-:W-:Y:S02]  /*3ea0*/  FSEL R112, R113, -INF , P6 ;  /* 0xff80000071707808 */ /* 0x000fe40003000000 */
[----:B------:R-:W-:Y:S02]  /*3eb0*/  ISETP.GT.AND P4, PT, R2, 0x28, PT ;  /* 0x000000280200780c */ /* 0x000fe40003f84270 */
[----:B------:R-:W-:-:S02]  /*3ec0*/  FSEL R113, R117, -INF , P5 ;  /* 0xff80000075717808 */ /* 0x000fc40002800000 */
[----:B------:R-:W-:Y:S02]  /*3ed0*/  FSEL R117, R160, -INF , P5 ;  /* 0xff800000a0757808 */ /* 0x000fe40002800000 */
[----:B------:R-:W-:Y:S02]  /*3ee0*/  FMNMX.FTZ R70, R116, R70, !PT ;  /* 0x0000004674467209 */ /* 0x000fe40007810000 */
[----:B------:R-:W-:Y:S02]  /*3ef0*/  FSEL R96, R157, -INF , P3 ;  /* 0xff8000009d607808 */ /* 0x000fe40001800000 */
[----:B------:R-:W-:Y:S02]  /*3f00*/  FSEL R46, R162, -INF , P3 ;  /* 0xff800000a22e7808 */ /* 0x000fe40001800000 */
[----:B------:R-:W-:Y:S02]  /*3f10*/  FSEL R104, R164, -INF , P3 ;  /* 0xff800000a4687808 */ /* 0x000fe40001800000 */
[----:B------:R-:W-:-:S02]  /*3f20*/  FSEL R110, R118, -INF , P4 ;  /* 0xff800000766e7808 */ /* 0x000fc40002000000 */
[----:B------:R-:W-:Y:S02]  /*3f30*/  ISETP.GT.AND P3, PT, R2, 0x29, PT ;  /* 0x000000290200780c */ /* 0x000fe40003f64270 */
[----:B------:R-:W-:Y:S02]  /*3f40*/  FSEL R118, R149, -INF , P4 ;  /* 0xff80000095767808 */ /* 0x000fe40002000000 */
[----:B------:R-:W-:Y:S02]  /*3f50*/  FMNMX.FTZ R70, R117, R70, !PT ;  /* 0x0000004675467209 */ /* 0x000fe40007810000 */
[----:B------:R-:W-:Y:S02]  /*3f60*/  FSEL R97, R158, -INF , P1 ;  /* 0xff8000009e617808 */ /* 0x000fe40000800000 */
[----:B------:R-:W-:Y:S02]  /*3f70*/  FSEL R47, R161, -INF , P1 ;  /* 0xff800000a12f7808 */ /* 0x000fe40000800000 */
[----:B------:R-:W-:-:S02]  /*3f80*/  FSEL R105, R163, -INF , P1 ;  /* 0xff800000a3697808 */ /* 0x000fc40000800000 */
[----:B------:R-:W-:Y:S02]  /*3f90*/  ISETP.GT.AND P1, PT, R2, 0x30, PT ;  /* 0x000000300200780c */ /* 0x000fe40003f24270 */
[----:B------:R-:W-:Y:S02]  /*3fa0*/  FSEL R124, R152, -INF , P3 ;  /* 0xff800000987c7808 */ /* 0x000fe40001800000 */
[----:B------:R-:W-:Y:S02]  /*3fb0*/  FMNMX.FTZ R70, R118, R70, !PT ;  /* 0x0000004676467209 */ /* 0x000fe40007810000 */
[----:B------:R-:W-:Y:S02]  /*3fc0*/  FSEL R125, R155, -INF , P6 ;  /* 0xff8000009b7d7808 */ /* 0x000fe40003000000 */
[----:B------:R-:W-:Y:S02]  /*3fd0*/  ISETP.GT.AND P6, PT, R2, 0x31, PT ;  /* 0x000000310200780c */ /* 0x000fe40003fc4270 */
[----:B------:R-:W-:-:S02]  /*3fe0*/  FSEL R129, R142, -INF , P1 ;  /* 0xff8000008e817808 */ /* 0x000fc40000800000 */
[----:B------:R-:W-:Y:S02]  /*3ff0*/  FMNMX.FTZ R70, R124, R70, !PT ;  /* 0x000000467c467209 */ /* 0x000fe40007810000 */
[----:B------:R-:W-:Y:S02]  /*4000*/  FSEL R109, R153, -INF , P5 ;  /* 0xff800000996d7808 */ /* 0x000fe40002800000 */
[----:B------:R-:W-:Y:S02]  /*4010*/  FSEL R126, R154, -INF , P5 ;  /* 0xff8000009a7e7808 */ /* 0x000fe40002800000 */
[----:B------:R-:W-:Y:S02]  /*4020*/  ISETP.GT.AND P5, PT, R2, 0x38, PT ;  /* 0x000000380200780c */ /* 0x000fe40003fa4270 */
        /* <DEDUP_REMOVED lines=52> */
[----:B------:R-:W-:Y:S02]  /*4370*/  FSEL R222, R68, -INF , P1 ;  /* 0xff80000044de7808 */ /* 0x000fe40000800000 */
[----:B------:R-:W-:Y:S02]  /*4380*/  ISETP.GT.AND P4, PT, R2, 0x59, PT ;  /* 0x000000590200780c */ /* 0x000fe40003f84270 */
        /* <DEDUP_REMOVED lines=10> */
[C---:B------:R-:W-:Y:S02]  /*4430*/  ISETP.GT.AND P5, PT, R2.reuse, 0x61, PT ;  /* 0x000000610200780c */ /* 0x040fe40003fa4270 */
[----:B------:R-:W-:Y:S02]  /*4440*/  FSEL R196, R33, -INF , P6 ;  /* 0xff80000021c47808 */ /* 0x000fe40003000000 */
[----:B------:R-:W-:Y:S02]  /*4450*/  FMNMX.FTZ R70, R223, R70, !PT ;  /* 0x00000046df467209 */ /* 0x000fe40007810000 */
[----:B------:R-:W-:Y:S01]  /*4460*/  ISETP.GT.AND P4, PT, R2, 0x68, PT ;  /* 0x000000680200780c */ /* 0x000fe20003f84270 */
[----:B------:R-:W-:Y:S01]  /*4470*/  IMAD.MOV.U32 R4, RZ, RZ, R196 ;  /* 0x000000ffff047224 */ /* 0x000fe200078e00c4 */
[----:B------:R-:W-:-:S02]  /*4480*/  FSEL R197, R32, -INF , P5 ;  /* 0xff80000020c57808 */ /* 0x000fc40002800000 */
[----:B------:R-:W-:Y:S02]  /*4490*/  FMNMX.FTZ R70, R196, R70, !PT ;  /* 0x00000046c4467209 */ /* 0x000fe40007810000 */
[----:B------:R-:W-:Y:S02]  /*44a0*/  FSEL R178, R79, -INF , P3 ;  /* 0xff8000004fb27808 */ /* 0x000fe40001800000 */
[----:B------:R-:W-:Y:S02]  /*44b0*/  FSEL R172, R77, -INF , P3 ;  /* 0xff8000004dac7808 */ /* 0x000fe40001800000 */
[----:B------:R-:W-:Y:S02]  /*44c0*/  FSEL R249, R73, -INF , P3 ;  /* 0xff80000049f97808 */ /* 0x000fe40001800000 */
[----:B------:R-:W-:Y:S02]  /*44d0*/  ISETP.GT.AND P3, PT, R2, 0x69, PT ;  /* 0x000000690200780c */ /* 0x000fe40003f64270 */
[----:B------:R-:W-:-:S02]  /*44e0*/  FSEL R195, R17, -INF , P4 ;  /* 0xff80000011c37808 */ /* 0x000fc40002000000 */
[----:B------:R-:W-:Y:S02]  /*44f0*/  FMNMX.FTZ R70, R197, R70, !PT ;  /* 0x00000046c5467209 */ /* 0x000fe40007810000 */
[----:B------:R-:W-:Y:S02]  /*4500*/  FSEL R187, R16, -INF , P3 ;  /* 0xff80000010bb7808 */ /* 0x000fe40001800000 */
[----:B------:R-:W-:Y:S02]  /*4510*/  FMNMX.FTZ R70, R195, R70, !PT ;  /* 0x00000046c3467209 */ /* 0x000fe40007810000 */
[----:B------:R-:W-:Y:S02]  /*4520*/  FMNMX.FTZ R68, R15, R18, !PT ;  /* 0x000000120f447209 */ /* 0x000fe40007810000 */
[----:B------:R-:W-:Y:S02]  /*4530*/  FMNMX.FTZ R70, R187, R70, !PT ;  /* 0x00000046bb467209 */ /* 0x000fe40007810000 */
[----:B------:R-:W-:-:S02]  /*4540*/  FMNMX.FTZ R68, R19, R68, !PT ;  /* 0x0000004413447209 */ /* 0x000fc40007810000 */
[----:B------:R-:W-:Y:S01]  /*4550*/  FSEL R176, R66, -INF , P1 ;  /* 0xff80000042b07808 */ /* 0x000fe20000800000 */
[----:B------:R-:W1:Y:S01]  /*4560*/  SHFL.BFLY PT, R5, R70, 0x2, 0x1f ;  /* 0x0c401f0046057f89 */ /* 0x000e6200000e0000 */
[----:B------:R-:W-:Y:S02]  /*4570*/  FMNMX.FTZ R68, R20, R68, !PT ;  /* 0x0000004414447209 */ /* 0x000fe40007810000 */
[----:B------:R-:W-:Y:S02]  /*4580*/  FSEL R171, R64, -INF , P1 ;  /* 0xff80000040ab7808 */ /* 0x000fe40000800000 */
[----:B------:R-:W-:Y:S02]  /*4590*/  FMNMX.FTZ R68, R44, R68, !PT ;  /* 0x000000442c447209 */ /* 0x000fe40007810000 */
[----:B------:R-:W-:Y:S02]  /*45a0*/  FSEL R245, R60, -INF , P1 ;  /* 0xff8000003cf57808 */ /* 0x000fe40000800000 */
[----:B------:R-:W-:-:S02]  /*45b0*/  FMNMX.FTZ R68, R45, R68, !PT ;  /* 0x000000442d447209 */ /* 0x000fc40007810000 */
[----:B------:R-:W-:Y:S02]  /*45c0*/  FMNMX.FTZ R6, R40, R41, !PT ;  /* 0x0000002928067209 */ /* 0x000fe40007810000 */
[----:B------:R-:W-:Y:S02]  /*45d0*/  FMNMX.FTZ R68, R46, R68, !PT ;  /* 0x000000442e447209 */ /* 0x000fe40007810000 */
[----:B------:R-:W-:Y:S02]  /*45e0*/  FSEL R179, R34, -INF , P6 ;  /* 0xff80000022b37808 */ /* 0x000fe40003000000 */
[----:B------:R-:W-:Y:S02]  /*45f0*/  FMNMX.FTZ R68, R47, R68, !PT ;  /* 0x000000442f447209 */ /* 0x000fe40007810000 */
[----:B------:R-:W-:Y:S02]  /*4600*/  FSEL R182, R35, -INF , P5 ;  /* 0xff80000023b67808 */ /* 0x000fe40002800000 */
[----:B------:R-:W-:Y:S01]  /*4610*/  FMNMX.FTZ R68, R108, R68, !PT ;  /* 0x000000446c447209 */ /* 0x000fe20007810000 */
[----:B------:R-:W-:Y:S01]  /*4620*/  LDSM.16.MT88.4 R32, [R225+0x100] ;  /* 0x00010000e120783b */ /* 0x000fe20000004200 */
[----:B------:R-:W-:-:S02]  /*4630*/  FSEL R183, R24, -INF , P4 ;  /* 0xff80000018b77808 */ /* 0x000fc40002000000 */
[----:B-1----:R-:W-:Y:S02]  /*4640*/  FMNMX.FTZ R70, R70, R5, !PT ;  /* 0x0000000546467209 */ /* 0x002fe40007810000 */
[----:B------:R-:W-:Y:S02]  /*4650*/  FMNMX.FTZ R68, R109, R68, !PT ;  /* 0x000000446d447209 */ /* 0x000fe40007810000 */
[----:B------:R-:W-:Y:S01]  /*4660*/  FSEL R208, R25, -INF , P3 ;  /* 0xff80000019d07808 */ /* 0x000fe20001800000 */
[----:B------:R-:W1:Y:S01]  /*4670*/  SHFL.BFLY PT, R5, R70, 0x1, 0x1f ;  /* 0x0c201f0046057f89 */ /* 0x000e6200000e0000 */
[----:B------:R-:W-:Y:S02]  /*4680*/  FMNMX.FTZ R68, R110, R68, !PT ;  /* 0x000000446e447209 */ /* 0x000fe40007810000 */
[----:B------:R-:W-:Y:S02]  /*4690*/  FSEL R181, R37, -INF , P6 ;  /* 0xff80000025b57808 */ /* 0x000fe40003000000 */
[----:B------:R-:W-:-:S02]  /*46a0*/  FMNMX.FTZ R68, R111, R68, !PT ;  /* 0x000000446f447209 */ /* 0x000fc40007810000 */
[----:B------:R-:W-:Y:S02]  /*46b0*/  FSEL R180, R36, -INF , P5 ;  /* 0xff80000024b47808 */ /* 0x000fe40002800000 */
[----:B------:R-:W-:Y:S02]  /*46c0*/  FMNMX.FTZ R68, R131, R68, !PT ;  /* 0x0000004483447209 */ /* 0x000fe40007810000 */
[----:B------:R-:W-:Y:S02]  /*46d0*/  FSEL R209, R27, -INF , P4 ;  /* 0xff8000001bd17808 */ /* 0x000fe40002000000 */
[----:B------:R-:W-:Y:S02]  /*46e0*/  FMNMX.FTZ R68, R132, R68, !PT ;  /* 0x0000004484447209 */ /* 0x000fe40007810000 */
[----:B------:R-:W-:Y:S02]  /*46f0*/  FSEL R221, R26, -INF , P3 ;  /* 0xff8000001add7808 */ /* 0x000fe40001800000 */
[----:B------:R-:W-:Y:S01]  /*4700*/  FMNMX.FTZ R68, R133, R68, !PT ;  /* 0x0000004485447209 */ /* 0x000fe20007810000 */
[----:B------:R-:W-:Y:S01]  /*4710*/  LDSM.16.MT88.4 R24, [R227+0x100] ;  /* 0x00010000e318783b */ /* 0x000fe20000004200 */
[----:B------:R-:W-:-:S02]  /*4720*/  FSEL R219, R49, -INF , P6 ;  /* 0xff80000031db7808 */ /* 0x000fc40003000000 */
[----:B------:R-:W-:Y:S02]  /*4730*/  FMNMX.FTZ R68, R134, R68, !PT ;  /* 0x0000004486447209 */ /* 0x000fe40007810000 */
[----:B------:R-:W-:Y:S02]  /*4740*/  FSEL R215, R48, -INF , P5 ;  /* 0xff80000030d77808 */ /* 0x000fe40002800000 */
[----:B-1----:R-:W-:Y:S02]  /*4750*/  FMNMX.FTZ R70, R70, R5, !PT ;  /* 0x0000000546467209 */ /* 0x002fe40007810000 */
[----:B------:R-:W-:Y:S02]  /*4760*/  FMNMX.FTZ R5, R21, R22, !PT ;  /* 0x0000001615057209 */ /* 0x000fe40007810000 */
[----:B------:R-:W-:Y:S01]  /*4770*/  FMNMX.FTZ R68, R152, R68, !PT ;  /* 0x0000004498447209 */ /* 0x000fe20007810000 */
[----:B------:R-:W-:Y:S01]  /*4780*/  FMUL.FTZ R7, R70, c[0x0][0x2d0] ;  /* 0x0000b40046077a20 */ /* 0x000fe20000410000 */
[----:B------:R-:W-:-:S02]  /*4790*/  FMNMX.FTZ R5, R23, R5, !PT ;  /* 0x0000000517057209 */ /* 0x000fc40007810000 */
[----:B------:R-:W-:Y:S02]  /*47a0*/  FSETP.NEU.FTZ.AND P1, PT, R70, -INF , PT ;  /* 0xff8000004600780b */ /* 0x000fe40003f3d000 */
[----:B------:R-:W-:Y:S02]  /*47b0*/  FMNMX.FTZ R5, R28, R5, !PT ;  /* 0x000000051c057209 */ /* 0x000fe40007810000 */
[----:B------:R-:W-:Y:S02]  /*47c0*/  FMNMX.FTZ R68, R153, R68, !PT ;  /* 0x0000004499447209 */ /* 0x000fe40007810000 */
[----:B------:R-:W-:Y:S02]  /*47d0*/  FMNMX.FTZ R5, R71, R5, !PT ;  /* 0x0000000547057209 */ /* 0x000fe40007810000 */
[----:B------:R-:W-:Y:S02]  /*47e0*/  FSEL R7, R7, RZ, P1 ;  /* 0x000000ff07077208 */ /* 0x000fe40000800000 */
[----:B------:R-:W-:-:S02]  /*47f0*/  FMNMX.FTZ R5, R92, R5, !PT ;  /* 0x000000055c057209 */ /* 0x000fc40007810000 */
[----:B------:R-:W-:Y:S01]  /*4800*/  ISETP.GT.AND P1, PT, R2, 0x59, PT ;  /* 0x000000590200780c */ /* 0x000fe20003f24270 */
[----:B------:R-:W-:Y:S01]  /*4810*/  FFMA.FTZ R4, R4, c[0x0][0x2d0], -R7 ;  /* 0x0000b40004047a23 */ /* 0x000fe20000010807 */
        /* <DEDUP_REMOVED lines=9> */
[----:B------:R-:W-:Y:S02]  /*48b0*/  FSEL R164, R65, -INF , P1 ;  /* 0xff80000041a47808 */ /* 0x000fe40000800000 */
        /* <DEDUP_REMOVED lines=26> */
[----:B------:R-:W-:Y:S02]  /*4a60*/  FSEL R165, R52, -INF , P1 ;  /* 0xff80000034a57808 */ /* 0x000fe40000800000 */
[----:B------:R-:W-:Y:S01]  /*4a70*/  FMNMX.FTZ R2, R176, R2, !PT ;  /* 0x00000002b0027209 */ /* 0x000fe20007810000 */
[----:B------:R-:W1:Y:S01]  /*4a80*/  SHFL.BFLY PT, R6, R68, 0x2, 0x1f ;  /* 0x0c401f0044067f89 */ /* 0x000e6200000e0000 */
        /* <DEDUP_REMOVED lines=11> */
[----:B------:R-:W-:Y:S01]  /*4b40*/  FSEL R170, R56, -INF , P1 ;  /* 0xff80000038aa7808 */ /* 0x000fe20000800000 */
[----:B------:R-:W2:Y:S01]  /*4b50*/  SHFL.BFLY PT, R8, R2, 0x2, 0x1f ;  /* 0x0c401f0002087f89 */ /* 0x000ea200000e0000 */
[----:B------:R-:W-:Y:S02]  /*4b60*/  FMNMX.FTZ R5, R166, R5, !PT ;  /* 0x00000005a6057209 */ /* 0x000fe40007810000 */
[----:B-1----:R-:W-:Y:S01]  /*4b70*/  FMNMX.FTZ R68, R68, R6, !PT ;  /* 0x0000000644447209 */ /* 0x002fe20007810000 */
[----:B------:R-:W-:Y:S01]  /*4b80*/  FFMA.FTZ R6, R10, c[0x0][0x2d0], -R7 ;  /* 0x0000b4000a067a23 */ /* 0x000fe20000010807 */
[----:B------:R-:W-:-:S02]  /*4b90*/  FMNMX.FTZ R5, R167, R5, !PT ;  /* 0x00000005a7057209 */ /* 0x000fc40007810000 */
[----:B------:R-:W-:Y:S01]  /*4ba0*/  FSEL R210, R39, -INF , P4 ;  /* 0xff80000027d27808 */ /* 0x000fe20002000000 */
[----:B------:R-:W1:Y:S01]  /*4bb0*/  SHFL.BFLY PT, R9, R68, 0x1, 0x1f ;  /* 0x0c201f0044097f89 */ /* 0x000e6200000e0000 */
[----:B------:R-:W-:Y:S01]  /*4bc0*/  FMNMX.FTZ R5, R169, R5, !PT ;  /* 0x00000005a9057209 */ /* 0x000fe20007810000 */
[----:B------:R3:W-:Y:S01]  /*4bd0*/  MUFU.EX2 R243, R6 ;  /* 0x0000000600f37308 */ /* 0x0007e20000000800 */
[----:B------:R-:W-:Y:S02]  /*4be0*/  FSEL R207, R38, -INF , P3 ;  /* 0xff80000026cf7808 */ /* 0x000fe40001800000 */
[----:B------:R-:W-:Y:S01]  /*4bf0*/  FMNMX.FTZ R5, R250, R5, !PT ;  /* 0x00000005fa057209 */ /* 0x000fe20007810000 */
[----:B------:R-:W-:Y:S03]  /*4c00*/  LDSM.16.MT88.4 R36, [R226+0x100] ;  /* 0x00010000e224783b */ /* 0x000fe60000004200 */
[----:B------:R-:W-:-:S02]  /*4c10*/  FMNMX.FTZ R5, R249, R5, !PT ;  /* 0x00000005f9057209 */ /* 0x000fc40007810000 */
[----:B--2---:R-:W-:Y:S01]  /*4c20*/  FMNMX.FTZ R2, R2, R8, !PT ;  /* 0x0000000802027209 */ /* 0x004fe20007810000 */
[----:B---3--:R-:W-:-:S04]  /*4c30*/  FFMA.FTZ R6, R11, c[0x0][0x2d0], -R7 ;  /* 0x0000b4000b067a23 */ /* 0x008fc80000010807 */
[----:B------:R-:W2:Y:S01]  /*4c40*/  SHFL.BFLY PT, R11, R2, 0x1, 0x1f ;  /* 0x0c201f00020b7f89 */ /* 0x000ea200000e0000 */
[----:B------:R3:W4:Y:S01]  /*4c50*/  MUFU.EX2 R242, R6 ;  /* 0x0000000600f27308 */ /* 0x0007220000000800 */
[----:B-1----:R-:W-:-:S04]  /*4c60*/  FMNMX.FTZ R68, R68, R9, !PT ;  /* 0x0000000944447209 */ /* 0x002fc80007810000 */
[C---:B------:R-:W-:Y:S01]  /*4c70*/  FSETP.NEU.FTZ.AND P1, PT, R68.reuse, -INF , PT ;  /* 0xff8000004400780b */ /* 0x040fe20003f3d000 */
[----:B------:R-:W-:Y:S01]  /*4c80*/  FMUL.FTZ R9, R68, c[0x0][0x2d0] ;  /* 0x0000b40044097a20 */ /* 0x000fe20000410000 */
[----:B---3--:R-:W-:Y:S01]  /*4c90*/  FMNMX.FTZ R6, R245, R5, !PT ;  /* 0x00000005f5067209 */ /* 0x008fe20007810000 */
[--C-:B------:R-:W-:Y:S01]  /*4ca0*/  FFMA.FTZ R5, R12, c[0x0][0x2d0], -R7.reuse ;  /* 0x0000b4000c057a23 */ /* 0x100fe20000010807 */
[----:B----4-:R-:W-:Y:S02]  /*4cb0*/  F2FP.PACK_AB R12, R242, R243 ;  /* 0x000000f3f20c723e */ /* 0x010fe400000000ff */
[----:B------:R-:W-:Y:S01]  /*4cc0*/  FMNMX.FTZ R6, R170, R6, !PT ;  /* 0x00000006aa067209 */ /* 0x000fe20007810000 */
[----:B------:R1:W-:Y:S01]  /*4cd0*/  MUFU.EX2 R201, R5 ;  /* 0x0000000500c97308 */ /* 0x0003e20000000800 */
[----:B--2---:R-:W-:Y:S02]  /*4ce0*/  FMNMX.FTZ R2, R2, R11, !PT ;  /* 0x0000000b02027209 */ /* 0x004fe40007810000 */
[----:B-1----:R-:W-:Y:S01]  /*4cf0*/  FMNMX.FTZ R5, R219, R6, !PT ;  /* 0x00000006db057209 */ /* 0x002fe20007810000 */
[----:B------:R-:W-:-:S03]  /*4d00*/  FFMA.FTZ R6, R13, c[0x0][0x2d0], -R7 ;  /* 0x0000b4000d067a23 */ /* 0x000fc60000010807 */
[----:B------:R-:W-:Y:S01]  /*4d10*/  FMNMX.FTZ R5, R215, R5, !PT ;  /* 0x00000005d7057209 */ /* 0x000fe20007810000 */
[----:B------:R1:W2:Y:S03]  /*4d20*/  MUFU.EX2 R190, R6 ;  /* 0x0000000600be7308 */ /* 0x0002a60000000800 */
[----:B------:R-:W-:Y:S01]  /*4d30*/  FMNMX.FTZ R8, R210, R5, !PT ;  /* 0x00000005d2087209 */ /* 0x000fe20007810000 */
[----:B------:R-:W-:-:S03]  /*4d40*/  FFMA.FTZ R5, R14, c[0x0][0x2d0], -R7 ;  /* 0x0000b4000e057a23 */ /* 0x000fc60000010807 */
[----:B------:R-:W-:Y:S01]  /*4d50*/  FMNMX.FTZ R8, R207, R8, !PT ;  /* 0x00000008cf087209 */ /* 0x000fe20007810000 */
[----:B------:R3:W-:Y:S04]  /*4d60*/  MUFU.EX2 R200, R5 ;  /* 0x0000000500c87308 */ /* 0x0007e80000000800 */
[----:B------:R-:W4:Y:S01]  /*4d70*/  SHFL.BFLY PT, R10, R8, 0x2, 0x1f ;  /* 0x0c401f00080a7f89 */ /* 0x000f2200000e0000 */
[----:B-1----:R-:W-:Y:S02]  /*4d80*/  FSEL R6, R9, RZ, P1 ;  /* 0x000000ff09067208 */ /* 0x002fe40000800000 */
[----:B------:R-:W-:Y:S02]  /*4d90*/  FSETP.NEU.FTZ.AND P1, PT, R2, -INF , PT ;  /* 0xff8000000200780b */ /* 0x000fe40003f3d000 */
[----:B--2---:R-:W-:Y:S01]  /*4da0*/  F2FP.PACK_AB R14, R190, R201 ;  /* 0x000000c9be0e723e */ /* 0x004fe200000000ff */
[----:B------:R-:W-:-:S02]  /*4db0*/  FFMA.FTZ R9, R19, c[0x0][0x2d0], -R6 ;  /* 0x0000b40013097a23 */ /* 0x000fc40000010806 */
[--C-:B---3--:R-:W-:Y:S02]  /*4dc0*/  FFMA.FTZ R5, R15, c[0x0][0x2d0], -R6.reuse ;  /* 0x0000b4000f057a23 */ /* 0x108fe40000010806 */
[----:B------:R1:W-:Y:S08]  /*4dd0*/  MUFU.EX2 R185, R9 ;  /* 0x0000000900b97308 */ /* 0x0003f00000000800 */
[----:B------:R2:W-:Y:S01]  /*4de0*/  MUFU.EX2 R202, R5 ;  /* 0x0000000500ca7308 */ /* 0x0005e20000000800 */
[----:B----4-:R-:W-:Y:S01]  /*4df0*/  FMNMX.FTZ R8, R8, R10, !PT ;  /* 0x0000000a08087209 */ /* 0x010fe20007810000 */
[----:B-1----:R-:W-:-:S06]  /*4e00*/  FFMA.FTZ R9, R20, c[0x0][0x2d0], -R6 ;  /* 0x0000b40014097a23 */ /* 0x002fcc0000010806 */
[----:B------:R-:W1:Y:S01]  /*4e10*/  MUFU.EX2 R189, R9 ;  /* 0x0000000900bd7308 */ /* 0x000e620000000800 */
[----:B--2---:R-:W-:Y:S02]  /*4e20*/  FFMA.FTZ R5, R18, c[0x0][0x2d0], -R6 ;  /* 0x0000b40012057a23 */ /* 0x004fe40000010806 */
[----:B------:R-:W-:Y:S05]  /*4e30*/  LDSM.16.MT88.4 R16, [R224+0x100] ;  /* 0x00010000e010783b */ /* 0x000fea0000004200 */
[----:B------:R2:W3:Y:S01]  /*4e40*/  MUFU.EX2 R145, R5 ;  /* 0x0000000500917308 */ /* 0x0004e20000000800 */
[----:B-1----:R-:W-:Y:S01]  /*4e50*/  F2FP.PACK_AB R10, R189, R185 ;  /* 0x000000b9bd0a723e */ /* 0x002fe200000000ff */
[----:B--2---:R-:W-:-:S05]  /*4e60*/  FMUL.FTZ R5, R2, c[0x0][0x2d0] ;  /* 0x0000b40002057a20 */ /* 0x004fca0000410000 */
[----:B------:R-:W-:-:S05]  /*4e70*/  FSEL R5, R5, RZ, P1 ;  /* 0x000000ff05057208 */ /* 0x000fca0000800000 */
[--C-:B------:R-:W-:Y:S02]  /*4e80*/  FFMA.FTZ R9, R21, c[0x0][0x2d0], -R5.reuse ;  /* 0x0000b40015097a23 */ /* 0x100fe40000010805 */
[--C-:B------:R-:W-:Y:S02]  /*4e90*/  FFMA.FTZ R0, R22, c[0x0][0x2d0], -R5.reuse ;  /* 0x0000b40016007a23 */ /* 0x100fe40000010805 */
[----:B------:R1:W-:Y:S08]  /*4ea0*/  MUFU.EX2 R191, R9 ;  /* 0x0000000900bf7308 */ /* 0x0003f00000000800 */
[----:B------:R2:W4:Y:S01]  /*4eb0*/  MUFU.EX2 R244, R0 ;  /* 0x0000000000f47308 */ /* 0x0005220000000800 */
[----:B-1----:R-:W1:Y:S01]  /*4ec0*/  SHFL.BFLY PT, R9, R8, 0x1, 0x1f ;  /* 0x0c201f0008097f89 */ /* 0x002e6200000e0000 */
[----:B--2---:R-:W-:-:S03]  /*4ed0*/  FFMA.FTZ R0, R23, c[0x0][0x2d0], -R5 ;  /* 0x0000b40017007a23 */ /* 0x004fc60000010805 */
[----:B------:R-:W2:Y:S03]  /*4ee0*/  LDSM.16.MT88.4 R20, [R224+0x900] ;  /* 0x00090000e014783b */ /* 0x000ea60000004200 */
[----:B------:R5:W-:Y:S01]  /*4ef0*/  MUFU.EX2 R248, R0 ;  /* 0x0000000000f87308 */ /* 0x000be20000000800 */
[----:B-1----:R-:W-:Y:S02]  /*4f00*/  FMNMX.FTZ R69, R8, R9, !PT ;  /* 0x0000000908457209 */ /* 0x002fe40007810000 */
[----:B---3--:R-:W-:Y:S01]  /*4f10*/  F2FP.PACK_AB R8, R145, R202 ;  /* 0x000000ca9108723e */ /* 0x008fe200000000ff */
[----:B-----5:R-:W-:Y:S01]  /*4f20*/  FFMA.FTZ R0, R28, c[0x0][0x2d0], -R5 ;  /* 0x0000b4001c007a23 */ /* 0x020fe20000010805 */
[C---:B------:R-:W-:Y:S01]  /*4f30*/  FSETP.NEU.FTZ.AND P1, PT, R69.reuse, -INF , PT ;  /* 0xff8000004500780b */ /* 0x040fe20003f3d000 */
[----:B------:R-:W-:Y:S01]  /*4f40*/  FMUL.FTZ R3, R69, c[0x0][0x2d0] ;  /* 0x0000b40045037a20 */ /* 0x000fe20000410000 */
[----:B----4-:R-:W-:Y:S01]  /*4f50*/  F2FP.PACK_AB R9, R244, R191 ;  /* 0x000000bff409723e */ /* 0x010fe200000000ff */
[----:B------:R1:W3:Y:S02]  /*4f60*/  MUFU.EX2 R194, R0 ;  /* 0x0000000000c27308 */ /* 0x0002e40000000800 */
[----:B-1----:R-:W-:Y:S01]  /*4f70*/  FFMA.FTZ R0, R29, c[0x0][0x2d0], -R7 ;  /* 0x0000b4001d007a23 */ /* 0x002fe20000010807 */
[----:B---3--:R-:W-:-:S05]  /*4f80*/  F2FP.PACK_AB R11, R194, R248 ;  /* 0x000000f8c20b723e */ /* 0x008fca00000000ff */
[----:B------:R1:W-:Y:S02]  /*4f90*/  MUFU.EX2 R147, R0 ;  /* 0x0000000000937308 */ /* 0x0003e40000000800 */
[C---:B------:R-:W-:Y:S08]  /*4fa0*/  HMMA.16816.F32 R80, R8.reuse, R16, RZ ;  /* 0x000000100850723c */ /* 0x040ff000000018ff */
[----:B------:R-:W-:Y:S01]  /*4fb0*/  HMMA.16816.F32 R60, R8, R18, RZ ;  /* 0x00000012083c723c */ /* 0x000fe200000018ff */
[----:B-1----:R-:W-:-:S04]  /*4fc0*/  FFMA.FTZ R0, R30, c[0x0][0x2d0], -R7 ;  /* 0x0000b4001e007a23 */ /* 0x002fc80000010807 */
[----:B------:R1:W-:Y:S03]  /*4fd0*/  MUFU.EX2 R193, R0 ;  /* 0x0000000000c17308 */ /* 0x0003e60000000800 */
[C---:B------:R-:W-:Y:S08]  /*4fe0*/  HMMA.16816.F32 R76, R8.reuse, R24, RZ ;  /* 0x00000018084c723c */ /* 0x040ff000000018ff */
[----:B------:R-:W-:Y:S01]  /*4ff0*/  HMMA.16816.F32 R56, R8, R26, RZ ;  /* 0x0000001a0838723c */ /* 0x000fe200000018ff */
[----:B-1----:R-:W-:Y:S01]  /*5000*/  FSEL R0, R3, RZ, P1 ;  /* 0x000000ff03007208 */ /* 0x002fe20000800000 */
[----:B------:R-:W-:-:S06]  /*5010*/  FFMA.FTZ R3, R31, c[0x0][0x2d0], -R7 ;  /* 0x0000b4001f037a23 */ /* 0x000fcc0000010807 */
[C---:B------:R-:W-:Y:S01]  /*5020*/  HMMA.16816.F32 R72, R8.reuse, R32, RZ ;  /* 0x000000200848723c */ /* 0x040fe200000018ff */
[----:B------:R-:W1:Y:S01]  /*5030*/  LDSM.16.MT88.4 R28, [R226+0x900] ;  /* 0x00090000e21c783b */ /* 0x000e620000004200 */
[----:B------:R3:W-:Y:S06]  /*5040*/  MUFU.EX2 R156, R3 ;  /* 0x00000003009c7308 */ /* 0x0007ec0000000800 */
[C---:B------:R-:W-:Y:S08]  /*5050*/  HMMA.16816.F32 R64, R8.reuse, R36, RZ ;  /* 0x000000240840723c */ /* 0x040ff000000018ff */
[----:B------:R-:W-:Y:S01]  /*5060*/  HMMA.16816.F32 R52, R8, R34, RZ ;  /* 0x000000220834723c */ /* 0x000fe200000018ff */
[----:B---3--:R-:W-:-:S04]  /*5070*/  FFMA.FTZ R3, R40, c[0x0][0x2d0], -R0 ;  /* 0x0000b40028037a23 */ /* 0x008fc80000010800 */
[----:B------:R3:W-:Y:S03]  /*5080*/  MUFU.EX2 R175, R3 ;  /* 0x0000000300af7308 */ /* 0x0007e60000000800 */
[----:B------:R-:W-:Y:S01]  /*5090*/  HMMA.16816.F32 R48, R8, R38, RZ ;  /* 0x000000260830723c */ /* 0x000fe200000018ff */
        /* <DEDUP_REMOVED lines=10> */
[C---:B------:R-:W-:Y:S08]  /*5140*/  HMMA.16816.F32 R84, R12.reuse, R16, RZ ;  /* 0x000000100c54723c */ /* 0x040ff000000018ff */
[----:B------:R-:W-:Y:S01]  /*5150*/  HMMA.16816.F32 R88, R12, R18, RZ ;  /* 0x000000120c58723c */ /* 0x000fe200000018ff */
[----:B------:R-:W4:Y:S01]  /*5160*/  LDSM.16.MT88.4 R16, [R227+0x900] ;  /* 0x00090000e310783b */ /* 0x000f220000004200 */
[----:B---3--:R-:W-:-:S04]  /*5170*/  FFMA.FTZ R3, R45, c[0x0][0x2d0], -R6 ;  /* 0x0000b4002d037a23 */ /* 0x008fc80000010806 */
[----:B------:R3:W5:Y:S02]  /*5180*/  MUFU.EX2 R146, R3 ;  /* 0x0000000300927308 */ /* 0x0007640000000800 */
[C---:B------:R-:W-:Y:S08]  /*5190*/  HMMA.16816.F32 R40, R12.reuse, R32, RZ ;  /* 0x000000200c28723c */ /* 0x040ff000000018ff */
[----:B------:R-:W-:Y:S01]  /*51a0*/  HMMA.16816.F32 R100, R12, R34, RZ ;  /* 0x000000220c64723c */ /* 0x000fe200000018ff */
[----:B---3--:R-:W-:Y:S01]  /*51b0*/  FFMA.FTZ R3, R46, c[0x0][0x2d0], -R6 ;  /* 0x0000b4002e037a23 */ /* 0x008fe20000010806 */
[----:B-----5:R-:W-:-:S06]  /*51c0*/  F2FP.PACK_AB R8, R146, R199 ;  /* 0x000000c79208723e */ /* 0x020fcc00000000ff */
[----:B------:R-:W-:Y:S01]  /*51d0*/  HMMA.16816.F32 R32, R12, R36, RZ ;  /* 0x000000240c20723c */ /* 0x000fe200000018ff */
[----:B------:R3:W-:Y:S02]  /*51e0*/  MUFU.EX2 R198, R3 ;  /* 0x0000000300c67308 */ /* 0x0007e40000000800 */
[----:B---3--:R-:W-:-:S05]  /*51f0*/  FFMA.FTZ R3, R47, c[0x0][0x2d0], -R6 ;  /* 0x0000b4002f037a23 */ /* 0x008fca0000010806 */
[----:B------:R-:W-:Y:S01]  /*5200*/  HMMA.16816.F32 R44, R12, R24, RZ ;  /* 0x000000180c2c723c */ /* 0x000fe200000018ff */
[----:B------:R3:W5:Y:S02]  /*5210*/  MUFU.EX2 R192, R3 ;  /* 0x0000000300c07308 */ /* 0x0007640000000800 */
[----:B---3--:R-:W-:Y:S01]  /*5220*/  FFMA.FTZ R3, R71, c[0x0][0x2d0], -R5 ;  /* 0x0000b40047037a23 */ /* 0x008fe20000010805 */
[----:B-----5:R-:W-:Y:S01]  /*5230*/  F2FP.PACK_AB R10, R192, R198 ;  /* 0x000000c6c00a723e */ /* 0x020fe200000000ff */
[----:B------:R-:W-:-:S04]  /*5240*/  IMAD.MOV.U32 R71, RZ, RZ, R197 ;  /* 0x000000ffff477224 */ /* 0x000fc800078e00c5 */
[----:B------:R3:W-:Y:S02]  /*5250*/  MUFU.EX2 R247, R3 ;  /* 0x0000000300f77308 */ /* 0x0007e40000000800 */
[--C-:B---3--:R-:W-:Y:S02]  /*5260*/  FFMA.FTZ R3, R92, c[0x0][0x2d0], -R5.reuse ;  /* 0x0000b4005c037a23 */ /* 0x108fe40000010805 */
[----:B------:R-:W-:Y:S01]  /*5270*/  HMMA.16816.F32 R92, R12, R26, RZ ;  /* 0x0000001a0c5c723c */ /* 0x000fe200000018ff */
[----:B------:R-:W3:Y:S03]  /*5280*/  LDSM.16.MT88.4 R24, [R225+0x900] ;  /* 0x00090000e118783b */ /* 0x000ee60000004200 */
[----:B------:R5:W1:Y:S02]  /*5290*/  MUFU.EX2 R246, R3 ;  /* 0x0000000300f67308 */ /* 0x000a640000000800 */
[----:B-----5:R-:W-:Y:S01]  /*52a0*/  FFMA.FTZ R3, R96, c[0x0][0x2d0], -R5 ;  /* 0x0000b40060037a23 */ /* 0x020fe20000010805 */
[----:B-1----:R-:W-:-:S05]  /*52b0*/  F2FP.PACK_AB R9, R246, R247 ;  /* 0x000000f7f609723e */ /* 0x002fca00000000ff */
[----:B------:R1:W-:Y:S02]  /*52c0*/  MUFU.EX2 R252, R3 ;  /* 0x0000000300fc7308 */ /* 0x0003e40000000800 */
[----:B-1----:R-:W-:-:S06]  /*52d0*/  FFMA.FTZ R3, R97, c[0x0][0x2d0], -R5 ;  /* 0x0000b40061037a23 */ /* 0x002fcc0000010805 */
[----:B------:R1:W5:Y:S02]  /*52e0*/  MUFU.EX2 R251, R3 ;  /* 0x0000000300fb7308 */ /* 0x0003640000000800 */
[----:B-1----:R-:W-:Y:S01]  /*52f0*/  FFMA.FTZ R3, R98, c[0x0][0x2d0], -R0 ;  /* 0x0000b40062037a23 */ /* 0x002fe20000010800 */
[----:B-----5:R-:W-:-:S05]  /*5300*/  F2FP.PACK_AB R11, R251, R252 ;  /* 0x000000fcfb0b723e */ /* 0x020fca00000000ff */
[----:B------:R1:W-:Y:S02]  /*5310*/  MUFU.EX2 R214, R3 ;  /* 0x0000000300d67308 */ /* 0x0003e40000000800 */
[C---:B--2---:R-:W-:Y:S08]  /*5320*/  HMMA.16816.F32 R120, R8.reuse, R20, R80 ;  /* 0x000000140878723c */ /* 0x044ff00000001850 */
[----:B------:R-:W-:Y:S01]  /*5330*/  HMMA.16816.F32 R48, R8, R30, R48 ;  /* 0x0000001e0830723c */ /* 0x000fe20000001830 */
[----:B-1----:R-:W-:-:S04]  /*5340*/  FFMA.FTZ R3, R99, c[0x0][0x2d0], -R0 ;  /* 0x0000b40063037a23 */ /* 0x002fc80000010800 */
[----:B------:R1:W2:Y:S03]  /*5350*/  MUFU.EX2 R213, R3 ;  /* 0x0000000300d57308 */ /* 0x0002a60000000800 */
[----:B------:R-:W-:Y:S01]  /*5360*/  HMMA.16816.F32 R96, R12, R38, RZ ;  /* 0x000000260c60723c */ /* 0x000fe200000018ff */
[----:B------:R-:W-:Y:S01]  /*5370*/  LDSM.16.MT88.4 R12, [R224+0x1100] ;  /* 0x00110000e00c783b */ /* 0x000fe20000004200 */
[----:B-1----:R-:W-:-:S04]  /*5380*/  FFMA.FTZ R3, R104, c[0x0][0x2d0], -R0 ;  /* 0x0000b40068037a23 */ /* 0x002fc80000010800 */
[----:B------:R1:W-:Y:S02]  /*5390*/  MUFU.EX2 R217, R3 ;  /* 0x0000000300d97308 */ /* 0x0003e40000000800 */
[----:B-1----:R-:W-:Y:S02]  /*53a0*/  FFMA.FTZ R3, R105, c[0x0][0x2d0], -R0 ;  /* 0x0000b40069037a23 */ /* 0x002fe40000010800 */
[C---:B----4-:R-:W-:Y:S04]  /*53b0*/  HMMA.16816.F32 R104, R8.reuse, R16, R76 ;  /* 0x000000100868723c */ /* 0x050fe8000000184c */
[----:B------:R1:W4:Y:S04]  /*53c0*/  MUFU.EX2 R212, R3 ;  /* 0x0000000300d47308 */ /* 0x0003280000000800 */
[C---:B---3--:R-:W-:Y:S08]  /*53d0*/  HMMA.16816.F32 R76, R8.reuse, R24, R72 ;  /* 0x00000018084c723c */ /* 0x048ff00000001848 */
[----:B------:R-:W-:Y:S01]  /*53e0*/  HMMA.16816.F32 R72, R8, R28, R64 ;  /* 0x0000001c0848723c */ /* 0x000fe20000001840 */
[----:B-1----:R-:W-:-:S04]  /*53f0*/  FFMA.FTZ R3, R108, c[0x0][0x2d0], -R6 ;  /* 0x0000b4006c037a23 */ /* 0x002fc80000010806 */
[----:B------:R1:W-:Y:S03]  /*5400*/  MUFU.EX2 R206, R3 ;  /* 0x0000000300ce7308 */ /* 0x0003e60000000800 */
[C---:B------:R-:W-:Y:S08]  /*5410*/  HMMA.16816.F32 R64, R8.reuse, R22, R60 ;  /* 0x000000160840723c */ /* 0x040ff0000000183c */
[----:B------:R-:W-:Y:S01]  /*5420*/  HMMA.16816.F32 R60, R8, R18, R56 ;  /* 0x00000012083c723c */ /* 0x000fe20000001838 */
[----:B-1----:R-:W-:-:S07]  /*5430*/  FFMA.FTZ R3, R109, c[0x0][0x2d0], -R6 ;  /* 0x0000b4006d037a23 */ /* 0x002fce0000010806 */
[----:B------:R-:W-:Y:S01]  /*5440*/  HMMA.16816.F32 R56, R8, R26, R52 ;  /* 0x0000001a0838723c */ /* 0x000fe20000001834 */
[----:B------:R1:W3:Y:S06]  /*5450*/  MUFU.EX2 R205, R3 ;  /* 0x0000000300cd7308 */ /* 0x0002ec0000000800 */
[----:B------:R-:W-:Y:S02]  /*5460*/  F2FP.PACK_AB R8, R147, R200 ;  /* 0x000000c89308723e */ /* 0x000fe400000000ff */
[----:B--2---:R-:W-:Y:S02]  /*5470*/  F2FP.PACK_AB R9, R213, R214 ;  /* 0x000000d6d509723e */ /* 0x004fe400000000ff */
[----:B------:R-:W-:-:S02]  /*5480*/  F2FP.PACK_AB R10, R156, R193 ;  /* 0x000000c19c0a723e */ /* 0x000fc400000000ff */
[----:B----4-:R-:W-:Y:S01]  /*5490*/  F2FP.PACK_AB R11, R212, R217 ;  /* 0x000000d9d40b723e */ /* 0x010fe200000000ff */
[----:B-1----:R-:W-:-:S06]  /*54a0*/  FFMA.FTZ R3, R110, c[0x0][0x2d0], -R6 ;  /* 0x0000b4006e037a23 */ /* 0x002fcc0000010806 */
[C---:B------:R-:W-:Y:S01]  /*54b0*/  HMMA.16816.F32 R44, R8.reuse, R16, R44 ;  /* 0x00000010082c723c */ /* 0x040fe2000000182c */
[----:B------:R1:W-:Y:S07]  /*54c0*/  MUFU.EX2 R204, R3 ;  /* 0x0000000300cc7308 */ /* 0x0003ee0000000800 */
[C---:B------:R-:W-:Y:S07]  /*54d0*/  HMMA.16816.F32 R16, R8.reuse, R18, R92 ;  /* 0x000000120810723c */ /* 0x040fee000000185c */
[----:B------:R-:W-:Y:S01]  /*54e0*/  IMAD.MOV.U32 R93, RZ, RZ, R200 ;  /* 0x000000ffff5d7224 */ /* 0x000fe200078e00c8 */
[----:B------:R-:W-:Y:S01]  /*54f0*/  HMMA.16816.F32 R80, R8, R24, R40 ;  /* 0x000000180850723c */ /* 0x000fe20000001828 */
[----:B------:R-:W-:-:S02]  /*5500*/  IMAD.MOV.U32 R95, RZ, RZ, R199 ;  /* 0x000000ffff5f7224 */ /* 0x000fc400078e00c7 */
[----:B-1----:R-:W-:Y:S02]  /*5510*/  FFMA.FTZ R3, R111, c[0x0][0x2d0], -R6 ;  /* 0x0000b4006f037a23 */ /* 0x002fe40000010806 */
[----:B------:R-:W-:Y:S02]  /*5520*/  IMAD.MOV.U32 R94, RZ, RZ, R195 ;  /* 0x000000ffff5e7224 */ /* 0x000fe400078e00c3 */
[----:B------:R1:W2:Y:S01]  /*5530*/  MUFU.EX2 R203, R3 ;  /* 0x0000000300cb7308 */ /* 0x0002a20000000800 */
[----:B------:R-:W-:Y:S01]  /*5540*/  HMMA.16816.F32 R40, R8, R26, R100 ;  /* 0x0000001a0828723c */ /* 0x000fe20000001864 */
[----:B------:R-:W-:Y:S01]  /*5550*/  LDSM.16.MT88.4 R24, [R226+0x1100] ;  /* 0x00110000e218783b */ /* 0x000fe20000004200 */
[----:B------:R-:W-:-:S05]  /*5560*/  IMAD.MOV.U32 R92, RZ, RZ, R187 ;  /* 0x000000ffff5c7224 */ /* 0x000fca00078e00bb */
[----:B------:R-:W-:Y:S01]  /*5570*/  IMAD.MOV.U32 R103, RZ, RZ, R198 ;  /* 0x000000ffff677224 */ /* 0x000fe200078e00c6 */
[C---:B------:R-:W-:Y:S01]  /*5580*/  HMMA.16816.F32 R52, R8.reuse, R20, R84 ;  /* 0x000000140834723c */ /* 0x040fe20000001854 */
[----:B------:R-:W-:Y:S02]  /*5590*/  IMAD.MOV.U32 R102, RZ, RZ, R194 ;  /* 0x000000ffff667224 */ /* 0x000fe400078e00c2 */
[----:B------:R-:W-:Y:S02]  /*55a0*/  IMAD.MOV.U32 R100, RZ, RZ, R192 ;  /* 0x000000ffff647224 */ /* 0x000fe400078e00c0 */
[----:B------:R-:W-:Y:S02]  /*55b0*/  IMAD.MOV.U32 R101, RZ, RZ, R190 ;  /* 0x000000ffff657224 */ /* 0x000fe400078e00be */
[----:B-1----:R-:W-:Y:S01]  /*55c0*/  FFMA.FTZ R3, R112, c[0x0][0x2d0], -R5 ;  /* 0x0000b40070037a23 */ /* 0x002fe20000010805 */
[----:B------:R-:W-:Y:S01]  /*55d0*/  HMMA.16816.F32 R84, R8, R30, R96 ;  /* 0x0000001e0854723c */ /* 0x000fe20000001860 */
[----:B------:R-:W-:-:S02]  /*55e0*/  IMAD.MOV.U32 R112, RZ, RZ, R202 ;  /* 0x000000ffff707224 */ /* 0x000fc400078e00ca */
[----:B------:R1:W-:Y:S04]  /*55f0*/  MUFU.EX2 R202, R3 ;  /* 0x0000000300ca7308 */ /* 0x0003e80000000800 */
[----:B------:R-:W-:Y:S01]  /*5600*/  IMAD.MOV.U32 R97, RZ, RZ, R193 ;  /* 0x000000ffff617224 */ /* 0x000fe200078e00c1 */
[----:B------:R-:W-:Y:S01]  /*5610*/  HMMA.16816.F32 R108, R8, R28, R32 ;  /* 0x0000001c086c723c */ /* 0x000fe20000001820 */
[----:B------:R-:W4:Y:S01]  /*5620*/  LDSM.16.MT88.4 R32, [R225+0x1100] ;  /* 0x00110000e120783b */ /* 0x000f220000004200 */
[----:B------:R-:W-:Y:S02]  /*5630*/  IMAD.MOV.U32 R96, RZ, RZ, R191 ;  /* 0x000000ffff607224 */ /* 0x000fe400078e00bf */
[----:B------:R-:W-:Y:S02]  /*5640*/  IMAD.MOV.U32 R98, RZ, RZ, R185 ;  /* 0x000000ffff627224 */ /* 0x000fe400078e00b9 */
[----:B------:R-:W-:-:S02]  /*5650*/  IMAD.MOV.U32 R99, RZ, RZ, R156 ;  /* 0x000000ffff637224 */ /* 0x000fc400078e009c */
[----:B------:R-:W-:Y:S01]  /*5660*/  HMMA.16816.F32 R36, R8, R22, R88 ;  /* 0x000000160824723c */ /* 0x000fe20000001858 */
[----:B------:R-:W5:Y:S01]  /*5670*/  LDSM.16.MT88.4 R20, [R227+0x1100] ;  /* 0x00110000e314783b */ /* 0x000f620000004200 */
[----:B-1----:R-:W-:Y:S02]  /*5680*/  FFMA.FTZ R3, R113, c[0x0][0x2d0], -R5 ;  /* 0x0000b40071037a23 */ /* 0x002fe40000010805 */
[----:B------:R-:W-:Y:S02]  /*5690*/  IMAD.MOV.U32 R113, RZ, RZ, R201 ;  /* 0x000000ffff717224 */ /* 0x000fe400078e00c9 */
[----:B------:R1:W1:Y:S01]  /*56a0*/  MUFU.EX2 R201, R3 ;  /* 0x0000000300c97308 */ /* 0x0002620000000800 */
[----:B---3--:R-:W-:Y:S02]  /*56b0*/  F2FP.PACK_AB R8, R205, R206 ;  /* 0x000000cecd08723e */ /* 0x008fe400000000ff */
[----:B--2---:R-:W-:Y:S01]  /*56c0*/  F2FP.PACK_AB R10, R203, R204 ;  /* 0x000000cccb0a723e */ /* 0x004fe200000000ff */
[----:B-1----:R-:W-:Y:S01]  /*56d0*/  FFMA.FTZ R3, R114, c[0x0][0x2d0], -R5 ;  /* 0x0000b40072037a23 */ /* 0x002fe20000010805 */
[----:B------:R-:W-:Y:S01]  /*56e0*/  F2FP.PACK_AB R9, R201, R202 ;  /* 0x000000cac909723e */ /* 0x000fe200000000ff */
[----:B------:R-:W-:-:S02]  /*56f0*/  IMAD.MOV.U32 R114, RZ, RZ, R189 ;  /* 0x000000ffff727224 */ /* 0x000fc400078e00bd */
[----:B------:R1:W-:Y:S02]  /*5700*/  MUFU.EX2 R200, R3 ;  /* 0x0000000300c87308 */ /* 0x0003e40000000800 */
[----:B-1----:R-:W-:-:S06]  /*5710*/  FFMA.FTZ R3, R115, c[0x0][0x2d0], -R5 ;  /* 0x0000b40073037a23 */ /* 0x002fcc0000010805 */
[----:B------:R1:W2:Y:S02]  /*5720*/  MUFU.EX2 R199, R3 ;  /* 0x0000000300c77308 */ /* 0x0002a40000000800 */
[----:B-1----:R-:W-:Y:S01]  /*5730*/  FFMA.FTZ R3, R116, c[0x0][0x2d0], -R7 ;  /* 0x0000b40074037a23 */ /* 0x002fe20000010807 */
[----:B--2---:R-:W-:-:S05]  /*5740*/  F2FP.PACK_AB R11, R199, R200 ;  /* 0x000000c8c70b723e */ /* 0x004fca00000000ff */
[----:B------:R1:W-:Y:S02]  /*5750*/  MUFU.EX2 R198, R3 ;  /* 0x0000000300c67308 */ /* 0x0003e40000000800 */
[C---:B----4-:R-:W-:Y:S08]  /*5760*/  HMMA.16816.F32 R156, R8.reuse, R32, R76 ;  /* 0x00000020089c723c */ /* 0x050ff0000000184c */
[----:B------:R-:W-:Y:S01]  /*5770*/  HMMA.16816.F32 R76, R8, R14, R64 ;  /* 0x0000000e084c723c */ /* 0x000fe20000001840 */
[----:B-1----:R-:W-:-:S04]  /*5780*/  FFMA.FTZ R3, R117, c[0x0][0x2d0], -R7 ;  /* 0x0000b40075037a23 */ /* 0x002fc80000010807 */
[----:B------:R1:W2:Y:S03]  /*5790*/  MUFU.EX2 R197, R3 ;  /* 0x0000000300c57308 */ /* 0x0002a60000000800 */
[C---:B------:R-:W-:Y:S08]  /*57a0*/  HMMA.16816.F32 R88, R8.reuse, R24, R72 ;  /* 0x000000180858723c */ /* 0x040ff00000001848 */
[----:B------:R-:W-:Y:S01]  /*57b0*/  HMMA.16816.F32 R64, R8, R34, R56 ;  /* 0x000000220840723c */ /* 0x000fe20000001838 */
[----:B-1----:R-:W-:-:S07]  /*57c0*/  FFMA.FTZ R3, R118, c[0x0][0x2d0], -R7 ;  /* 0x0000b40076037a23 */ /* 0x002fce0000010807 */
[C---:B------:R-:W-:Y:S01]  /*57d0*/  HMMA.16816.F32 R120, R8.reuse, R12, R120 ;  /* 0x0000000c0878723c */ /* 0x040fe20000001878 */
[----:B------:R1:W-:Y:S07]  /*57e0*/  MUFU.EX2 R196, R3 ;  /* 0x0000000300c47308 */ /* 0x0003ee0000000800 */
[C---:B-----5:R-:W-:Y:S08]  /*57f0*/  HMMA.16816.F32 R104, R8.reuse, R20, R104 ;  /* 0x000000140868723c */ /* 0x060ff00000001868 */
[----:B------:R-:W-:Y:S01]  /*5800*/  HMMA.16816.F32 R72, R8, R22, R60 ;  /* 0x000000160848723c */ /* 0x000fe2000000183c */
[----:B-1----:R-:W-:-:S02]  /*5810*/  FFMA.FTZ R3, R124, c[0x0][0x2d0], -R7 ;  /* 0x0000b4007c037a23 */ /* 0x002fc40000010807 */
[----:B------:R-:W-:Y:S02]  /*5820*/  IMAD.MOV.U32 R124, RZ, RZ, R113 ;  /* 0x000000ffff7c7224 */ /* 0x000fe400078e0071 */
[----:B------:R1:W3:Y:S03]  /*5830*/  MUFU.EX2 R195, R3 ;  /* 0x0000000300c37308 */ /* 0x0002e60000000800 */
[----:B------:R-:W-:Y:S07]  /*5840*/  HMMA.16816.F32 R56, R8, R26, R48 ;  /* 0x0000001a0838723c */ /* 0x000fee0000001830 */
[----:B--2---:R-:W-:Y:S01]  /*5850*/  F2FP.PACK_AB R8, R197, R198 ;  /* 0x000000c6c508723e */ /* 0x004fe200000000ff */
[----:B-1----:R-:W-:Y:S01]  /*5860*/  FFMA.FTZ R3, R125, c[0x0][0x2d0], -R0 ;  /* 0x0000b4007d037a23 */ /* 0x002fe20000010800 */
[----:B---3--:R-:W-:Y:S01]  /*5870*/  F2FP.PACK_AB R10, R195, R196 ;  /* 0x000000c4c30a723e */ /* 0x008fe200000000ff */
[----:B------:R-:W-:-:S02]  /*5880*/  IMAD.MOV.U32 R125, RZ, RZ, R112 ;  /* 0x000000ffff7d7224 */ /* 0x000fc400078e0070 */
[----:B------:R1:W-:Y:S02]  /*5890*/  MUFU.EX2 R194, R3 ;  /* 0x0000000300c27308 */ /* 0x0003e40000000800 */
[----:B-1----:R-:W-:Y:S02]  /*58a0*/  FFMA.FTZ R3, R126, c[0x0][0x2d0], -R0 ;  /* 0x0000b4007e037a23 */ /* 0x002fe40000010800 */
[----:B------:R-:W-:-:S04]  /*58b0*/  IMAD.MOV.U32 R126, RZ, RZ, R145 ;  /* 0x000000ffff7e7224 */ /* 0x000fc800078e0091 */
[----:B------:R1:W2:Y:S02]  /*58c0*/  MUFU.EX2 R193, R3 ;  /* 0x0000000300c17308 */ /* 0x0002a40000000800 */
[----:B-1----:R-:W-:Y:S01]  /*58d0*/  FFMA.FTZ R3, R127, c[0x0][0x2d0], -R0 ;  /* 0x0000b4007f037a23 */ /* 0x002fe20000010800 */
[----:B--2---:R-:W-:Y:S01]  /*58e0*/  F2FP.PACK_AB R9, R193, R194 ;  /* 0x000000c2c109723e */ /* 0x004fe200000000ff */
[----:B------:R-:W-:-:S04]  /*58f0*/  IMAD.MOV.U32 R127, RZ, RZ, R146 ;  /* 0x000000ffff7f7224 */ /* 0x000fc800078e0092 */
        /* <DEDUP_REMOVED lines=8> */
[----:B------:R-:W-:Y:S01]  /*5980*/  LDSM.16.MT88.4 R12, [R227+0x1900] ;  /* 0x00190000e30c783b */ /* 0x000fe20000004200 */
[----:B-1----:R-:W-:-:S04]  /*5990*/  FFMA.FTZ R3, R130, c[0x0][0x2d0], -R7 ;  /* 0x0000b40082037a23 */ /* 0x002fc80000010807 */
[----:B------:R1:W-:Y:S02]  /*59a0*/  MUFU.EX2 R189, R3 ;  /* 0x0000000300bd7308 */ /* 0x0003e40000000800 */
[C---:B------:R-:W-:Y:S08]  /*59b0*/  HMMA.16816.F32 R60, R8.reuse, R24, R108 ;  /* 0x00000018083c723c */ /* 0x040ff0000000186c */
[----:B------:R-:W-:Y:S01]  /*59c0*/  HMMA.16816.F32 R44, R8, R20, R44 ;  /* 0x00000014082c723c */ /* 0x000fe2000000182c */
[----:B-1----:R-:W-:-:S07]  /*59d0*/  FFMA.FTZ R3, R131, c[0x0][0x2d0], -R6 ;  /* 0x0000b40083037a23 */ /* 0x002fce0000010806 */
[C---:B------:R-:W-:Y:S01]  /*59e0*/  HMMA.16816.F32 R36, R8.reuse, R22, R16 ;  /* 0x000000160824723c */ /* 0x040fe20000001810 */
[----:B------:R-:W1:Y:S01]  /*59f0*/  LDSM.16.MT88.4 R16, [R224+0x1900] ;  /* 0x00190000e010783b */ /* 0x000e620000004200 */
[----:B------:R2:W-:Y:S03]  /*5a00*/  MUFU.EX2 R188, R3 ;  /* 0x0000000300bc7308 */ /* 0x0005e60000000800 */
[----:B------:R-:W3:Y:S03]  /*5a10*/  LDSM.16.MT88.4 R20, [R225+0x1900] ;  /* 0x00190000e114783b */ /* 0x000ee60000004200 */
[C---:B------:R-:W-:Y:S08]  /*5a20*/  HMMA.16816.F32 R28, R8.reuse, R32, R80 ;  /* 0x00000020081c723c */ /* 0x040ff00000001850 */
[----:B------:R-:W-:Y:S01]  /*5a30*/  HMMA.16816.F32 R40, R8, R34, R40 ;  /* 0x000000220828723c */ /* 0x000fe20000001828 */
[----:B--2---:R-:W-:-:S02]  /*5a40*/  FFMA.FTZ R3, R132, c[0x0][0x2d0], -R6 ;  /* 0x0000b40084037a23 */ /* 0x004fc40000010806 */
[----:B------:R-:W-:Y:S02]  /*5a50*/  IMAD.MOV.U32 R132, RZ, RZ, R102 ;  /* 0x000000ffff847224 */ /* 0x000fe400078e0066 */
[----:B------:R2:W4:Y:S03]  /*5a60*/  MUFU.EX2 R187, R3 ;  /* 0x0000000300bb7308 */ /* 0x0005260000000800 */
[----:B------:R-:W-:Y:S01]  /*5a70*/  HMMA.16816.F32 R84, R8, R26, R84 ;  /* 0x0000001a0854723c */ /* 0x000fe20000001854 */
[----:B------:R-:W5:Y:S01]  /*5a80*/  LDSM.16.MT88.4 R24, [R226+0x1900] ;  /* 0x00190000e218783b */ /* 0x000f620000004200 */
[----:B--2---:R-:W-:-:S05]  /*5a90*/  FFMA.FTZ R3, R133, c[0x0][0x2d0], -R6 ;  /* 0x0000b40085037a23 */ /* 0x004fca0000010806 */
[----:B----4-:R-:W-:Y:S01]  /*5aa0*/  F2FP.PACK_AB R8, R187, R188 ;  /* 0x000000bcbb08723e */ /* 0x010fe200000000ff */
[----:B------:R-:W-:Y:S01]  /*5ab0*/  IMAD.MOV.U32 R133, RZ, RZ, R92 ;  /* 0x000000ffff857224 */ /* 0x000fe200078e005c */
[----:B------:R2:W-:Y:S01]  /*5ac0*/  MUFU.EX2 R186, R3 ;  /* 0x0000000300ba7308 */ /* 0x0005e20000000800 */
[----:B------:R-:W-:Y:S02]  /*5ad0*/  IMAD.MOV.U32 R92, RZ, RZ, R95 ;  /* 0x000000ffff5c7224 */ /* 0x000fe400078e005f */
[----:B--2---:R-:W-:-:S05]  /*5ae0*/  FFMA.FTZ R3, R134, c[0x0][0x2d0], -R6 ;  /* 0x0000b40086037a23 */ /* 0x004fca0000010806 */
[----:B------:R2:W4:Y:S02]  /*5af0*/  MUFU.EX2 R185, R3 ;  /* 0x0000000300b97308 */ /* 0x0005240000000800 */
[----:B--2---:R-:W-:Y:S01]  /*5b00*/  FFMA.FTZ R3, R135, c[0x0][0x2d0], -R5 ;  /* 0x0000b40087037a23 */ /* 0x004fe20000010805 */
[----:B----4-:R-:W-:-:S05]  /*5b10*/  F2FP.PACK_AB R10, R185, R186 ;  /* 0x000000bab90a723e */ /* 0x010fca00000000ff */
[----:B------:R2:W-:Y:S02]  /*5b20*/  MUFU.EX2 R184, R3 ;  /* 0x0000000300b87308 */ /* 0x0005e40000000800 */
[----:B--2---:R-:W-:-:S06]  /*5b30*/  FFMA.FTZ R3, R137, c[0x0][0x2d0], -R5 ;  /* 0x0000b40089037a23 */ /* 0x004fcc0000010805 */
[----:B------:R2:W4:Y:S02]  /*5b40*/  MUFU.EX2 R118, R3 ;  /* 0x0000000300767308 */ /* 0x0005240000000800 */
[----:B--2---:R-:W-:Y:S01]  /*5b50*/  FFMA.FTZ R3, R136, c[0x0][0x2d0], -R5 ;  /* 0x0000b40088037a23 */ /* 0x004fe20000010805 */
[----:B----4-:R-:W-:Y:S01]  /*5b60*/  F2FP.PACK_AB R9, R118, R184 ;  /* 0x000000b87609723e */ /* 0x010fe200000000ff */
[----:B------:R-:W-:-:S04]  /*5b70*/  IMAD.MOV.U32 R136, RZ, RZ, R124 ;  /* 0x000000ffff887224 */ /* 0x000fc800078e007c */
[----:B------:R2:W-:Y:S01]  /*5b80*/  MUFU.EX2 R116, R3 ;  /* 0x0000000300747308 */ /* 0x0005e20000000800 */
[----:B------:R-:W-:Y:S02]  /*5b90*/  IMAD.MOV.U32 R124, RZ, RZ, R101 ;  /* 0x000000ffff7c7224 */ /* 0x000fe400078e0065 */
[----:B--2---:R-:W-:Y:S02]  /*5ba0*/  FFMA.FTZ R3, R138, c[0x0][0x2d0], -R5 ;  /* 0x0000b4008a037a23 */ /* 0x004fe40000010805 */
[----:B------:R-:W-:-:S03]  /*5bb0*/  IMAD.MOV.U32 R138, RZ, RZ, R97 ;  /* 0x000000ffff8a7224 */ /* 0x000fc600078e0061 */
[----:B------:R2:W4:Y:S01]  /*5bc0*/  MUFU.EX2 R117, R3 ;  /* 0x0000000300757308 */ /* 0x0005220000000800 */
[----:B------:R-:W-:Y:S02]  /*5bd0*/  IMAD.MOV.U32 R97, RZ, RZ, R114 ;  /* 0x000000ffff617224 */ /* 0x000fe400078e0072 */
[----:B--2---:R-:W-:Y:S01]  /*5be0*/  FFMA.FTZ R3, R140, c[0x0][0x2d0], -R7 ;  /* 0x0000b4008c037a23 */ /* 0x004fe20000010807 */
[----:B----4-:R-:W-:-:S04]  /*5bf0*/  F2FP.PACK_AB R11, R117, R116 ;  /* 0x00000074750b723e */ /* 0x010fc800000000ff */
[----:B------:R2:W-:Y:S03]  /*5c00*/  MUFU.EX2 R115, R3 ;  /* 0x0000000300737308 */ /* 0x0005e60000000800 */
[C---:B-1----:R-:W-:Y:S08]  /*5c10*/  HMMA.16816.F32 R128, R8.reuse, R18, R76 ;  /* 0x000000120880723c */ /* 0x042ff0000000184c */
[----:B------:R-:W-:Y:S01]  /*5c20*/  HMMA.16816.F32 R120, R8, R16, R120 ;  /* 0x000000100878723c */ /* 0x000fe20000001878 */
[----:B--2---:R-:W-:-:S02]  /*5c30*/  FFMA.FTZ R3, R139, c[0x0][0x2d0], -R7 ;  /* 0x0000b4008b037a23 */ /* 0x004fc40000010807 */
[----:B------:R-:W-:Y:S02]  /*5c40*/  IMAD.MOV.U32 R139, RZ, RZ, R96 ;  /* 0x000000ffff8b7224 */ /* 0x000fe400078e0060 */
[----:B------:R1:W2:Y:S01]  /*5c50*/  MUFU.EX2 R114, R3 ;  /* 0x0000000300727308 */ /* 0x0002a20000000800 */
[----:B------:R-:W-:Y:S02]  /*5c60*/  IMAD.MOV.U32 R96, RZ, RZ, R103 ;  /* 0x000000ffff607224 */ /* 0x000fe400078e0067 */
[----:B---3--:R-:W-:Y:S01]  /*5c70*/  HMMA.16816.F32 R156, R8, R20, R156 ;  /* 0x00000014089c723c */ /* 0x008fe2000000189c */
[----:B------:R-:W-:Y:S02]  /*5c80*/  IMAD.MOV.U32 R103, RZ, RZ, R147 ;  /* 0x000000ffff677224 */ /* 0x000fe400078e0093 */
[----:B------:R-:W-:-:S05]  /*5c90*/  IMAD.MOV.U32 R137, RZ, RZ, R96 ;  /* 0x000000ffff897224 */ /* 0x000fca00078e0060 */
[----:B------:R-:W-:Y:S01]  /*5ca0*/  HMMA.16816.F32 R80, R8, R22, R64 ;  /* 0x000000160850723c */ /* 0x000fe20000001840 */
[----:B-1----:R-:W-:-:S07]  /*5cb0*/  FFMA.FTZ R3, R141, c[0x0][0x2d0], -R7 ;  /* 0x0000b4008d037a23 */ /* 0x002fce0000010807 */
[----:B-----5:R-:W-:Y:S01]  /*5cc0*/  HMMA.16816.F32 R76, R8, R24, R88 ;  /* 0x00000018084c723c */ /* 0x020fe20000001858 */
[----:B------:R1:W-:Y:S02]  /*5cd0*/  MUFU.EX2 R113, R3 ;  /* 0x0000000300717308 */ /* 0x0003e40000000800 */
[----:B-1----:R-:W-:-:S06]  /*5ce0*/  FFMA.FTZ R3, R142, c[0x0][0x2d0], -R7 ;  /* 0x0000b4008e037a23 */ /* 0x002fcc0000010807 */
[----:B------:R1:W-:Y:S02]  /*5cf0*/  MUFU.EX2 R112, R3 ;  /* 0x0000000300707308 */ /* 0x0003e40000000800 */
[--C-:B-1----:R-:W-:Y:S02]  /*5d00*/  FFMA.FTZ R3, R143, c[0x0][0x2d0], -R0.reuse ;  /* 0x0000b4008f037a23 */ /* 0x102fe40000010800 */
[----:B------:R-:W-:Y:S04]  /*5d10*/  HMMA.16816.F32 R140, R8, R12, R104 ;  /* 0x0000000c088c723c */ /* 0x000fe80000001868 */
[----:B------:R1:W-:Y:S02]  /*5d20*/  MUFU.EX2 R110, R3 ;  /* 0x00000003006e7308 */ /* 0x0003e40000000800 */
[----:B-1----:R-:W-:-:S02]  /*5d30*/  FFMA.FTZ R3, R144, c[0x0][0x2d0], -R0 ;  /* 0x0000b40090037a23 */ /* 0x002fc40000010800 */
[C---:B------:R-:W-:Y:S04]  /*5d40*/  HMMA.16816.F32 R144, R8.reuse, R14, R72 ;  /* 0x0000000e0890723c */ /* 0x040fe80000001848 */
[----:B------:R1:W3:Y:S04]  /*5d50*/  MUFU.EX2 R109, R3 ;  /* 0x00000003006d7308 */ /* 0x0002e80000000800 */
[----:B------:R-:W-:Y:S07]  /*5d60*/  HMMA.16816.F32 R72, R8, R26, R56 ;  /* 0x0000001a0848723c */ /* 0x000fee0000001838 */
[----:B------:R-:W-:-:S02]  /*5d70*/  F2FP.PACK_AB R8, R189, R190 ;  /* 0x000000bebd08723e */ /* 0x000fc400000000ff */
[----:B--2---:R-:W-:Y:S01]  /*5d80*/  F2FP.PACK_AB R10, R114, R115 ;  /* 0x00000073720a723e */ /* 0x004fe200000000ff */
[----:B-1----:R-:W-:Y:S01]  /*5d90*/  FFMA.FTZ R3, R150, c[0x0][0x2d0], -R0 ;  /* 0x0000b40096037a23 */ /* 0x002fe20000010800 */
[----:B---3--:R-:W-:-:S03]  /*5da0*/  F2FP.PACK_AB R9, R109, R110 ;  /* 0x0000006e6d09723e */ /* 0x008fc600000000ff */
        /* <DEDUP_REMOVED lines=8> */
[----:B------:R-:W2:Y:S01]  /*5e30*/  LDSM.16.MT88.4 R16, [R224+0x2100] ;  /* 0x00210000e010783b */ /* 0x000ea20000004200 */
[----:B-1----:R-:W-:-:S03]  /*5e40*/  FFMA.FTZ R3, R149, c[0x0][0x2d0], -R7 ;  /* 0x0000b40095037a23 */ /* 0x002fc60000010807 */
[----:B------:R-:W-:Y:S01]  /*5e50*/  LDSM.16.MT88.4 R148, [R227+0x3100] ;  /* 0x00310000e394783b */ /* 0x000fe20000004200 */
[----:B------:R1:W-:Y:S02]  /*5e60*/  MUFU.EX2 R108, R3 ;  /* 0x00000003006c7308 */ /* 0x0003e40000000800 */
[C---:B------:R-:W-:Y:S08]  /*5e70*/  HMMA.16816.F32 R52, R8.reuse, R12, R44 ;  /* 0x0000000c0834723c */ /* 0x040ff0000000182c */
[----:B------:R-:W-:Y:S01]  /*5e80*/  HMMA.16816.F32 R48, R8, R14, R36 ;  /* 0x0000000e0830723c */ /* 0x000fe20000001824 */
[----:B------:R-:W3:Y:S01]  /*5e90*/  LDSM.16.MT88.4 R12, [R227+0x2100] ;  /* 0x00210000e30c783b */ /* 0x000ee20000004200 */
[----:B-1----:R-:W-:-:S06]  /*5ea0*/  FFMA.FTZ R3, R152, c[0x0][0x2d0], -R6 ;  /* 0x0000b40098037a23 */ /* 0x002fcc0000010806 */
[----:B------:R-:W-:Y:S01]  /*5eb0*/  HMMA.16816.F32 R32, R8, R20, R28 ;  /* 0x000000140820723c */ /* 0x000fe2000000181c */
[----:B------:R-:W-:Y:S01]  /*5ec0*/  IMAD.MOV.U32 R152, RZ, RZ, R127 ;  /* 0x000000ffff987224 */ /* 0x000fe200078e007f */
[----:B------:R-:W-:Y:S01]  /*5ed0*/  LDSM.16.MT88.4 R28, [R226+0x2100] ;  /* 0x00210000e21c783b */ /* 0x000fe20000004200 */
[----:B------:R1:W-:Y:S01]  /*5ee0*/  MUFU.EX2 R105, R3 ;  /* 0x0000000300697308 */ /* 0x0003e20000000800 */
[----:B------:R-:W-:-:S04]  /*5ef0*/  IMAD.MOV.U32 R127, RZ, RZ, R98 ;  /* 0x000000ffff7f7224 */ /* 0x000fc800078e0062 */
[C---:B------:R-:W-:Y:S01]  /*5f00*/  HMMA.16816.F32 R40, R8.reuse, R22, R40 ;  /* 0x000000160828723c */ /* 0x040fe20000001828 */
[----:B------:R-:W4:Y:S07]  /*5f10*/  LDSM.16.MT88.4 R20, [R225+0x2100] ;  /* 0x00210000e114783b */ /* 0x000f2e0000004200 */
[----:B------:R-:W-:Y:S01]  /*5f20*/  HMMA.16816.F32 R36, R8, R26, R84 ;  /* 0x0000001a0824723c */ /* 0x000fe20000001854 */
[----:B-1----:R-:W-:Y:S02]  /*5f30*/  FFMA.FTZ R3, R153, c[0x0][0x2d0], -R6 ;  /* 0x0000b40099037a23 */ /* 0x002fe40000010806 */
[----:B------:R-:W-:-:S02]  /*5f40*/  IMAD.MOV.U32 R153, RZ, RZ, R103 ;  /* 0x000000ffff997224 */ /* 0x000fc400078e0067 */
[----:B------:R1:W5:Y:S03]  /*5f50*/  MUFU.EX2 R104, R3 ;  /* 0x0000000300687308 */ /* 0x0003660000000800 */
[----:B------:R-:W-:Y:S01]  /*5f60*/  HMMA.16816.F32 R44, R8, R24, R60 ;  /* 0x00000018082c723c */ /* 0x000fe2000000183c */
[----:B------:R-:W2:Y:S01]  /*5f70*/  LDSM.16.MT88.4 R24, [R224+0x2900] ;  /* 0x00290000e018783b */ /* 0x000ea20000004200 */
[----:B-1----:R-:W-:-:S05]  /*5f80*/  FFMA.FTZ R3, R155, c[0x0][0x2d0], -R6 ;  /* 0x0000b4009b037a23 */ /* 0x002fca0000010806 */
[----:B-----5:R-:W-:Y:S01]  /*5f90*/  F2FP.PACK_AB R8, R104, R105 ;  /* 0x000000696808723e */ /* 0x020fe200000000ff */
[----:B------:R-:W-:Y:S01]  /*5fa0*/  IMAD.MOV.U32 R155, RZ, RZ, R125 ;  /* 0x000000ffff9b7224 */ /* 0x000fe200078e007d */
[----:B------:R1:W-:Y:S01]  /*5fb0*/  MUFU.EX2 R103, R3 ;  /* 0x0000000300677308 */ /* 0x0003e20000000800 */
[----:B------:R-:W-:Y:S02]  /*5fc0*/  IMAD.MOV.U32 R125, RZ, RZ, R100 ;  /* 0x000000ffff7d7224 */ /* 0x000fe400078e0064 */
[----:B-1----:R-:W-:Y:S02]  /*5fd0*/  FFMA.FTZ R3, R154, c[0x0][0x2d0], -R6 ;  /* 0x0000b4009a037a23 */ /* 0x002fe40000010806 */
[----:B------:R-:W-:-:S03]  /*5fe0*/  IMAD.MOV.U32 R154, RZ, RZ, R126 ;  /* 0x000000ffff9a7224 */ /* 0x000fc600078e007e */
[----:B------:R1:W5:Y:S01]  /*5ff0*/  MUFU.EX2 R102, R3 ;  /* 0x0000000300667308 */ /* 0x0003620000000800 */
[----:B------:R-:W-:Y:S02]  /*6000*/  IMAD.MOV.U32 R126, RZ, RZ, R99 ;  /* 0x000000ffff7e7224 */ /* 0x000fe400078e0063 */
[----:B-1----:R-:W-:Y:S01]  /*6010*/  FFMA.FTZ R3, R160, c[0x0][0x2d0], -R5 ;  /* 0x0000b400a0037a23 */ /* 0x002fe20000010805 */
[----:B-----5:R-:W-:-:S04]  /*6020*/  F2FP.PACK_AB R10, R102, R103 ;  /* 0x00000067660a723e */ /* 0x020fc800000000ff */
[----:B------:R1:W-:Y:S02]  /*6030*/  MUFU.EX2 R101, R3 ;  /* 0x0000000300657308 */ /* 0x0003e40000000800 */
[----:B-1----:R-:W-:-:S06]  /*6040*/  FFMA.FTZ R3, R163, c[0x0][0x2d0], -R5 ;  /* 0x0000b400a3037a23 */ /* 0x002fcc0000010805 */
[----:B------:R1:W5:Y:S02]  /*6050*/  MUFU.EX2 R100, R3 ;  /* 0x0000000300647308 */ /* 0x0003640000000800 */
[----:B-1----:R-:W-:Y:S01]  /*6060*/  FFMA.FTZ R3, R162, c[0x0][0x2d0], -R5 ;  /* 0x0000b400a2037a23 */ /* 0x002fe20000010805 */
[----:B-----5:R-:W-:-:S05]  /*6070*/  F2FP.PACK_AB R9, R100, R101 ;  /* 0x000000656409723e */ /* 0x020fca00000000ff */
[----:B------:R1:W-:Y:S02]  /*6080*/  MUFU.EX2 R99, R3 ;  /* 0x0000000300637308 */ /* 0x0003e40000000800 */
[----:B-1----:R-:W-:-:S06]  /*6090*/  FFMA.FTZ R3, R161, c[0x0][0x2d0], -R5 ;  /* 0x0000b400a1037a23 */ /* 0x002fcc0000010805 */
[----:B------:R1:W5:Y:S02]  /*60a0*/  MUFU.EX2 R98, R3 ;  /* 0x0000000300627308 */ /* 0x0003640000000800 */
[----:B-1----:R-:W-:Y:S01]  /*60b0*/  FFMA.FTZ R3, R168, c[0x0][0x2d0], -R0 ;  /* 0x0000b400a8037a23 */ /* 0x002fe20000010800 */
[----:B-----5:R-:W-:Y:S01]  /*60c0*/  F2FP.PACK_AB R11, R98, R99 ;  /* 0x00000063620b723e */ /* 0x020fe200000000ff */
[----:B------:R-:W-:-:S04]  /*60d0*/  IMAD.MOV.U32 R168, RZ, RZ, R97 ;  /* 0x000000ffffa87224 */ /* 0x000fc800078e0061 */
[----:B------:R1:W-:Y:S02]  /*60e0*/  MUFU.EX2 R97, R3 ;  /* 0x0000000300617308 */ /* 0x0003e40000000800 */
[C---:B--2---:R-:W-:Y:S08]  /*60f0*/  HMMA.16816.F32 R120, R8.reuse, R16, R120 ;  /* 0x000000100878723c */ /* 0x044ff00000001878 */
[----:B------:R-:W-:Y:S01]  /*6100*/  HMMA.16816.F32 R128, R8, R18, R128 ;  /* 0x000000120880723c */ /* 0x000fe20000001880 */
[----:B-1----:R-:W-:-:S04]  /*6110*/  FFMA.FTZ R3, R166, c[0x0][0x2d0], -R0 ;  /* 0x0000b400a6037a23 */ /* 0x002fc80000010800 */
[----:B------:R1:W2:Y:S03]  /*6120*/  MUFU.EX2 R96, R3 ;  /* 0x0000000300607308 */ /* 0x0002a60000000800 */
[C---:B---3--:R-:W-:Y:S08]  /*6130*/  HMMA.16816.F32 R140, R8.reuse, R12, R140 ;  /* 0x0000000c088c723c */ /* 0x048ff0000000188c */
[----:B------:R-:W-:Y:S01]  /*6140*/  HMMA.16816.F32 R144, R8, R14, R144 ;  /* 0x0000000e0890723c */ /* 0x000fe20000001890 */
[----:B-1----:R-:W-:-:S07]  /*6150*/  FFMA.FTZ R3, R167, c[0x0][0x2d0], -R0 ;  /* 0x0000b400a7037a23 */ /* 0x002fce0000010800 */
[C---:B----4-:R-:W-:Y:S01]  /*6160*/  HMMA.16816.F32 R156, R8.reuse, R20, R156 ;  /* 0x00000014089c723c */ /* 0x050fe2000000189c */
[----:B------:R1:W-:Y:S07]  /*6170*/  MUFU.EX2 R95, R3 ;  /* 0x00000003005f7308 */ /* 0x0003ee0000000800 */
[C---:B------:R-:W-:Y:S08]  /*6180*/  HMMA.16816.F32 R80, R8.reuse, R22, R80 ;  /* 0x000000160850723c */ /* 0x040ff00000001850 */
[----:B------:R-:W-:Y:S01]  /*6190*/  HMMA.16816.F32 R76, R8, R28, R76 ;  /* 0x0000001c084c723c */ /* 0x000fe2000000184c */
[----:B-1----:R-:W-:-:S02]  /*61a0*/  FFMA.FTZ R3, R169, c[0x0][0x2d0], -R0 ;  /* 0x0000b400a9037a23 */ /* 0x002fc40000010800 */
[----:B------:R-:W-:Y:S02]  /*61b0*/  IMAD.MOV.U32 R169, RZ, RZ, R132 ;  /* 0x000000ffffa97224 */ /* 0x000fe400078e0084 */
[----:B------:R-:W-:-:S03]  /*61c0*/  IMAD.MOV.U32 R132, RZ, RZ, R94 ;  /* 0x000000ffff847224 */ /* 0x000fc600078e005e */
[----:B------:R-:W-:Y:S01]  /*61d0*/  HMMA.16816.F32 R72, R8, R30, R72 ;  /* 0x0000001e0848723c */ /* 0x000fe20000001848 */
[----:B------:R1:W3:Y:S06]  /*61e0*/  MUFU.EX2 R94, R3 ;  /* 0x00000003005e7308 */ /* 0x0002ec0000000800 */
[----:B------:R-:W-:Y:S02]  /*61f0*/  F2FP.PACK_AB R8, R112, R113 ;  /* 0x000000717008723e */ /* 0x000fe400000000ff */
[----:B--2---:R-:W-:Y:S02]  /*6200*/  F2FP.PACK_AB R9, R96, R97 ;  /* 0x000000616009723e */ /* 0x004fe400000000ff */
[----:B------:R-:W-:Y:S01]  /*6210*/  F2FP.PACK_AB R10, R108, R111 ;  /* 0x0000006f6c0a723e */ /* 0x000fe200000000ff */
[----:B-1----:R-:W-:Y:S01]  /*6220*/  FFMA.FTZ R3, R173, c[0x0][0x2d0], -R6 ;  /* 0x0000b400ad037a23 */ /* 0x002fe20000010806 */
[----:B---3--:R-:W-:Y:S01]  /*6230*/  F2FP.PACK_AB R11, R94, R95 ;  /* 0x0000005f5e0b723e */ /* 0x008fe200000000ff */
[----:B------:R-:W-:-:S02]  /*6240*/  IMAD.MOV.U32 R173, RZ, RZ, R93 ;  /* 0x000000ffffad7224 */ /* 0x000fc400078e005d */
[----:B------:R1:W-:Y:S04]  /*6250*/  MUFU.EX2 R93, R3 ;  /* 0x00000003005d7308 */ /* 0x0003e80000000800 */
[C---:B------:R-:W-:Y:S08]  /*6260*/  HMMA.16816.F32 R64, R8.reuse, R16, R64 ;  /* 0x000000100840723c */ /* 0x040ff00000001840 */
[----:B------:R-:W-:Y:S01]  /*6270*/  HMMA.16816.F32 R56, R8, R18, R56 ;  /* 0x000000120838723c */ /* 0x000fe20000001838 */
[----:B------:R-:W-:Y:S01]  /*6280*/  LDSM.16.MT88.4 R16, [R225+0x2900] ;  /* 0x00290000e110783b */ /* 0x000fe20000004200 */
[----:B-1----:R-:W-:-:S02]  /*6290*/  FFMA.FTZ R3, R172, c[0x0][0x2d0], -R6 ;  /* 0x0000b400ac037a23 */ /* 0x002fc40000010806 */
[----:B------:R-:W-:Y:S02]  /*62a0*/  IMAD.MOV.U32 R172, RZ, RZ, R92 ;  /* 0x000000ffffac7224 */ /* 0x000fe400078e005c */
[----:B------:R1:W2:Y:S02]  /*62b0*/  MUFU.EX2 R92, R3 ;  /* 0x00000003005c7308 */ /* 0x0002a40000000800 */
[C---:B------:R-:W-:Y:S08]  /*62c0*/  HMMA.16816.F32 R52, R8.reuse, R12, R52 ;  /* 0x0000000c0834723c */ /* 0x040ff00000001834 */
[----:B------:R-:W-:Y:S01]  /*62d0*/  HMMA.16816.F32 R48, R8, R14, R48 ;  /* 0x0000000e0830723c */ /* 0x000fe20000001830 */
[----:B------:R-:W-:Y:S01]  /*62e0*/  LDSM.16.MT88.4 R12, [R226+0x2900] ;  /* 0x00290000e20c783b */ /* 0x000fe20000004200 */
[----:B-1----:R-:W-:-:S06]  /*62f0*/  FFMA.FTZ R3, R171, c[0x0][0x2d0], -R6 ;  /* 0x0000b400ab037a23 */ /* 0x002fcc0000010806 */
[C---:B------:R-:W-:Y:S01]  /*6300*/  HMMA.16816.F32 R32, R8.reuse, R20, R32 ;  /* 0x000000140820723c */ /* 0x040fe20000001820 */
[----:B------:R-:W-:Y:S01]  /*6310*/  IMAD.MOV.U32 R171, RZ, RZ, R133 ;  /* 0x000000ffffab7224 */ /* 0x000fe200078e0085 */
[----:B------:R1:W-:Y:S06]  /*6320*/  MUFU.EX2 R91, R3 ;  /* 0x00000003005b7308 */ /* 0x0003ec0000000800 */
[C---:B------:R-:W-:Y:S01]  /*6330*/  HMMA.16816.F32 R40, R8.reuse, R22, R40 ;  /* 0x000000160828723c */ /* 0x040fe20000001828 */
[----:B------:R-:W3:Y:S07]  /*6340*/  LDSM.16.MT88.4 R20, [R227+0x2900] ;  /* 0x00290000e314783b */ /* 0x000eee0000004200 */
[----:B------:R-:W-:Y:S01]  /*6350*/  HMMA.16816.F32 R36, R8, R30, R36 ;  /* 0x0000001e0824723c */ /* 0x000fe20000001824 */
[----:B-1----:R-:W-:-:S04]  /*6360*/  FFMA.FTZ R3, R164, c[0x0][0x2d0], -R6 ;  /* 0x0000b400a4037a23 */ /* 0x002fc80000010806 */
[----:B------:R1:W4:Y:S03]  /*6370*/  MUFU.EX2 R90, R3 ;  /* 0x00000003005a7308 */ /* 0x0003260000000800 */
[----:B------:R-:W-:Y:S07]  /*6380*/  HMMA.16816.F32 R44, R8, R28, R44 ;  /* 0x0000001c082c723c */ /* 0x000fee000000182c */
[----:B--2---:R-:W-:Y:S01]  /*6390*/  F2FP.PACK_AB R8, R92, R93 ;  /* 0x0000005d5c08723e */ /* 0x004fe200000000ff */
[----:B-1----:R-:W-:Y:S01]  /*63a0*/  FFMA.FTZ R3, R177, c[0x0][0x2d0], -R5 ;  /* 0x0000b400b1037a23 */ /* 0x002fe20000010805 */
[----:B----4-:R-:W-:Y:S01]  /*63b0*/  F2FP.PACK_AB R10, R90, R91 ;  /* 0x0000005b5a0a723e */ /* 0x010fe200000000ff */
[----:B------:R-:W-:-:S02]  /*63c0*/  IMAD.MOV.U32 R177, RZ, RZ, R132 ;  /* 0x000000ffffb17224 */ /* 0x000fc400078e0084 */
[----:B------:R1:W-:Y:S01]  /*63d0*/  MUFU.EX2 R89, R3 ;  /* 0x0000000300597308 */ /* 0x0003e20000000800 */
[----:B------:R-:W2:Y:S01]  /*63e0*/  LDSM.16.MT88.4 R132, [R224+0x3100] ;  /* 0x00310000e084783b */ /* 0x000ea20000004200 */
[----:B-1----:R-:W-:Y:S02]  /*63f0*/  FFMA.FTZ R3, R178, c[0x0][0x2d0], -R5 ;  /* 0x0000b400b2037a23 */ /* 0x002fe40000010805 */
[----:B------:R-:W-:-:S04]  /*6400*/  IMAD.MOV.U32 R178, RZ, RZ, R71 ;  /* 0x000000ffffb27224 */ /* 0x000fc800078e0047 */
[----:B------:R1:W4:Y:S02]  /*6410*/  MUFU.EX2 R88, R3 ;  /* 0x0000000300587308 */ /* 0x0003240000000800 */
[----:B-1----:R-:W-:Y:S01]  /*6420*/  FFMA.FTZ R3, R176, c[0x0][0x2d0], -R5 ;  /* 0x0000b400b0037a23 */ /* 0x002fe20000010805 */
[----:B----4-:R-:W-:-:S05]  /*6430*/  F2FP.PACK_AB R9, R88, R89 ;  /* 0x000000595809723e */ /* 0x010fca00000000ff */
[----:B------:R1:W-:Y:S02]  /*6440*/  MUFU.EX2 R86, R3 ;  /* 0x0000000300567308 */ /* 0x0003e40000000800 */
[----:B-1----:R-:W-:Y:S02]  /*6450*/  FFMA.FTZ R3, R165, c[0x0][0x2d0], -R5 ;  /* 0x0000b400a5037a23 */ /* 0x002fe40000010805 */
[----:B------:R-:W1:Y:S04]  /*6460*/  LDSM.16.MT88.4 R164, [R225+0x3100] ;  /* 0x00310000e1a4783b */ /* 0x000e680000004200 */
[----:B------:R4:W5:Y:S02]  /*6470*/  MUFU.EX2 R87, R3 ;  /* 0x0000000300577308 */ /* 0x0009640000000800 */
[----:B----4-:R-:W-:Y:S01]  /*6480*/  FFMA.FTZ R3, R216, c[0x0][0x2d0], -R7 ;  /* 0x0000b400d8037a23 */ /* 0x010fe20000010807 */
[----:B-----5:R-:W-:Y:S01]  /*6490*/  F2FP.PACK_AB R11, R87, R86 ;  /* 0x00000056570b723e */ /* 0x020fe200000000ff */
[----:B------:R-:W-:-:S04]  /*64a0*/  IMAD.MOV.U32 R216, RZ, RZ, R125 ;  /* 0x000000ffffd87224 */ /* 0x000fc800078e007d */
[----:B------:R4:W-:Y:S02]  /*64b0*/  MUFU.EX2 R85, R3 ;  /* 0x0000000300557308 */ /* 0x0009e40000000800 */
[C---:B------:R-:W-:Y:S08]  /*64c0*/  HMMA.16816.F32 R120, R8.reuse, R24, R120 ;  /* 0x000000180878723c */ /* 0x040ff00000001878 */
[----:B------:R-:W-:Y:S01]  /*64d0*/  HMMA.16816.F32 R128, R8, R26, R128 ;  /* 0x0000001a0880723c */ /* 0x000fe20000001880 */
[----:B----4-:R-:W-:-:S02]  /*64e0*/  FFMA.FTZ R3, R211, c[0x0][0x2d0], -R7 ;  /* 0x0000b400d3037a23 */ /* 0x010fc40000010807 */
[----:B------:R-:W-:Y:S02]  /*64f0*/  IMAD.MOV.U32 R211, RZ, RZ, R126 ;  /* 0x000000ffffd37224 */ /* 0x000fe400078e007e */
[----:B------:R4:W5:Y:S03]  /*6500*/  MUFU.EX2 R84, R3 ;  /* 0x0000000300547308 */ /* 0x0009660000000800 */
[C---:B---3--:R-:W-:Y:S08]  /*6510*/  HMMA.16816.F32 R140, R8.reuse, R20, R140 ;  /* 0x00000014088c723c */ /* 0x048ff0000000188c */
[----:B------:R-:W-:Y:S01]  /*6520*/  HMMA.16816.F32 R144, R8, R22, R144 ;  /* 0x000000160890723c */ /* 0x000fe20000001890 */
[----:B----4-:R-:W-:-:S07]  /*6530*/  FFMA.FTZ R3, R222, c[0x0][0x2d0], -R7 ;  /* 0x0000b400de037a23 */ /* 0x010fce0000010807 */
[C---:B------:R-:W-:Y:S01]  /*6540*/  HMMA.16816.F32 R156, R8.reuse, R16, R156 ;  /* 0x00000010089c723c */ /* 0x040fe2000000189c */
[----:B------:R-:W-:Y:S01]  /*6550*/  IMAD.MOV.U32 R222, RZ, RZ, R137 ;  /* 0x000000ffffde7224 */ /* 0x000fe200078e0089 */
[----:B------:R3:W-:Y:S06]  /*6560*/  MUFU.EX2 R71, R3 ;  /* 0x0000000300477308 */ /* 0x0007ec0000000800 */
[C---:B------:R-:W-:Y:S08]  /*6570*/  HMMA.16816.F32 R160, R8.reuse, R18, R80 ;  /* 0x0000001208a0723c */ /* 0x040ff00000001850 */
[----:B------:R-:W-:Y:S01]  /*6580*/  HMMA.16816.F32 R76, R8, R12, R76 ;  /* 0x0000000c084c723c */ /* 0x000fe2000000184c */
[----:B---3--:R-:W-:-:S02]  /*6590*/  FFMA.FTZ R3, R223, c[0x0][0x2d0], -R7 ;  /* 0x0000b400df037a23 */ /* 0x008fc40000010807 */
[----:B------:R-:W-:Y:S02]  /*65a0*/  IMAD.MOV.U32 R223, RZ, RZ, R172 ;  /* 0x000000ffffdf7224 */ /* 0x000fe400078e00ac */
[----:B------:R3:W4:Y:S03]  /*65b0*/  MUFU.EX2 R63, R3 ;  /* 0x00000003003f7308 */ /* 0x0007260000000800 */
[----:B------:R-:W-:Y:S07]  /*65c0*/  HMMA.16816.F32 R72, R8, R14, R72 ;  /* 0x0000000e0848723c */ /* 0x000fee0000001848 */
[----:B-----5:R-:W-:Y:S01]  /*65d0*/  F2FP.PACK_AB R8, R84, R85 ;  /* 0x000000555408723e */ /* 0x020fe200000000ff */
[----:B---3--:R-:W-:Y:S01]  /*65e0*/  FFMA.FTZ R3, R250, c[0x0][0x2d0], -R0 ;  /* 0x0000b400fa037a23 */ /* 0x008fe20000010800 */
[----:B----4-:R-:W-:Y:S01]  /*65f0*/  F2FP.PACK_AB R10, R63, R71 ;  /* 0x000000473f0a723e */ /* 0x010fe200000000ff */
[----:B------:R-:W-:-:S02]  /*6600*/  IMAD.MOV.U32 R250, RZ, RZ, R173 ;  /* 0x000000fffffa7224 */ /* 0x000fc400078e00ad */
[----:B------:R3:W-:Y:S02]  /*6610*/  MUFU.EX2 R62, R3 ;  /* 0x00000003003e7308 */ /* 0x0007e40000000800 */
[----:B---3--:R-:W-:Y:S02]  /*6620*/  FFMA.FTZ R3, R249, c[0x0][0x2d0], -R0 ;  /* 0x0000b400f9037a23 */ /* 0x008fe40000010800 */
[----:B------:R-:W-:-:S04]  /*6630*/  IMAD.MOV.U32 R249, RZ, RZ, R169 ;  /* 0x000000fffff97224 */ /* 0x000fc800078e00a9 */
[----:B------:R3:W4:Y:S01]  /*6640*/  MUFU.EX2 R61, R3 ;  /* 0x00000003003d7308 */ /* 0x0007220000000800 */
[----:B------:R-:W-:Y:S02]  /*6650*/  IMAD.MOV.U32 R169, RZ, RZ, R152 ;  /* 0x000000ffffa97224 */ /* 0x000fe400078e0098 */
[----:B---3--:R-:W-:Y:S01]  /*6660*/  FFMA.FTZ R3, R245, c[0x0][0x2d0], -R0 ;  /* 0x0000b400f5037a23 */ /* 0x008fe20000010800 */
[----:B----4-:R-:W-:Y:S01]  /*6670*/  F2FP.PACK_AB R9, R61, R62 ;  /* 0x0000003e3d09723e */ /* 0x010fe200000000ff */
[----:B------:R-:W-:-:S03]  /*6680*/  IMAD.MOV.U32 R245, RZ, RZ, R168 ;  /* 0x000000fffff57224 */ /* 0x000fc600078e00a8 */
[----:B------:R3:W-:Y:S01]  /*6690*/  MUFU.EX2 R60, R3 ;  /* 0x00000003003c7308 */ /* 0x0007e20000000800 */
[----:B------:R-:W-:Y:S02]  /*66a0*/  IMAD.MOV.U32 R168, RZ, RZ, R138 ;  /* 0x000000ffffa87224 */ /* 0x000fe400078e008a */
[----:B---3--:R-:W-:-:S05]  /*66b0*/  FFMA.FTZ R3, R170, c[0x0][0x2d0], -R0 ;  /* 0x0000b400aa037a23 */ /* 0x008fca0000010800 */
[----:B------:R3:W4:Y:S02]  /*66c0*/  MUFU.EX2 R31, R3 ;  /* 0x00000003001f7308 */ /* 0x0007240000000800 */
[----:B---3--:R-:W-:Y:S01]  /*66d0*/  FFMA.FTZ R3, R179, c[0x0][0x2d0], -R6 ;  /* 0x0000b400b3037a23 */ /* 0x008fe20000010806 */
[----:B----4-:R-:W-:-:S05]  /*66e0*/  F2FP.PACK_AB R11, R31, R60 ;  /* 0x0000003c1f0b723e */ /* 0x010fca00000000ff */
[----:B------:R3:W-:Y:S02]  /*66f0*/  MUFU.EX2 R29, R3 ;  /* 0x00000003001d7308 */ /* 0x0007e40000000800 */
[C---:B------:R-:W-:Y:S08]  /*6700*/  HMMA.16816.F32 R56, R8.reuse, R26, R56 ;  /* 0x0000001a0838723c */ /* 0x040ff00000001838 */
[----:B------:R-:W-:Y:S01]  /*6710*/  HMMA.16816.F32 R64, R8, R24, R64 ;  /* 0x000000180840723c */ /* 0x000fe20000001840 */
[----:B---3--:R-:W-:-:S04]  /*6720*/  FFMA.FTZ R3, R182, c[0x0][0x2d0], -R6 ;  /* 0x0000b400b6037a23 */ /* 0x008fc80000010806 */
[----:B------:R3:W4:Y:S03]  /*6730*/  MUFU.EX2 R30, R3 ;  /* 0x00000003001e7308 */ /* 0x0007260000000800 */
[C---:B------:R-:W-:Y:S05]  /*6740*/  HMMA.16816.F32 R48, R8.reuse, R22, R48 ;  /* 0x000000160830723c */ /* 0x040fea0000001830 */
[----:B------:R5:W-:Y:S03]  /*6750*/  MUFU.EX2 R22, R4 ;  /* 0x0000000400167308 */ /* 0x000be60000000800 */
[----:B------:R-:W-:Y:S01]  /*6760*/  HMMA.16816.F32 R44, R8, R12, R44 ;  /* 0x0000000c082c723c */ /* 0x000fe2000000182c */
[----:B---3--:R-:W-:-:S07]  /*6770*/  FFMA.FTZ R3, R183, c[0x0][0x2d0], -R6 ;  /* 0x0000b400b7037a23 */ /* 0x008fce0000010806 */
[C---:B------:R-:W-:Y:S01]  /*6780*/  HMMA.16816.F32 R52, R8.reuse, R20, R52 ;  /* 0x000000140834723c */ /* 0x040fe20000001834 */
[----:B------:R-:W-:Y:S01]  /*6790*/  FFMA.FTZ R12, R210, c[0x0][0x2d0], -R0 ;  /* 0x0000b400d20c7a23 */ /* 0x000fe20000010800 */
[----:B----4-:R-:W-:Y:S01]  /*67a0*/  F2FP.PACK_AB R176, R30, R29 ;  /* 0x0000001d1eb0723e */ /* 0x010fe200000000ff */
[----:B------:R3:W-:Y:S01]  /*67b0*/  MUFU.EX2 R28, R3 ;  /* 0x00000003001c7308 */ /* 0x0007e20000000800 */
[----:B------:R-:W-:Y:S02]  /*67c0*/  FADD.FTZ R13, R243, R242 ;  /* 0x000000f2f30d7221 */ /* 0x000fe40000010000 */
[----:B-----5:R-:W-:Y:S02]  /*67d0*/  FFMA.FTZ R4, R219, c[0x0][0x2d0], -R0 ;  /* 0x0000b400db047a23 */ /* 0x020fe40000010800 */
[----:B------:R-:W-:Y:S01]  /*67e0*/  HMMA.16816.F32 R36, R8, R14, R36 ;  /* 0x0000000e0824723c */ /* 0x000fe20000001824 */
[----:B------:R-:W-:-:S07]  /*67f0*/  FADD.FTZ R20, R175, R174 ;  /* 0x000000aeaf147221 */ /* 0x000fce0000010000 */
[C---:B------:R-:W-:Y:S01]  /*6800*/  HMMA.16816.F32 R32, R8.reuse, R16, R32 ;  /* 0x000000100820723c */ /* 0x040fe20000001820 */
[----:B---3--:R-:W-:Y:S02]  /*6810*/  FFMA.FTZ R3, R208, c[0x0][0x2d0], -R6 ;  /* 0x0000b400d0037a23 */ /* 0x008fe40000010806 */
[--C-:B------:R-:W-:Y:S02]  /*6820*/  FFMA.FTZ R6, R215, c[0x0][0x2d0], -R0.reuse ;  /* 0x0000b400d7067a23 */ /* 0x100fe40000010800 */
[----:B------:R3:W-:Y:S01]  /*6830*/  MUFU.EX2 R27, R3 ;  /* 0x00000003001b7308 */ /* 0x0007e20000000800 */
[----:B------:R-:W-:Y:S02]  /*6840*/  FFMA.FTZ R0, R207, c[0x0][0x2d0], -R0 ;  /* 0x0000b400cf007a23 */ /* 0x000fe40000010800 */
[----:B------:R-:W-:Y:S01]  /*6850*/  HMMA.16816.F32 R40, R8, R18, R40 ;  /* 0x000000120828723c */ /* 0x000fe20000001828 */
[----:B------:R-:W4:Y:S04]  /*6860*/  LDSM.16.MT88.4 R16, [R226+0x3100] ;  /* 0x00310000e210783b */ /* 0x000f280000004200 */
[----:B------:R5:W-:Y:S01]  /*6870*/  MUFU.EX2 R10, R4 ;  /* 0x00000004000a7308 */ /* 0x000be20000000800 */
[----:B---3--:R-:W-:-:S07]  /*6880*/  FFMA.FTZ R3, R181, c[0x0][0x2d0], -R5 ;  /* 0x0000b400b5037a23 */ /* 0x008fce0000010805 */
[----:B------:R-:W-:Y:S01]  /*6890*/  MUFU.EX2 R11, R12 ;  /* 0x0000000c000b7308 */ /* 0x000fe20000000800 */
[----:B-----5:R-:W-:-:S07]  /*68a0*/  FADD.FTZ R4, R139, R244 ;  /* 0x000000f48b047221 */ /* 0x020fce0000010000 */
[----:B------:R3:W-:Y:S01]  /*68b0*/  MUFU.EX2 R26, R3 ;  /* 0x00000003001a7308 */ /* 0x0007e20000000800 */
[----:B------:R-:W-:-:S07]  /*68c0*/  FADD.FTZ R4, R248, R4 ;  /* 0x00000004f8047221 */ /* 0x000fce0000010000 */
[----:B------:R5:W1:Y:S01]  /*68d0*/  MUFU.EX2 R12, R0 ;  /* 0x00000000000c7308 */ /* 0x000a620000000800 */
[----:B---3--:R-:W-:-:S07]  /*68e0*/  FFMA.FTZ R3, R180, c[0x0][0x2d0], -R5 ;  /* 0x0000b400b4037a23 */ /* 0x008fce0000010805 */
[----:B------:R3:W2:Y:S01]  /*68f0*/  MUFU.EX2 R9, R6 ;  /* 0x0000000600097308 */ /* 0x0006a20000000800 */
[----:B-----5:R-:W-:-:S07]  /*6900*/  FADD.FTZ R0, R218, R20 ;  /* 0x00000014da007221 */ /* 0x020fce0000010000 */
[----:B------:R5:W4:Y:S01]  /*6910*/  MUFU.EX2 R25, R3 ;  /* 0x0000000300197308 */ /* 0x000b220000000800 */
[----:B-1----:R-:W-:Y:S01]  /*6920*/  F2FP.PACK_AB R183, R12, R11 ;  /* 0x0000000b0cb7723e */ /* 0x002fe200000000ff */
[----:B---3--:R-:W-:Y:S01]  /*6930*/  FADD.FTZ R6, R220, R0 ;  /* 0x00000000dc067221 */ /* 0x008fe20000010000 */
[----:B--2---:R-:W-:-:S03]  /*6940*/  F2FP.PACK_AB R181, R9, R10 ;  /* 0x0000000a09b5723e */ /* 0x004fc600000000ff */
[----:B------:R-:W-:Y:S02]  /*6950*/  FADD.FTZ R6, R214, R6 ;  /* 0x00000006d6067221 */ /* 0x000fe40000010000 */
[--C-:B-----5:R-:W-:Y:S02]  /*6960*/  FFMA.FTZ R3, R209, c[0x0][0x2d0], -R5.reuse ;  /* 0x0000b400d1037a23 */ /* 0x120fe40000010805 */
[----:B------:R-:W-:Y:S02]  /*6970*/  FADD.FTZ R8, R213, R6 ;  /* 0x00000006d5087221 */ /* 0x000fe40000010000 */
[----:B------:R1:W-:Y:S02]  /*6980*/  MUFU.EX2 R24, R3 ;  /* 0x0000000300187308 */ /* 0x0003e40000000800 */
[----:B-1----:R-:W-:Y:S02]  /*6990*/  FFMA.FTZ R3, R221, c[0x0][0x2d0], -R5 ;  /* 0x0000b400dd037a23 */ /* 0x002fe40000010805 */
[----:B------:R-:W-:Y:S01]  /*69a0*/  FFMA.FTZ R5, R177, c[0x0][0x2d0], -R7 ;  /* 0x0000b400b1057a23 */ /* 0x000fe20000010807 */
[----:B----4-:R-:W-:-:S03]  /*69b0*/  F2FP.PACK_AB R177, R25, R26 ;  /* 0x0000001a19b1723e */ /* 0x010fc600000000ff */
[----:B------:R1:W2:Y:S08]  /*69c0*/  MUFU.EX2 R23, R3 ;  /* 0x0000000300177308 */ /* 0x0002b00000000800 */
[----:B------:R3:W-:Y:S01]  /*69d0*/  MUFU.EX2 R15, R5 ;  /* 0x00000005000f7308 */ /* 0x0007e20000000800 */
[--C-:B-1----:R-:W-:Y:S01]  /*69e0*/  FFMA.FTZ R3, R178, c[0x0][0x2d0], -R7.reuse ;  /* 0x0000b400b2037a23 */ /* 0x102fe20000010807 */
[----:B------:R-:W-:Y:S01]  /*69f0*/  F2FP.PACK_AB R178, R27, R28 ;  /* 0x0000001c1bb2723e */ /* 0x000fe200000000ff */
[----:B------:R-:W-:Y:S01]  /*6a00*/  FFMA.FTZ R7, R171, c[0x0][0x2d0], -R7 ;  /* 0x0000b400ab077a23 */ /* 0x000fe20000010807 */
[----:B--2---:R-:W-:-:S04]  /*6a10*/  F2FP.PACK_AB R179, R23, R24 ;  /* 0x0000001817b3723e */ /* 0x004fc800000000ff */
[----:B------:R1:W2:Y:S01]  /*6a20*/  MUFU.EX2 R21, R3 ;  /* 0x0000000300157308 */ /* 0x0002a20000000800 */
[----:B------:R-:W-:Y:S02]  /*6a30*/  IMAD.MOV.U32 R171, RZ, RZ, R153 ;  /* 0x000000ffffab7224 */ /* 0x000fe400078e0099 */
[----:B---3--:R-:W-:Y:S01]  /*6a40*/  FADD.FTZ R5, R155, R154 ;  /* 0x0000009a9b057221 */ /* 0x008fe20000010000 */
[C---:B------:R-:W-:Y:S04]  /*6a50*/  HMMA.16816.F32 R120, R176.reuse, R132, R120 ;  /* 0x00000084b078723c */ /* 0x040fe80000001878 */
[----:B------:R3:W4:Y:S04]  /*6a60*/  MUFU.EX2 R14, R7 ;  /* 0x00000007000e7308 */ /* 0x0007280000000800 */
[----:B------:R-:W-:Y:S01]  /*6a70*/  HMMA.16816.F32 R128, R176, R134, R128 ;  /* 0x00000086b080723c */ /* 0x000fe20000001880 */
[----:B-1----:R-:W-:Y:S01]  /*6a80*/  FADD.FTZ R3, R136, R13 ;  /* 0x0000000d88037221 */ /* 0x002fe20000010000 */
[----:B--2---:R-:W-:-:S06]  /*6a90*/  F2FP.PACK_AB R180, R21, R22 ;  /* 0x0000001615b4723e */ /* 0x004fcc00000000ff */
[C---:B------:R-:W-:Y:S01]  /*6aa0*/  HMMA.16816.F32 R140, R176.reuse, R148, R140 ;  /* 0x00000094b08c723c */ /* 0x040fe2000000188c */
[----:B---3--:R-:W-:Y:S01]  /*6ab0*/  FADD.FTZ R7, R127, R5 ;  /* 0x000000057f077221 */ /* 0x008fe20000010000 */
[----:B----4-:R-:W-:Y:S01]  /*6ac0*/  F2FP.PACK_AB R182, R14, R15 ;  /* 0x0000000f0eb6723e */ /* 0x010fe200000000ff */
[----:B------:R-:W-:Y:S02]  /*6ad0*/  FADD.FTZ R5, R124, R3 ;  /* 0x000000037c057221 */ /* 0x000fe40000010000 */
[----:B------:R-:W-:Y:S02]  /*6ae0*/  FADD.FTZ R0, R245, R7 ;  /* 0x00000007f5007221 */ /* 0x000fe40000010000 */
[----:B------:R-:W-:Y:S01]  /*6af0*/  FADD.FTZ R3, R249, R4 ;  /* 0x00000004f9037221 */ /* 0x000fe20000010000 */
[----:B------:R-:W-:Y:S01]  /*6b00*/  HMMA.16816.F32 R144, R176, R150, R144 ;  /* 0x00000096b090723c */ /* 0x000fe20000001890 */
[----:B------:R-:W-:Y:S02]  /*6b10*/  FADD.FTZ R5, R250, R5 ;  /* 0x00000005fa057221 */ /* 0x000fe40000010000 */
[----:B------:R-:W-:-:S02]  /*6b20*/  FADD.FTZ R4, R223, R0 ;  /* 0x00000000df047221 */ /* 0x000fc40000010000 */
[----:B------:R-:W-:Y:S02]  /*6b30*/  FADD.FTZ R3, R247, R3 ;  /* 0x00000003f7037221 */ /* 0x000fe40000010000 */
[----:B------:R-:W-:Y:S01]  /*6b40*/  FADD.FTZ R0, R171, R5 ;  /* 0x00000005ab007221 */ /* 0x000fe20000010000 */
[C---:B------:R-:W-:Y:S01]  /*6b50*/  HMMA.16816.F32 R156, R176.reuse, R164, R156 ;  /* 0x000000a4b09c723c */ /* 0x040fe2000000189c */
[----:B------:R-:W-:Y:S02]  /*6b60*/  FADD.FTZ R7, R169, R4 ;  /* 0x00000004a9077221 */ /* 0x000fe40000010000 */
[----:B------:R-:W-:Y:S02]  /*6b70*/  FADD.FTZ R6, R246, R3 ;  /* 0x00000003f6067221 */ /* 0x000fe40000010000 */
[----:B------:R-:W-:Y:S02]  /*6b80*/  FADD.FTZ R5, R168, R0 ;  /* 0x00000000a8057221 */ /* 0x000fe40000010000 */
[----:B------:R-:W-:Y:S01]  /*6b90*/  FADD.FTZ R4, R217, R8 ;  /* 0x00000008d9047221 */ /* 0x000fe20000010000 */
[----:B------:R-:W-:Y:S01]  /*6ba0*/  HMMA.16816.F32 R160, R176, R166, R160 ;  /* 0x000000a6b0a0723c */ /* 0x000fe200000018a0 */
[----:B------:R-:W-:-:S02]  /*6bb0*/  FADD.FTZ R3, R222, R7 ;  /* 0x00000007de037221 */ /* 0x000fc40000010000 */
[----:B------:R-:W-:Y:S02]  /*6bc0*/  FADD.FTZ R0, R252, R6 ;  /* 0x00000006fc007221 */ /* 0x000fe40000010000 */
[----:B------:R-:W-:Y:S02]  /*6bd0*/  FADD.FTZ R6, R211, R5 ;  /* 0x00000005d3067221 */ /* 0x000fe40000010000 */
[----:B------:R-:W-:Y:S01]  /*6be0*/  FADD.FTZ R4, R212, R4 ;  /* 0x00000004d4047221 */ /* 0x000fe20000010000 */
[----:B------:R-:W-:Y:S01]  /*6bf0*/  HMMA.16816.F32 R124, R180, R132, R64 ;  /* 0x00000084b47c723c */ /* 0x000fe20000001840 */
[----:B------:R-:W-:Y:S02]  /*6c00*/  FADD.FTZ R5, R216, R3 ;  /* 0x00000003d8057221 */ /* 0x000fe40000010000 */
[----:B------:R-:W-:Y:S02]  /*6c10*/  FADD.FTZ R3, R251, R0 ;  /* 0x00000000fb037221 */ /* 0x000fe40000010000 */
[----:B------:R-:W-:-:S02]  /*6c20*/  FADD.FTZ R0, R198, R6 ;  /* 0x00000006c6007221 */ /* 0x000fc40000010000 */
        /* <DEDUP_REMOVED lines=31> */
[----:B------:R-:W-:Y:S01]  /*6e20*/  HMMA.16816.F32 R168, R180, R16, R44 ;  /* 0x00000010b4a8723c */ /* 0x000fe2000000182c */
        /* <DEDUP_REMOVED lines=54> */
[----:B------:R-:W-:Y:S01]  /*7190*/  FADD.FTZ R0, R23, R0 ;  /* 0x0000000017007221 */ /* 0x000fe20000010000 */
[----:B------:R1:W-:Y:S01]  /*71a0*/  STL [R1+0x18], R5 ;  /* 0x0000180501007387 */ /* 0x0003e20000100800 */
[----:B------:R-:W-:-:S03]  /*71b0*/  FADD.FTZ R3, R27, R3 ;  /* 0x000000031b037221 */ /* 0x000fc60000010000 */
[----:B------:R1:W-:Y:S04]  /*71c0*/  STL [R1+0x24], R4 ;  /* 0x0000240401007387 */ /* 0x0003e80000100800 */
[----:B------:R1:W-:Y:S04]  /*71d0*/  STL [R1+0x1c], R0 ;  /* 0x00001c0001007387 */ /* 0x0003e80000100800 */
[----:B------:R1:W-:Y:S01]  /*71e0*/  STL [R1+0x20], R3 ;  /* 0x0000200301007387 */ /* 0x0003e20000100800 */
[----:B------:R-:W-:Y:S05]  /*71f0*/  @!P0 BRA `(.L_x_32) ;  /* 0x000059e000008947 */ /* 0x000fea0003800000 */
[----:B------:R-:W2:Y:S01]  /*7200*/  LDL.LU R216, [R1+0x8] ;  /* 0x0000080001d87983 */ /* 0x000ea20000300800 */
[----:B------:R-:W-:Y:S01]  /*7210*/  IMAD.MOV.U32 R116, RZ, RZ, R69 ;  /* 0x000000ffff747224 */ /* 0x000fe200078e0045 */
[----:B------:R-:W-:Y:S01]  /*7220*/  MOV R118, R2 ;  /* 0x0000000200767202 */ /* 0x000fe20000000f00 */
[----:B-1----:R-:W-:Y:S01]  /*7230*/  IMAD.MOV.U32 R3, RZ, RZ, R70 ;  /* 0x000000ffff037224 */ /* 0x002fe200078e0046 */
[----:B------:R-:W3:Y:S01]  /*7240*/  LDL.LU.64 R82, [R1] ;  /* 0x0000000001527983 */ /* 0x000ee20000300a00 */
[----:B------:R-:W-:-:S03]  /*7250*/  IMAD.MOV.U32 R117, RZ, RZ, R68 ;  /* 0x000000ffff757224 */ /* 0x000fc600078e0044 */
[----:B------:R-:W4:Y:S01]  /*7260*/  LDL.LU.64 R222, [R1+0x10] ;  /* 0x0000100001de7983 */ /* 0x000f220000300a00 */
[----:B--2---:R-:W-:Y:S02]  /*7270*/  IADD3 R242, R216, -0x2, RZ ;  /* 0xfffffffed8f27810 */ /* 0x004fe40007ffe0ff */
[----:B---3--:R-:W-:Y:S02]  /*7280*/  MOV R5, R83 ;  /* 0x0000005300057202 */ /* 0x008fe40000000f00 */
[----:B----4-:R-:W-:-:S05]  /*7290*/  MOV R4, R222 ;  /* 0x000000de00047202 */ /* 0x010fca0000000f00 */
[----:B------:R1:W-:Y:S02]  /*72a0*/  STL.64 [R1+0x28], R4 ;  /* 0x0000280401007387 */ /* 0x0003e40000100a00 */
.L_x_33:
        /* <DEDUP_REMOVED lines=78> */
[C---:B-1----:R-:W-:Y:S07]  /*7790*/  HMMA.16816.F32 R88, R108.reuse, R96, RZ ;  /* 0x000000606c58723c */ /* 0x042fee00000018ff */
[----:B------:R-:W-:Y:S01]  /*77a0*/  IADD3 R96, P0, R102, UR7, RZ ;  /* 0x0000000766607c10 */ /* 0x000fe2000ff1e0ff */
[-C--:B--2---:R-:W-:Y:S04]  /*77b0*/  HMMA.16816.F32 R92, R108, R98.reuse, RZ ;  /* 0x000000626c5c723c */ /* 0x084fe800000018ff */
[----:B------:R-:W-:Y:S02]  /*77c0*/  IADD3.X R97, R103, UR5, RZ, P0, !PT ;  /* 0x0000000567617c10 */ /* 0x000fe400087fe4ff */
[----:B------:R-:W-:Y:S03]  /*77d0*/  IADD3 R100, P1, R96, UR7, RZ ;  /* 0x0000000760647c10 */ /* 0x000fe6000ff3e0ff */
[----:B------:R1:W-:Y:S03]  /*77e0*/  LDGSTS.E.BYPASS.LTC128B.128 [R241+0x2100], [R96.64], !P2 ;  /* 0x0210000060f17fae */ /* 0x0003e6000d101d48 */
[----:B------:R-:W-:Y:S02]  /*77f0*/  IADD3.X R101, R97, UR5, RZ, P1, !PT ;  /* 0x0000000561657c10 */ /* 0x000fe40008ffe4ff */
[----:B---3--:R-:W-:Y:S03]  /*7800*/  IADD3 R102, P0, R100, UR7, RZ ;  /* 0x0000000764667c10 */ /* 0x008fe6000ff1e0ff */
[----:B------:R2:W-:Y:S01]  /*7810*/  LDGSTS.E.BYPASS.LTC128B.128 [R241+0x2900], [R100.64], !P2 ;  /* 0x0290000064f17fae */ /* 0x0005e2000d101d48 */
[----:B------:R-:W-:Y:S02]  /*7820*/  IADD3.X R103, R101, UR5, RZ, P0, !PT ;  /* 0x0000000565677c10 */ /* 0x000fe400087fe4ff */
[C---:B------:R-:W-:Y:S02]  /*7830*/  ISETP.GT.AND P0, PT, R242.reuse, RZ, PT ;  /* 0x000000fff200720c */ /* 0x040fe40003f04270 */
[----:B------:R-:W-:Y:S03]  /*7840*/  IADD3 R242, R242, -0x1, RZ ;  /* 0xfffffffff2f27810 */ /* 0x000fe60007ffe0ff */
[----:B------:R2:W-:Y:S08]  /*7850*/  LDGSTS.E.BYPASS.LTC128B.128 [R241+0x3100], [R102.64], !P2 ;  /* 0x0310000066f17fae */ /* 0x0005f0000d101d48 */
[----:B------:R-:W0:Y:S01]  /*7860*/  LDGDEPBAR ;  /* 0x00000000000079af */ /* 0x000e220000000000 */
[C---:B-1----:R-:W-:Y:S08]  /*7870*/  HMMA.16816.F32 R96, R112.reuse, R98, RZ ;  /* 0x000000627060723c */ /* 0x042ff000000018ff */
[-C--:B--2---:R-:W-:Y:S08]  /*7880*/  HMMA.16816.F32 R100, R112, R184.reuse, RZ ;  /* 0x000000b87064723c */ /* 0x084ff000000018ff */
        /* <DEDUP_REMOVED lines=53> */
[C---:B------:R-:W-:Y:S01]  /*7be0*/  HMMA.16816.F32 R48, R184.reuse, R190, R48 ;  /* 0x000000beb830723c */ /* 0x040fe20000001830 */
[----:B------:R-:W3:Y:S07]  /*7bf0*/  LDSM.16.M88.4 R188, [R232+0x9100] ;  /* 0x00910000e8bc783b */ /* 0x000eee0000000200 */
[-C--:B------:R-:W-:Y:S08]  /*7c00*/  HMMA.16816.F32 R52, R184, R196.reuse, R52 ;  /* 0x000000c4b834723c */ /* 0x080ff00000001834 */
[C---:B------:R-:W-:Y:S08]  /*7c10*/  HMMA.16816.F32 R56, R200.reuse, R196, R56 ;  /* 0x000000c4c838723c */ /* 0x040ff00000001838 */
[-C--:B------:R-:W-:Y:S08]  /*7c20*/  HMMA.16816.F32 R60, R200, R198.reuse, R60 ;  /* 0x000000c6c83c723c */ /* 0x080ff0000000183c */
[C---:B------:R-:W-:Y:S08]  /*7c30*/  HMMA.16816.F32 R64, R184.reuse, R198, R64 ;  /* 0x000000c6b840723c */ /* 0x040ff00000001840 */
        /* <DEDUP_REMOVED lines=11> */
[----:B------:R-:W-:Y:S08]  /*7cf0*/  HMMA.16816.F32 R112, R184, R214, R112 ;  /* 0x000000d6b870723c */ /* 0x000ff00000001870 */
[-C--:B--2---:R-:W-:Y:S08]  /*7d00*/  HMMA.16816.F32 R4, R204, R216.reuse, R4 ;  /* 0x000000d8cc04723c */ /* 0x084ff00000001804 */
        /* <DEDUP_REMOVED lines=72> */
[----:B------:R-:W1:Y:S01]  /*8190*/  MUFU.TANH R34, R34 ;  /* 0x0000002200227308 */ /* 0x000e620000002400 */
        /* <DEDUP_REMOVED lines=9> */
[----:B------:R-:W-:Y:S01]  /*8230*/  MUFU.TANH R28, R28 ;  /* 0x0000001c001c7308 */ /* 0x000fe20000002400 */
[C---:B------:R-:W-:Y:S01]  /*8240*/  HMMA.16816.F32 R64, R204.reuse, R6, R64 ;  /* 0x00000006cc40723c */ /* 0x040fe20000001840 */
[----:B------:R-:W1:Y:S03]  /*8250*/  LDSM.16.M88.4 R4, [R228+0x2800] ;  /* 0x00280000e404783b */ /* 0x000e660000000200 */
[----:B------:R-:W-:Y:S02]  /*8260*/  FMUL.FTZ R54, R54, c[0x0][0x320] ;  /* 0x0000c80036367a20 */ /* 0x000fe40000410000 */
[----:B------:R-:W-:Y:S02]  /*8270*/  FMUL.FTZ R52, R52, c[0x0][0x320] ;  /* 0x0000c80034347a20 */ /* 0x000fe40000410000 */
[----:B------:R-:W-:Y:S01]  /*8280*/  FMUL.FTZ R55, R55, c[0x0][0x320] ;  /* 0x0000c80037377a20 */ /* 0x000fe20000410000 */
[----:B------:R-:W1:Y:S01]  /*8290*/  MUFU.TANH R32, R32 ;  /* 0x0000002000207308 */ /* 0x000e620000002400 */
        /* <DEDUP_REMOVED lines=27> */
[-C--:B------:R-:W-:Y:S01]  /*8450*/  HMMA.16816.F32 R92, R188, R6.reuse, R92 ;  /* 0x00000006bc5c723c */ /* 0x080fe2000000185c */
[----:B------:R-:W-:Y:S03]  /*8460*/  MUFU.TANH R198, R38 ;  /* 0x0000002600c67308 */ /* 0x000fe60000002400 */
[----:B------:R-:W-:Y:S02]  /*8470*/  FMUL.FTZ R40, R40, c[0x0][0x320] ;  /* 0x0000c80028287a20 */ /* 0x000fe40000410000 */
[----:B------:R-:W-:Y:S02]  /*8480*/  FMUL.FTZ R81, R81, c[0x0][0x320] ;  /* 0x0000c80051517a20 */ /* 0x000fe40000410000 */
[C---:B------:R-:W-:Y:S03]  /*8490*/  HMMA.16816.F32 R96, R204.reuse, R6, R96 ;  /* 0x00000006cc60723c */ /* 0x040fe60000001860 */
[----:B------:R-:W-:Y:S01]  /*84a0*/  MUFU.TANH R194, R26 ;  /* 0x0000001a00c27308 */ /* 0x000fe20000002400 */
[----:B------:R-:W-:Y:S02]  /*84b0*/  FMUL.FTZ R82, R82, c[0x0][0x320] ;  /* 0x0000c80052527a20 */ /* 0x000fe40000410000 */
[----:B------:R-:W-:Y:S01]  /*84c0*/  FMUL.FTZ R83, R83, c[0x0][0x320] ;  /* 0x0000c80053537a20 */ /* 0x000fe20000410000 */
[----:B-1----:R-:W-:Y:S01]  /*84d0*/  FMNMX.FTZ R70, R184, R0, !PT ;  /* 0x00000000b8467209 */ /* 0x002fe20007810000 */
[----:B------:R-:W-:Y:S01]  /*84e0*/  FMUL.FTZ R84, R84, c[0x0][0x320] ;  /* 0x0000c80054547a20 */ /* 0x000fe20000410000 */
[----:B------:R-:W-:Y:S01]  /*84f0*/  FMNMX.FTZ R0, R186, R2, !PT ;  /* 0x00000002ba007209 */ /* 0x000fe20007810000 */
[-C--:B--2---:R-:W-:Y:S03]  /*8500*/  HMMA.16816.F32 R100, R204, R8.reuse, R100 ;  /* 0x00000008cc64723c */ /* 0x084fe60000001864 */
[----:B------:R-:W1:Y:S01]  /*8510*/  MUFU.TANH R26, R36 ;  /* 0x00000024001a7308 */ /* 0x000e620000002400 */
[----:B---3--:R-:W-:Y:S01]  /*8520*/  FMNMX.FTZ R2, R192, R4, !PT ;  /* 0x00000004c0027209 */ /* 0x008fe20007810000 */
[----:B------:R-:W-:Y:S01]  /*8530*/  FMUL.FTZ R80, R80, c[0x0][0x320] ;  /* 0x0000c80050507a20 */ /* 0x000fe20000410000 */
[----:B------:R-:W-:Y:S01]  /*8540*/  FMNMX.FTZ R0, R18, R0, !PT ;  /* 0x0000000012007209 */ /* 0x000fe20007810000 */
[----:B------:R-:W-:Y:S01]  /*8550*/  FMUL.FTZ R94, R94, c[0x0][0x320] ;  /* 0x0000c8005e5e7a20 */ /* 0x000fe20000410000 */
[----:B------:R-:W-:Y:S01]  /*8560*/  FMNMX.FTZ R70, R16, R70, !PT ;  /* 0x0000004610467209 */ /* 0x000fe20007810000 */
[----:B------:R-:W-:Y:S01]  /*8570*/  FMUL.FTZ R95, R95, c[0x0][0x320] ;  /* 0x0000c8005f5f7a20 */ /* 0x000fe20000410000 */
[C---:B------:R-:W-:Y:S03]  /*8580*/  HMMA.16816.F32 R104, R188.reuse, R8, R104 ;  /* 0x00000008bc68723c */ /* 0x040fe60000001868 */
[----:B------:R2:W-:Y:S01]  /*8590*/  MUFU.TANH R201, R39 ;  /* 0x0000002700c97308 */ /* 0x0005e20000002400 */
[----:B------:R-:W-:Y:S01]  /*85a0*/  FMNMX.FTZ R2, R12, R2, !PT ;  /* 0x000000020c027209 */ /* 0x000fe20007810000 */
[----:B------:R-:W-:Y:S01]  /*85b0*/  FMUL.FTZ R86, R86, c[0x0][0x320] ;  /* 0x0000c80056567a20 */ /* 0x000fe20000410000 */
[----:B------:R-:W-:Y:S01]  /*85c0*/  FMNMX.FTZ R0, R19, R0, !PT ;  /* 0x0000000013007209 */ /* 0x000fe20007810000 */
[----:B------:R-:W-:Y:S01]  /*85d0*/  FMUL.FTZ R87, R87, c[0x0][0x320] ;  /* 0x0000c80057577a20 */ /* 0x000fe20000410000 */
[----:B------:R-:W-:Y:S01]  /*85e0*/  FMNMX.FTZ R2, R13, R2, !PT ;  /* 0x000000020d027209 */ /* 0x000fe20007810000 */
[-C--:B------:R-:W-:Y:S03]  /*85f0*/  HMMA.16816.F32 R108, R188, R10.reuse, R108 ;  /* 0x0000000abc6c723c */ /* 0x080fe6000000186c */
[----:B------:R-:W-:Y:S01]  /*8600*/  FMNMX.FTZ R4, R22, R0, !PT ;  /* 0x0000000016047209 */ /* 0x000fe20007810000 */
[----:B------:R-:W3:Y:S01]  /*8610*/  MUFU.TANH R208, R40 ;  /* 0x0000002800d07308 */ /* 0x000ee20000002400 */
[----:B------:R-:W-:Y:S01]  /*8620*/  FMUL.FTZ R48, R48, c[0x0][0x320] ;  /* 0x0000c80030307a20 */ /* 0x000fe20000410000 */
[----:B------:R-:W-:Y:S01]  /*8630*/  FMNMX.FTZ R70, R17, R70, !PT ;  /* 0x0000004611467209 */ /* 0x000fe20007810000 */
[----:B------:R-:W-:Y:S01]  /*8640*/  FMUL.FTZ R85, R85, c[0x0][0x320] ;  /* 0x0000c80055557a20 */ /* 0x000fe20000410000 */
[----:B----4-:R-:W-:Y:S01]  /*8650*/  FMNMX.FTZ R4, R23, R4, !PT ;  /* 0x0000000417047209 */ /* 0x010fe20007810000 */
[----:B------:R-:W-:Y:S04]  /*8660*/  HMMA.16816.F32 R112, R204, R10, R112 ;  /* 0x0000000acc70723c */ /* 0x000fe80000001870 */
[----:B------:R-:W-:Y:S01]  /*8670*/  FMNMX.FTZ R70, R20, R70, !PT ;  /* 0x0000004614467209 */ /* 0x000fe20007810000 */
[----:B------:R-:W-:Y:S01]  /*8680*/  MUFU.TANH R193, R27 ;  /* 0x0000001b00c17308 */ /* 0x000fe20000002400 */
[----:B------:R-:W-:Y:S01]  /*8690*/  FMUL.FTZ R98, R98, c[0x0][0x320] ;  /* 0x0000c80062627a20 */ /* 0x000fe20000410000 */
[----:B------:R-:W-:Y:S01]  /*86a0*/  FMNMX.FTZ R4, R34, R4, !PT ;  /* 0x0000000422047209 */ /* 0x000fe20007810000 */
[----:B------:R-:W-:Y:S01]  /*86b0*/  FMUL.FTZ R96, R96, c[0x0][0x320] ;  /* 0x0000c80060607a20 */ /* 0x000fe20000410000 */
[----:B--2---:R-:W2:Y:S03]  /*86c0*/  LDL.64 R38, [R1+0x38] ;  /* 0x0000380001267983 */ /* 0x004ea60000100a00 */
[----:B------:R-:W-:Y:S01]  /*86d0*/  FMNMX.FTZ R70, R21, R70, !PT ;  /* 0x0000004615467209 */ /* 0x000fe20007810000 */
[----:B------:R-:W-:Y:S01]  /*86e0*/  FMUL.FTZ R99, R99, c[0x0][0x320] ;  /* 0x0000c80063637a20 */ /* 0x000fe20000410000 */
[----:B------:R-:W-:Y:S01]  /*86f0*/  FMNMX.FTZ R0, R24, R2, !PT ;  /* 0x0000000218007209 */ /* 0x000fe20007810000 */
[----:B------:R4:W4:Y:S01]  /*8700*/  MUFU.TANH R27, R37 ;  /* 0x00000025001b7308 */ /* 0x0009220000002400 */
        /* <DEDUP_REMOVED lines=9> */
[----:B------:R-:W4:Y:S01]  /*87a0*/  MUFU.TANH R50, R50 ;  /* 0x0000003200327308 */ /* 0x000f220000002400 */
[----:B------:R-:W-:Y:S01]  /*87b0*/  FMUL.FTZ R89, R89, c[0x0][0x320] ;  /* 0x0000c80059597a20 */ /* 0x000fe20000410000 */
[----:B-1----:R-:W-:Y:S01]  /*87c0*/  FMNMX.FTZ R70, R26, R70, !PT ;  /* 0x000000461a467209 */ /* 0x002fe20007810000 */
[----:B------:R-:W-:Y:S01]  /*87d0*/  FMUL.FTZ R115, R115, c[0x0][0x320] ;  /* 0x0000c80073737a20 */ /* 0x000fe20000410000 */
[----:B------:R-:W-:Y:S01]  /*87e0*/  FMNMX.FTZ R4, R35, R4, !PT ;  /* 0x0000000423047209 */ /* 0x000fe20007810000 */
[----:B------:R-:W-:Y:S01]  /*87f0*/  FMUL.FTZ R92, R92, c[0x0][0x320] ;  /* 0x0000c8005c5c7a20 */ /* 0x000fe20000410000 */
[----:B------:R-:W-:Y:S01]  /*8800*/  FMNMX.FTZ R0, R29, R0, !PT ;  /* 0x000000001d007209 */ /* 0x000fe20007810000 */
[----:B------:R-:W-:Y:S01]  /*8810*/  FMUL.FTZ R93, R93, c[0x0][0x320] ;  /* 0x0000c8005d5d7a20 */ /* 0x000fe20000410000 */
[----:B------:R-:W-:Y:S01]  /*8820*/  FMNMX.FTZ R4, R198, R4, !PT ;  /* 0x00000004c6047209 */ /* 0x000fe20007810000 */
[----:B------:R-:W-:Y:S01]  /*8830*/  FMUL.FTZ R105, R105, c[0x0][0x320] ;  /* 0x0000c80069697a20 */ /* 0x000fe20000410000 */
[----:B------:R-:W1:Y:S01]  /*8840*/  MUFU.TANH R48, R48 ;  /* 0x0000003000307308 */ /* 0x000e620000002400 */
[----:B------:R-:W-:Y:S01]  /*8850*/  FMUL.FTZ R90, R90, c[0x0][0x320] ;  /* 0x0000c8005a5a7a20 */ /* 0x000fe20000410000 */
[----:B---3--:R-:W-:Y:S01]  /*8860*/  FMNMX.FTZ R2, R208, R0, !PT ;  /* 0x00000000d0027209 */ /* 0x008fe20007810000 */
[----:B------:R-:W-:Y:S01]  /*8870*/  FMUL.FTZ R91, R91, c[0x0][0x320] ;  /* 0x0000c8005b5b7a20 */ /* 0x000fe20000410000 */
[----:B----4-:R-:W-:Y:S01]  /*8880*/  MOV R37, c[0x0][0x1e0] ;  /* 0x0000780000257a02 */ /* 0x010fe20000000f00 */
[----:B------:R-:W-:Y:S01]  /*8890*/  FMUL.FTZ R106, R106, c[0x0][0x320] ;  /* 0x0000c8006a6a7a20 */ /* 0x000fe20000410000 */
[----:B------:R-:W-:Y:S01]  /*88a0*/  FMNMX.FTZ R0, R201, R4, !PT ;  /* 0x00000004c9007209 */ /* 0x000fe20007810000 */
[----:B------:R-:W-:Y:S01]  /*88b0*/  FMUL.FTZ R107, R107, c[0x0][0x320] ;  /* 0x0000c8006b6b7a20 */ /* 0x000fe20000410000 */
[----:B------:R-:W-:Y:S01]  /*88c0*/  FMNMX.FTZ R4, R196, R118, !PT ;  /* 0x00000076c4047209 */ /* 0x000fe20007810000 */
[----:B------:R-:W-:Y:S01]  /*88d0*/  FMUL.FTZ R72, R72, c[0x0][0x320] ;  /* 0x0000c80048487a20 */ /* 0x000fe20000410000 */
[----:B------:R-:W3:Y:S01]  /*88e0*/  MUFU.TANH R51, R51 ;  /* 0x0000003300337308 */ /* 0x000ee20000002400 */
[----:B------:R-:W-:Y:S01]  /*88f0*/  FMNMX.FTZ R70, R27, R70, !PT ;  /* 0x000000461b467209 */ /* 0x000fe20007810000 */
[----:B------:R-:W-:Y:S01]  /*8900*/  FMUL.FTZ R73, R73, c[0x0][0x320] ;  /* 0x0000c80049497a20 */ /* 0x000fe20000410000 */
[----:B------:R-:W-:Y:S01]  /*8910*/  FMNMX.FTZ R4, R195, R4, !PT ;  /* 0x00000004c3047209 */ /* 0x000fe20007810000 */
[----:B------:R-:W-:Y:S01]  /*8920*/  FMUL.FTZ R101, R101, c[0x0][0x320] ;  /* 0x0000c80065657a20 */ /* 0x000fe20000410000 */
[----:B------:R-:W-:Y:S01]  /*8930*/  FMNMX.FTZ R0, R50, R0, !PT ;  /* 0x0000000032007209 */ /* 0x000fe20007810000 */
[----:B------:R-:W-:Y:S02]  /*8940*/  FMUL.FTZ R102, R102, c[0x0][0x320] ;  /* 0x0000c80066667a20 */ /* 0x000fe40000410000 */
[----:B------:R-:W-:Y:S02]  /*8950*/  FMUL.FTZ R103, R103, c[0x0][0x320] ;  /* 0x0000c80067677a20 */ /* 0x000fe40000410000 */
[----:B------:R-:W4:Y:S01]  /*8960*/  MUFU.TANH R49, R49 ;  /* 0x0000003100317308 */ /* 0x000f220000002400 */
[----:B------:R-:W-:Y:S02]  /*8970*/  FMUL.FTZ R58, R58, c[0x0][0x320] ;  /* 0x0000c8003a3a7a20 */ /* 0x000fe40000410000 */
[----:B------:R-:W-:Y:S01]  /*8980*/  FMUL.FTZ R108, R108, c[0x0][0x320] ;  /* 0x0000c8006c6c7a20 */ /* 0x000fe20000410000 */
[----:B-1----:R-:W-:Y:S01]  /*8990*/  FMNMX.FTZ R70, R48, R70, !PT ;  /* 0x0000004630467209 */ /* 0x002fe20007810000 */
[----:B------:R-:W-:Y:S02]  /*89a0*/  FMUL.FTZ R78, R78, c[0x0][0x320] ;  /* 0x0000c8004e4e7a20 */ /* 0x000fe40000410000 */
[----:B------:R-:W-:Y:S02]  /*89b0*/  FMUL.FTZ R43, R43, c[0x0][0x320] ;  /* 0x0000c8002b2b7a20 */ /* 0x000fe40000410000 */
[----:B------:R-:W-:Y:S01]  /*89c0*/  FMUL.FTZ R64, R64, c[0x0][0x320] ;  /* 0x0000c80040407a20 */ /* 0x000fe20000410000 */
[----:B------:R-:W1:Y:S01]  /*89d0*/  MUFU.TANH R249, R54 ;  /* 0x0000003600f97308 */ /* 0x000e620000002400 */
[----:B------:R-:W-:Y:S02]  /*89e0*/  FMUL.FTZ R41, R41, c[0x0][0x320] ;  /* 0x0000c80029297a20 */ /* 0x000fe40000410000 */
[----:B------:R-:W-:Y:S01]  /*89f0*/  FMUL.FTZ R67, R67, c[0x0][0x320] ;  /* 0x0000c80043437a20 */ /* 0x000fe20000410000 */
[----:B---3--:R-:W-:Y:S01]  /*8a00*/  FMNMX.FTZ R0, R51, R0, !PT ;  /* 0x0000000033007209 */ /* 0x008fe20007810000 */
[----:B------:R-:W-:Y:S02]  /*8a10*/  FMUL.FTZ R65, R65, c[0x0][0x320] ;  /* 0x0000c80041417a20 */ /* 0x000fe40000410000 */
[----:B------:R-:W-:Y:S02]  /*8a20*/  FMUL.FTZ R59, R59, c[0x0][0x320] ;  /* 0x0000c8003b3b7a20 */ /* 0x000fe40000410000 */
[----:B------:R-:W-:Y:S01]  /*8a30*/  FMUL.FTZ R68, R68, c[0x0][0x320] ;  /* 0x0000c80044447a20 */ /* 0x000fe20000410000 */
[----:B------:R-:W3:Y:S01]  /*8a40*/  MUFU.TANH R215, R52 ;  /* 0x0000003400d77308 */ /* 0x000ee20000002400 */
[----:B------:R-:W-:Y:S02]  /*8a50*/  FMUL.FTZ R46, R46, c[0x0][0x320] ;  /* 0x0000c8002e2e7a20 */ /* 0x000fe40000410000 */
[----:B------:R-:W-:Y:S01]  /*8a60*/  FMUL.FTZ R56, R56, c[0x0][0x320] ;  /* 0x0000c80038387a20 */ /* 0x000fe20000410000 */
[----:B----4-:R-:W-:Y:S01]  /*8a70*/  FMNMX.FTZ R70, R49, R70, !PT ;  /* 0x0000004631467209 */ /* 0x010fe20007810000 */
[----:B------:R-:W-:Y:S02]  /*8a80*/  FMUL.FTZ R71, R71, c[0x0][0x320] ;  /* 0x0000c80047477a20 */ /* 0x000fe40000410000 */
[----:B------:R-:W-:Y:S02]  /*8a90*/  FMUL.FTZ R69, R69, c[0x0][0x320] ;  /* 0x0000c80045457a20 */ /* 0x000fe40000410000 */
[----:B------:R-:W-:Y:S01]  /*8aa0*/  FMUL.FTZ R60, R60, c[0x0][0x320] ;  /* 0x0000c8003c3c7a20 */ /* 0x000fe20000410000 */
[----:B------:R-:W4:Y:S01]  /*8ab0*/  MUFU.TANH R221, R55 ;  /* 0x0000003700dd7308 */ /* 0x000f220000002400 */
[----:B------:R-:W-:Y:S02]  /*8ac0*/  FMUL.FTZ R112, R112, c[0x0][0x320] ;  /* 0x0000c80070707a20 */ /* 0x000fe40000410000 */
[----:B------:R-:W-:Y:S01]  /*8ad0*/  FMUL.FTZ R113, R113, c[0x0][0x320] ;  /* 0x0000c80071717a20 */ /* 0x000fe20000410000 */
[----:B-1----:R-:W-:Y:S01]  /*8ae0*/  FMNMX.FTZ R0, R249, R0, !PT ;  /* 0x00000000f9007209 */ /* 0x002fe20007810000 */
[----:B------:R-:W-:Y:S02]  /*8af0*/  FMUL.FTZ R74, R74, c[0x0][0x320] ;  /* 0x0000c8004a4a7a20 */ /* 0x000fe40000410000 */
[----:B------:R-:W-:Y:S03]  /*8b00*/  FMUL.FTZ R109, R109, c[0x0][0x320] ;  /* 0x0000c8006d6d7a20 */ /* 0x000fe60000410000 */
[----:B------:R1:W1:Y:S01]  /*8b10*/  MUFU.TANH R218, R53 ;  /* 0x0000003500da7308 */ /* 0x0002620000002400 */
[----:B---3--:R-:W-:Y:S09]  /*8b20*/  FMNMX.FTZ R70, R215, R70, !PT ;  /* 0x00000046d7467209 */ /* 0x008ff20007810000 */
[----:B------:R-:W3:Y:S01]  /*8b30*/  MUFU.TANH R223, R66 ;  /* 0x0000004200df7308 */ /* 0x000ee20000002400 */
[----:B----4-:R-:W-:Y:S09]  /*8b40*/  FMNMX.FTZ R0, R221, R0, !PT ;  /* 0x00000000dd007209 */ /* 0x010ff20007810000 */
[----:B------:R-:W4:Y:S01]  /*8b50*/  MUFU.TANH R212, R64 ;  /* 0x0000004000d47308 */ /* 0x000f220000002400 */
[----:B-1----:R-:W2:Y:S01]  /*8b60*/  LDL.64 R52, [R1+0x30] ;  /* 0x0000300001347983 */ /* 0x002ea20000100a00 */
[----:B------:R-:W-:Y:S08]  /*8b70*/  FMNMX.FTZ R70, R218, R70, !PT ;  /* 0x00000046da467209 */ /* 0x000ff00007810000 */
[----:B------:R-:W1:Y:S01]  /*8b80*/  MUFU.TANH R203, R41 ;  /* 0x0000002900cb7308 */ /* 0x000e620000002400 */
[----:B---3--:R-:W-:Y:S09]  /*8b90*/  FMNMX.FTZ R0, R223, R0, !PT ;  /* 0x00000000df007209 */ /* 0x008ff20007810000 */
[----:B------:R-:W-:Y:S01]  /*8ba0*/  MUFU.TANH R216, R43 ;  /* 0x0000002b00d87308 */ /* 0x000fe20000002400 */
[----:B----4-:R-:W-:Y:S09]  /*8bb0*/  FMNMX.FTZ R70, R212, R70, !PT ;  /* 0x00000046d4467209 */ /* 0x010ff20007810000 */
[----:B------:R-:W3:Y:S01]  /*8bc0*/  MUFU.TANH R43, R67 ;  /* 0x00000043002b7308 */ /* 0x000ee20000002400 */
[----:B-1----:R-:W-:Y:S09]  /*8bd0*/  FMNMX.FTZ R2, R203, R2, !PT ;  /* 0x00000002cb027209 */ /* 0x002ff20007810000 */
[----:B------:R-:W1:Y:S10]  /*8be0*/  MUFU.TANH R211, R65 ;  /* 0x0000004100d37308 */ /* 0x000e740000002400 */
[----:B------:R-:W4:Y:S01]  /*8bf0*/  MUFU.TANH R209, R44 ;  /* 0x0000002c00d17308 */ /* 0x000f220000002400 */
[----:B---3--:R-:W-:Y:S04]  /*8c00*/  FMNMX.FTZ R0, R43, R0, !PT ;  /* 0x000000002b007209 */ /* 0x008fe80007810000 */
[----:B------:R-:W-:Y:S05]  /*8c10*/  FMNMX.FTZ R0, R240, R0, !PT ;  /* 0x00000000f0007209 */ /* 0x000fea0007810000 */
[----:B------:R-:W-:Y:S01]  /*8c20*/  MUFU.TANH R248, R59 ;  /* 0x0000003b00f87308 */ /* 0x000fe20000002400 */
[----:B-1----:R-:W-:Y:S09]  /*8c30*/  FMNMX.FTZ R70, R211, R70, !PT ;  /* 0x00000046d3467209 */ /* 0x002ff20007810000 */
[----:B------:R-:W1:Y:S01]  /*8c40*/  MUFU.TANH R59, R68 ;  /* 0x00000044003b7308 */ /* 0x000e620000002400 */
[----:B----4-:R-:W-:Y:S09]  /*8c50*/  FMNMX.FTZ R2, R209, R2, !PT ;  /* 0x00000002d1027209 */ /* 0x010ff20007810000 */
[----:B------:R-:W3:Y:S10]  /*8c60*/  MUFU.TANH R210, R45 ;  /* 0x0000002d00d27308 */ /* 0x000ef40000002400 */
[----:B------:R-:W4:Y:S01]  /*8c70*/  MUFU.TANH R250, R71 ;  /* 0x0000004700fa7308 */ /* 0x000f220000002400 */
[----:B-1----:R-:W-:Y:S09]  /*8c80*/  FMNMX.FTZ R70, R59, R70, !PT ;  /* 0x000000463b467209 */ /* 0x002ff20007810000 */
[----:B------:R-:W-:Y:S01]  /*8c90*/  MUFU.TANH R214, R46 ;  /* 0x0000002e00d67308 */ /* 0x000fe20000002400 */
[----:B---3--:R-:W-:Y:S09]  /*8ca0*/  FMNMX.FTZ R2, R210, R2, !PT ;  /* 0x00000002d2027209 */ /* 0x008ff20007810000 */
        /* <DEDUP_REMOVED lines=10> */
[----:B------:R3:W-:Y:S01]  /*8d50*/  MUFU.TANH R236, R84 ;  /* 0x0000005400ec7308 */ /* 0x0007e20000002400 */
[----:B-1----:R-:W-:Y:S09]  /*8d60*/  FMNMX.FTZ R0, R81, R0, !PT ;  /* 0x0000000051007209 */ /* 0x002ff20007810000 */
[----:B------:R-:W1:Y:S10]  /*8d70*/  MUFU.TANH R14, R14 ;  /* 0x0000000e000e7308 */ /* 0x000e740000002400 */
[----:B------:R-:W4:Y:S01]  /*8d80*/  MUFU.TANH R239, R80 ;  /* 0x0000005000ef7308 */ /* 0x000f220000002400 */
[----:B---3--:R-:W-:Y:S04]  /*8d90*/  MOV R84, R246 ;  /* 0x000000f600547202 */ /* 0x008fe80000000f00 */
[----:B------:R-:W-:Y:S05]  /*8da0*/  FMNMX.FTZ R0, R84, R0, !PT ;  /* 0x0000000054007209 */ /* 0x000fea0007810000 */
[----:B------:R-:W3:Y:S01]  /*8db0*/  MUFU.TANH R237, R86 ;  /* 0x0000005600ed7308 */ /* 0x000ee20000002400 */
[----:B-1----:R-:W-:Y:S09]  /*8dc0*/  FMNMX.FTZ R4, R14, R4, !PT ;  /* 0x000000040e047209 */ /* 0x002ff20007810000 */
[----:B------:R-:W1:Y:S01]  /*8dd0*/  MUFU.TANH R15, R15 ;  /* 0x0000000f000f7308 */ /* 0x000e620000002400 */
[----:B----4-:R-:W-:Y:S04]  /*8de0*/  FMNMX.FTZ R70, R239, R70, !PT ;  /* 0x00000046ef467209 */ /* 0x010fe80007810000 */
[----:B------:R-:W-:Y:S05]  /*8df0*/  FMNMX.FTZ R70, R57, R70, !PT ;  /* 0x0000004639467209 */ /* 0x000fea0007810000 */
[----:B------:R-:W-:Y:S01]  /*8e00*/  MUFU.TANH R217, R47 ;  /* 0x0000002f00d97308 */ /* 0x000fe20000002400 */
[----:B------:R-:W-:Y:S02]  /*8e10*/  FMNMX.FTZ R70, R236, R70, !PT ;  /* 0x00000046ec467209 */ /* 0x000fe40007810000 */
[----:B---3--:R-:W-:Y:S04]  /*8e20*/  MOV R205, R237 ;  /* 0x000000ed00cd7202 */ /* 0x008fe80000000f00 */
[----:B------:R-:W-:Y:S03]  /*8e30*/  FMNMX.FTZ R0, R205, R0, !PT ;  /* 0x00000000cd007209 */ /* 0x000fe60007810000 */
[----:B------:R-:W3:Y:S01]  /*8e40*/  MUFU.TANH R60, R60 ;  /* 0x0000003c003c7308 */ /* 0x000ee20000002400 */
[----:B-1----:R-:W-:Y:S04]  /*8e50*/  FMNMX.FTZ R4, R15, R4, !PT ;  /* 0x000000040f047209 */ /* 0x002fe80007810000 */
[----:B------:R-:W-:Y:S05]  /*8e60*/  FMNMX.FTZ R4, R194, R4, !PT ;  /* 0x00000004c2047209 */ /* 0x000fea0007810000 */
[----:B------:R-:W1:Y:S01]  /*8e70*/  MUFU.TANH R119, R61 ;  /* 0x0000003d00777308 */ /* 0x000e620000002400 */
[----:B------:R-:W-:Y:S09]  /*8e80*/  FMNMX.FTZ R4, R193, R4, !PT ;  /* 0x00000004c1047209 */ /* 0x000ff20007810000 */
[----:B------:R1:W-:Y:S01]  /*8e90*/  MUFU.TANH R47, R63 ;  /* 0x0000003f002f7308 */ /* 0x0003e20000002400 */
[----:B---3--:R-:W-:Y:S09]  /*8ea0*/  FMNMX.FTZ R2, R60, R2, !PT ;  /* 0x000000023c027209 */ /* 0x008ff20007810000 */
[----:B------:R-:W3:Y:S10]  /*8eb0*/  MUFU.TANH R233, R76 ;  /* 0x0000004c00e97308 */ /* 0x000ef40000002400 */
[----:B------:R-:W4:Y:S01]  /*8ec0*/  MUFU.TANH R234, R72 ;  /* 0x0000004800ea7308 */ /* 0x000f220000002400 */
[----:B-1----:R-:W-:Y:S04]  /*8ed0*/  MOV R63, R119 ;  /* 0x00000077003f7202 */ /* 0x002fe80000000f00 */
[----:B------:R-:W-:Y:S05]  /*8ee0*/  FMNMX.FTZ R2, R63, R2, !PT ;  /* 0x000000023f027209 */ /* 0x000fea0007810000 */
[----:B------:R-:W1:Y:S01]  /*8ef0*/  MUFU.TANH R231, R87 ;  /* 0x0000005700e77308 */ /* 0x000e620000002400 */
[----:B---3--:R-:W-:Y:S09]  /*8f00*/  MOV R206, R233 ;  /* 0x000000e900ce7202 */ /* 0x008ff20000000f00 */
[----:B------:R-:W3:Y:S01]  /*8f10*/  MUFU.TANH R220, R85 ;  /* 0x0000005500dc7308 */ /* 0x000ee20000002400 */
[----:B----4-:R-:W-:Y:S04]  /*8f20*/  MOV R207, R234 ;  /* 0x000000ea00cf7202 */ /* 0x010fe80000000f00 */
[----:B------:R-:W-:Y:S05]  /*8f30*/  FMNMX.FTZ R2, R207, R2, !PT ;  /* 0x00000002cf027209 */ /* 0x000fea0007810000 */
[----:B------:R-:W4:Y:S01]  /*8f40*/  MUFU.TANH R247, R73 ;  /* 0x0000004900f77308 */ /* 0x000f220000002400 */
[----:B-1----:R-:W-:Y:S09]  /*8f50*/  FMNMX.FTZ R0, R231, R0, !PT ;  /* 0x00000000e7007209 */ /* 0x002ff20007810000 */
[----:B------:R-:W1:Y:S01]  /*8f60*/  MUFU.TANH R98, R98 ;  /* 0x0000006200627308 */ /* 0x000e620000002400 */
[----:B---3--:R-:W-:Y:S09]  /*8f70*/  FMNMX.FTZ R70, R220, R70, !PT ;  /* 0x00000046dc467209 */ /* 0x008ff20007810000 */
[----:B------:R-:W3:Y:S01]  /*8f80*/  MUFU.TANH R30, R30 ;  /* 0x0000001e001e7308 */ /* 0x000ee20000002400 */
[----:B----4-:R-:W-:Y:S04]  /*8f90*/  MOV R83, R247 ;  /* 0x000000f700537202 */ /* 0x010fe80000000f00 */
[----:B------:R-:W-:Y:S05]  /*8fa0*/  FMNMX.FTZ R2, R83, R2, !PT ;  /* 0x0000000253027209 */ /* 0x000fea0007810000 */
[----:B------:R-:W4:Y:S01]  /*8fb0*/  MUFU.TANH R96, R96 ;  /* 0x0000006000607308 */ /* 0x000f220000002400 */
[----:B------:R-:W-:Y:S02]  /*8fc0*/  FMNMX.FTZ R2, R206, R2, !PT ;  /* 0x00000002ce027209 */ /* 0x000fe40007810000 */
[----:B-1----:R-:W-:Y:S07]  /*8fd0*/  FMNMX.FTZ R0, R98, R0, !PT ;  /* 0x0000000062007209 */ /* 0x002fee0007810000 */
        /* <DEDUP_REMOVED lines=8> */
[----:B------:R1:W3:Y:S01]  /*9060*/  MUFU.TANH R189, R101 ;  /* 0x0000006500bd7308 */ /* 0x0002e20000002400 */
[----:B----4-:R-:W-:Y:S09]  /*9070*/  FMNMX.FTZ R70, R97, R70, !PT ;  /* 0x0000004661467209 */ /* 0x010ff20007810000 */
[----:B------:R-:W4:Y:S10]  /*9080*/  MUFU.TANH R190, R102 ;  /* 0x0000006600be7308 */ /* 0x000f340000002400 */
[----:B------:R-:W2:Y:S01]  /*9090*/  MUFU.TANH R213, R42 ;  /* 0x0000002a00d57308 */ /* 0x000ea20000002400 */
[----:B-1----:R-:W-:Y:S04]  /*90a0*/  MOV R101, R235 ;  /* 0x000000eb00657202 */ /* 0x002fe80000000f00 */
[----:B------:R-:W-:Y:S05]  /*90b0*/  FMNMX.FTZ R70, R101, R70, !PT ;  /* 0x0000004665467209 */ /* 0x000fea0007810000 */
[----:B------:R-:W1:Y:S01]  /*90c0*/  MUFU.TANH R238, R77 ;  /* 0x0000004d00ee7308 */ /* 0x000e620000002400 */
[----:B---3--:R-:W-:Y:S02]  /*90d0*/  FMNMX.FTZ R70, R189, R70, !PT ;  /* 0x00000046bd467209 */ /* 0x008fe40007810000 */
[----:B----4-:R-:W-:Y:S07]  /*90e0*/  FMNMX.FTZ R0, R190, R0, !PT ;  /* 0x00000000be007209 */ /* 0x010fee0007810000 */
[----:B------:R-:W3:Y:S01]  /*90f0*/  MUFU.TANH R103, R103 ;  /* 0x0000006700677308 */ /* 0x000ee20000002400 */
[----:B--2---:R-:W-:Y:S04]  /*9100*/  FMNMX.FTZ R4, R213, R4, !PT ;  /* 0x00000004d5047209 */ /* 0x004fe80007810000 */
[----:B------:R-:W-:Y:S05]  /*9110*/  FMNMX.FTZ R4, R216, R4, !PT ;  /* 0x00000004d8047209 */ /* 0x000fea0007810000 */
[----:B------:R-:W2:Y:S01]  /*9120*/  MUFU.TANH R44, R88 ;  /* 0x00000058002c7308 */ /* 0x000ea20000002400 */
[----:B------:R-:W-:Y:S02]  /*9130*/  FMNMX.FTZ R4, R214, R4, !PT ;  /* 0x00000004d6047209 */ /* 0x000fe40007810000 */
[----:B-1----:R-:W-:Y:S02]  /*9140*/  FMNMX.FTZ R2, R238, R2, !PT ;  /* 0x00000002ee027209 */ /* 0x002fe40007810000 */
[----:B------:R-:W-:Y:S05]  /*9150*/  FMNMX.FTZ R4, R217, R4, !PT ;  /* 0x00000004d9047209 */ /* 0x000fea0007810000 */
[----:B------:R-:W1:Y:S01]  /*9160*/  MUFU.TANH R237, R114 ;  /* 0x0000007200ed7308 */ /* 0x000e620000002400 */
[----:B---3--:R-:W-:Y:S09]  /*9170*/  FMNMX.FTZ R0, R103, R0, !PT ;  /* 0x0000000067007209 */ /* 0x008ff20007810000 */
[----:B------:R-:W-:Y:S01]  /*9180*/  MUFU.TANH R80, R104 ;  /* 0x0000006800507308 */ /* 0x000fe20000002400 */
[----:B--2---:R-:W-:Y:S09]  /*9190*/  FMNMX.FTZ R2, R44, R2, !PT ;  /* 0x000000022c027209 */ /* 0x004ff20007810000 */
[----:B------:R-:W2:Y:S01]  /*91a0*/  MUFU.TANH R104, R112 ;  /* 0x0000007000687308 */ /* 0x000ea20000002400 */
[----:B-1----:R-:W-:Y:S09]  /*91b0*/  FMNMX.FTZ R0, R237, R0, !PT ;  /* 0x00000000ed007209 */ /* 0x002ff20007810000 */
[----:B------:R-:W1:Y:S10]  /*91c0*/  MUFU.TANH R219, R89 ;  /* 0x0000005900db7308 */ /* 0x000e740000002400 */
[----:B------:R-:W3:Y:S01]  /*91d0*/  MUFU.TANH R233, R115 ;  /* 0x0000007300e97308 */ /* 0x000ee20000002400 */
[----:B--2---:R-:W-:Y:S09]  /*91e0*/  FMNMX.FTZ R70, R104, R70, !PT ;  /* 0x0000004668467209 */ /* 0x004ff20007810000 */
[----:B------:R-:W2:Y:S01]  /*91f0*/  MUFU.TANH R252, R58 ;  /* 0x0000003a00fc7308 */ /* 0x000ea20000002400 */
[----:B-1----:R-:W-:Y:S09]  /*9200*/  FMNMX.FTZ R2, R219, R2, !PT ;  /* 0x00000002db027209 */ /* 0x002ff20007810000 */
[----:B------:R-:W1:Y:S01]  /*9210*/  MUFU.TANH R112, R113 ;  /* 0x0000007100707308 */ /* 0x000e620000002400 */
[----:B---3--:R-:W-:Y:S05]  /*9220*/  FMNMX.FTZ R0, R233, R0, !PT ;  /* 0x00000000e9007209 */ /* 0x008fea0007810000 */
[----:B------:R-:W3:Y:S04]  /*9230*/  SHFL.BFLY PT, R69, R0, 0x2, 0x1f ;  /* 0x0c401f0000457f89 */ /* 0x000ee800000e0000 */
[----:B------:R-:W4:Y:S01]  /*9240*/  MUFU.TANH R230, R92 ;  /* 0x0000005c00e67308 */ /* 0x000f220000002400 */
[----:B--2---:R-:W-:Y:S04]  /*9250*/  MOV R82, R252 ;  /* 0x000000fc00527202 */ /* 0x004fe80000000f00 */
[----:B------:R-:W-:Y:S05]  /*9260*/  FMNMX.FTZ R4, R82, R4, !PT ;  /* 0x0000000452047209 */ /* 0x000fea0007810000 */
[----:B------:R-:W2:Y:S01]  /*9270*/  MUFU.TANH R229, R62 ;  /* 0x0000003e00e57308 */ /* 0x000ea20000002400 */
[----:B------:R-:W-:Y:S02]  /*9280*/  FMNMX.FTZ R4, R248, R4, !PT ;  /* 0x00000004f8047209 */ /* 0x000fe40007810000 */
[----:B-1----:R-:W-:Y:S05]  /*9290*/  FMNMX.FTZ R70, R112, R70, !PT ;  /* 0x0000004670467209 */ /* 0x002fea0007810000 */
[----:B------:R-:W1:Y:S02]  /*92a0*/  SHFL.BFLY PT, R5, R70, 0x2, 0x1f ;  /* 0x0c401f0046057f89 */ /* 0x000e6400000e0000 */
[----:B------:R-:W1:Y:S01]  /*92b0*/  MUFU.TANH R62, R93 ;  /* 0x0000005d003e7308 */ /* 0x000e620000002400 */
[----:B---3--:R-:W-:Y:S02]  /*92c0*/  FMNMX.FTZ R69, R0, R69, !PT ;  /* 0x0000004500457209 */ /* 0x008fe40007810000 */
[----:B----4-:R-:W-:Y:S07]  /*92d0*/  FMNMX.FTZ R2, R230, R2, !PT ;  /* 0x00000002e6027209 */ /* 0x010fee0007810000 */
[----:B------:R-:W3:Y:S01]  /*92e0*/  MUFU.TANH R234, R105 ;  /* 0x0000006900ea7308 */ /* 0x000ee20000002400 */
[----:B--2---:R-:W-:Y:S04]  /*92f0*/  FMNMX.FTZ R4, R229, R4, !PT ;  /* 0x00000004e5047209 */ /* 0x004fe80007810000 */
[----:B------:R-:W-:Y:S05]  /*9300*/  FMNMX.FTZ R4, R47, R4, !PT ;  /* 0x000000042f047209 */ /* 0x000fea0007810000 */
[----:B------:R-:W2:Y:S01]  /*9310*/  MUFU.TANH R113, R108 ;  /* 0x0000006c00717308 */ /* 0x000ea20000002400 */
[----:B-1----:R-:W-:Y:S02]  /*9320*/  FMNMX.FTZ R70, R70, R5, !PT ;  /* 0x0000000546467209 */ /* 0x002fe40007810000 */
[----:B------:R-:W-:Y:S01]  /*9330*/  FMNMX.FTZ R2, R62, R2, !PT ;  /* 0x000000023e027209 */ /* 0x000fe20007810000 */
[----:B------:R-:W1:Y:S03]  /*9340*/  SHFL.BFLY PT, R5, R69, 0x1, 0x1f ;  /* 0x0c201f0045057f89 */ /* 0x000e6600000e0000 */
[----:B------:R-:W-:Y:S03]  /*9350*/  FMNMX.FTZ R2, R80, R2, !PT ;  /* 0x0000000250027209 */ /* 0x000fe60007810000 */
[----:B------:R-:W4:Y:S01]  /*9360*/  MUFU.TANH R58, R74 ;  /* 0x0000004a003a7308 */ /* 0x000f220000002400 */
[----:B---3--:R-:W-:Y:S01]  /*9370*/  FMNMX.FTZ R2, R234, R2, !PT ;  /* 0x00000002ea027209 */ /* 0x008fe20007810000 */
[----:B------:R-:W3:Y:S08]  /*9380*/  SHFL.BFLY PT, R6, R70, 0x1, 0x1f ;  /* 0x0c201f0046067f89 */ /* 0x000ef000000e0000 */
[----:B------:R-:W3:Y:S01]  /*9390*/  MUFU.TANH R41, R109 ;  /* 0x0000006d00297308 */ /* 0x000ee20000002400 */
[----:B--2---:R-:W-:Y:S09]  /*93a0*/  FMNMX.FTZ R2, R113, R2, !PT ;  /* 0x0000000271027209 */ /* 0x004ff20007810000 */
[----:B------:R-:W2:Y:S01]  /*93b0*/  MUFU.TANH R232, R75 ;  /* 0x0000004b00e87308 */ /* 0x000ea20000002400 */
[----:B-1----:R-:W-:Y:S02]  /*93c0*/  FMNMX.FTZ R69, R69, R5, !PT ;  /* 0x0000000545457209 */ /* 0x002fe40007810000 */
[----:B----4-:R-:W-:Y:S03]  /*93d0*/  FMNMX.FTZ R4, R58, R4, !PT ;  /* 0x000000043a047209 */ /* 0x010fe60007810000 */
[----:B------:R-:W-:Y:S01]  /*93e0*/  FMUL.FTZ R102, R69, c[0x0][0x2d0] ;  /* 0x0000b40045667a20 */ /* 0x000fe20000410000 */
[----:B---3--:R-:W-:Y:S03]  /*93f0*/  FMNMX.FTZ R70, R70, R6, !PT ;  /* 0x0000000646467209 */ /* 0x008fe60007810000 */
[----:B------:R-:W1:Y:S01]  /*9400*/  MUFU.TANH R243, R78 ;  /* 0x0000004e00f37308 */ /* 0x000e620000002400 */
[--C-:B------:R-:W-:Y:S02]  /*9410*/  FFMA.FTZ R7, R23, c[0x0][0x2d0], -R102.reuse ;  /* 0x0000b40017077a23 */ /* 0x100fe40000010866 */
[----:B------:R-:W-:Y:S01]  /*9420*/  FFMA.FTZ R9, R35, c[0x0][0x2d0], -R102 ;  /* 0x0000b40023097a23 */ /* 0x000fe20000010866 */
[----:B------:R-:W-:Y:S01]  /*9430*/  FMNMX.FTZ R2, R41, R2, !PT ;  /* 0x0000000229027209 */ /* 0x000fe20007810000 */
[----:B------:R-:W-:Y:S04]  /*9440*/  FMUL.FTZ R105, R70, c[0x0][0x2d0] ;  /* 0x0000b40046697a20 */ /* 0x000fe80000410000 */
[--C-:B------:R-:W-:Y:S01]  /*9450*/  FFMA.FTZ R5, R21, c[0x0][0x2d0], -R105.reuse ;  /* 0x0000b40015057a23 */ /* 0x100fe20000010869 */
[----:B------:R-:W3:Y:S01]  /*9460*/  MUFU.TANH R244, R79 ;  /* 0x0000004f00f47308 */ /* 0x000ee20000002400 */
[--C-:B------:R-:W-:Y:S01]  /*9470*/  FFMA.FTZ R6, R20, c[0x0][0x2d0], -R105.reuse ;  /* 0x0000b40014067a23 */ /* 0x100fe20000010869 */
[----:B------:R-:W4:Y:S01]  /*9480*/  SHFL.BFLY PT, R68, R2, 0x2, 0x1f ;  /* 0x0c401f0002447f89 */ /* 0x000f2200000e0000 */
[--C-:B------:R-:W-:Y:S01]  /*9490*/  FFMA.FTZ R101, R101, c[0x0][0x2d0], -R105.reuse ;  /* 0x0000b40065657a23 */ /* 0x100fe20000010869 */
[----:B--2---:R-:W-:Y:S01]  /*94a0*/  FMNMX.FTZ R4, R232, R4, !PT ;  /* 0x00000004e8047209 */ /* 0x004fe20007810000 */
[----:B------:R-:W-:Y:S01]  /*94b0*/  FMUL.FTZ R75, R110, c[0x0][0x320] ;  /* 0x0000c8006e4b7a20 */ /* 0x000fe20000410000 */
[----:B------:R-:W-:Y:S01]  /*94c0*/  MOV R110, R44 ;  /* 0x0000002c006e7202 */ /* 0x000fe20000000f00 */
[--C-:B------:R-:W-:Y:S03]  /*94d0*/  FFMA.FTZ R104, R104, c[0x0][0x2d0], -R105.reuse ;  /* 0x0000b40068687a23 */ /* 0x100fe60000010869 */
[----:B------:R-:W2:Y:S01]  /*94e0*/  MUFU.TANH R61, R90 ;  /* 0x0000005a003d7308 */ /* 0x000ea20000002400 */
[----:B-1----:R-:W-:Y:S04]  /*94f0*/  MOV R114, R243 ;  /* 0x000000f300727202 */ /* 0x002fe80000000f00 */
[----:B------:R-:W-:Y:S05]  /*9500*/  FMNMX.FTZ R0, R114, R4, !PT ;  /* 0x0000000472007209 */ /* 0x000fea0007810000 */
[----:B------:R-:W1:Y:S01]  /*9510*/  MUFU.TANH R245, R91 ;  /* 0x0000005b00f57308 */ /* 0x000e620000002400 */
[----:B---3--:R-:W-:Y:S02]  /*9520*/  MOV R115, R244 ;  /* 0x000000f400737202 */ /* 0x008fe40000000f00 */
[----:B----4-:R-:W-:Y:S02]  /*9530*/  FMNMX.FTZ R68, R2, R68, !PT ;  /* 0x0000004402447209 */ /* 0x010fe40007810000 */
[----:B------:R-:W-:Y:S05]  /*9540*/  FMNMX.FTZ R0, R115, R0, !PT ;  /* 0x0000000073007209 */ /* 0x000fea0007810000 */
[----:B------:R-:W3:Y:S01]  /*9550*/  MUFU.TANH R100, R94 ;  /* 0x0000005e00647308 */ /* 0x000ee20000002400 */
[----:B--2---:R-:W-:Y:S01]  /*9560*/  FMNMX.FTZ R4, R61, R0, !PT ;  /* 0x000000003d047209 */ /* 0x004fe20007810000 */
[----:B------:R-:W-:Y:S01]  /*9570*/  FMUL.FTZ R0, R111, c[0x0][0x320] ;  /* 0x0000c8006f007a20 */ /* 0x000fe20000410000 */
[----:B------:R-:W-:Y:S07]  /*9580*/  MOV R111, R81 ;  /* 0x00000051006f7202 */ /* 0x000fee0000000f00 */
[----:B------:R-:W2:Y:S01]  /*9590*/  MUFU.TANH R188, R95 ;  /* 0x0000005f00bc7308 */ /* 0x000ea20000002400 */
[----:B-1----:R-:W-:Y:S04]  /*95a0*/  MOV R109, R245 ;  /* 0x000000f5006d7202 */ /* 0x002fe80000000f00 */
[----:B------:R-:W-:Y:S05]  /*95b0*/  FMNMX.FTZ R2, R109, R4, !PT ;  /* 0x000000046d027209 */ /* 0x000fea0007810000 */
[----:B------:R1:W4:Y:S01]  /*95c0*/  MUFU.TANH R235, R106 ;  /* 0x0000006a00eb7308 */ /* 0x0003220000002400 */
[----:B------:R-:W4:Y:S01]  /*95d0*/  SHFL.BFLY PT, R4, R68, 0x1, 0x1f ;  /* 0x0c201f0044047f89 */ /* 0x000f2200000e0000 */
[----:B---3--:R-:W-:Y:S08]  /*95e0*/  FMNMX.FTZ R2, R100, R2, !PT ;  /* 0x0000000264027209 */ /* 0x008ff00007810000 */
[----:B------:R3:W-:Y:S01]  /*95f0*/  MUFU.TANH R74, R0 ;  /* 0x00000000004a7308 */ /* 0x0007e20000002400 */
[----:B--2---:R-:W-:Y:S09]  /*9600*/  FMNMX.FTZ R2, R188, R2, !PT ;  /* 0x00000002bc027209 */ /* 0x004ff20007810000 */
[----:B------:R-:W2:Y:S01]  /*9610*/  MUFU.TANH R42, R107 ;  /* 0x0000006b002a7308 */ /* 0x000ea20000002400 */
[----:B-1----:R-:W-:Y:S02]  /*9620*/  MOV R106, R83 ;  /* 0x00000053006a7202 */ /* 0x002fe40000000f00 */
[----:B----4-:R-:W-:Y:S01]  /*9630*/  FMNMX.FTZ R68, R68, R4, !PT ;  /* 0x0000000444447209 */ /* 0x010fe20007810000 */
[----:B------:R-:W-:Y:S01]  /*9640*/  FFMA.FTZ R4, R185, c[0x0][0x2d0], -R105 ;  /* 0x0000b400b9047a23 */ /* 0x000fe20000010869 */
[----:B------:R-:W-:Y:S05]  /*9650*/  MOV R185, R62 ;  /* 0x0000003e00b97202 */ /* 0x000fea0000000f00 */
[----:B------:R-:W1:Y:S01]  /*9660*/  MUFU.TANH R75, R75 ;  /* 0x0000004b004b7308 */ /* 0x000e620000002400 */
[----:B------:R-:W-:Y:S02]  /*9670*/  FMUL.FTZ R108, R68, c[0x0][0x2d0] ;  /* 0x0000b400446c7a20 */ /* 0x000fe40000410000 */
[----:B---3--:R-:W-:Y:S01]  /*9680*/  FADD.FTZ R0, -R70, R3 ;  /* 0x0000000346007221 */ /* 0x008fe20000010100 */
[----:B------:R-:W-:Y:S01]  /*9690*/  FMNMX.FTZ R3, R235, R2, !PT ;  /* 0x00000002eb037209 */ /* 0x000fe20007810000 */
[----:B------:R-:W-:Y:S02]  /*96a0*/  FFMA.FTZ R44, R208, c[0x0][0x2d0], -R108 ;  /* 0x0000b400d02c7a23 */ /* 0x000fe4000001086c */
[----:B------:R-:W-:Y:S03]  /*96b0*/  FMUL.FTZ R2, R0, c[0x0][0x2d0] ;  /* 0x0000b40000027a20 */ /* 0x000fe60000410000 */
[----:B------:R-:W-:Y:S01]  /*96c0*/  MUFU.EX2 R246, R4 ;  /* 0x0000000400f67308 */ /* 0x000fe20000000800 */
[----:B--2---:R-:W-:Y:S02]  /*96d0*/  FMNMX.FTZ R0, R42, R3, !PT ;  /* 0x000000032a007209 */ /* 0x004fe40007810000 */
[----:B------:R-:W-:Y:S07]  /*96e0*/  MOV R107, R80 ;  /* 0x00000050006b7202 */ /* 0x000fee0000000f00 */
[----:B------:R2:W3:Y:S01]  /*96f0*/  MUFU.EX2 R73, R2 ;  /* 0x0000000200497308 */ /* 0x0004e20000000800 */
[----:B-1----:R-:W-:Y:S04]  /*9700*/  FMNMX.FTZ R0, R75, R0, !PT ;  /* 0x000000004b007209 */ /* 0x002fe80007810000 */
[----:B------:R-:W-:Y:S05]  /*9710*/  FMNMX.FTZ R0, R74, R0, !PT ;  /* 0x000000004a007209 */ /* 0x000fea0007810000 */
[----:B------:R1:W-:Y:S01]  /*9720*/  MUFU.EX2 R87, R5 ;  /* 0x0000000500577308 */ /* 0x0003e20000000800 */
[----:B------:R-:W4:Y:S09]  /*9730*/  SHFL.BFLY PT, R3, R0, 0x2, 0x1f ;  /* 0x0c401f0000037f89 */ /* 0x000f3200000e0000 */
[----:B------:R-:W-:Y:S01]  /*9740*/  MUFU.EX2 R85, R6 ;  /* 0x0000000600557308 */ /* 0x000fe20000000800 */
[----:B--2---:R-:W-:Y:S01]  /*9750*/  FADD.FTZ R2, -R69, R116 ;  /* 0x0000007445027221 */ /* 0x004fe20000010100 */
[----:B------:R-:W-:Y:S03]  /*9760*/  MOV R116, R58 ;  /* 0x0000003a00747202 */ /* 0x000fe60000000f00 */
[----:B------:R-:W-:Y:S05]  /*9770*/  FMUL.FTZ R2, R2, c[0x0][0x2d0] ;  /* 0x0000b40002027a20 */ /* 0x000fea0000410000 */
[----:B------:R2:W-:Y:S01]  /*9780*/  MUFU.EX2 R88, R7 ;  /* 0x0000000700587308 */ /* 0x0005e20000000800 */
[--C-:B-1----:R-:W-:Y:S01]  /*9790*/  FFMA.FTZ R5, R22, c[0x0][0x2d0], -R102.reuse ;  /* 0x0000b40016057a23 */ /* 0x102fe20000010866 */
[----:B----4-:R-:W-:Y:S01]  /*97a0*/  FMNMX.FTZ R0, R0, R3, !PT ;  /* 0x0000000300007209 */ /* 0x010fe20007810000 */
[----:B------:R-:W-:Y:S07]  /*97b0*/  FFMA.FTZ R3, R17, c[0x0][0x2d0], -R105 ;  /* 0x0000b40011037a23 */ /* 0x000fee0000010869 */
[----:B------:R1:W-:Y:S01]  /*97c0*/  MUFU.EX2 R72, R2 ;  /* 0x0000000200487308 */ /* 0x0003e20000000800 */
[----:B---3--:R-:W-:Y:S01]  /*97d0*/  FMUL.FTZ R17, R73, R133 ;  /* 0x0000008549117220 */ /* 0x008fe20000410000 */
[----:B------:R-:W-:Y:S08]  /*97e0*/  MOV R133, R82 ;  /* 0x0000005200857202 */ /* 0x000ff00000000f00 */
[----:B------:R3:W-:Y:S01]  /*97f0*/  MUFU.EX2 R10, R3 ;  /* 0x00000003000a7308 */ /* 0x0007e20000000800 */
[----:B--2---:R-:W-:Y:S09]  /*9800*/  @P0 MOV R7, R53 ;  /* 0x0000003500070202 */ /* 0x004ff20000000f00 */
[----:B------:R-:W-:Y:S01]  /*9810*/  MUFU.EX2 R86, R5 ;  /* 0x0000000500567308 */ /* 0x000fe20000000800 */
[----:B-1----:R-:W-:Y:S04]  /*9820*/  FADD.FTZ R2, -R68, R117 ;  /* 0x0000007544027221 */ /* 0x002fe80000010100 */
[----:B------:R-:W-:Y:S05]  /*9830*/  FMUL.FTZ R2, R2, c[0x0][0x2d0] ;  /* 0x0000b40002027a20 */ /* 0x000fea0000410000 */
[----:B------:R-:W-:Y:S01]  /*9840*/  MUFU.EX2 R93, R9 ;  /* 0x00000009005d7308 */ /* 0x000fe20000000800 */
[--C-:B---3--:R-:W-:Y:S01]  /*9850*/  FFMA.FTZ R3, R187, c[0x0][0x2d0], -R102.reuse ;  /* 0x0000b400bb037a23 */ /* 0x108fe20000010866 */
[----:B------:R-:W-:Y:S08]  /*9860*/  MOV R187, R41 ;  /* 0x0000002900bb7202 */ /* 0x000ff00000000f00 */
[----:B------:R1:W-:Y:S10]  /*9870*/  MUFU.EX2 R244, R3 ;  /* 0x0000000300f47308 */ /* 0x0003f40000000800 */
[----:B------:R2:W3:Y:S01]  /*9880*/  MUFU.EX2 R71, R2 ;  /* 0x0000000200477308 */ /* 0x0004e20000000800 */
[--C-:B-1----:R-:W-:Y:S01]  /*9890*/  FFMA.FTZ R3, R186, c[0x0][0x2d0], -R102.reuse ;  /* 0x0000b400ba037a23 */ /* 0x102fe20000010866 */
[----:B------:R-:W-:Y:S08]  /*98a0*/  MOV R186, R220 ;  /* 0x000000dc00ba7202 */ /* 0x000ff00000000f00 */
[----:B------:R1:W4:Y:S01]  /*98b0*/  MUFU.EX2 R245, R3 ;  /* 0x0000000300f57308 */ /* 0x0003220000000800 */
[--C-:B--2---:R-:W-:Y:S01]  /*98c0*/  FFMA.FTZ R2, R184, c[0x0][0x2d0], -R105.reuse ;  /* 0x0000b400b8027a23 */ /* 0x104fe20000010869 */
[----:B------:R-:W-:Y:S01]  /*98d0*/  MOV R184, R42 ;  /* 0x0000002a00b87202 */ /* 0x000fe20000000f00 */
[----:B---3--:R-:W-:Y:S07]  /*98e0*/  FMUL.FTZ R41, R71, R157 ;  /* 0x0000009d47297220 */ /* 0x008fee0000410000 */
[----:B------:R2:W3:Y:S01]  /*98f0*/  MUFU.EX2 R247, R2 ;  /* 0x0000000200f77308 */ /* 0x0004e20000000800 */
[----:B-1----:R-:W-:Y:S01]  /*9900*/  FFMA.FTZ R3, R18, c[0x0][0x2d0], -R102 ;  /* 0x0000b40012037a23 */ /* 0x002fe20000010866 */
[----:B----4-:R-:W-:Y:S01]  /*9910*/  F2FP.PACK_AB R77, R245, R244 ;  /* 0x000000f4f54d723e */ /* 0x010fe200000000ff */
[----:B------:R-:W-:Y:S01]  /*9920*/  FMUL.FTZ R18, R72, R134 ;  /* 0x0000008648127220 */ /* 0x000fe20000410000 */
[----:B------:R-:W-:Y:S06]  /*9930*/  MOV R134, R63 ;  /* 0x0000003f00867202 */ /* 0x000fec0000000f00 */
[----:B------:R1:W-:Y:S01]  /*9940*/  MUFU.EX2 R119, R3 ;  /* 0x0000000300777308 */ /* 0x0003e20000000800 */
[--C-:B--2---:R-:W-:Y:S01]  /*9950*/  FFMA.FTZ R2, R16, c[0x0][0x2d0], -R105.reuse ;  /* 0x0000b40010027a23 */ /* 0x104fe20000010869 */
[----:B---3--:R-:W-:Y:S01]  /*9960*/  F2FP.PACK_AB R76, R247, R246 ;  /* 0x000000f6f74c723e */ /* 0x008fe200000000ff */
[----:B------:R-:W-:Y:S07]  /*9970*/  FFMA.FTZ R16, R27, c[0x0][0x2d0], -R105 ;  /* 0x0000b4001b107a23 */ /* 0x000fee0000010869 */
[----:B------:R2:W-:Y:S10]  /*9980*/  MUFU.EX2 R252, R2 ;  /* 0x0000000200fc7308 */ /* 0x0005f40000000800 */
[----:B------:R3:W-:Y:S01]  /*9990*/  MUFU.EX2 R35, R16 ;  /* 0x0000001000237308 */ /* 0x0007e20000000800 */
[--C-:B-1----:R-:W-:Y:S09]  /*99a0*/  FFMA.FTZ R3, R197, c[0x0][0x2d0], -R108.reuse ;  /* 0x0000b400c5037a23 */ /* 0x102ff2000001086c */
[----:B------:R1:W-:Y:S01]  /*99b0*/  MUFU.EX2 R222, R3 ;  /* 0x0000000300de7308 */ /* 0x0003e20000000800 */
[----:B--2---:R-:W2:Y:S01]  /*99c0*/  SHFL.BFLY PT, R2, R0, 0x1, 0x1f ;  /* 0x0c201f0000027f89 */ /* 0x004ea200000e0000 */
[----:B---3--:R-:W-:Y:S01]  /*99d0*/  FMUL.FTZ R16, R73, R132 ;  /* 0x0000008449107220 */ /* 0x008fe20000410000 */
[----:B------:R-:W-:Y:S01]  /*99e0*/  MOV R132, R84 ;  /* 0x0000005400847202 */ /* 0x000fe20000000f00 */
[----:B-1----:R-:W-:Y:S01]  /*99f0*/  FFMA.FTZ R3, R192, c[0x0][0x2d0], -R108 ;  /* 0x0000b400c0037a23 */ /* 0x002fe2000001086c */
[----:B------:R-:W-:Y:S01]  /*9a00*/  MOV R192, R61 ;  /* 0x0000003d00c07202 */ /* 0x000fe20000000f00 */
[----:B------:R-:W-:Y:S04]  /*9a10*/  FMUL.FTZ R61, R71, R177 ;  /* 0x000000b1473d7220 */ /* 0x000fe80000410000 */
        /* <DEDUP_REMOVED lines=10> */
[----:B------:R-:W-:Y:S02]  /*9ac0*/  MOV R118, R10 ;  /* 0x0000000a00767202 */ /* 0x000fe40000000f00 */
[----:B----4-:R-:W-:Y:S01]  /*9ad0*/  F2FP.PACK_AB R79, R204, R119 ;  /* 0x00000077cc4f723e */ /* 0x010fe200000000ff */
[----:B------:R-:W-:Y:S01]  /*9ae0*/  FMUL.FTZ R0, R0, c[0x0][0x2d0] ;  /* 0x0000b40000007a20 */ /* 0x000fe20000410000 */
[----:B------:R-:W-:Y:S05]  /*9af0*/  F2FP.PACK_AB R78, R118, R252 ;  /* 0x000000fc764e723e */ /* 0x000fea00000000ff */
[----:B------:R-:W2:Y:S01]  /*9b00*/  MUFU.EX2 R0, R0 ;  /* 0x0000000000007308 */ /* 0x000ea20000000800 */
[----:B-1----:R-:W-:Y:S09]  /*9b10*/  FFMA.FTZ R3, R13, c[0x0][0x2d0], -R108 ;  /* 0x0000b4000d037a23 */ /* 0x002ff2000001086c */
[----:B------:R1:W-:Y:S01]  /*9b20*/  MUFU.EX2 R45, R3 ;  /* 0x00000003002d7308 */ /* 0x0003e20000000800 */
[C---:B--2---:R-:W-:Y:S02]  /*9b30*/  FMUL.FTZ R27, R0.reuse, R143 ;  /* 0x0000008f001b7220 */ /* 0x044fe40000410000 */
[C---:B------:R-:W-:Y:S02]  /*9b40*/  FMUL.FTZ R42, R0.reuse, R158 ;  /* 0x0000009e002a7220 */ /* 0x040fe40000410000 */
[C---:B------:R-:W-:Y:S02]  /*9b50*/  FMUL.FTZ R58, R0.reuse, R174 ;  /* 0x000000ae003a7220 */ /* 0x040fe40000410000 */
[C---:B------:R-:W-:Y:S02]  /*9b60*/  FMUL.FTZ R62, R0.reuse, R178 ;  /* 0x000000b2003e7220 */ /* 0x040fe40000410000 */
[----:B------:R-:W-:Y:S02]  /*9b70*/  FMUL.FTZ R63, R0, R179 ;  /* 0x000000b3003f7220 */ /* 0x000fe40000410000 */
[----:B-1----:R-:W-:Y:S04]  /*9b80*/  FMUL.FTZ R3, R2, c[0x0][0x2d0] ;  /* 0x0000b40002037a20 */ /* 0x002fe80000410000 */
[--C-:B------:R-:W-:Y:S02]  /*9b90*/  FFMA.FTZ R4, R196, c[0x0][0x2d0], -R3.reuse ;  /* 0x0000b400c4047a23 */ /* 0x100fe40000010803 */
[--C-:B------:R-:W-:Y:S02]  /*9ba0*/  FFMA.FTZ R60, R213, c[0x0][0x2d0], -R3.reuse ;  /* 0x0000b400d53c7a23 */ /* 0x100fe40000010803 */
[----:B------:R1:W-:Y:S01]  /*9bb0*/  MUFU.EX2 R117, R4 ;  /* 0x0000000400757308 */ /* 0x0003e20000000800 */
[--C-:B------:R-:W-:Y:S02]  /*9bc0*/  FFMA.FTZ R100, R100, c[0x0][0x2d0], -R3.reuse ;  /* 0x0000b40064647a23 */ /* 0x100fe40000010803 */
[--C-:B-1----:R-:W-:Y:S07]  /*9bd0*/  FFMA.FTZ R4, R195, c[0x0][0x2d0], -R3.reuse ;  /* 0x0000b400c3047a23 */ /* 0x102fee0000010803 */
[----:B------:R1:W2:Y:S02]  /*9be0*/  MUFU.EX2 R191, R4 ;  /* 0x0000000400bf7308 */ /* 0x0002a40000000800 */
[--C-:B-1----:R-:W-:Y:S01]  /*9bf0*/  FFMA.FTZ R4, R14, c[0x0][0x2d0], -R3.reuse ;  /* 0x0000b4000e047a23 */ /* 0x102fe20000010803 */
[----:B--2---:R-:W-:Y:S07]  /*9c00*/  F2FP.PACK_AB R65, R191, R117 ;  /* 0x00000075bf41723e */ /* 0x004fee00000000ff */
[----:B------:R1:W-:Y:S02]  /*9c10*/  MUFU.EX2 R200, R4 ;  /* 0x0000000400c87308 */ /* 0x0003e40000000800 */
[----:B-1----:R-:W-:Y:S01]  /*9c20*/  FFMA.FTZ R4, R15, c[0x0][0x2d0], -R3 ;  /* 0x0000b4000f047a23 */ /* 0x002fe20000010803 */
[----:B------:R-:W-:Y:S07]  /*9c30*/  @P0 SHF.L.U32 R15, R37, 0x5, RZ ;  /* 0x00000005250f0819 */ /* 0x000fee00000006ff */
[----:B------:R1:W2:Y:S02]  /*9c40*/  MUFU.EX2 R202, R4 ;  /* 0x0000000400ca7308 */ /* 0x0002a40000000800 */
[--C-:B-1----:R-:W-:Y:S01]  /*9c50*/  FFMA.FTZ R4, R32, c[0x0][0x2d0], -R105.reuse ;  /* 0x0000b40020047a23 */ /* 0x102fe20000010869 */
[----:B--2---:R-:W-:Y:S07]  /*9c60*/  F2FP.PACK_AB R67, R202, R200 ;  /* 0x000000c8ca43723e */ /* 0x004fee00000000ff */
[----:B------:R1:W-:Y:S02]  /*9c70*/  MUFU.EX2 R89, R4 ;  /* 0x0000000400597308 */ /* 0x0003e40000000800 */
[----:B-1----:R-:W-:Y:S08]  /*9c80*/  FFMA.FTZ R4, R33, c[0x0][0x2d0], -R105 ;  /* 0x0000b40021047a23 */ /* 0x002ff00000010869 */
[----:B------:R1:W-:Y:S02]  /*9c90*/  MUFU.EX2 R92, R4 ;  /* 0x00000004005c7308 */ /* 0x0003e40000000800 */
        /* <DEDUP_REMOVED lines=8> */
[----:B------:R-:W-:Y:S03]  /*9d20*/  @P0 SHF.L.U64.HI R14, R37, 0x5, R38 ;  /* 0x00000005250e0819 */ /* 0x000fe60000010226 */
[----:B------:R-:W-:Y:S01]  /*9d30*/  @P0 IMAD R5, R5, 0x70, RZ ;  /* 0x0000007005050824 */ /* 0x000fe200078e02ff */
[----:B------:R-:W-:Y:S01]  /*9d40*/  @P0 LEA R4, P3, R6, c[0x0][0x1c8], 0x1 ;  /* 0x0000720006040a11 */ /* 0x000fe200078608ff */
[----:B------:R-:W-:Y:S03]  /*9d50*/  FFMA.FTZ R8, R34, c[0x0][0x2d0], -R102 ;  /* 0x0000b40022087a23 */ /* 0x000fe60000010866 */
[----:B------:R-:W-:Y:S01]  /*9d60*/  @P0 IADD3 R5, R7, R5, RZ ;  /* 0x0000000507050210 */ /* 0x000fe20007ffe0ff */
[----:B------:R1:W2:Y:S03]  /*9d70*/  MUFU.EX2 R90, R8 ;  /* 0x00000008005a7308 */ /* 0x0002a60000000800 */
[----:B------:R-:W-:Y:S01]  /*9d80*/  @P0 LEA.HI.X R5, R6, c[0x0][0x1cc], R5, 0x1, P3 ;  /* 0x0000730006050a11 */ /* 0x000fe200018f0c05 */
[--C-:B------:R-:W-:Y:S02]  /*9d90*/  FFMA.FTZ R6, R24, c[0x0][0x2d0], -R108.reuse ;  /* 0x0000b40018067a23 */ /* 0x100fe4000001086c */
[--C-:B------:R-:W-:Y:S02]  /*9da0*/  FFMA.FTZ R24, R49, c[0x0][0x2d0], -R105.reuse ;  /* 0x0000b40031187a23 */ /* 0x100fe40000010869 */
[----:B------:R3:W-:Y:S01]  /*9db0*/  @P0 LDGSTS.E.BYPASS.LTC128B.128 [R241+0x3900], [R4.64], !P2 ;  /* 0x0390000004f10fae */ /* 0x0007e2000d101d48 */
[----:B------:R-:W-:Y:S01]  /*9dc0*/  FMUL.FTZ R49, R73, R165 ;  /* 0x000000a549317220 */ /* 0x000fe20000410000 */
[----:B------:R4:W3:Y:S01]  /*9dd0*/  MUFU.EX2 R33, R6 ;  /* 0x0000000600217308 */ /* 0x0008e20000000800 */
[-C--:B-1----:R-:W-:Y:S02]  /*9de0*/  @P0 IADD3 R8, P1, R4, R15.reuse, RZ ;  /* 0x0000000f04080210 */ /* 0x082fe40007f3e0ff */
[----:B--2---:R-:W-:Y:S02]  /*9df0*/  MOV R143, R90 ;  /* 0x0000005a008f7202 */ /* 0x004fe40000000f00 */
[-C--:B------:R-:W-:Y:S02]  /*9e00*/  @P0 IADD3.X R9, R5, R14.reuse, RZ, P1, !PT ;  /* 0x0000000e05090210 */ /* 0x080fe40000ffe4ff */
[-C--:B------:R-:W-:Y:S03]  /*9e10*/  @P0 IADD3 R12, P4, R8, R15.reuse, RZ ;  /* 0x0000000f080c0210 */ /* 0x080fe60007f9e0ff */
[----:B------:R1:W-:Y:S01]  /*9e20*/  @P0 LDGSTS.E.BYPASS.LTC128B.128 [R241+0x4100], [R8.64], !P2 ;  /* 0x0410000008f10fae */ /* 0x0003e2000d101d48 */
[----:B------:R-:W-:Y:S01]  /*9e30*/  @P0 IADD3.X R13, R9, R14, RZ, P4, !PT ;  /* 0x0000000e090d0210 */ /* 0x000fe200027fe4ff */
[--C-:B---3--:R-:W-:Y:S01]  /*9e40*/  FFMA.FTZ R4, R25, c[0x0][0x2d0], -R108.reuse ;  /* 0x0000b40019047a23 */ /* 0x108fe2000001086c */
[----:B------:R-:W-:Y:S01]  /*9e50*/  @P0 IADD3 R10, P3, R12, R15, RZ ;  /* 0x0000000f0c0a0210 */ /* 0x000fe20007f7e0ff */
[----:B------:R-:W-:Y:S01]  /*9e60*/  FMUL.FTZ R25, R71, R141 ;  /* 0x0000008d47197220 */ /* 0x000fe20000410000 */
[----:B------:R-:W-:Y:S01]  /*9e70*/  MOV R141, R92 ;  /* 0x0000005c008d7202 */ /* 0x000fe20000000f00 */
[----:B------:R2:W3:Y:S01]  /*9e80*/  MUFU.EX2 R34, R4 ;  /* 0x0000000400227308 */ /* 0x0004e20000000800 */
[-C--:B------:R-:W-:Y:S01]  /*9e90*/  @P0 IADD3.X R11, R13, R14.reuse, RZ, P3, !PT ;  /* 0x0000000e0d0b0210 */ /* 0x080fe20001ffe4ff */
[----:B------:R3:W-:Y:S01]  /*9ea0*/  @P0 LDGSTS.E.BYPASS.LTC128B.128 [R241+0x4900], [R12.64], !P2 ;  /* 0x049000000cf10fae */ /* 0x0007e2000d101d48 */
[-C--:B----4-:R-:W-:Y:S01]  /*9eb0*/  @P0 IADD3 R6, P1, R10, R15.reuse, RZ ;  /* 0x0000000f0a060210 */ /* 0x090fe20007f3e0ff */
[--C-:B------:R-:W-:Y:S03]  /*9ec0*/  FFMA.FTZ R92, R215, c[0x0][0x2d0], -R105.reuse ;  /* 0x0000b400d75c7a23 */ /* 0x100fe60000010869 */
[-C--:B------:R-:W-:Y:S03]  /*9ed0*/  @P0 IADD3.X R7, R11, R14.reuse, RZ, P1, !PT ;  /* 0x0000000e0b070210 */ /* 0x080fe60000ffe4ff */
[----:B------:R4:W-:Y:S08]  /*9ee0*/  @P0 LDGSTS.E.BYPASS.LTC128B.128 [R241+0x5100], [R10.64], !P2 ;  /* 0x051000000af10fae */ /* 0x0009f0000d101d48 */
[----:B------:R4:W-:Y:S01]  /*9ef0*/  @P0 LDGSTS.E.BYPASS.LTC128B.128 [R241+0x5900], [R6.64], !P2 ;  /* 0x0590000006f10fae */ /* 0x0009e2000d101d48 */
[----:B-1----:R-:W-:Y:S02]  /*9f00*/  FFMA.FTZ R9, R28, c[0x0][0x2d0], -R108 ;  /* 0x0000b4001c097a23 */ /* 0x002fe4000001086c */
[----:B------:R-:W-:Y:S01]  /*9f10*/  FFMA.FTZ R28, R198, c[0x0][0x2d0], -R102 ;  /* 0x0000b400c61c7a23 */ /* 0x000fe20000010866 */
[----:B--2---:R-:W-:Y:S01]  /*9f20*/  @P0 IADD3 R4, P3, R6, R15, RZ ;  /* 0x0000000f06040210 */ /* 0x004fe20007f7e0ff */
[----:B------:R1:W2:Y:S01]  /*9f30*/  MUFU.EX2 R91, R9 ;  /* 0x00000009005b7308 */ /* 0x0002a20000000800 */
[----:B------:R-:W-:Y:S02]  /*9f40*/  MOV R198, R251 ;  /* 0x000000fb00c67202 */ /* 0x000fe40000000f00 */
[----:B------:R-:W-:Y:S01]  /*9f50*/  @P0 IADD3.X R5, R7, R14, RZ, P3, !PT ;  /* 0x0000000e07050210 */ /* 0x000fe20001ffe4ff */
[----:B---3--:R-:W-:Y:S01]  /*9f60*/  FFMA.FTZ R12, R26, c[0x0][0x2d0], -R105 ;  /* 0x0000b4001a0c7a23 */ /* 0x008fe20000010869 */
[----:B------:R-:W-:Y:S01]  /*9f70*/  @P0 IADD3 R8, P1, R4, R15, RZ ;  /* 0x0000000f04080210 */ /* 0x000fe20007f3e0ff */
[----:B------:R-:W-:Y:S01]  /*9f80*/  FMUL.FTZ R13, R71, R129 ;  /* 0x00000081470d7220 */ /* 0x000fe20000410000 */
[----:B------:R-:W-:Y:S01]  /*9f90*/  MOV R129, R85 ;  /* 0x0000005500817202 */ /* 0x000fe20000000f00 */
[----:B------:R3:W-:Y:S01]  /*9fa0*/  @P0 LDGSTS.E.BYPASS.LTC128B.128 [R241+0x6100], [R4.64], !P2 ;  /* 0x0610000004f10fae */ /* 0x0007e2000d101d48 */
[C---:B------:R-:W-:Y:S01]  /*9fb0*/  FMUL.FTZ R15, R0.reuse, R131 ;  /* 0x00000083000f7220 */ /* 0x040fe20000410000 */
[----:B------:R2:W-:Y:S01]  /*9fc0*/  MUFU.EX2 R40, R12 ;  /* 0x0000000c00287308 */ /* 0x0005e20000000800 */
[C---:B------:R-:W-:Y:S01]  /*9fd0*/  FMUL.FTZ R26, R0.reuse, R142 ;  /* 0x0000008e001a7220 */ /* 0x040fe20000410000 */
[----:B------:R-:W-:Y:S01]  /*9fe0*/  MOV R131, R248 ;  /* 0x000000f800837202 */ /* 0x000fe20000000f00 */
[C---:B----4-:R-:W-:Y:S01]  /*9ff0*/  FMUL.FTZ R10, R0.reuse, R122 ;  /* 0x0000007a000a7220 */ /* 0x050fe20000410000 */
[----:B------:R-:W-:Y:S01]  /*a000*/  MOV R122, R33 ;  /* 0x00000021007a7202 */ /* 0x000fe20000000f00 */
[C---:B------:R-:W-:Y:S02]  /*a010*/  FMUL.FTZ R11, R0.reuse, R123 ;  /* 0x0000007b000b7220 */ /* 0x040fe40000410000 */
[----:B------:R-:W-:Y:S01]  /*a020*/  FMUL.FTZ R33, R73, R149 ;  /* 0x0000009549217220 */ /* 0x000fe20000410000 */
[----:B------:R-:W-:Y:S01]  /*a030*/  MOV R149, R43 ;  /* 0x0000002b00957202 */ /* 0x000fe20000000f00 */
[----:B------:R-:W-:Y:S01]  /*a040*/  FMUL.FTZ R43, R0, R159 ;  /* 0x0000009f002b7220 */ /* 0x000fe20000410000 */
[----:B------:R4:W-:Y:S01]  /*a050*/  MUFU.EX2 R251, R28 ;  /* 0x0000001c00fb7308 */ /* 0x0009e20000000800 */
[----:B------:R-:W-:Y:S02]  /*a060*/  FFMA.FTZ R6, R29, c[0x0][0x2d0], -R108 ;  /* 0x0000b4001d067a23 */ /* 0x000fe4000001086c */
[----:B------:R-:W-:Y:S01]  /*a070*/  FMUL.FTZ R7, R72, R127 ;  /* 0x0000007f48077220 */ /* 0x000fe20000410000 */
[----:B-1----:R-:W-:Y:S01]  /*a080*/  @P0 IADD3.X R9, R5, R14, RZ, P1, !PT ;  /* 0x0000000e05090210 */ /* 0x002fe20000ffe4ff */
[----:B------:R-:W-:Y:S01]  /*a090*/  FMUL.FTZ R14, R0, R130 ;  /* 0x00000082000e7220 */ /* 0x000fe20000410000 */
[----:B------:R-:W-:Y:S01]  /*a0a0*/  MOV R127, R34 ;  /* 0x00000022007f7202 */ /* 0x000fe20000000f00 */
[C---:B------:R-:W-:Y:S01]  /*a0b0*/  FMUL.FTZ R29, R71.reuse, R145 ;  /* 0x00000091471d7220 */ /* 0x040fe20000410000 */
[----:B------:R-:W-:Y:S01]  /*a0c0*/  MOV R130, R45 ;  /* 0x0000002d00827202 */ /* 0x000fe20000000f00 */
[----:B------:R1:W-:Y:S01]  /*a0d0*/  @P0 LDGSTS.E.BYPASS.LTC128B.128 [R241+0x6900], [R8.64], !P2 ;  /* 0x0690000008f10fae */ /* 0x0003e2000d101d48 */
[----:B------:R1:W1:Y:S01]  /*a0e0*/  MUFU.EX2 R32, R6 ;  /* 0x0000000600207308 */ /* 0x0002620000000800 */
[----:B------:R-:W-:Y:S01]  /*a0f0*/  FMUL.FTZ R34, R72, R150 ;  /* 0x0000009648227220 */ /* 0x000fe20000410000 */
[----:B------:R-:W-:Y:S01]  /*a100*/  MOV R150, R223 ;  /* 0x000000df00967202 */ /* 0x000fe20000000f00 */
[----:B--2---:R-:W-:Y:S01]  /*a110*/  FMUL.FTZ R12, R71, R128 ;  /* 0x00000080470c7220 */ /* 0x004fe20000410000 */
[----:B------:R-:W-:Y:S01]  /*a120*/  MOV R128, R86 ;  /* 0x0000005600807202 */ /* 0x000fe20000000f00 */
[--C-:B---3--:R-:W-:Y:S02]  /*a130*/  FFMA.FTZ R4, R194, c[0x0][0x2d0], -R3.reuse ;  /* 0x0000b400c2047a23 */ /* 0x108fe40000010803 */
[----:B------:R-:W2:Y:S01]  /*a140*/  LDSM.16.MT88.4 R20, [R224+0x100] ;  /* 0x00010000e014783b */ /* 0x000ea20000004200 */
[----:B------:R-:W-:Y:S01]  /*a150*/  FMUL.FTZ R5, R73, R125 ;  /* 0x0000007d49057220 */ /* 0x000fe20000410000 */
[----:B------:R-:W-:Y:S01]  /*a160*/  MOV R125, R89 ;  /* 0x00000059007d7202 */ /* 0x000fe20000000f00 */
[----:B------:R3:W-:Y:S01]  /*a170*/  MUFU.EX2 R195, R4 ;  /* 0x0000000400c37308 */ /* 0x0007e20000000800 */
[----:B------:R-:W-:Y:S02]  /*a180*/  MOV R142, R91 ;  /* 0x0000005b008e7202 */ /* 0x000fe40000000f00 */
[----:B------:R-:W-:Y:S01]  /*a190*/  MOV R194, R219 ;  /* 0x000000db00c27202 */ /* 0x000fe20000000f00 */
[C---:B----4-:R-:W-:Y:S01]  /*a1a0*/  FMUL.FTZ R28, R71.reuse, R144 ;  /* 0x00000090471c7220 */ /* 0x050fe20000410000 */
[----:B------:R-:W-:Y:S05]  /*a1b0*/  LDSM.16.MT88.4 R52, [R225+0x100] ;  /* 0x00010000e134783b */ /* 0x000fea0000004200 */
[----:B------:R4:W-:Y:S03]  /*a1c0*/  MUFU.EX2 R145, R44 ;  /* 0x0000002c00917308 */ /* 0x0009e60000000800 */
[----:B------:R-:W-:Y:S01]  /*a1d0*/  LDSM.16.MT88.4 R80, [R226+0x100] ;  /* 0x00010000e250783b */ /* 0x000fe20000004200 */
[----:B-1----:R-:W-:Y:S01]  /*a1e0*/  FMUL.FTZ R6, R72, R126 ;  /* 0x0000007e48067220 */ /* 0x002fe20000410000 */
[----:B------:R-:W-:Y:S01]  /*a1f0*/  MOV R123, R32 ;  /* 0x00000020007b7202 */ /* 0x000fe20000000f00 */
[C---:B------:R-:W-:Y:S01]  /*a200*/  FMUL.FTZ R8, R71.reuse, R120 ;  /* 0x0000007847087220 */ /* 0x040fe20000410000 */
[----:B------:R-:W-:Y:S01]  /*a210*/  MOV R120, R88 ;  /* 0x0000005800787202 */ /* 0x000fe20000000f00 */
[----:B------:R-:W-:Y:S01]  /*a220*/  FMUL.FTZ R9, R71, R121 ;  /* 0x0000007947097220 */ /* 0x000fe20000410000 */
[----:B------:R-:W-:Y:S01]  /*a230*/  MOV R121, R87 ;  /* 0x0000005700797202 */ /* 0x000fe20000000f00 */
[--C-:B------:R-:W-:Y:S01]  /*a240*/  FFMA.FTZ R32, R201, c[0x0][0x2d0], -R102.reuse ;  /* 0x0000b400c9207a23 */ /* 0x100fe20000010866 */
[----:B------:R-:W-:Y:S01]  /*a250*/  MOV R201, R47 ;  /* 0x0000002f00c97202 */ /* 0x000fe20000000f00 */
[----:B------:R-:W-:Y:S01]  /*a260*/  FMUL.FTZ R47, R0, R163 ;  /* 0x000000a3002f7220 */ /* 0x000fe20000410000 */
[----:B------:R1:W-:Y:S01]  /*a270*/  MUFU.EX2 R144, R60 ;  /* 0x0000003c00907308 */ /* 0x0003e20000000800 */
[--C-:B---3--:R-:W-:Y:S01]  /*a280*/  FFMA.FTZ R4, R193, c[0x0][0x2d0], -R3.reuse ;  /* 0x0000b400c1047a23 */ /* 0x108fe20000010803 */
[----:B------:R-:W-:Y:S01]  /*a290*/  MOV R193, R36 ;  /* 0x0000002400c17202 */ /* 0x000fe20000000f00 */
[----:B------:R-:W-:Y:S03]  /*a2a0*/  LDSM.16.MT88.4 R84, [R224+0x900] ;  /* 0x00090000e054783b */ /* 0x000fe60000004200 */
[----:B------:R-:W-:Y:S01]  /*a2b0*/  F2FP.PACK_AB R66, R45, R193 ;  /* 0x000000c12d42723e */ /* 0x000fe200000000ff */
[C---:B------:R-:W-:Y:S03]  /*a2c0*/  FMUL.FTZ R45, R71.reuse, R161 ;  /* 0x000000a1472d7220 */ /* 0x040fe60000410000 */
[----:B------:R3:W2:Y:S01]  /*a2d0*/  MUFU.EX2 R196, R4 ;  /* 0x0000000400c47308 */ /* 0x0006a20000000800 */
[----:B------:R-:W2:Y:S01]  /*a2e0*/  LDSM.16.MT88.4 R36, [R227+0x100] ;  /* 0x00010000e324783b */ /* 0x000ea20000004200 */
[C---:B----4-:R-:W-:Y:S07]  /*a2f0*/  FMUL.FTZ R44, R71.reuse, R160 ;  /* 0x000000a0472c7220 */ /* 0x050fee0000410000 */
[----:B------:R-:W4:Y:S01]  /*a300*/  LDSM.16.MT88.4 R88, [R227+0x900] ;  /* 0x00090000e358783b */ /* 0x000f220000004200 */
[----:B-1----:R-:W-:Y:S07]  /*a310*/  FMUL.FTZ R60, R71, R176 ;  /* 0x000000b0473c7220 */ /* 0x002fee0000410000 */
[----:B------:R-:W0:Y:S01]  /*a320*/  LDGDEPBAR ;  /* 0x00000000000079af */ /* 0x000e220000000000 */
[--C-:B---3--:R-:W-:Y:S02]  /*a330*/  FFMA.FTZ R4, R30, c[0x0][0x2d0], -R3.reuse ;  /* 0x0000b4001e047a23 */ /* 0x108fe40000010803 */
[----:B------:R-:W-:Y:S01]  /*a340*/  FMUL.FTZ R30, R0, R146 ;  /* 0x00000092001e7220 */ /* 0x000fe20000410000 */
[----:B------:R-:W-:Y:S01]  /*a350*/  MOV R146, R35 ;  /* 0x0000002300927202 */ /* 0x000fe20000000f00 */
[----:B------:R1:W-:Y:S01]  /*a360*/  MUFU.EX2 R197, R4 ;  /* 0x0000000400c57308 */ /* 0x0003e20000000800 */
[----:B------:R-:W-:Y:S01]  /*a370*/  FMUL.FTZ R35, R72, R151 ;  /* 0x0000009748237220 */ /* 0x000fe20000410000 */
[----:B------:R-:W-:Y:S01]  /*a380*/  MOV R151, R221 ;  /* 0x000000dd00977202 */ /* 0x000fe20000000f00 */
[----:B-1----:R-:W-:Y:S02]  /*a390*/  FFMA.FTZ R4, R31, c[0x0][0x2d0], -R3 ;  /* 0x0000b4001f047a23 */ /* 0x002fe40000010803 */
[----:B------:R-:W-:Y:S01]  /*a3a0*/  FMUL.FTZ R31, R0, R147 ;  /* 0x00000093001f7220 */ /* 0x000fe20000410000 */
[----:B------:R-:W-:Y:S04]  /*a3b0*/  MOV R147, R40 ;  /* 0x0000002800937202 */ /* 0x000fe80000000f00 */
[----:B------:R1:W3:Y:S01]  /*a3c0*/  MUFU.EX2 R199, R4 ;  /* 0x0000000400c77308 */ /* 0x0002e20000000800 */
[----:B------:R-:W-:Y:S02]  /*a3d0*/  FFMA.FTZ R40, R51, c[0x0][0x2d0], -R102 ;  /* 0x0000b40033287a23 */ /* 0x000fe40000010866 */
[----:B------:R-:W-:Y:S02]  /*a3e0*/  FMUL.FTZ R51, R72, R167 ;  /* 0x000000a748337220 */ /* 0x000fe40000410000 */
[----:B-1----:R-:W-:Y:S05]  /*a3f0*/  FMUL.FTZ R4, R73, R124 ;  /* 0x0000007c49047220 */ /* 0x002fea0000410000 */
[----:B------:R1:W-:Y:S02]  /*a400*/  MUFU.EX2 R124, R24 ;  /* 0x00000018007c7308 */ /* 0x0003e40000000800 */
[-C--:B--2---:R-:W-:Y:S08]  /*a410*/  HMMA.16816.F32 R4, R76, R20.reuse, R4 ;  /* 0x000000144c04723c */ /* 0x084ff00000001804 */
[C---:B------:R-:W-:Y:S07]  /*a420*/  HMMA.16816.F32 R8, R64.reuse, R20, R8 ;  /* 0x000000144008723c */ /* 0x040fee0000001808 */
[----:B------:R-:W-:Y:S01]  /*a430*/  FFMA.FTZ R20, R48, c[0x0][0x2d0], -R105 ;  /* 0x0000b40030147a23 */ /* 0x000fe20000010869 */
[-C--:B------:R-:W-:Y:S03]  /*a440*/  HMMA.16816.F32 R12, R64, R22.reuse, R12 ;  /* 0x00000016400c723c */ /* 0x080fe6000000180c */
[----:B------:R2:W2:Y:S01]  /*a450*/  MUFU.EX2 R126, R20 ;  /* 0x00000014007e7308 */ /* 0x0004a20000000800 */
[----:B-1----:R-:W-:Y:S01]  /*a460*/  FMUL.FTZ R24, R71, R140 ;  /* 0x0000008c47187220 */ /* 0x002fe20000410000 */
[----:B------:R-:W-:Y:S01]  /*a470*/  MOV R140, R93 ;  /* 0x0000005d008c7202 */ /* 0x000fe20000000f00 */
[--C-:B------:R-:W-:Y:S02]  /*a480*/  FFMA.FTZ R48, R203, c[0x0][0x2d0], -R108.reuse ;  /* 0x0000b400cb307a23 */ /* 0x100fe4000001086c */
[C---:B------:R-:W-:Y:S04]  /*a490*/  HMMA.16816.F32 R16, R76.reuse, R22, R16 ;  /* 0x000000164c10723c */ /* 0x040fe80000001810 */
[----:B------:R-:W-:Y:S01]  /*a4a0*/  FMUL.FTZ R21, R73, R137 ;  /* 0x0000008949157220 */ /* 0x000fe20000410000 */
[----:B------:R1:W-:Y:S01]  /*a4b0*/  MUFU.EX2 R223, R48 ;  /* 0x0000003000df7308 */ /* 0x0003e20000000800 */
[----:B------:R-:W-:Y:S01]  /*a4c0*/  MOV R137, R56 ;  /* 0x0000003800897202 */ /* 0x000fe20000000f00 */
[C---:B------:R-:W-:Y:S01]  /*a4d0*/  FMUL.FTZ R23, R72.reuse, R139 ;  /* 0x0000008b48177220 */ /* 0x040fe20000410000 */
[----:B------:R-:W-:Y:S01]  /*a4e0*/  MOV R139, R250 ;  /* 0x000000fa008b7202 */ /* 0x000fe20000000f00 */
[----:B------:R-:W-:Y:S03]  /*a4f0*/  FMUL.FTZ R22, R72, R138 ;  /* 0x0000008a48167220 */ /* 0x000fe60000410000 */
[----:B------:R-:W-:Y:S01]  /*a500*/  FFMA.FTZ R56, R210, c[0x0][0x2d0], -R108 ;  /* 0x0000b400d2387a23 */ /* 0x000fe2000001086c */
[----:B------:R-:W-:Y:S01]  /*a510*/  MOV R138, R57 ;  /* 0x00000039008a7202 */ /* 0x000fe20000000f00 */
[----:B------:R-:W-:Y:S01]  /*a520*/  FMUL.FTZ R57, R71, R173 ;  /* 0x000000ad47397220 */ /* 0x000fe20000410000 */
[----:B------:R3:W3:Y:S01]  /*a530*/  MUFU.EX2 R250, R32 ;  /* 0x0000002000fa7308 */ /* 0x0006e20000000800 */
[C---:B--2---:R-:W-:Y:S01]  /*a540*/  FMUL.FTZ R20, R73.reuse, R136 ;  /* 0x0000008849147220 */ /* 0x044fe20000410000 */
[----:B------:R-:W-:Y:S01]  /*a550*/  MOV R136, R59 ;  /* 0x0000003b00887202 */ /* 0x000fe20000000f00 */
[----:B------:R-:W-:Y:S07]  /*a560*/  FMUL.FTZ R59, R0, R175 ;  /* 0x000000af003b7220 */ /* 0x000fee0000410000 */
[----:B------:R2:W-:Y:S01]  /*a570*/  MUFU.EX2 R221, R56 ;  /* 0x0000003800dd7308 */ /* 0x0005e20000000800 */
[-C--:B------:R-:W-:Y:S03]  /*a580*/  HMMA.16816.F32 R20, R76, R36.reuse, R20 ;  /* 0x000000244c14723c */ /* 0x080fe60000001814 */
[C---:B-1----:R-:W-:Y:S05]  /*a590*/  FMUL.FTZ R48, R73.reuse, R164 ;  /* 0x000000a449307220 */ /* 0x042fea0000410000 */
[C---:B------:R-:W-:Y:S04]  /*a5a0*/  HMMA.16816.F32 R24, R64.reuse, R36, R24 ;  /* 0x000000244018723c */ /* 0x040fe80000001818 */
[C---:B---3--:R-:W-:Y:S01]  /*a5b0*/  FMUL.FTZ R32, R73.reuse, R148 ;  /* 0x0000009449207220 */ /* 0x048fe20000410000 */
[----:B------:R-:W-:Y:S02]  /*a5c0*/  MOV R148, R46 ;  /* 0x0000002e00947202 */ /* 0x000fe40000000f00 */
[----:B------:R-:W-:Y:S01]  /*a5d0*/  FFMA.FTZ R36, R50, c[0x0][0x2d0], -R102 ;  /* 0x0000b40032247a23 */ /* 0x000fe20000010866 */
[-C--:B------:R-:W-:Y:S03]  /*a5e0*/  HMMA.16816.F32 R28, R64, R38.reuse, R28 ;  /* 0x00000026401c723c */ /* 0x080fe6000000181c */
[----:B------:R1:W-:Y:S01]  /*a5f0*/  MUFU.EX2 R248, R36 ;  /* 0x0000002400f87308 */ /* 0x0003e20000000800 */
[----:B------:R-:W-:Y:S02]  /*a600*/  FMUL.FTZ R50, R72, R166 ;  /* 0x000000a648327220 */ /* 0x000fe40000410000 */
[----:B------:R-:W-:Y:S01]  /*a610*/  LDSM.16.MT88.4 R164, [R225+0x3100] ;  /* 0x00310000e1a4783b */ /* 0x000fe20000004200 */
[----:B------:R-:W-:Y:S01]  /*a620*/  FMUL.FTZ R46, R0, R162 ;  /* 0x000000a2002e7220 */ /* 0x000fe20000410000 */
[C---:B------:R-:W-:Y:S04]  /*a630*/  HMMA.16816.F32 R32, R76.reuse, R38, R32 ;  /* 0x000000264c20723c */ /* 0x040fe80000001820 */
[----:B------:R-:W-:Y:S02]  /*a640*/  FMUL.FTZ R37, R73, R153 ;  /* 0x0000009949257220 */ /* 0x000fe40000410000 */
[----:B--2---:R-:W-:Y:S02]  /*a650*/  FMUL.FTZ R56, R71, R172 ;  /* 0x000000ac47387220 */ /* 0x004fe40000410000 */
[C---:B------:R-:W-:Y:S01]  /*a660*/  FMUL.FTZ R39, R72.reuse, R155 ;  /* 0x0000009b48277220 */ /* 0x040fe20000410000 */
[----:B------:R-:W-:Y:S02]  /*a670*/  MOV R155, R249 ;  /* 0x000000f9009b7202 */ /* 0x000fe40000000f00 */
[----:B------:R2:W3:Y:S01]  /*a680*/  MUFU.EX2 R249, R40 ;  /* 0x0000002800f97308 */ /* 0x0004e20000000800 */
[C---:B------:R-:W-:Y:S02]  /*a690*/  FMUL.FTZ R38, R72.reuse, R154 ;  /* 0x0000009a48267220 */ /* 0x040fe40000410000 */
[----:B-1----:R-:W-:Y:S07]  /*a6a0*/  FMUL.FTZ R36, R73, R152 ;  /* 0x0000009849247220 */ /* 0x002fee0000410000 */
[-C--:B------:R-:W-:Y:S03]  /*a6b0*/  HMMA.16816.F32 R36, R76, R52.reuse, R36 ;  /* 0x000000344c24723c */ /* 0x080fe60000001824 */
[----:B--2---:R-:W-:Y:S01]  /*a6c0*/  FMUL.FTZ R40, R71, R156 ;  /* 0x0000009c47287220 */ /* 0x004fe20000410000 */
[----:B------:R-:W-:Y:S02]  /*a6d0*/  MOV R156, R150 ;  /* 0x00000096009c7202 */ /* 0x000fe40000000f00 */
[----:B------:R-:W-:Y:S04]  /*a6e0*/  MOV R150, R198 ;  /* 0x000000c600967202 */ /* 0x000fe80000000f00 */
[C---:B------:R-:W-:Y:S04]  /*a6f0*/  HMMA.16816.F32 R40, R64.reuse, R52, R40 ;  /* 0x000000344028723c */ /* 0x040fe80000001828 */
[----:B------:R-:W-:Y:S02]  /*a700*/  MOV R198, R136 ;  /* 0x0000008800c67202 */ /* 0x000fe40000000f00 */
[----:B------:R-:W-:Y:S01]  /*a710*/  MOV R136, R133 ;  /* 0x0000008500887202 */ /* 0x000fe20000000f00 */
[----:B------:R-:W-:Y:S01]  /*a720*/  FFMA.FTZ R52, R209, c[0x0][0x2d0], -R108 ;  /* 0x0000b400d1347a23 */ /* 0x000fe2000001086c */
[-C--:B------:R-:W-:Y:S03]  /*a730*/  HMMA.16816.F32 R44, R64, R54.reuse, R44 ;  /* 0x00000036402c723c */ /* 0x080fe6000000182c */
[----:B------:R1:W2:Y:S01]  /*a740*/  MUFU.EX2 R220, R52 ;  /* 0x0000003400dc7308 */ /* 0x0002a20000000800 */
[----:B------:R-:W-:Y:S01]  /*a750*/  MOV R133, R232 ;  /* 0x000000e800857202 */ /* 0x000fe20000000f00 */
[C---:B------:R-:W-:Y:S01]  /*a760*/  FMUL.FTZ R53, R73.reuse, R169 ;  /* 0x000000a949357220 */ /* 0x040fe20000410000 */
[----:B------:R2:W5:Y:S02]  /*a770*/  LDL.LU R232, [R1+0x74] ;  /* 0x0000740001e87983 */ /* 0x0005640000300800 */
[C---:B------:R-:W-:Y:S07]  /*a780*/  HMMA.16816.F32 R48, R76.reuse, R54, R48 ;  /* 0x000000364c30723c */ /* 0x040fee0000001830 */
[C---:B------:R-:W-:Y:S02]  /*a790*/  FMUL.FTZ R55, R72.reuse, R171 ;  /* 0x000000ab48377220 */ /* 0x040fe40000410000 */
[----:B------:R-:W-:Y:S03]  /*a7a0*/  FMUL.FTZ R54, R72, R170 ;  /* 0x000000aa48367220 */ /* 0x000fe60000410000 */
[C---:B-1----:R-:W-:Y:S07]  /*a7b0*/  FMUL.FTZ R52, R73.reuse, R168 ;  /* 0x000000a849347220 */ /* 0x042fee0000410000 */
[-C--:B------:R-:W-:Y:S08]  /*a7c0*/  HMMA.16816.F32 R52, R76, R80.reuse, R52 ;  /* 0x000000504c34723c */ /* 0x080ff00000001834 */
[C---:B------:R-:W-:Y:S07]  /*a7d0*/  HMMA.16816.F32 R56, R64.reuse, R80, R56 ;  /* 0x000000504038723c */ /* 0x040fee0000001838 */
[--C-:B------:R-:W-:Y:S01]  /*a7e0*/  FFMA.FTZ R80, R216, c[0x0][0x2d0], -R3.reuse ;  /* 0x0000b400d8507a23 */ /* 0x100fe20000010803 */
        /* <DEDUP_REMOVED lines=8> */
[--C-:B-1----:R-:W-:Y:S03]  /*a870*/  FFMA.FTZ R80, R214, c[0x0][0x2d0], -R3.reuse ;  /* 0x0000b400d6507a23 */ /* 0x102fe60000010803 */
[----:B------:R-:W-:Y:S02]  /*a880*/  F2FP.PACK_AB R76, R121, R129 ;  /* 0x00000081794c723e */ /* 0x000fe400000000ff */
[----:B------:R-:W-:Y:S01]  /*a890*/  F2FP.PACK_AB R78, R141, R125 ;  /* 0x0000007d8d4e723e */ /* 0x000fe200000000ff */
[----:B------:R1:W-:Y:S02]  /*a8a0*/  MUFU.EX2 R152, R80 ;  /* 0x0000005000987308 */ /* 0x0003e40000000800 */
[----:B------:R-:W-:Y:S02]  /*a8b0*/  F2FP.PACK_AB R77, R120, R128 ;  /* 0x00000080784d723e */ /* 0x000fe400000000ff */
[----:B------:R-:W-:Y:S02]  /*a8c0*/  F2FP.PACK_AB R79, R140, R143 ;  /* 0x0000008f8c4f723e */ /* 0x000fe400000000ff */
[----:B------:R-:W-:Y:S02]  /*a8d0*/  F2FP.PACK_AB R82, R123, R142 ;  /* 0x0000008e7b52723e */ /* 0x000fe400000000ff */
[----:B------:R-:W-:Y:S03]  /*a8e0*/  F2FP.PACK_AB R83, R199, R197 ;  /* 0x000000c5c753723e */ /* 0x000fe600000000ff */
[-C--:B------:R-:W-:Y:S03]  /*a8f0*/  HMMA.16816.F32 R4, R76, R84.reuse, R4 ;  /* 0x000000544c04723c */ /* 0x080fe60000001804 */
[----:B-1----:R-:W-:Y:S02]  /*a900*/  FFMA.FTZ R80, R217, c[0x0][0x2d0], -R3 ;  /* 0x0000b400d9507a23 */ /* 0x002fe40000010803 */
[----:B------:R1:W-:Y:S10]  /*a910*/  MUFU.EX2 R217, R92 ;  /* 0x0000005c00d97308 */ /* 0x0003f40000000800 */
[----:B------:R2:W2:Y:S01]  /*a920*/  MUFU.EX2 R153, R80 ;  /* 0x0000005000997308 */ /* 0x0004a20000000800 */
[----:B-1----:R-:W1:Y:S01]  /*a930*/  LDSM.16.MT88.4 R92, [R225+0x900] ;  /* 0x00090000e15c783b */ /* 0x002e620000004200 */
[----:B--2---:R-:W-:Y:S07]  /*a940*/  F2FP.PACK_AB R80, R127, R122 ;  /* 0x0000007a7f50723e */ /* 0x004fee00000000ff */
[C---:B------:R-:W-:Y:S07]  /*a950*/  HMMA.16816.F32 R8, R80.reuse, R84, R8 ;  /* 0x000000545008723c */ /* 0x040fee0000001808 */
[--C-:B------:R-:W-:Y:S01]  /*a960*/  FFMA.FTZ R84, R218, c[0x0][0x2d0], -R105.reuse ;  /* 0x0000b400da547a23 */ /* 0x100fe20000010869 */
[-C--:B------:R-:W-:Y:S03]  /*a970*/  HMMA.16816.F32 R12, R80, R86.reuse, R12 ;  /* 0x00000056500c723c */ /* 0x080fe6000000180c */
[----:B------:R2:W-:Y:S05]  /*a980*/  MUFU.EX2 R219, R84 ;  /* 0x0000005400db7308 */ /* 0x0005ea0000000800 */
[C---:B------:R-:W-:Y:S08]  /*a990*/  HMMA.16816.F32 R16, R76.reuse, R86, R16 ;  /* 0x000000564c10723c */ /* 0x040ff00000001810 */
[-C--:B----4-:R-:W-:Y:S08]  /*a9a0*/  HMMA.16816.F32 R20, R76, R88.reuse, R20 ;  /* 0x000000584c14723c */ /* 0x090ff00000001814 */
[C---:B------:R-:W-:Y:S04]  /*a9b0*/  HMMA.16816.F32 R24, R80.reuse, R88, R24 ;  /* 0x000000585018723c */ /* 0x040fe80000001818 */
[--C-:B--2---:R-:W-:Y:S03]  /*a9c0*/  FFMA.FTZ R84, R212, c[0x0][0x2d0], -R105.reuse ;  /* 0x0000b400d4547a23 */ /* 0x104fe60000010869 */
[--C-:B------:R-:W-:Y:S01]  /*a9d0*/  FFMA.FTZ R88, R151, c[0x0][0x2d0], -R102.reuse ;  /* 0x0000b40097587a23 */ /* 0x100fe20000010866 */
[-C--:B------:R-:W-:Y:S01]  /*a9e0*/  HMMA.16816.F32 R28, R80, R90.reuse, R28 ;  /* 0x0000005a501c723c */ /* 0x080fe2000000181c */
[----:B------:R2:W-:Y:S03]  /*a9f0*/  MUFU.EX2 R216, R84 ;  /* 0x0000005400d87308 */ /* 0x0005e60000000800 */
[----:B------:R-:W-:Y:S02]  /*aa00*/  MOV R151, R148 ;  /* 0x0000009400977202 */ /* 0x000fe40000000f00 */
[----:B------:R-:W-:Y:S02]  /*aa10*/  MOV R148, R134 ;  /* 0x0000008600947202 */ /* 0x000fe40000000f00 */
[C---:B------:R-:W-:Y:S03]  /*aa20*/  HMMA.16816.F32 R32, R76.reuse, R90, R32 ;  /* 0x0000005a4c20723c */ /* 0x040fe60000001820 */
[----:B------:R4:W-:Y:S01]  /*aa30*/  MUFU.EX2 R215, R88 ;  /* 0x0000005800d77308 */ /* 0x0009e20000000800 */
[----:B------:R-:W-:Y:S02]  /*aa40*/  MOV R134, R131 ;  /* 0x0000008300867202 */ /* 0x000fe40000000f00 */
[----:B------:R-:W-:Y:S02]  /*aa50*/  MOV R131, R118 ;  /* 0x0000007600837202 */ /* 0x000fe40000000f00 */
[-C--:B-1----:R-:W-:Y:S04]  /*aa60*/  HMMA.16816.F32 R36, R76, R92.reuse, R36 ;  /* 0x0000005c4c24723c */ /* 0x082fe80000001824 */
[----:B------:R-:W-:Y:S04]  /*aa70*/  MOV R118, R231 ;  /* 0x000000e700767202 */ /* 0x000fe80000000f00 */
[C---:B------:R-:W-:Y:S04]  /*aa80*/  HMMA.16816.F32 R40, R80.reuse, R92, R40 ;  /* 0x0000005c5028723c */ /* 0x040fe80000001828 */
[----:B--2---:R-:W-:Y:S04]  /*aa90*/  FFMA.FTZ R84, R211, c[0x0][0x2d0], -R105 ;  /* 0x0000b400d3547a23 */ /* 0x004fe80000010869 */
[-C--:B------:R-:W-:Y:S01]  /*aaa0*/  HMMA.16816.F32 R44, R80, R94.reuse, R44 ;  /* 0x0000005e502c723c */ /* 0x080fe2000000182c */
[----:B------:R1:W-:Y:S03]  /*aab0*/  MUFU.EX2 R218, R84 ;  /* 0x0000005400da7308 */ /* 0x0003e60000000800 */
[--C-:B----4-:R-:W-:Y:S04]  /*aac0*/  FFMA.FTZ R88, R156, c[0x0][0x2d0], -R102.reuse ;  /* 0x0000b4009c587a23 */ /* 0x110fe80000010866 */
[C---:B------:R-:W-:Y:S03]  /*aad0*/  HMMA.16816.F32 R48, R76.reuse, R94, R48 ;  /* 0x0000005e4c30723c */ /* 0x040fe60000001830 */
[----:B------:R2:W-:Y:S01]  /*aae0*/  MUFU.EX2 R159, R88 ;  /* 0x00000058009f7308 */ /* 0x0005e20000000800 */
[--C-:B-1----:R-:W-:Y:S01]  /*aaf0*/  FFMA.FTZ R84, R155, c[0x0][0x2d0], -R102.reuse ;  /* 0x0000b4009b547a23 */ /* 0x102fe20000010866 */
[----:B------:R-:W-:Y:S02]  /*ab00*/  MOV R155, R149 ;  /* 0x00000095009b7202 */ /* 0x000fe40000000f00 */
[----:B------:R-:W-:Y:S06]  /*ab10*/  MOV R149, R135 ;  /* 0x0000008700957202 */ /* 0x000fec0000000f00 */
[----:B------:R1:W-:Y:S01]  /*ab20*/  MUFU.EX2 R213, R84 ;  /* 0x0000005400d57308 */ /* 0x0003e20000000800 */
[----:B------:R-:W-:Y:S02]  /*ab30*/  MOV R156, R155 ;  /* 0x0000009b009c7202 */ /* 0x000fe40000000f00 */
[----:B------:R-:W-:Y:S02]  /*ab40*/  MOV R155, R151 ;  /* 0x00000097009b7202 */ /* 0x000fe40000000f00 */
[----:B------:R-:W-:Y:S01]  /*ab50*/  MOV R151, R150 ;  /* 0x0000009600977202 */ /* 0x000fe20000000f00 */
[----:B--2---:R-:W-:Y:S01]  /*ab60*/  FFMA.FTZ R88, R156, c[0x0][0x2d0], -R102 ;  /* 0x0000b4009c587a23 */ /* 0x004fe20000010866 */
[----:B------:R-:W-:Y:S02]  /*ab70*/  MOV R156, R155 ;  /* 0x0000009b009c7202 */ /* 0x000fe40000000f00 */
[----:B------:R-:W-:Y:S01]  /*ab80*/  MOV R155, R151 ;  /* 0x00000097009b7202 */ /* 0x000fe20000000f00 */
[----:B------:R2:W-:Y:S01]  /*ab90*/  MUFU.EX2 R214, R88 ;  /* 0x0000005800d67308 */ /* 0x0005e20000000800 */
[----:B------:R-:W-:Y:S02]  /*aba0*/  MOV R150, R149 ;  /* 0x0000009500967202 */ /* 0x000fe40000000f00 */
[----:B------:R-:W-:Y:S02]  /*abb0*/  MOV R157, R155 ;  /* 0x0000009b009d7202 */ /* 0x000fe40000000f00 */
[----:B------:R-:W-:Y:S02]  /*abc0*/  MOV R151, R150 ;  /* 0x0000009600977202 */ /* 0x000fe40000000f00 */
[----:B------:R-:W-:Y:S02]  /*abd0*/  MOV R135, R132 ;  /* 0x0000008400877202 */ /* 0x000fe40000000f00 */
[----:B------:R-:W-:Y:S02]  /*abe0*/  MOV R132, R193 ;  /* 0x000000c100847202 */ /* 0x000fe40000000f00 */
[----:B------:R-:W-:Y:S02]  /*abf0*/  MOV R193, R229 ;  /* 0x000000e500c17202 */ /* 0x000fe40000000f00 */
[----:B------:R-:W-:Y:S01]  /*ac00*/  MOV R149, R148 ;  /* 0x0000009400957202 */ /* 0x000fe20000000f00 */
[----:B-1----:R-:W1:Y:S01]  /*ac10*/  LDSM.16.MT88.4 R84, [R226+0x900] ;  /* 0x00090000e254783b */ /* 0x002e620000004200 */
[----:B------:R-:W-:Y:S02]  /*ac20*/  MOV R148, R136 ;  /* 0x0000008800947202 */ /* 0x000fe40000000f00 */
[----:B------:R-:W-:Y:S02]  /*ac30*/  MOV R136, R135 ;  /* 0x0000008700887202 */ /* 0x000fe40000000f00 */
[----:B------:R-:W-:Y:S02]  /*ac40*/  MOV R135, R134 ;  /* 0x0000008600877202 */ /* 0x000fe40000000f00 */
[----:B------:R-:W-:Y:S01]  /*ac50*/  MOV R134, R193 ;  /* 0x000000c100867202 */ /* 0x000fe20000000f00 */
[----:B------:R4:W5:Y:S01]  /*ac60*/  LDL.LU R229, [R1+0x70] ;  /* 0x0000700001e57983 */ /* 0x0009620000300800 */
[----:B------:R-:W-:Y:S01]  /*ac70*/  MOV R150, R149 ;  /* 0x0000009500967202 */ /* 0x000fe20000000f00 */
[--C-:B--2---:R-:W-:Y:S01]  /*ac80*/  FFMA.FTZ R88, R156, c[0x0][0x2d0], -R108.reuse ;  /* 0x0000b4009c587a23 */ /* 0x104fe2000001086c */
[----:B------:R-:W-:Y:S01]  /*ac90*/  MOV R156, R151 ;  /* 0x00000097009c7202 */ /* 0x000fe20000000f00 */
[----:B------:R4:W5:Y:S01]  /*aca0*/  LDL.LU R231, [R1+0x6c] ;  /* 0x00006c0001e77983 */ /* 0x0009620000300800 */
[----:B------:R-:W-:Y:S01]  /*acb0*/  MOV R149, R148 ;  /* 0x0000009400957202 */ /* 0x000fe20000000f00 */
[----:B------:R2:W-:Y:S01]  /*acc0*/  MUFU.EX2 R155, R88 ;  /* 0x00000058009b7308 */ /* 0x0005e20000000800 */
[----:B------:R-:W-:Y:S02]  /*acd0*/  MOV R148, R135 ;  /* 0x0000008700947202 */ /* 0x000fe40000000f00 */
[----:B------:R-:W-:Y:S02]  /*ace0*/  MOV R135, R134 ;  /* 0x0000008600877202 */ /* 0x000fe40000000f00 */
[----:B------:R-:W-:Y:S02]  /*acf0*/  MOV R134, R236 ;  /* 0x000000ec00867202 */ /* 0x000fe40000000f00 */
[----:B------:R-:W-:Y:S02]  /*ad00*/  MOV R193, R186 ;  /* 0x000000ba00c17202 */ /* 0x000fe40000000f00 */
[----:B------:R-:W-:Y:S02]  /*ad10*/  MOV R186, R235 ;  /* 0x000000eb00ba7202 */ /* 0x000fe40000000f00 */
[----:B------:R4:W5:Y:S01]  /*ad20*/  LDL.LU R235, [R1+0x68] ;  /* 0x0000680001eb7983 */ /* 0x0009620000300800 */
[----:B------:R-:W-:Y:S02]  /*ad30*/  MOV R151, R150 ;  /* 0x0000009600977202 */ /* 0x000fe40000000f00 */
[----:B------:R-:W-:Y:S01]  /*ad40*/  MOV R150, R149 ;  /* 0x0000009500967202 */ /* 0x000fe20000000f00 */
[----:B------:R4:W5:Y:S01]  /*ad50*/  LDL.LU R236, [R1+0x64] ;  /* 0x0000640001ec7983 */ /* 0x0009620000300800 */
[----:B------:R-:W-:Y:S02]  /*ad60*/  MOV R149, R148 ;  /* 0x0000009400957202 */ /* 0x000fe40000000f00 */
[----:B------:R-:W-:Y:S02]  /*ad70*/  MOV R148, R135 ;  /* 0x0000008700947202 */ /* 0x000fe40000000f00 */
[----:B------:R-:W-:Y:S02]  /*ad80*/  MOV R135, R134 ;  /* 0x0000008600877202 */ /* 0x000fe40000000f00 */
[----:B------:R-:W-:Y:S01]  /*ad90*/  MOV R134, R110 ;  /* 0x0000006e00867202 */ /* 0x000fe20000000f00 */
[--C-:B--2---:R-:W-:Y:S01]  /*ada0*/  FFMA.FTZ R88, R157, c[0x0][0x2d0], -R108.reuse ;  /* 0x0000b4009d587a23 */ /* 0x104fe2000001086c */
[----:B------:R-:W-:Y:S01]  /*adb0*/  MOV R157, R156 ;  /* 0x0000009c009d7202 */ /* 0x000fe20000000f00 */
[-C--:B-1----:R-:W-:Y:S02]  /*adc0*/  HMMA.16816.F32 R52, R76, R84.reuse, R52 ;  /* 0x000000544c34723c */ /* 0x082fe40000001834 */
[----:B------:R1:W-:Y:S01]  /*add0*/  MUFU.EX2 R158, R88 ;  /* 0x00000058009e7308 */ /* 0x0003e20000000800 */
[----:B------:R-:W-:Y:S01]  /*ade0*/  MOV R156, R151 ;  /* 0x00000097009c7202 */ /* 0x000fe20000000f00 */
[--C-:B------:R-:W-:Y:S01]  /*adf0*/  FFMA.FTZ R92, R157, c[0x0][0x2d0], -R108.reuse ;  /* 0x0000b4009d5c7a23 */ /* 0x100fe2000001086c */
[----:B------:R-:W-:Y:S02]  /*ae00*/  MOV R151, R150 ;  /* 0x0000009600977202 */ /* 0x000fe40000000f00 */
[----:B------:R-:W-:Y:S01]  /*ae10*/  MOV R150, R149 ;  /* 0x0000009500967202 */ /* 0x000fe20000000f00 */
[C---:B------:R-:W-:Y:S04]  /*ae20*/  HMMA.16816.F32 R56, R80.reuse, R84, R56 ;  /* 0x000000545038723c */ /* 0x040fe80000001838 */
[----:B------:R2:W-:Y:S01]  /*ae30*/  MUFU.EX2 R163, R92 ;  /* 0x0000005c00a37308 */ /* 0x0005e20000000800 */
[----:B------:R-:W-:Y:S02]  /*ae40*/  MOV R157, R156 ;  /* 0x0000009c009d7202 */ /* 0x000fe40000000f00 */
[----:B------:R-:W-:Y:S01]  /*ae50*/  MOV R149, R148 ;  /* 0x0000009400957202 */ /* 0x000fe20000000f00 */
[-C--:B------:R-:W-:Y:S04]  /*ae60*/  HMMA.16816.F32 R60, R80, R86.reuse, R60 ;  /* 0x00000056503c723c */ /* 0x080fe8000000183c */
[----:B------:R-:W-:Y:S02]  /*ae70*/  MOV R156, R151 ;  /* 0x00000097009c7202 */ /* 0x000fe40000000f00 */
[----:B------:R-:W-:Y:S02]  /*ae80*/  MOV R151, R150 ;  /* 0x0000009600977202 */ /* 0x000fe40000000f00 */
[----:B------:R-:W-:Y:S01]  /*ae90*/  HMMA.16816.F32 R64, R76, R86, R64 ;  /* 0x000000564c40723c */ /* 0x000fe20000001840 */
[----:B-1----:R-:W1:Y:S03]  /*aea0*/  LDSM.16.MT88.4 R88, [R224+0x1100] ;  /* 0x00110000e058783b */ /* 0x002e660000004200 */
[----:B------:R-:W-:Y:S02]  /*aeb0*/  MOV R150, R149 ;  /* 0x0000009500967202 */ /* 0x000fe40000000f00 */
[----:B------:R-:W-:Y:S02]  /*aec0*/  MOV R148, R201 ;  /* 0x000000c900947202 */ /* 0x000fe40000000f00 */
[----:B------:R-:W-:Y:S01]  /*aed0*/  MOV R201, R139 ;  /* 0x0000008b00c97202 */ /* 0x000fe20000000f00 */
[----:B--2---:R-:W-:Y:S03]  /*aee0*/  FFMA.FTZ R92, R157, c[0x0][0x2d0], -R108 ;  /* 0x0000b4009d5c7a23 */ /* 0x004fe6000001086c */
[----:B------:R-:W-:Y:S02]  /*aef0*/  MOV R157, R156 ;  /* 0x0000009c009d7202 */ /* 0x000fe40000000f00 */
[----:B------:R-:W-:Y:S01]  /*af00*/  MOV R156, R151 ;  /* 0x00000097009c7202 */ /* 0x000fe20000000f00 */
[----:B------:R-:W2:Y:S01]  /*af10*/  MUFU.EX2 R162, R92 ;  /* 0x0000005c00a27308 */ /* 0x000ea20000000800 */
[----:B------:R-:W-:Y:S01]  /*af20*/  MOV R151, R150 ;  /* 0x0000009600977202 */ /* 0x000fe20000000f00 */
[--C-:B------:R-:W-:Y:S01]  /*af30*/  FFMA.FTZ R84, R157, c[0x0][0x2d0], -R3.reuse ;  /* 0x0000b4009d547a23 */ /* 0x100fe20000010803 */
[----:B------:R-:W-:Y:S02]  /*af40*/  MOV R208, R156 ;  /* 0x0000009c00d07202 */ /* 0x000fe40000000f00 */
[----:B------:R-:W-:Y:S02]  /*af50*/  MOV R156, R151 ;  /* 0x00000097009c7202 */ /* 0x000fe40000000f00 */
[----:B------:R-:W-:Y:S01]  /*af60*/  MOV R149, R148 ;  /* 0x0000009400957202 */ /* 0x000fe20000000f00 */
[--C-:B------:R-:W-:Y:S01]  /*af70*/  FFMA.FTZ R80, R208, c[0x0][0x2d0], -R3.reuse ;  /* 0x0000b400d0507a23 */ /* 0x100fe20000010803 */
[----:B------:R-:W-:Y:S01]  /*af80*/  MOV R203, R156 ;  /* 0x0000009c00cb7202 */ /* 0x000fe20000000f00 */
[----:B------:R2:W-:Y:S01]  /*af90*/  MUFU.EX2 R157, R84 ;  /* 0x00000054009d7308 */ /* 0x0005e20000000800 */
[----:B------:R-:W-:Y:S02]  /*afa0*/  MOV R148, R201 ;  /* 0x000000c900947202 */ /* 0x000fe40000000f00 */
[----:B------:R-:W-:Y:S02]  /*afb0*/  MOV R201, R198 ;  /* 0x000000c600c97202 */ /* 0x000fe40000000f00 */
[----:B------:R-:W-:Y:S02]  /*afc0*/  F2FP.PACK_AB R76, R146, R147 ;  /* 0x00000093924c723e */ /* 0x000fe400000000ff */
[----:B------:R-:W-:Y:S02]  /*afd0*/  F2FP.PACK_AB R78, R124, R126 ;  /* 0x0000007e7c4e723e */ /* 0x000fe400000000ff */
[----:B------:R-:W-:Y:S01]  /*afe0*/  F2FP.PACK_AB R77, R250, R251 ;  /* 0x000000fbfa4d723e */ /* 0x000fe200000000ff */
[----:B------:R4:W4:Y:S01]  /*aff0*/  MUFU.EX2 R156, R80 ;  /* 0x00000050009c7308 */ /* 0x0009220000000800 */
[----:B---3--:R-:W-:Y:S02]  /*b000*/  F2FP.PACK_AB R79, R249, R248 ;  /* 0x000000f8f94f723e */ /* 0x008fe400000000ff */
[----:B------:R-:W-:Y:S02]  /*b010*/  MOV R150, R149 ;  /* 0x0000009500967202 */ /* 0x000fe40000000f00 */
[----:B------:R-:W-:Y:S02]  /*b020*/  MOV R149, R201 ;  /* 0x000000c900957202 */ /* 0x000fe40000000f00 */
[----:B------:R-:W-:Y:S01]  /*b030*/  MOV R151, R150 ;  /* 0x0000009600977202 */ /* 0x000fe20000000f00 */
[-C--:B-1----:R-:W-:Y:S03]  /*b040*/  HMMA.16816.F32 R4, R76, R88.reuse, R4 ;  /* 0x000000584c04723c */ /* 0x082fe60000001804 */
[----:B------:R-:W-:Y:S02]  /*b050*/  MOV R150, R149 ;  /* 0x0000009500967202 */ /* 0x000fe40000000f00 */
[----:B------:R-:W-:Y:S01]  /*b060*/  F2FP.PACK_AB R82, R221, R220 ;  /* 0x000000dcdd52723e */ /* 0x000fe200000000ff */
[----:B--2---:R-:W1:Y:S01]  /*b070*/  LDSM.16.MT88.4 R84, [R227+0x1100] ;  /* 0x00110000e354783b */ /* 0x004e620000004200 */
[----:B------:R-:W-:Y:S02]  /*b080*/  F2FP.PACK_AB R81, R154, R144 ;  /* 0x000000909a51723e */ /* 0x000fe400000000ff */
[----:B------:R-:W-:Y:S03]  /*b090*/  F2FP.PACK_AB R83, R153, R152 ;  /* 0x000000989953723e */ /* 0x000fe600000000ff */
[----:B------:R-:W-:Y:S02]  /*b0a0*/  MOV R208, R151 ;  /* 0x0000009700d07202 */ /* 0x000fe40000000f00 */
[----:B------:R-:W-:Y:S01]  /*b0b0*/  MOV R151, R150 ;  /* 0x0000009600977202 */ /* 0x000fe20000000f00 */
[--C-:B----4-:R-:W-:Y:S01]  /*b0c0*/  FFMA.FTZ R80, R203, c[0x0][0x2d0], -R3.reuse ;  /* 0x0000b400cb507a23 */ /* 0x110fe20000010803 */
[----:B------:R-:W-:Y:S02]  /*b0d0*/  MOV R203, R208 ;  /* 0x000000d000cb7202 */ /* 0x000fe40000000f00 */
[----:B------:R-:W-:Y:S01]  /*b0e0*/  MOV R208, R151 ;  /* 0x0000009700d07202 */ /* 0x000fe20000000f00 */
[----:B------:R2:W-:Y:S01]  /*b0f0*/  MUFU.EX2 R160, R80 ;  /* 0x0000005000a07308 */ /* 0x0005e20000000800 */
[----:B------:R-:W-:Y:S01]  /*b100*/  MOV R198, R138 ;  /* 0x0000008a00c67202 */ /* 0x000fe20000000f00 */
[----:B------:R-:W-:Y:S01]  /*b110*/  FFMA.FTZ R92, R203, c[0x0][0x2d0], -R3 ;  /* 0x0000b400cb5c7a23 */ /* 0x000fe20000010803 */
        /* <DEDUP_REMOVED lines=11> */
[----:B--2---:R-:W-:Y:S02]  /*b1d0*/  F2FP.PACK_AB R80, R223, R145 ;  /* 0x00000091df50723e */ /* 0x004fe400000000ff */
[----:B------:R-:W-:Y:S02]  /*b1e0*/  MOV R139, R238 ;  /* 0x000000ee008b7202 */ /* 0x000fe40000000f00 */
[----:B------:R-:W-:Y:S02]  /*b1f0*/  MOV R110, R237 ;  /* 0x000000ed006e7202 */ /* 0x000fe40000000f00 */
[----:B------:R2:W5:Y:S01]  /*b200*/  LDL.LU R237, [R1+0x60] ;  /* 0x0000600001ed7983 */ /* 0x0005620000300800 */
[C---:B------:R-:W-:Y:S03]  /*b210*/  HMMA.16816.F32 R8, R80.reuse, R88, R8 ;  /* 0x000000585008723c */ /* 0x040fe60000001808 */
[----:B------:R2:W5:Y:S01]  /*b220*/  LDL.LU R238, [R1+0x5c] ;  /* 0x00005c0001ee7983 */ /* 0x0005620000300800 */
[----:B------:R-:W-:Y:S02]  /*b230*/  MOV R203, R150 ;  /* 0x0000009600cb7202 */ /* 0x000fe40000000f00 */
[----:B------:R-:W-:Y:S01]  /*b240*/  MOV R138, R137 ;  /* 0x00000089008a7202 */ /* 0x000fe20000000f00 */
[--C-:B------:R-:W-:Y:S01]  /*b250*/  FFMA.FTZ R88, R161, c[0x0][0x2d0], -R105.reuse ;  /* 0x0000b400a1587a23 */ /* 0x100fe20000010869 */
[-C--:B------:R-:W-:Y:S01]  /*b260*/  HMMA.16816.F32 R12, R80, R90.reuse, R12 ;  /* 0x0000005a500c723c */ /* 0x080fe2000000180c */
[----:B------:R2:W5:Y:S02]  /*b270*/  LDL.LU R239, [R1+0x58] ;  /* 0x0000580001ef7983 */ /* 0x0005640000300800 */
[----:B------:R3:W-:Y:S01]  /*b280*/  MUFU.EX2 R161, R88 ;  /* 0x0000005800a17308 */ /* 0x0007e20000000800 */
[----:B------:R-:W-:Y:S02]  /*b290*/  MOV R137, R240 ;  /* 0x000000f000897202 */ /* 0x000fe40000000f00 */
[----:B------:R2:W5:Y:S01]  /*b2a0*/  LDL.LU R240, [R1+0x54] ;  /* 0x0000540001f07983 */ /* 0x0005620000300800 */
[----:B------:R-:W-:Y:S01]  /*b2b0*/  MOV R198, R138 ;  /* 0x0000008a00c67202 */ /* 0x000fe20000000f00 */
[C---:B------:R-:W-:Y:S04]  /*b2c0*/  HMMA.16816.F32 R16, R76.reuse, R90, R16 ;  /* 0x0000005a4c10723c */ /* 0x040fe80000001810 */
[----:B------:R-:W-:Y:S02]  /*b2d0*/  MOV R138, R137 ;  /* 0x00000089008a7202 */ /* 0x000fe40000000f00 */
[----:B------:R-:W-:Y:S02]  /*b2e0*/  MOV R137, R111 ;  /* 0x0000006f00897202 */ /* 0x000fe40000000f00 */
[-C--:B-1----:R-:W-:Y:S04]  /*b2f0*/  HMMA.16816.F32 R20, R76, R84.reuse, R20 ;  /* 0x000000544c14723c */ /* 0x082fe80000001814 */
[----:B------:R-:W-:Y:S02]  /*b300*/  MOV R201, R198 ;  /* 0x000000c600c97202 */ /* 0x000fe40000000f00 */
[----:B------:R-:W-:Y:S02]  /*b310*/  MOV R198, R138 ;  /* 0x0000008a00c67202 */ /* 0x000fe40000000f00 */
[C---:B------:R-:W-:Y:S04]  /*b320*/  HMMA.16816.F32 R24, R80.reuse, R84, R24 ;  /* 0x000000545018723c */ /* 0x040fe80000001818 */
[--C-:B---3--:R-:W-:Y:S01]  /*b330*/  FFMA.FTZ R88, R203, c[0x0][0x2d0], -R105.reuse ;  /* 0x0000b400cb587a23 */ /* 0x108fe20000010869 */
[----:B------:R-:W-:Y:S02]  /*b340*/  MOV R149, R201 ;  /* 0x000000c900957202 */ /* 0x000fe40000000f00 */
[----:B------:R-:W-:Y:S01]  /*b350*/  MOV R201, R198 ;  /* 0x000000c600c97202 */ /* 0x000fe20000000f00 */
[-C--:B------:R-:W-:Y:S01]  /*b360*/  HMMA.16816.F32 R28, R80, R86.reuse, R28 ;  /* 0x00000056501c723c */ /* 0x080fe2000000181c */
[----:B------:R1:W-:Y:S03]  /*b370*/  MUFU.EX2 R211, R88 ;  /* 0x0000005800d37308 */ /* 0x0003e60000000800 */
[----:B------:R-:W-:Y:S02]  /*b380*/  MOV R150, R201 ;  /* 0x000000c900967202 */ /* 0x000fe40000000f00 */
[----:B------:R-:W-:Y:S02]  /*b390*/  MOV R138, R137 ;  /* 0x00000089008a7202 */ /* 0x000fe40000000f00 */
[C---:B------:R-:W-:Y:S04]  /*b3a0*/  HMMA.16816.F32 R32, R76.reuse, R86, R32 ;  /* 0x000000564c20723c */ /* 0x040fe80000001820 */
[----:B------:R-:W-:Y:S01]  /*b3b0*/  MOV R137, R136 ;  /* 0x0000008800897202 */ /* 0x000fe20000000f00 */
[--C-:B------:R-:W-:Y:S01]  /*b3c0*/  FFMA.FTZ R84, R150, c[0x0][0x2d0], -R102.reuse ;  /* 0x0000b40096547a23 */ /* 0x100fe20000010866 */
[----:B------:R-:W-:Y:S02]  /*b3d0*/  MOV R136, R106 ;  /* 0x0000006a00887202 */ /* 0x000fe40000000f00 */
[----:B------:R-:W-:Y:S01]  /*b3e0*/  MOV R198, R138 ;  /* 0x0000008a00c67202 */ /* 0x000fe20000000f00 */
[----:B------:R3:W-:Y:S03]  /*b3f0*/  MUFU.EX2 R209, R84 ;  /* 0x0000005400d17308 */ /* 0x0007e60000000800 */
[----:B------:R-:W-:Y:S02]  /*b400*/  MOV R138, R137 ;  /* 0x00000089008a7202 */ /* 0x000fe40000000f00 */
[----:B------:R-:W-:Y:S02]  /*b410*/  MOV R137, R136 ;  /* 0x0000008800897202 */ /* 0x000fe40000000f00 */
[----:B------:R-:W-:Y:S02]  /*b420*/  MOV R208, R149 ;  /* 0x0000009500d07202 */ /* 0x000fe40000000f00 */
[----:B------:R-:W-:Y:S02]  /*b430*/  MOV R149, R198 ;  /* 0x000000c600957202 */ /* 0x000fe40000000f00 */
[----:B------:R-:W-:Y:S01]  /*b440*/  MOV R198, R137 ;  /* 0x0000008900c67202 */ /* 0x000fe20000000f00 */
[--C-:B-1----:R-:W-:Y:S01]  /*b450*/  FFMA.FTZ R88, R208, c[0x0][0x2d0], -R105.reuse ;  /* 0x0000b400d0587a23 */ /* 0x102fe20000010869 */
[----:B------:R-:W-:Y:S02]  /*b460*/  MOV R137, R135 ;  /* 0x0000008700897202 */ /* 0x000fe40000000f00 */
[----:B------:R-:W-:Y:S01]  /*b470*/  MOV R135, R118 ;  /* 0x0000007600877202 */ /* 0x000fe20000000f00 */
[----:B------:R1:W-:Y:S01]  /*b480*/  MUFU.EX2 R212, R88 ;  /* 0x0000005800d47308 */ /* 0x0003e20000000800 */
[----:B------:R-:W-:Y:S02]  /*b490*/  MOV R201, R138 ;  /* 0x0000008a00c97202 */ /* 0x000fe40000000f00 */
[----:B------:R-:W-:Y:S02]  /*b4a0*/  MOV R136, R133 ;  /* 0x0000008500887202 */ /* 0x000fe40000000f00 */
[----:B------:R-:W-:Y:S02]  /*b4b0*/  MOV R111, R233 ;  /* 0x000000e9006f7202 */ /* 0x000fe40000000f00 */
[----:B------:R-:W-:Y:S01]  /*b4c0*/  MOV R138, R136 ;  /* 0x00000088008a7202 */ /* 0x000fe20000000f00 */
[----:B---3--:R-:W-:Y:S01]  /*b4d0*/  FFMA.FTZ R84, R148, c[0x0][0x2d0], -R102 ;  /* 0x0000b40094547a23 */ /* 0x008fe20000010866 */
[----:B------:R-:W-:Y:S01]  /*b4e0*/  MOV R148, R207 ;  /* 0x000000cf00947202 */ /* 0x000fe20000000f00 */
[----:B------:R3:W4:Y:S01]  /*b4f0*/  MUFU.EX2 R118, R92 ;  /* 0x0000005c00767308 */ /* 0x0007220000000800 */
[----:B------:R-:W-:Y:S01]  /*b500*/  MOV R136, R193 ;  /* 0x000000c100887202 */ /* 0x000fe20000000f00 */
[----:B------:R2:W5:Y:S01]  /*b510*/  LDL.LU R233, [R1+0x50] ;  /* 0x0000500001e97983 */ /* 0x0005620000300800 */
[----:B------:R-:W-:Y:S02]  /*b520*/  MOV R106, R234 ;  /* 0x000000ea006a7202 */ /* 0x000fe40000000f00 */
[----:B------:R-:W-:Y:S01]  /*b530*/  MOV R133, R132 ;  /* 0x0000008400857202 */ /* 0x000fe20000000f00 */
[----:B------:R2:W5:Y:S01]  /*b540*/  LDL.LU R234, [R1+0x4c] ;  /* 0x00004c0001ea7983 */ /* 0x0005620000300800 */
[----:B------:R-:W-:Y:S01]  /*b550*/  MOV R132, R119 ;  /* 0x0000007700847202 */ /* 0x000fe20000000f00 */
[----:B------:R-:W-:Y:S01]  /*b560*/  FFMA.FTZ R106, R106, c[0x0][0x2d0], -R108 ;  /* 0x0000b4006a6a7a23 */ /* 0x000fe2000001086c */
[----:B------:R-:W-:Y:S01]  /*b570*/  MOV R193, R230 ;  /* 0x000000e600c17202 */ /* 0x000fe20000000f00 */
[----:B------:R2:W-:Y:S01]  /*b580*/  MUFU.EX2 R207, R84 ;  /* 0x0000005400cf7308 */ /* 0x0005e20000000800 */
[----:B------:R2:W5:Y:S01]  /*b590*/  LDL.LU R119, [R1+0x48] ;  /* 0x0000480001777983 */ /* 0x0005620000300800 */
[----:B------:R-:W-:Y:S01]  /*b5a0*/  MOV R150, R110 ;  /* 0x0000006e00967202 */ /* 0x000fe20000000f00 */
[--C-:B-1----:R-:W-:Y:S02]  /*b5b0*/  FFMA.FTZ R88, R151, c[0x0][0x2d0], -R105.reuse ;  /* 0x0000b40097587a23 */ /* 0x102fe40000010869 */
[----:B------:R1:W5:Y:S01]  /*b5c0*/  LDL.LU R230, [R1+0x44] ;  /* 0x0000440001e67983 */ /* 0x0003620000300800 */
[----:B------:R-:W-:Y:S01]  /*b5d0*/  MOV R151, R103 ;  /* 0x0000006700977202 */ /* 0x000fe20000000f00 */
[----:B------:R-:W-:Y:S03]  /*b5e0*/  FFMA.FTZ R103, R189, c[0x0][0x2d0], -R105 ;  /* 0x0000b400bd677a23 */ /* 0x000fe60000010869 */
[----:B------:R1:W-:Y:S01]  /*b5f0*/  MUFU.EX2 R210, R88 ;  /* 0x0000005800d27308 */ /* 0x0003e20000000800 */
[----:B---3--:R-:W3:Y:S09]  /*b600*/  LDSM.16.MT88.4 R92, [R225+0x1100] ;  /* 0x00110000e15c783b */ /* 0x008ef20000004200 */
[----:B------:R-:W-:Y:S01]  /*b610*/  MUFU.EX2 R106, R106 ;  /* 0x0000006a006a7308 */ /* 0x000fe20000000800 */
[--C-:B--2---:R-:W-:Y:S09]  /*b620*/  FFMA.FTZ R84, R149, c[0x0][0x2d0], -R102.reuse ;  /* 0x0000b40095547a23 */ /* 0x104ff20000010866 */
[----:B------:R2:W-:Y:S01]  /*b630*/  MUFU.EX2 R208, R84 ;  /* 0x0000005400d07308 */ /* 0x0005e20000000800 */
[----:B-1----:R-:W1:Y:S09]  /*b640*/  LDSM.16.MT88.4 R88, [R226+0x1100] ;  /* 0x00110000e258783b */ /* 0x002e720000004200 */
[----:B------:R-:W-:Y:S10]  /*b650*/  MUFU.EX2 R110, R100 ;  /* 0x00000064006e7308 */ /* 0x000ff40000000800 */
[----:B------:R1:W-:Y:S01]  /*b660*/  MUFU.EX2 R189, R103 ;  /* 0x0000006700bd7308 */ /* 0x0003e20000000800 */
[-C--:B---3--:R-:W-:Y:S03]  /*b670*/  HMMA.16816.F32 R36, R76, R92.reuse, R36 ;  /* 0x0000005c4c24723c */ /* 0x088fe60000001824 */
[----:B--2---:R-:W-:Y:S01]  /*b680*/  FFMA.FTZ R84, R201, c[0x0][0x2d0], -R102 ;  /* 0x0000b400c9547a23 */ /* 0x004fe20000010866 */
[----:B------:R-:W-:Y:S02]  /*b690*/  MOV R201, R198 ;  /* 0x000000c600c97202 */ /* 0x000fe40000000f00 */
[----:B------:R-:W-:Y:S02]  /*b6a0*/  MOV R198, R206 ;  /* 0x000000ce00c67202 */ /* 0x000fe40000000f00 */
[C---:B------:R-:W-:Y:S01]  /*b6b0*/  HMMA.16816.F32 R40, R80.reuse, R92, R40 ;  /* 0x0000005c5028723c */ /* 0x040fe20000001828 */
[----:B------:R2:W-:Y:S06]  /*b6c0*/  MUFU.EX2 R206, R84 ;  /* 0x0000005400ce7308 */ /* 0x0005ec0000000800 */
[--C-:B------:R-:W-:Y:S01]  /*b6d0*/  FFMA.FTZ R92, R201, c[0x0][0x2d0], -R108.reuse ;  /* 0x0000b400c95c7a23 */ /* 0x100fe2000001086c */
[-C--:B------:R-:W-:Y:S03]  /*b6e0*/  HMMA.16816.F32 R44, R80, R94.reuse, R44 ;  /* 0x0000005e502c723c */ /* 0x080fe6000000182c */
[----:B------:R3:W-:Y:S01]  /*b6f0*/  MUFU.EX2 R169, R92 ;  /* 0x0000005c00a97308 */ /* 0x0007e20000000800 */
[--C-:B-1----:R-:W-:Y:S04]  /*b700*/  FFMA.FTZ R103, R75, c[0x0][0x2d0], -R3.reuse ;  /* 0x0000b4004b677a23 */ /* 0x102fe80000010803 */
[C---:B------:R-:W-:Y:S08]  /*b710*/  HMMA.16816.F32 R48, R76.reuse, R94, R48 ;  /* 0x0000005e4c30723c */ /* 0x040ff00000001830 */
[-C--:B------:R-:W-:Y:S04]  /*b720*/  HMMA.16816.F32 R52, R76, R88.reuse, R52 ;  /* 0x000000584c34723c */ /* 0x080fe80000001834 */
[--C-:B--2---:R-:W-:Y:S01]  /*b730*/  FFMA.FTZ R84, R148, c[0x0][0x2d0], -R108.reuse ;  /* 0x0000b40094547a23 */ /* 0x104fe2000001086c */
[----:B------:R-:W-:Y:S03]  /*b740*/  MOV R148, R187 ;  /* 0x000000bb00947202 */ /* 0x000fe60000000f00 */
[C---:B------:R-:W-:Y:S01]  /*b750*/  HMMA.16816.F32 R56, R80.reuse, R88, R56 ;  /* 0x000000585038723c */ /* 0x040fe20000001838 */
[----:B------:R1:W-:Y:S03]  /*b760*/  MUFU.EX2 R171, R84 ;  /* 0x0000005400ab7308 */ /* 0x0003e60000000800 */
[--C-:B---3--:R-:W-:Y:S03]  /*b770*/  FFMA.FTZ R92, R198, c[0x0][0x2d0], -R108.reuse ;  /* 0x0000b400c65c7a23 */ /* 0x108fe6000001086c */
[--C-:B------:R-:W-:Y:S01]  /*b780*/  FFMA.FTZ R88, R139, c[0x0][0x2d0], -R108.reuse ;  /* 0x0000b4008b587a23 */ /* 0x100fe2000001086c */
[-C--:B------:R-:W-:Y:S03]  /*b790*/  HMMA.16816.F32 R60, R80, R90.reuse, R60 ;  /* 0x0000005a503c723c */ /* 0x080fe6000000183c */
[----:B------:R2:W-:Y:S01]  /*b7a0*/  MUFU.EX2 R168, R88 ;  /* 0x0000005800a87308 */ /* 0x0005e20000000800 */
[----:B------:R-:W-:Y:S02]  /*b7b0*/  MOV R139, R186 ;  /* 0x000000ba008b7202 */ /* 0x000fe40000000f00 */
[----:B------:R-:W-:Y:S01]  /*b7c0*/  MOV R186, R111 ;  /* 0x0000006f00ba7202 */ /* 0x000fe20000000f00 */
[--C-:B------:R-:W-:Y:S01]  /*b7d0*/  FFMA.FTZ R80, R116, c[0x0][0x2d0], -R3.reuse ;  /* 0x0000b40074507a23 */ /* 0x100fe20000010803 */
[----:B------:R-:W-:Y:S04]  /*b7e0*/  HMMA.16816.F32 R64, R76, R90, R64 ;  /* 0x0000005a4c40723c */ /* 0x000fe80000001840 */
[----:B------:R-:W-:Y:S01]  /*b7f0*/  F2FP.PACK_AB R82, R162, R163 ;  /* 0x000000a3a252723e */ /* 0x000fe200000000ff */
[----:B------:R3:W-:Y:S01]  /*b800*/  MUFU.EX2 R116, R80 ;  /* 0x0000005000747308 */ /* 0x0007e20000000800 */
[----:B------:R-:W-:Y:S01]  /*b810*/  F2FP.PACK_AB R81, R156, R157 ;  /* 0x0000009d9c51723e */ /* 0x000fe200000000ff */
[--C-:B------:R-:W-:Y:S01]  /*b820*/  FFMA.FTZ R100, R139, c[0x0][0x2d0], -R3.reuse ;  /* 0x0000b4008b647a23 */ /* 0x100fe20000010803 */
[----:B------:R-:W-:Y:S01]  /*b830*/  F2FP.PACK_AB R76, R219, R217 ;  /* 0x000000d9db4c723e */ /* 0x000fe200000000ff */
[----:B-1----:R-:W1:Y:S03]  /*b840*/  LDSM.16.MT88.4 R84, [R224+0x1900] ;  /* 0x00190000e054783b */ /* 0x002e660000004200 */
[----:B------:R-:W-:Y:S02]  /*b850*/  F2FP.PACK_AB R78, R218, R216 ;  /* 0x000000d8da4e723e */ /* 0x000fe400000000ff */
[----:B------:R-:W-:Y:S01]  /*b860*/  F2FP.PACK_AB R77, R215, R213 ;  /* 0x000000d5d74d723e */ /* 0x000fe200000000ff */
[----:B------:R1:W-:Y:S01]  /*b870*/  MUFU.EX2 R170, R92 ;  /* 0x0000005c00aa7308 */ /* 0x0003e20000000800 */
[----:B------:R-:W-:Y:S02]  /*b880*/  F2FP.PACK_AB R79, R214, R159 ;  /* 0x0000009fd64f723e */ /* 0x000fe400000000ff */
[----:B----4-:R-:W-:Y:S01]  /*b890*/  F2FP.PACK_AB R83, R118, R160 ;  /* 0x000000a07653723e */ /* 0x010fe200000000ff */
[----:B--2---:R-:W2:Y:S06]  /*b8a0*/  LDSM.16.MT88.4 R88, [R227+0x1900] ;  /* 0x00190000e358783b */ /* 0x004eac0000004200 */
[----:B------:R-:W-:Y:S01]  /*b8b0*/  MUFU.EX2 R100, R100 ;  /* 0x0000006400647308 */ /* 0x000fe20000000800 */
[--C-:B---3--:R-:W-:Y:S01]  /*b8c0*/  FFMA.FTZ R80, R138, c[0x0][0x2d0], -R3.reuse ;  /* 0x0000b4008a507a23 */ /* 0x108fe20000010803 */
        /* <DEDUP_REMOVED lines=10> */
[----:B------:R-:W-:Y:S01]  /*b970*/  MOV R185, R190 ;  /* 0x000000be00b97202 */ /* 0x000fe20000000f00 */
[----:B------:R-:W-:Y:S01]  /*b980*/  FFMA.FTZ R107, R107, c[0x0][0x2d0], -R108 ;  /* 0x0000b4006b6b7a23 */ /* 0x000fe2000001086c */
[-C--:B------:R-:W-:Y:S05]  /*b990*/  HMMA.16816.F32 R4, R76, R84.reuse, R4 ;  /* 0x000000544c04723c */ /* 0x080fea0000001804 */
[----:B------:R3:W-:Y:S10]  /*b9a0*/  MUFU.EX2 R113, R80 ;  /* 0x0000005000717308 */ /* 0x0007f40000000800 */
[----:B------:R4:W2:Y:S01]  /*b9b0*/  MUFU.EX2 R190, R101 ;  /* 0x0000006500be7308 */ /* 0x0008a20000000800 */
[----:B-1----:R-:W1:Y:S09]  /*b9c0*/  LDSM.16.MT88.4 R92, [R225+0x1900] ;  /* 0x00190000e15c783b */ /* 0x002e720000004200 */
[----:B------:R-:W-:Y:S01]  /*b9d0*/  MUFU.EX2 R107, R107 ;  /* 0x0000006b006b7308 */ /* 0x000fe20000000800 */
[----:B---3--:R-:W-:Y:S07]  /*b9e0*/  F2FP.PACK_AB R80, R158, R155 ;  /* 0x0000009b9e50723e */ /* 0x008fee00000000ff */
[C---:B------:R-:W-:Y:S04]  /*b9f0*/  HMMA.16816.F32 R8, R80.reuse, R84, R8 ;  /* 0x000000545008723c */ /* 0x040fe80000001808 */
[--C-:B----4-:R-:W-:Y:S01]  /*ba00*/  FFMA.FTZ R101, R184, c[0x0][0x2d0], -R3.reuse ;  /* 0x0000b400b8657a23 */ /* 0x110fe20000010803 */
[----:B--2---:R-:W-:Y:S02]  /*ba10*/  F2FP.PACK_AB R180, R189, R190 ;  /* 0x000000bebdb4723e */ /* 0x004fe400000000ff */
[----:B------:R-:W-:Y:S01]  /*ba20*/  FFMA.FTZ R84, R115, c[0x0][0x2d0], -R3 ;  /* 0x0000b40073547a23 */ /* 0x000fe20000010803 */
[-C--:B------:R-:W-:Y:S02]  /*ba30*/  HMMA.16816.F32 R12, R80, R86.reuse, R12 ;  /* 0x00000056500c723c */ /* 0x080fe4000000180c */
[----:B------:R-:W2:Y:S06]  /*ba40*/  MUFU.EX2 R101, R101 ;  /* 0x0000006500657308 */ /* 0x000eac0000000800 */
[C---:B------:R-:W-:Y:S04]  /*ba50*/  HMMA.16816.F32 R16, R76.reuse, R86, R16 ;  /* 0x000000564c10723c */ /* 0x040fe80000001810 */
[----:B------:R3:W-:Y:S04]  /*ba60*/  MUFU.EX2 R115, R84 ;  /* 0x0000005400737308 */ /* 0x0007e80000000800 */
[-C--:B------:R-:W-:Y:S08]  /*ba70*/  HMMA.16816.F32 R20, R76, R88.reuse, R20 ;  /* 0x000000584c14723c */ /* 0x080ff00000001814 */
[C---:B------:R-:W-:Y:S04]  /*ba80*/  HMMA.16816.F32 R24, R80.reuse, R88, R24 ;  /* 0x000000585018723c */ /* 0x040fe80000001818 */
[----:B--2---:R-:W-:Y:S04]  /*ba90*/  F2FP.PACK_AB R177, R101, R100 ;  /* 0x0000006465b1723e */ /* 0x004fe800000000ff */
[-C--:B------:R-:W-:Y:S04]  /*baa0*/  HMMA.16816.F32 R28, R80, R90.reuse, R28 ;  /* 0x0000005a501c723c */ /* 0x080fe8000000181c */
[--C-:B---3--:R-:W-:Y:S01]  /*bab0*/  FFMA.FTZ R84, R138, c[0x0][0x2d0], -R105.reuse ;  /* 0x0000b4008a547a23 */ /* 0x108fe20000010869 */
[----:B------:R-:W-:Y:S03]  /*bac0*/  MOV R138, R205 ;  /* 0x000000cd008a7202 */ /* 0x000fe60000000f00 */
[C---:B------:R-:W-:Y:S01]  /*bad0*/  HMMA.16816.F32 R32, R76.reuse, R90, R32 ;  /* 0x0000005a4c20723c */ /* 0x040fe20000001820 */
[----:B------:R2:W-:Y:S03]  /*bae0*/  MUFU.EX2 R205, R84 ;  /* 0x0000005400cd7308 */ /* 0x0005e60000000800 */
[----:B------:R-:W-:Y:S02]  /*baf0*/  FFMA.FTZ R88, R138, c[0x0][0x2d0], -R102 ;  /* 0x0000b4008a587a23 */ /* 0x000fe40000010866 */
[----:B------:R-:W3:Y:S02]  /*bb00*/  LDL.LU R138, [R1+0x18] ;  /* 0x00001800018a7983 */ /* 0x000ee40000300800 */
[-C--:B-1----:R-:W-:Y:S03]  /*bb10*/  HMMA.16816.F32 R36, R76, R92.reuse, R36 ;  /* 0x0000005c4c24723c */ /* 0x082fe60000001824 */
[----:B------:R1:W-:Y:S05]  /*bb20*/  MUFU.EX2 R174, R88 ;  /* 0x0000005800ae7308 */ /* 0x0003ea0000000800 */
[C---:B------:R-:W-:Y:S07]  /*bb30*/  HMMA.16816.F32 R40, R80.reuse, R92, R40 ;  /* 0x0000005c5028723c */ /* 0x040fee0000001828 */
[----:B------:R-:W-:Y:S01]  /*bb40*/  FFMA.FTZ R92, R194, c[0x0][0x2d0], -R108 ;  /* 0x0000b400c25c7a23 */ /* 0x000fe2000001086c */
[-C--:B------:R-:W-:Y:S03]  /*bb50*/  HMMA.16816.F32 R44, R80, R94.reuse, R44 ;  /* 0x0000005e502c723c */ /* 0x080fe6000000182c */
[----:B------:R4:W-:Y:S01]  /*bb60*/  MUFU.EX2 R194, R92 ;  /* 0x0000005c00c27308 */ /* 0x0009e20000000800 */
[--C-:B--2---:R-:W-:Y:S01]  /*bb70*/  FFMA.FTZ R84, R137, c[0x0][0x2d0], -R105.reuse ;  /* 0x0000b40089547a23 */ /* 0x104fe20000010869 */
[----:B------:R-:W-:Y:S02]  /*bb80*/  MOV R137, R136 ;  /* 0x0000008800897202 */ /* 0x000fe40000000f00 */
[----:B------:R-:W-:Y:S01]  /*bb90*/  MOV R136, R134 ;  /* 0x0000008600887202 */ /* 0x000fe20000000f00 */
[C---:B------:R-:W-:Y:S04]  /*bba0*/  HMMA.16816.F32 R48, R76.reuse, R94, R48 ;  /* 0x0000005e4c30723c */ /* 0x040fe80000001830 */
[----:B------:R-:W-:Y:S01]  /*bbb0*/  MOV R134, R131 ;  /* 0x0000008300867202 */ /* 0x000fe20000000f00 */
[----:B------:R2:W-:Y:S01]  /*bbc0*/  MUFU.EX2 R175, R84 ;  /* 0x0000005400af7308 */ /* 0x0005e20000000800 */
[----:B------:R-:W-:Y:S01]  /*bbd0*/  MOV R131, R204 ;  /* 0x000000cc00837202 */ /* 0x000fe20000000f00 */
[----:B-1----:R-:W-:Y:S02]  /*bbe0*/  FFMA.FTZ R88, R137, c[0x0][0x2d0], -R102 ;  /* 0x0000b40089587a23 */ /* 0x002fe40000010866 */
[----:B------:R-:W3:Y:S06]  /*bbf0*/  LDL.LU R137, [R1+0x24] ;  /* 0x0000240001897983 */ /* 0x000eec0000300800 */
[----:B------:R1:W-:Y:S01]  /*bc00*/  MUFU.EX2 R173, R88 ;  /* 0x0000005800ad7308 */ /* 0x0003e20000000800 */
[----:B----4-:R-:W-:Y:S09]  /*bc10*/  FFMA.FTZ R92, R193, c[0x0][0x2d0], -R108 ;  /* 0x0000b400c15c7a23 */ /* 0x010ff2000001086c */
[----:B------:R4:W-:Y:S01]  /*bc20*/  MUFU.EX2 R193, R92 ;  /* 0x0000005c00c17308 */ /* 0x0009e20000000800 */
[--C-:B--2---:R-:W-:Y:S09]  /*bc30*/  FFMA.FTZ R84, R96, c[0x0][0x2d0], -R105.reuse ;  /* 0x0000b40060547a23 */ /* 0x104ff20000010869 */
[----:B------:R2:W-:Y:S01]  /*bc40*/  MUFU.EX2 R204, R84 ;  /* 0x0000005400cc7308 */ /* 0x0005e20000000800 */
[--C-:B-1----:R-:W-:Y:S09]  /*bc50*/  FFMA.FTZ R88, R98, c[0x0][0x2d0], -R102.reuse ;  /* 0x0000b40062587a23 */ /* 0x102ff20000010866 */
[----:B------:R1:W-:Y:S01]  /*bc60*/  MUFU.EX2 R198, R88 ;  /* 0x0000005800c67308 */ /* 0x0003e20000000800 */
[----:B----4-:R-:W-:Y:S01]  /*bc70*/  LDSM.16.MT88.4 R92, [R227+0x2100] ;  /* 0x00210000e35c783b */ /* 0x010fe20000004200 */
[--C-:B--2---:R-:W-:Y:S02]  /*bc80*/  FFMA.FTZ R84, R97, c[0x0][0x2d0], -R105.reuse ;  /* 0x0000b40061547a23 */ /* 0x104fe40000010869 */
[----:B------:R-:W-:Y:S06]  /*bc90*/  FFMA.FTZ R105, R112, c[0x0][0x2d0], -R105 ;  /* 0x0000b40070697a23 */ /* 0x000fec0000010869 */
[----:B------:R2:W-:Y:S01]  /*bca0*/  MUFU.EX2 R203, R84 ;  /* 0x0000005400cb7308 */ /* 0x0005e20000000800 */
[----:B-1----:R-:W-:Y:S02]  /*bcb0*/  FFMA.FTZ R88, R99, c[0x0][0x2d0], -R102 ;  /* 0x0000b40063587a23 */ /* 0x002fe40000010866 */
[----:B------:R-:W-:Y:S07]  /*bcc0*/  LDSM.16.MT88.4 R96, [R225+0x2100] ;  /* 0x00210000e160783b */ /* 0x000fee0000004200 */
[----:B------:R1:W4:Y:S10]  /*bcd0*/  MUFU.EX2 R201, R88 ;  /* 0x0000005800c97308 */ /* 0x0003340000000800 */
[----:B------:R4:W-:Y:S01]  /*bce0*/  MUFU.EX2 R187, R105 ;  /* 0x0000006900bb7308 */ /* 0x0009e20000000800 */
[----:B--2---:R-:W2:Y:S01]  /*bcf0*/  LDSM.16.MT88.4 R84, [R226+0x1900] ;  /* 0x00190000e254783b */ /* 0x004ea20000004200 */
[--C-:B-1----:R-:W-:Y:S01]  /*bd00*/  FFMA.FTZ R88, R136, c[0x0][0x2d0], -R108.reuse ;  /* 0x0000b40088587a23 */ /* 0x102fe2000001086c */
[----:B----4-:R-:W-:Y:S06]  /*bd10*/  F2FP.PACK_AB R75, R201, R198 ;  /* 0x000000c6c94b723e */ /* 0x010fec00000000ff */
[----:B------:R-:W4:Y:S01]  /*bd20*/  LDL.LU R136, [R1+0x20] ;  /* 0x0000200001887983 */ /* 0x000f220000300800 */
[----:B------:R1:W-:Y:S01]  /*bd30*/  MUFU.EX2 R172, R88 ;  /* 0x0000005800ac7308 */ /* 0x0003e20000000800 */
[--C-:B------:R-:W-:Y:S09]  /*bd40*/  FFMA.FTZ R105, R149, c[0x0][0x2d0], -R108.reuse ;  /* 0x0000b40095697a23 */ /* 0x100ff2000001086c */
[----:B------:R-:W2:Y:S01]  /*bd50*/  MUFU.EX2 R105, R105 ;  /* 0x0000006900697308 */ /* 0x000ea20000000800 */
[----:B-1----:R-:W1:Y:S01]  /*bd60*/  LDSM.16.MT88.4 R88, [R224+0x2100] ;  /* 0x00210000e058783b */ /* 0x002e620000004200 */
[-C--:B--2---:R-:W-:Y:S08]  /*bd70*/  HMMA.16816.F32 R52, R76, R84.reuse, R52 ;  /* 0x000000544c34723c */ /* 0x084ff00000001834 */
[C---:B------:R-:W-:Y:S04]  /*bd80*/  HMMA.16816.F32 R56, R80.reuse, R84, R56 ;  /* 0x000000545038723c */ /* 0x040fe80000001838 */
[----:B------:R-:W-:Y:S03]  /*bd90*/  F2FP.PACK_AB R176, R106, R105 ;  /* 0x000000696ab0723e */ /* 0x000fe600000000ff */
[--C-:B------:R-:W-:Y:S01]  /*bda0*/  FFMA.FTZ R84, R192, c[0x0][0x2d0], -R108.reuse ;  /* 0x0000b400c0547a23 */ /* 0x100fe2000001086c */
[-C--:B------:R-:W-:Y:S03]  /*bdb0*/  HMMA.16816.F32 R60, R80, R86.reuse, R60 ;  /* 0x00000056503c723c */ /* 0x080fe6000000183c */
[----:B------:R2:W-:Y:S01]  /*bdc0*/  MUFU.EX2 R192, R84 ;  /* 0x0000005400c07308 */ /* 0x0005e20000000800 */
[----:B------:R-:W-:Y:S03]  /*bdd0*/  FFMA.FTZ R108, R148, c[0x0][0x2d0], -R108 ;  /* 0x0000b400946c7a23 */ /* 0x000fe6000001086c */
[--C-:B------:R-:W-:Y:S01]  /*bde0*/  FFMA.FTZ R81, R135, c[0x0][0x2d0], -R3.reuse ;  /* 0x0000b40087517a23 */ /* 0x100fe20000010803 */
[----:B------:R-:W-:Y:S01]  /*bdf0*/  HMMA.16816.F32 R64, R76, R86, R64 ;  /* 0x000000564c40723c */ /* 0x000fe20000001840 */
[----:B------:R-:W4:Y:S03]  /*be00*/  LDL.LU R135, [R1+0x1c] ;  /* 0x00001c0001877983 */ /* 0x000f260000300800 */
[--C-:B------:R-:W-:Y:S01]  /*be10*/  FFMA.FTZ R80, R109, c[0x0][0x2d0], -R3.reuse ;  /* 0x0000b4006d507a23 */ /* 0x100fe20000010803 */
[----:B------:R-:W-:Y:S01]  /*be20*/  F2FP.PACK_AB R82, R168, R170 ;  /* 0x000000aaa852723e */ /* 0x000fe200000000ff */
[----:B------:R1:W-:Y:S01]  /*be30*/  MUFU.EX2 R109, R81 ;  /* 0x00000051006d7308 */ /* 0x0003e20000000800 */
[----:B------:R-:W-:Y:S02]  /*be40*/  F2FP.PACK_AB R76, R211, R161 ;  /* 0x000000a1d34c723e */ /* 0x000fe400000000ff */
[----:B------:R-:W-:Y:S03]  /*be50*/  F2FP.PACK_AB R78, R210, R212 ;  /* 0x000000d4d24e723e */ /* 0x000fe600000000ff */
[----:B------:R-:W-:Y:S02]  /*be60*/  F2FP.PACK_AB R77, R207, R209 ;  /* 0x000000d1cf4d723e */ /* 0x000fe400000000ff */
[----:B------:R-:W-:Y:S02]  /*be70*/  F2FP.PACK_AB R79, R206, R208 ;  /* 0x000000d0ce4f723e */ /* 0x000fe400000000ff */
[----:B------:R1:W-:Y:S01]  /*be80*/  MUFU.EX2 R112, R80 ;  /* 0x0000005000707308 */ /* 0x0003e20000000800 */
[----:B------:R-:W-:Y:S01]  /*be90*/  F2FP.PACK_AB R83, R115, R114 ;  /* 0x000000727353723e */ /* 0x000fe200000000ff */
[----:B--2---:R-:W2:Y:S03]  /*bea0*/  LDSM.16.MT88.4 R84, [R226+0x2100] ;  /* 0x00210000e254783b */ /* 0x004ea60000004200 */
[-C--:B-1----:R-:W-:Y:S05]  /*beb0*/  HMMA.16816.F32 R4, R76, R88.reuse, R4 ;  /* 0x000000584c04723c */ /* 0x082fea0000001804 */
[----:B------:R-:W1:Y:S01]  /*bec0*/  MUFU.EX2 R108, R108 ;  /* 0x0000006c006c7308 */ /* 0x000e620000000800 */
[----:B------:R-:W-:Y:S02]  /*bed0*/  F2FP.PACK_AB R81, R113, R116 ;  /* 0x000000747151723e */ /* 0x000fe400000000ff */
[----:B------:R-:W-:Y:S07]  /*bee0*/  F2FP.PACK_AB R80, R169, R171 ;  /* 0x000000aba950723e */ /* 0x000fee00000000ff */
[C---:B------:R-:W-:Y:S04]  /*bef0*/  HMMA.16816.F32 R8, R80.reuse, R88, R8 ;  /* 0x000000585008723c */ /* 0x040fe80000001808 */
[----:B-1----:R-:W-:Y:S03]  /*bf00*/  F2FP.PACK_AB R178, R108, R107 ;  /* 0x0000006b6cb2723e */ /* 0x002fe600000000ff */
[--C-:B------:R-:W-:Y:S01]  /*bf10*/  FFMA.FTZ R88, R188, c[0x0][0x2d0], -R3.reuse ;  /* 0x0000b400bc587a23 */ /* 0x100fe20000010803 */
[-C--:B------:R-:W-:Y:S01]  /*bf20*/  HMMA.16816.F32 R12, R80, R90.reuse, R12 ;  /* 0x0000005a500c723c */ /* 0x080fe2000000180c */
[----:B------:R-:W1:Y:S03]  /*bf30*/  MUFU.EX2 R188, R104 ;  /* 0x0000006800bc7308 */ /* 0x000e660000000800 */
[----:B------:R-:W-:Y:S01]  /*bf40*/  FFMA.FTZ R3, R74, c[0x0][0x2d0], -R3 ;  /* 0x0000b4004a037a23 */ /* 0x000fe20000010803 */
[----:B------:R-:W-:Y:S03]  /*bf50*/  F2FP.PACK_AB R74, R203, R204 ;  /* 0x000000cccb4a723e */ /* 0x000fe600000000ff */
[C---:B------:R-:W-:Y:S03]  /*bf60*/  HMMA.16816.F32 R16, R76.reuse, R90, R16 ;  /* 0x0000005a4c10723c */ /* 0x040fe60000001810 */
[----:B------:R2:W-:Y:S05]  /*bf70*/  MUFU.EX2 R111, R88 ;  /* 0x00000058006f7308 */ /* 0x0005ea0000000800 */
[-C--:B------:R-:W-:Y:S08]  /*bf80*/  HMMA.16816.F32 R20, R76, R92.reuse, R20 ;  /* 0x0000005c4c14723c */ /* 0x080ff00000001814 */
[C---:B------:R-:W-:Y:S04]  /*bf90*/  HMMA.16816.F32 R24, R80.reuse, R92, R24 ;  /* 0x0000005c5018723c */ /* 0x040fe80000001818 */
[----:B-1----:R-:W-:Y:S03]  /*bfa0*/  F2FP.PACK_AB R182, R187, R188 ;  /* 0x000000bcbbb6723e */ /* 0x002fe600000000ff */
[--C-:B------:R-:W-:Y:S01]  /*bfb0*/  FFMA.FTZ R92, R151, c[0x0][0x2d0], -R102.reuse ;  /* 0x0000b400975c7a23 */ /* 0x100fe20000010866 */
[-C--:B------:R-:W-:Y:S04]  /*bfc0*/  HMMA.16816.F32 R28, R80, R94.reuse, R28 ;  /* 0x0000005e501c723c */ /* 0x080fe8000000181c */
[--C-:B--2---:R-:W-:Y:S04]  /*bfd0*/  FFMA.FTZ R88, R185, c[0x0][0x2d0], -R102.reuse ;  /* 0x0000b400b9587a23 */ /* 0x104fe80000010866 */
[C---:B------:R-:W-:Y:S01]  /*bfe0*/  HMMA.16816.F32 R32, R76.reuse, R94, R32 ;  /* 0x0000005e4c20723c */ /* 0x040fe20000001820 */
[----:B------:R1:W-:Y:S07]  /*bff0*/  MUFU.EX2 R185, R88 ;  /* 0x0000005800b97308 */ /* 0x0003ee0000000800 */
[-C--:B------:R-:W-:Y:S08]  /*c000*/  HMMA.16816.F32 R36, R76, R96.reuse, R36 ;  /* 0x000000604c24723c */ /* 0x080ff00000001824 */
[C---:B------:R-:W-:Y:S07]  /*c010*/  HMMA.16816.F32 R40, R80.reuse, R96, R40 ;  /* 0x000000605028723c */ /* 0x040fee0000001828 */
[--C-:B------:R-:W-:Y:S01]  /*c020*/  FFMA.FTZ R96, R150, c[0x0][0x2d0], -R102.reuse ;  /* 0x0000b40096607a23 */ /* 0x100fe20000010866 */
[-C--:B------:R-:W-:Y:S01]  /*c030*/  HMMA.16816.F32 R44, R80, R98.reuse, R44 ;  /* 0x00000062502c723c */ /* 0x080fe2000000182c */
[----:B-1----:R-:W1:Y:S02]  /*c040*/  LDSM.16.MT88.4 R88, [R224+0x2900] ;  /* 0x00290000e058783b */ /* 0x002e640000004200 */
[----:B------:R2:W-:Y:S01]  /*c050*/  MUFU.EX2 R184, R96 ;  /* 0x0000006000b87308 */ /* 0x0005e20000000800 */
[----:B------:R-:W-:Y:S02]  /*c060*/  FFMA.FTZ R102, R186, c[0x0][0x2d0], -R102 ;  /* 0x0000b400ba667a23 */ /* 0x000fe40000010866 */
[----:B---3--:R-:W-:Y:S01]  /*c070*/  FFMA.FTZ R73, R73, R138, R246 ;  /* 0x0000008a49497223 */ /* 0x008fe200000100f6 */
[----:B------:R-:W-:Y:S01]  /*c080*/  MOV R138, R132 ;  /* 0x00000084008a7202 */ /* 0x000fe20000000f00 */
[C---:B------:R-:W-:Y:S01]  /*c090*/  HMMA.16816.F32 R48, R76.reuse, R98, R48 ;  /* 0x000000624c30723c */ /* 0x040fe20000001830 */
[----:B------:R-:W-:Y:S03]  /*c0a0*/  LDSM.16.MT88.4 R148, [R227+0x3100] ;  /* 0x00310000e394783b */ /* 0x000fe60000004200 */
[----:B------:R-:W-:Y:S01]  /*c0b0*/  MOV R246, R124 ;  /* 0x0000007c00f67202 */ /* 0x000fe20000000f00 */
[----:B------:R-:W3:Y:S03]  /*c0c0*/  MUFU.EX2 R186, R92 ;  /* 0x0000005c00ba7308 */ /* 0x000ee60000000800 */
[-C--:B------:R-:W-:Y:S08]  /*c0d0*/  HMMA.16816.F32 R52, R76, R84.reuse, R52 ;  /* 0x000000544c34723c */ /* 0x080ff00000001834 */
[C---:B------:R-:W-:Y:S01]  /*c0e0*/  HMMA.16816.F32 R56, R80.reuse, R84, R56 ;  /* 0x000000545038723c */ /* 0x040fe20000001838 */
[----:B--2---:R-:W-:Y:S06]  /*c0f0*/  LDSM.16.MT88.4 R96, [R225+0x2900] ;  /* 0x00290000e160783b */ /* 0x004fec0000004200 */
[----:B------:R-:W-:Y:S01]  /*c100*/  FADD.FTZ R84, R247, R73 ;  /* 0x00000049f7547221 */ /* 0x000fe20000010000 */
[-C--:B------:R-:W-:Y:S01]  /*c110*/  HMMA.16816.F32 R60, R80, R86.reuse, R60 ;  /* 0x00000056503c723c */ /* 0x080fe2000000183c */
[----:B------:R-:W-:Y:S03]  /*c120*/  LDSM.16.MT88.4 R80, [R226+0x2900] ;  /* 0x00290000e250783b */ /* 0x000fe60000004200 */
[----:B------:R-:W-:Y:S01]  /*c130*/  F2FP.PACK_AB R73, R173, R174 ;  /* 0x000000aead49723e */ /* 0x000fe200000000ff */
[----:B------:R-:W-:Y:S01]  /*c140*/  FADD.FTZ R85, R252, R84 ;  /* 0x00000054fc557221 */ /* 0x000fe20000010000 */
[----:B---3--:R-:W-:Y:S01]  /*c150*/  F2FP.PACK_AB R181, R186, R185 ;  /* 0x000000b9bab5723e */ /* 0x008fe200000000ff */
[----:B------:R-:W-:Y:S01]  /*c160*/  FFMA.FTZ R72, R72, R137, R244 ;  /* 0x0000008948487223 */ /* 0x000fe200000100f4 */
[----:B------:R-:W-:Y:S01]  /*c170*/  HMMA.16816.F32 R64, R76, R86, R64 ;  /* 0x000000564c40723c */ /* 0x000fe20000001840 */
[----:B------:R-:W-:Y:S01]  /*c180*/  MUFU.EX2 R86, R103 ;  /* 0x0000006700567308 */ /* 0x000fe20000000800 */
[----:B------:R-:W2:Y:S02]  /*c190*/  LDSM.16.MT88.4 R92, [R227+0x2900] ;  /* 0x00290000e35c783b */ /* 0x000ea40000004200 */
[----:B------:R-:W-:Y:S01]  /*c1a0*/  FADD.FTZ R104, R245, R72 ;  /* 0x00000048f5687221 */ /* 0x000fe20000010000 */
[----:B------:R-:W-:Y:S02]  /*c1b0*/  F2FP.PACK_AB R72, R175, R205 ;  /* 0x000000cdaf48723e */ /* 0x000fe400000000ff */
[----:B------:R-:W-:Y:S01]  /*c1c0*/  MOV R137, R133 ;  /* 0x0000008500897202 */ /* 0x000fe20000000f00 */
[----:B------:R-:W-:Y:S01]  /*c1d0*/  FADD.FTZ R84, R138, R104 ;  /* 0x000000688a547221 */ /* 0x000fe20000010000 */
[----:B------:R-:W-:Y:S03]  /*c1e0*/  MOV R244, R126 ;  /* 0x0000007e00f47202 */ /* 0x000fe60000000f00 */
[-C--:B-1----:R-:W-:Y:S05]  /*c1f0*/  HMMA.16816.F32 R4, R72, R88.reuse, R4 ;  /* 0x000000584804723c */ /* 0x082fea0000001804 */
[----:B------:R-:W-:Y:S01]  /*c200*/  F2FP.PACK_AB R76, R194, R172 ;  /* 0x000000acc24c723e */ /* 0x000fe200000000ff */
[----:B------:R-:W-:Y:S01]  /*c210*/  FADD.FTZ R84, R131, R84 ;  /* 0x0000005483547221 */ /* 0x000fe20000010000 */
[----:B------:R-:W-:Y:S02]  /*c220*/  F2FP.PACK_AB R78, R192, R193 ;  /* 0x000000c1c04e723e */ /* 0x000fe400000000ff */
[----:B------:R-:W-:Y:S03]  /*c230*/  F2FP.PACK_AB R77, R112, R109 ;  /* 0x0000006d704d723e */ /* 0x000fe600000000ff */
[----:B------:R-:W-:Y:S07]  /*c240*/  F2FP.PACK_AB R79, R111, R110 ;  /* 0x0000006e6f4f723e */ /* 0x000fee00000000ff */
[C---:B------:R-:W-:Y:S08]  /*c250*/  HMMA.16816.F32 R8, R76.reuse, R88, R8 ;  /* 0x000000584c08723c */ /* 0x040ff00000001808 */
[-C--:B------:R-:W-:Y:S08]  /*c260*/  HMMA.16816.F32 R12, R76, R90.reuse, R12 ;  /* 0x0000005a4c0c723c */ /* 0x080ff0000000180c */
[C---:B------:R-:W-:Y:S08]  /*c270*/  HMMA.16816.F32 R16, R72.reuse, R90, R16 ;  /* 0x0000005a4810723c */ /* 0x040ff00000001810 */
[-C--:B--2---:R-:W-:Y:S08]  /*c280*/  HMMA.16816.F32 R20, R72, R92.reuse, R20 ;  /* 0x0000005c4814723c */ /* 0x084ff00000001814 */
[C---:B------:R-:W-:Y:S08]  /*c290*/  HMMA.16816.F32 R24, R76.reuse, R92, R24 ;  /* 0x0000005c4c18723c */ /* 0x040ff00000001818 */
[-C--:B------:R-:W-:Y:S08]  /*c2a0*/  HMMA.16816.F32 R28, R76, R94.reuse, R28 ;  /* 0x0000005e4c1c723c */ /* 0x080ff0000000181c */
[C---:B------:R-:W-:Y:S08]  /*c2b0*/  HMMA.16816.F32 R32, R72.reuse, R94, R32 ;  /* 0x0000005e4820723c */ /* 0x040ff00000001820 */
[-C--:B------:R-:W-:Y:S04]  /*c2c0*/  HMMA.16816.F32 R36, R72, R96.reuse, R36 ;  /* 0x000000604824723c */ /* 0x080fe80000001824 */
[----:B----4-:R-:W-:Y:S01]  /*c2d0*/  FFMA.FTZ R71, R71, R136, R222 ;  /* 0x0000008847477223 */ /* 0x010fe200000100de */
[----:B------:R-:W-:Y:S02]  /*c2e0*/  MOV R136, R134 ;  /* 0x0000008600887202 */ /* 0x000fe40000000f00 */
[----:B------:R-:W-:Y:S01]  /*c2f0*/  MOV R222, R123 ;  /* 0x0000007b00de7202 */ /* 0x000fe20000000f00 */
[C---:B------:R-:W-:Y:S08]  /*c300*/  HMMA.16816.F32 R40, R76.reuse, R96, R40 ;  /* 0x000000604c28723c */ /* 0x040ff00000001828 */
[-C--:B------:R-:W-:Y:S08]  /*c310*/  HMMA.16816.F32 R44, R76, R98.reuse, R44 ;  /* 0x000000624c2c723c */ /* 0x080ff0000000182c */
[C---:B------:R-:W-:Y:S08]  /*c320*/  HMMA.16816.F32 R48, R72.reuse, R98, R48 ;  /* 0x000000624830723c */ /* 0x040ff00000001830 */
[-C--:B------:R-:W-:Y:S08]  /*c330*/  HMMA.16816.F32 R52, R72, R80.reuse, R52 ;  /* 0x000000504834723c */ /* 0x080ff00000001834 */
[C---:B------:R-:W-:Y:S07]  /*c340*/  HMMA.16816.F32 R56, R76.reuse, R80, R56 ;  /* 0x000000504c38723c */ /* 0x040fee0000001838 */
[----:B------:R-:W-:Y:S01]  /*c350*/  FADD.FTZ R81, R136, R85 ;  /* 0x0000005588517221 */ /* 0x000fe20000010000 */
[-C--:B------:R-:W-:Y:S01]  /*c360*/  HMMA.16816.F32 R60, R76, R82.reuse, R60 ;  /* 0x000000524c3c723c */ /* 0x080fe2000000183c */
[----:B------:R1:W2:Y:S03]  /*c370*/  MUFU.EX2 R85, R3 ;  /* 0x0000000300557308 */ /* 0x0002a60000000800 */
[----:B------:R-:W-:Y:S04]  /*c380*/  FFMA.FTZ R0, R0, R135, R117 ;  /* 0x0000008700007223 */ /* 0x000fe80000010075 */
[----:B------:R-:W-:Y:S01]  /*c390*/  HMMA.16816.F32 R64, R72, R82, R64 ;  /* 0x000000524840723c */ /* 0x000fe20000001840 */
[----:B------:R-:W3:Y:S02]  /*c3a0*/  LDSM.16.MT88.4 R132, [R224+0x3100] ;  /* 0x00310000e084783b */ /* 0x000ee40000004200 */
[----:B------:R4:W4:Y:S01]  /*c3b0*/  MUFU.EX2 R117, R102 ;  /* 0x0000006600757308 */ /* 0x0009220000000800 */
[----:B-1----:R-:W-:Y:S01]  /*c3c0*/  FADD.FTZ R3, R129, R81 ;  /* 0x0000005181037221 */ /* 0x002fe20000010000 */
[----:B--2---:R-:W-:Y:S03]  /*c3d0*/  F2FP.PACK_AB R179, R85, R86 ;  /* 0x0000005655b3723e */ /* 0x004fe600000000ff */
[----:B------:R-:W-:Y:S04]  /*c3e0*/  FADD.FTZ R3, R121, R3 ;  /* 0x0000000379037221 */ /* 0x000fe80000010000 */
[----:B----4-:R-:W-:Y:S01]  /*c3f0*/  FADD.FTZ R102, R243, R71 ;  /* 0x00000047f3667221 */ /* 0x010fe20000010000 */
[----:B------:R-:W-:Y:S01]  /*c400*/  F2FP.PACK_AB R183, R117, R184 ;  /* 0x000000b875b7723e */ /* 0x000fe200000000ff */
        /* <DEDUP_REMOVED lines=11> */
[-C--:B---3--:R-:W-:Y:S05]  /*c4c0*/  HMMA.16816.F32 R124, R180, R132.reuse, R4 ;  /* 0x00000084b47c723c */ /* 0x088fea0000001804 */
        /* <DEDUP_REMOVED lines=24> */
[----:B------:R-:W-:Y:S01]  /*c650*/  FADD.FTZ R10, R220, R3 ;  /* 0x00000003dc0a7221 */ /* 0x000fe20000010000 */
[----:B------:R-:W1:Y:S01]  /*c660*/  LDSM.16.MT88.4 R4, [R226+0x3100] ;  /* 0x00310000e204783b */ /* 0x000e620000004200 */
        /* <DEDUP_REMOVED lines=8> */
[----:B------:R-:W-:Y:S02]  /*c6f0*/  FADD.FTZ R9, R155, R0 ;  /* 0x000000009b097221 */ /* 0x000fe40000010000 */
[----:B------:R-:W-:Y:S01]  /*c700*/  FADD.FTZ R8, R157, R12 ;  /* 0x0000000c9d087221 */ /* 0x000fe20000010000 */
[-C--:B------:R-:W-:Y:S03]  /*c710*/  HMMA.16816.F32 R152, R180, R164.reuse, R36 ;  /* 0x000000a4b498723c */ /* 0x080fe60000001824 */
[----:B------:R-:W-:Y:S02]  /*c720*/  FADD.FTZ R3, R219, R11 ;  /* 0x0000000bdb037221 */ /* 0x000fe40000010000 */
        /* <DEDUP_REMOVED lines=12> */
[----:B------:R-:W-:Y:S01]  /*c7f0*/  FADD.FTZ R10, R118, R3 ;  /* 0x00000003760a7221 */ /* 0x000fe20000010000 */
[-C--:B------:R-:W-:Y:S03]  /*c800*/  HMMA.16816.F32 R160, R176, R166.reuse, R44 ;  /* 0x000000a6b0a0723c */ /* 0x080fe6000000182c */
[----:B------:R-:W-:Y:S01]  /*c810*/  FADD.FTZ R8, R209, R12 ;  /* 0x0000000cd1087221 */ /* 0x000fe20000010000 */
[----:B------:R-:W-:Y:S01]  /*c820*/  MOV R118, R2 ;  /* 0x0000000200767202 */ /* 0x000fe20000000f00 */
[----:B------:R-:W-:Y:S02]  /*c830*/  FADD.FTZ R3, R171, R11 ;  /* 0x0000000bab037221 */ /* 0x000fe40000010000 */
[----:B------:R-:W-:Y:S01]  /*c840*/  FADD.FTZ R0, R116, R10 ;  /* 0x0000000a74007221 */ /* 0x000fe20000010000 */
[C---:B------:R-:W-:Y:S04]  /*c850*/  HMMA.16816.F32 R164, R180.reuse, R166, R48 ;  /* 0x000000a6b4a4723c */ /* 0x040fe80000001830 */
[----:B------:R-:W-:Y:S01]  /*c860*/  FADD.FTZ R12, R211, R9 ;  /* 0x00000009d30c7221 */ /* 0x000fe20000010000 */
[----:B------:R-:W-:Y:S01]  /*c870*/  MOV R116, R69 ;  /* 0x0000004500747202 */ /* 0x000fe20000000f00 */
        /* <DEDUP_REMOVED lines=11> */
[-C--:B-1----:R-:W-:Y:S03]  /*c930*/  HMMA.16816.F32 R168, R180, R4.reuse, R52 ;  /* 0x00000004b4a8723c */ /* 0x082fe60000001834 */
        /* <DEDUP_REMOVED lines=33> */
[----:B------:R-:W-:Y:S01]  /*cb50*/  FADD.FTZ R4, R117, R4 ;  /* 0x0000000475047221 */ /* 0x000fe20000010000 */
[----:B------:R-:W-:Y:S01]  /*cb60*/  MOV R117, R68 ;  /* 0x0000004400757202 */ /* 0x000fe20000000f00 */
[----:B------:R-:W-:Y:S03]  /*cb70*/  FADD.FTZ R0, R86, R7 ;  /* 0x0000000756007221 */ /* 0x000fe60000010000 */
[----:B------:R-:W-:Y:S01]  /*cb80*/  STL [R1+0x24], R4 ;  /* 0x0000240401007387 */ /* 0x000fe20000100800 */
[----:B------:R-:W-:Y:S03]  /*cb90*/  FADD.FTZ R0, R85, R0 ;  /* 0x0000000055007221 */ /* 0x000fe60000010000 */
[----:B------:R1:W-:Y:S04]  /*cba0*/  STL [R1+0x20], R3 ;  /* 0x0000200301007387 */ /* 0x0003e80000100800 */
[----:B------:R2:W-:Y:S01]  /*cbb0*/  STL [R1+0x1c], R0 ;  /* 0x00001c0001007387 */ /* 0x0005e20000100800 */
[----:B-1----:R-:W-:Y:S01]  /*cbc0*/  MOV R3, R70 ;  /* 0x0000004600037202 */ /* 0x002fe20000000f00 */
[----:B------:R-:W-:-:S05]  /*cbd0*/  @P0 BRA `(.L_x_33) ;  /* 0xffffa6d000000947 */ /* 0x000fca000383ffff */
.L_x_32:
[----:B-12---:R-:W2:Y:S04]  /*cbe0*/  LDL.LU R0, [R1+0x18] ;  /* 0x0000180001007983 */ /* 0x006ea80000300800 */
[----:B------:R-:W3:Y:S04]  /*cbf0*/  LDL.LU R4, [R1+0x24] ;  /* 0x0000240001047983 */ /* 0x000ee80000300800 */
[----:B------:R-:W4:Y:S04]  /*cc00*/  LDL.LU R10, [R1+0x20] ;  /* 0x00002000010a7983 */ /* 0x000f280000300800 */
[----:B------:R-:W4:Y:S01]  /*cc10*/  LDL.LU R9, [R1+0x1c] ;  /* 0x00001c0001097983 */ /* 0x000f220000300800 */
[----:B------:R-:W-:-:S02]  /*cc20*/  MOV R37, 0xff800000 ;  /* 0xff80000000257802 */ /* 0x000fc40000000f00 */
[----:B------:R-:W-:Y:S02]  /*cc30*/  MOV R38, 0xff800000 ;  /* 0xff80000000267802 */ /* 0x000fe40000000f00 */
[----:B------:R-:W-:Y:S02]  /*cc40*/  MOV R39, 0xff800000 ;  /* 0xff80000000277802 */ /* 0x000fe40000000f00 */
[----:B------:R-:W-:Y:S02]  /*cc50*/  MOV R40, 0xff800000 ;  /* 0xff80000000287802 */ /* 0x000fe40000000f00 */
[----:B------:R-:W-:Y:S01]  /*cc60*/  PLOP3.LUT P4, PT, PT, PT, PT, 0x8, 0x0 ;  /* 0x000000000000781c */ /* 0x000fe20003f8e170 */
[----:B--2---:R-:W1:Y:S04]  /*cc70*/  SHFL.BFLY PT, R5, R0, 0x2, 0x1f ;  /* 0x0c401f0000057f89 */ /* 0x004e6800000e0000 */
[----:B---3--:R-:W2:Y:S04]  /*cc80*/  SHFL.BFLY PT, R6, R4, 0x2, 0x1f ;  /* 0x0c401f0004067f89 */ /* 0x008ea800000e0000 */
[----:B----4-:R-:W3:Y:S04]  /*cc90*/  SHFL.BFLY PT, R7, R10, 0x2, 0x1f ;  /* 0x0c401f000a077f89 */ /* 0x010ee800000e0000 */
[----:B------:R-:W4:Y:S01]  /*cca0*/  SHFL.BFLY PT, R8, R9, 0x2, 0x1f ;  /* 0x0c401f0009087f89 */ /* 0x000f2200000e0000 */
[----:B-1----:R-:W-:-:S02]  /*ccb0*/  FADD.FTZ R5, R5, R0 ;  /* 0x0000000005057221 */ /* 0x002fc40000010000 */
[----:B--2---:R-:W-:-:S03]  /*ccc0*/  FADD.FTZ R6, R6, R4 ;  /* 0x0000000406067221 */ /* 0x004fc60000010000 */
[----:B------:R-:W1:Y:S01]  /*ccd0*/  SHFL.BFLY PT, R0, R5, 0x1, 0x1f ;  /* 0x0c201f0005007f89 */ /* 0x000e6200000e0000 */
[----:B---3--:R-:W-:-:S03]  /*cce0*/  FADD.FTZ R7, R7, R10 ;  /* 0x0000000a07077221 */ /* 0x008fc60000010000 */
[----:B------:R-:W2:Y:S01]  /*ccf0*/  SHFL.BFLY PT, R4, R6, 0x1, 0x1f ;  /* 0x0c201f0006047f89 */ /* 0x000ea200000e0000 */
[----:B----4-:R-:W-:-:S03]  /*cd00*/  FADD.FTZ R8, R8, R9 ;  /* 0x0000000908087221 */ /* 0x010fc60000010000 */
[----:B------:R-:W3:Y:S04]  /*cd10*/  SHFL.BFLY PT, R3, R7, 0x1, 0x1f ;  /* 0x0c201f0007037f89 */ /* 0x000ee800000e0000 */
[----:B------:R-:W4:Y:S01]  /*cd20*/  SHFL.BFLY PT, R9, R8, 0x1, 0x1f ;  /* 0x0c201f0008097f89 */ /* 0x000f2200000e0000 */
[----:B-1----:R-:W-:Y:S01]  /*cd30*/  FADD.FTZ R5, R5, R0 ;  /* 0x0000000005057221 */ /* 0x002fe20000010000 */
[----:B------:R-:W-:Y:S01]  /*cd40*/  MOV R0, RZ ;  /* 0x000000ff00007202 */ /* 0x000fe20000000f00 */
[----:B--2---:R-:W-:-:S03]  /*cd50*/  FADD.FTZ R6, R6, R4 ;  /* 0x0000000406067221 */ /* 0x004fc60000010000 */
[----:B------:R-:W-:Y:S02]  /*cd60*/  FSETP.NE.FTZ.AND P3, PT, R5, RZ, PT ;  /* 0x000000ff0500720b */ /* 0x000fe40003f75000 */
[----:B------:R-:W-:Y:S01]  /*cd70*/  MOV R4, RZ ;  /* 0x000000ff00047202 */ /* 0x000fe20000000f00 */
[----:B---3--:R-:W-:Y:S01]  /*cd80*/  FADD.FTZ R7, R7, R3 ;  /* 0x0000000307077221 */ /* 0x008fe20000010000 */
[----:B------:R-:W-:Y:S02]  /*cd90*/  FSETP.NE.FTZ.AND P2, PT, R6, RZ, PT ;  /* 0x000000ff0600720b */ /* 0x000fe40003f55000 */
[----:B------:R-:W-:Y:S01]  /*cda0*/  MOV R3, RZ ;  /* 0x000000ff00037202 */ /* 0x000fe20000000f00 */
[----:B----4-:R-:W-:Y:S01]  /*cdb0*/  FADD.FTZ R8, R9, R8 ;  /* 0x0000000809087221 */ /* 0x010fe20000010000 */
[----:B------:R-:W-:-:S04]  /*cdc0*/  FSETP.NE.FTZ.AND P1, PT, R7, RZ, PT ;  /* 0x000000ff0700720b */ /* 0x000fc80003f35000 */
[----:B------:R-:W-:Y:S01]  /*cdd0*/  FSETP.NE.FTZ.AND P0, PT, R8, RZ, PT ;  /* 0x000000ff0800720b */ /* 0x000fe20003f15000 */
[----:B------:R-:W1:Y:S08]  /*cde0*/  @P3 MUFU.RCP R0, R5 ;  /* 0x0000000500003308 */ /* 0x000e700000001000 */
[----:B------:R-:W2:Y:S01]  /*cdf0*/  @P1 MUFU.RCP R3, R7 ;  /* 0x0000000700031308 */ /* 0x000ea20000001000 */
[----:B-1----:R-:W-:-:S07]  /*ce00*/  FMUL.FTZ R124, R0, R124 ;  /* 0x0000007c007c7220 */ /* 0x002fce0000410000 */
[----:B------:R-:W1:Y:S01]  /*ce10*/  @P2 MUFU.RCP R4, R6 ;  /* 0x0000000600042308 */ /* 0x000e620000001000 */
[C---:B------:R-:W-:Y:S02]  /*ce20*/  FMUL.FTZ R125, R0.reuse, R125 ;  /* 0x0000007d007d7220 */ /* 0x040fe40000410000 */
[C---:B------:R-:W-:Y:S02]  /*ce30*/  FMUL.FTZ R132, R0.reuse, R132 ;  /* 0x0000008400847220 */ /* 0x040fe40000410000 */
[C---:B------:R-:W-:Y:S02]  /*ce40*/  FMUL.FTZ R133, R0.reuse, R133 ;  /* 0x0000008500857220 */ /* 0x040fe40000410000 */
[C---:B------:R-:W-:Y:S01]  /*ce50*/  FMUL.FTZ R136, R0.reuse, R136 ;  /* 0x0000008800887220 */ /* 0x040fe20000410000 */
[----:B------:R-:W-:Y:S01]  /*ce60*/  @P2 MUFU.LG2 R9, R6 ;  /* 0x0000000600092308 */ /* 0x000fe20000000c00 */
[C---:B------:R-:W-:Y:S02]  /*ce70*/  FMUL.FTZ R29, R0.reuse, R137 ;  /* 0x00000089001d7220 */ /* 0x040fe40000410000 */
[----:B------:R-:W-:-:S02]  /*ce80*/  FMUL.FTZ R148, R0, R148 ;  /* 0x0000009400947220 */ /* 0x000fc40000410000 */
[C---:B------:R-:W-:Y:S02]  /*ce90*/  FMUL.FTZ R14, R0.reuse, R149 ;  /* 0x00000095000e7220 */ /* 0x040fe40000410000 */
[C---:B------:R-:W-:Y:S01]  /*cea0*/  FMUL.FTZ R152, R0.reuse, R152 ;  /* 0x0000009800987220 */ /* 0x040fe20000410000 */
[----:B------:R-:W-:Y:S01]  /*ceb0*/  @P3 MUFU.LG2 R11, R5 ;  /* 0x00000005000b3308 */ /* 0x000fe20000000c00 */
[C---:B------:R-:W-:Y:S02]  /*cec0*/  FMUL.FTZ R25, R0.reuse, R153 ;  /* 0x0000009900197220 */ /* 0x040fe40000410000 */
[C---:B------:R-:W-:Y:S02]  /*ced0*/  FMUL.FTZ R164, R0.reuse, R164 ;  /* 0x000000a400a47220 */ /* 0x040fe40000410000 */
[C---:B------:R-:W-:Y:S02]  /*cee0*/  FMUL.FTZ R165, R0.reuse, R165 ;  /* 0x000000a500a57220 */ /* 0x040fe40000410000 */
[C---:B------:R-:W-:Y:S01]  /*cef0*/  FMUL.FTZ R168, R0.reuse, R168 ;  /* 0x000000a800a87220 */ /* 0x040fe20000410000 */
[----:B------:R-:W-:Y:S01]  /*cf00*/  @P1 MUFU.LG2 R7, R7 ;  /* 0x0000000700071308 */ /* 0x000fe20000000c00 */
[----:B------:R-:W-:-:S02]  /*cf10*/  FMUL.FTZ R19, R0, R169 ;  /* 0x000000a900137220 */ /* 0x000fc40000410000 */
[C---:B------:R-:W-:Y:S02]  /*cf20*/  FMUL.FTZ R180, R0.reuse, R180 ;  /* 0x000000b400b47220 */ /* 0x040fe40000410000 */
[----:B------:R-:W-:Y:S01]  /*cf30*/  FMUL.FTZ R12, R0, R181 ;  /* 0x000000b5000c7220 */ /* 0x000fe20000410000 */
[----:B------:R-:W-:Y:S01]  /*cf40*/  MOV R0, RZ ;  /* 0x000000ff00007202 */ /* 0x000fe20000000f00 */
[C---:B--2---:R-:W-:Y:S01]  /*cf50*/  FMUL.FTZ R120, R3.reuse, R120 ;  /* 0x0000007803787220 */ /* 0x044fe20000410000 */
[----:B------:R-:W-:Y:S01]  /*cf60*/  @P0 MUFU.LG2 R6, R8 ;  /* 0x0000000800060308 */ /* 0x000fe20000000c00 */
[C---:B------:R-:W-:Y:S02]  /*cf70*/  FMUL.FTZ R34, R3.reuse, R121 ;  /* 0x0000007903227220 */ /* 0x040fe40000410000 */
[C---:B------:R-:W-:Y:S02]  /*cf80*/  FMUL.FTZ R128, R3.reuse, R128 ;  /* 0x0000008003807220 */ /* 0x040fe40000410000 */
[----:B------:R-:W-:-:S02]  /*cf90*/  FMUL.FTZ R33, R3, R129 ;  /* 0x0000008103217220 */ /* 0x000fc40000410000 */
[C---:B------:R-:W-:Y:S01]  /*cfa0*/  FMUL.FTZ R140, R3.reuse, R140 ;  /* 0x0000008c038c7220 */ /* 0x040fe20000410000 */
[----:B------:R2:W3:Y:S01]  /*cfb0*/  @P0 MUFU.RCP R0, R8 ;  /* 0x0000000800000308 */ /* 0x0004e20000001000 */
[C---:B------:R-:W-:Y:S02]  /*cfc0*/  FMUL.FTZ R32, R3.reuse, R141 ;  /* 0x0000008d03207220 */ /* 0x040fe40000410000 */
[C---:B------:R-:W-:Y:S02]  /*cfd0*/  FMUL.FTZ R144, R3.reuse, R144 ;  /* 0x0000009003907220 */ /* 0x040fe40000410000 */
[C---:B------:R-:W-:Y:S02]  /*cfe0*/  FMUL.FTZ R31, R3.reuse, R145 ;  /* 0x00000091031f7220 */ /* 0x040fe40000410000 */
[C---:B------:R-:W-:Y:S02]  /*cff0*/  FMUL.FTZ R156, R3.reuse, R156 ;  /* 0x0000009c039c7220 */ /* 0x040fe40000410000 */
[----:B------:R-:W-:-:S02]  /*d000*/  FMUL.FTZ R23, R3, R157 ;  /* 0x0000009d03177220 */ /* 0x000fc40000410000 */
[C---:B------:R-:W-:Y:S02]  /*d010*/  FMUL.FTZ R160, R3.reuse, R160 ;  /* 0x000000a003a07220 */ /* 0x040fe40000410000 */
[C---:B------:R-:W-:Y:S02]  /*d020*/  FMUL.FTZ R20, R3.reuse, R161 ;  /* 0x000000a103147220 */ /* 0x040fe40000410000 */
[C---:B------:R-:W-:Y:S01]  /*d030*/  FMUL.FTZ R172, R3.reuse, R172 ;  /* 0x000000ac03ac7220 */ /* 0x040fe20000410000 */
[----:B--2---:R-:W-:Y:S01]  /*d040*/  @P0 MOV R8, 0x3f317218 ;  /* 0x3f31721800080802 */ /* 0x004fe20000000f00 */
[C---:B------:R-:W-:Y:S02]  /*d050*/  FMUL.FTZ R13, R3.reuse, R173 ;  /* 0x000000ad030d7220 */ /* 0x040fe40000410000 */
[C---:B------:R-:W-:Y:S02]  /*d060*/  FMUL.FTZ R176, R3.reuse, R176 ;  /* 0x000000b003b07220 */ /* 0x040fe40000410000 */
[----:B------:R-:W-:Y:S01]  /*d070*/  FMUL.FTZ R177, R3, R177 ;  /* 0x000000b103b17220 */ /* 0x000fe20000410000 */
[----:B------:R-:W-:Y:S01]  /*d080*/  @P2 MOV R3, 0x3f317218 ;  /* 0x3f31721800032802 */ /* 0x000fe20000000f00 */
[----:B-1----:R-:W-:-:S02]  /*d090*/  FMUL.FTZ R126, R4, R126 ;  /* 0x0000007e047e7220 */ /* 0x002fc40000410000 */
        /* <DEDUP_REMOVED lines=14> */
[----:B------:R-:W-:Y:S01]  /*d180*/  FMUL.FTZ R183, R4, R183 ;  /* 0x000000b704b77220 */ /* 0x000fe20000410000 */
[----:B------:R-:W-:Y:S01]  /*d190*/  @P3 MOV R4, 0x3f317218 ;  /* 0x3f31721800043802 */ /* 0x000fe20000000f00 */
[C---:B---3--:R-:W-:Y:S02]  /*d1a0*/  FMUL.FTZ R122, R0.reuse, R122 ;  /* 0x0000007a007a7220 */ /* 0x048fe40000410000 */
        /* <DEDUP_REMOVED lines=14> */
[----:B------:R-:W-:Y:S01]  /*d290*/  FMUL.FTZ R179, R0, R179 ;  /* 0x000000b300b37220 */ /* 0x000fe20000410000 */
[----:B------:R-:W-:Y:S01]  /*d2a0*/  @P1 MOV R0, 0x3f317218 ;  /* 0x3f31721800001802 */ /* 0x000fe20000000f00 */
[----:B------:R-:W-:Y:S02]  /*d2b0*/  @P2 FMUL.FTZ R5, R3, c[0x0][0x2d0] ;  /* 0x0000b40003052a20 */ /* 0x000fe40000410000 */
[----:B------:R-:W-:Y:S02]  /*d2c0*/  @P3 FMUL.FTZ R10, R4, c[0x0][0x2d0] ;  /* 0x0000b400040a3a20 */ /* 0x000fe40000410000 */
[----:B------:R-:W-:Y:S02]  /*d2d0*/  @P1 FMUL.FTZ R3, R0, c[0x0][0x2d0] ;  /* 0x0000b40000031a20 */ /* 0x000fe40000410000 */
[----:B------:R-:W-:Y:S02]  /*d2e0*/  @P3 FMUL.FTZ R11, R11, 0.69314718246459960938 ;  /* 0x3f3172180b0b3820 */ /* 0x000fe40000410000 */
[----:B------:R-:W-:-:S02]  /*d2f0*/  @P2 FMUL.FTZ R9, R9, 0.69314718246459960938 ;  /* 0x3f31721809092820 */ /* 0x000fc40000410000 */
[----:B------:R-:W-:Y:S02]  /*d300*/  @P1 FMUL.FTZ R7, R7, 0.69314718246459960938 ;  /* 0x3f31721807071820 */ /* 0x000fe40000410000 */
[----:B------:R-:W-:Y:S02]  /*d310*/  @P0 FMUL.FTZ R4, R6, 0.69314718246459960938 ;  /* 0x3f31721806040820 */ /* 0x000fe40000410000 */
[----:B------:R-:W-:Y:S02]  /*d320*/  @P0 FMUL.FTZ R0, R8, c[0x0][0x2d0] ;  /* 0x0000b40008000a20 */ /* 0x000fe40000410000 */
[----:B------:R-:W-:Y:S02]  /*d330*/  @P3 FFMA.FTZ R37, R10, R70, R11 ;  /* 0x000000460a253223 */ /* 0x000fe4000001000b */
[----:B------:R-:W-:Y:S02]  /*d340*/  @P2 FFMA.FTZ R38, R5, R69, R9 ;  /* 0x0000004505262223 */ /* 0x000fe40000010009 */
[----:B------:R-:W-:-:S02]  /*d350*/  @P1 FFMA.FTZ R39, R3, R68, R7 ;  /* 0x0000004403271223 */ /* 0x000fc40000010007 */
[----:B------:R-:W-:Y:S02]  /*d360*/  @P0 FFMA.FTZ R40, R0, R2, R4 ;  /* 0x0000000200280223 */ /* 0x000fe40000010004 */
.L_x_16:
[----:B-1----:R-:W-:Y:S05]  /*d370*/  @P4 BRA `(.L_x_34) ;  /* 0x0000131000004947 */ /* 0x002fea0003800000 */
[----:B------:R-:W2:Y:S01]  /*d380*/  LDL R43, [R1+0x40] ;  /* 0x00004000012b7983 */ /* 0x000ea20000100800 */
[----:B------:R-:W-:Y:S01]  /*d390*/  IMAD.MOV.U32 R6, RZ, RZ, -0x10 ;  /* 0xfffffff0ff067424 */ /* 0x000fe200078e00ff */
[----:B------:R-:W-:Y:S02]  /*d3a0*/  F2FP.PACK_AB R5, R125, R124 ;  /* 0x0000007c7d05723e */ /* 0x000fe400000000ff */
[----:B------:R-:W1:Y:S01]  /*d3b0*/  S2R R41, SR_TID.X ;  /* 0x0000000000297919 */ /* 0x000e620000002100 */
[----:B------:R-:W-:Y:S02]  /*d3c0*/  F2FP.PACK_AB R7, R127, R126 ;  /* 0x0000007e7f07723e */ /* 0x000fe400000000ff */
[----:B------:R-:W-:Y:S02]  /*d3d0*/  F2FP.PACK_AB R8, R133, R132 ;  /* 0x000000848508723e */ /* 0x000fe400000000ff */
[----:B------:R-:W-:Y:S02]  /*d3e0*/  F2FP.PACK_AB R30, R30, R134 ;  /* 0x000000861e1e723e */ /* 0x000fe400000000ff */
[----:B------:R-:W-:-:S02]  /*d3f0*/  F2FP.PACK_AB R34, R34, R120 ;  /* 0x000000782222723e */ /* 0x000fc400000000ff */
[----:B------:R-:W-:Y:S02]  /*d400*/  F2FP.PACK_AB R122, R123, R122 ;  /* 0x0000007a7b7a723e */ /* 0x000fe400000000ff */
[----:B------:R-:W-:Y:S02]  /*d410*/  F2FP.PACK_AB R33, R33, R128 ;  /* 0x000000802121723e */ /* 0x000fe400000000ff */
[----:B------:R-:W-:Y:S02]  /*d420*/  F2FP.PACK_AB R130, R131, R130 ;  /* 0x000000828382723e */ /* 0x000fe400000000ff */
[----:B------:R-:W-:Y:S02]  /*d430*/  F2FP.PACK_AB R29, R29, R136 ;  /* 0x000000881d1d723e */ /* 0x000fe400000000ff */
[----:B------:R-:W-:Y:S02]  /*d440*/  F2FP.PACK_AB R28, R28, R138 ;  /* 0x0000008a1c1c723e */ /* 0x000fe400000000ff */
[----:B------:R-:W-:-:S02]  /*d450*/  F2FP.PACK_AB R14, R14, R148 ;  /* 0x000000940e0e723e */ /* 0x000fc400000000ff */
[----:B------:R-:W-:Y:S02]  /*d460*/  F2FP.PACK_AB R26, R26, R150 ;  /* 0x000000961a1a723e */ /* 0x000fe400000000ff */
[----:B------:R-:W-:Y:S02]  /*d470*/  F2FP.PACK_AB R32, R32, R140 ;  /* 0x0000008c2020723e */ /* 0x000fe400000000ff */
[----:B-1----:R-:W-:Y:S02]  /*d480*/  SHF.R.S32.HI R42, RZ, 0x1f, R41 ;  /* 0x0000001fff2a7819 */ /* 0x002fe40000011429 */
[----:B------:R-:W-:Y:S02]  /*d490*/  F2FP.PACK_AB R142, R143, R142 ;  /* 0x0000008e8f8e723e */ /* 0x000fe400000000ff */
[CC--:B------:R-:W-:Y:S02]  /*d4a0*/  LEA.HI R2, R42.reuse, R41.reuse, RZ, 0x2 ;  /* 0x000000292a027211 */ /* 0x0c0fe400078f10ff */
[----:B------:R-:W-:-:S02]  /*d4b0*/  LEA.HI R36, R42, R41, RZ, 0x5 ;  /* 0x000000292a247211 */ /* 0x000fc400078f28ff */
[--C-:B------:R-:W-:Y:S02]  /*d4c0*/  SHF.R.S32.HI R4, RZ, 0x2, R2.reuse ;  /* 0x00000002ff047819 */ /* 0x100fe40000011402 */
[----:B------:R-:W-:Y:S02]  /*d4d0*/  SHF.R.S32.HI R0, RZ, 0x1f, R2 ;  /* 0x0000001fff007819 */ /* 0x000fe40000011402 */
[----:B------:R-:W-:Y:S02]  /*d4e0*/  SHF.R.S32.HI R35, RZ, 0x5, R36 ;  /* 0x00000005ff237819 */ /* 0x000fe40000011424 */
[----:B------:R-:W-:Y:S02]  /*d4f0*/  LEA.HI R0, R0, R4, RZ, 0x3 ;  /* 0x0000000400007211 */ /* 0x000fe400078f18ff */
[----:B------:R-:W-:Y:S02]  /*d500*/  F2FP.PACK_AB R31, R31, R144 ;  /* 0x000000901f1f723e */ /* 0x000fe400000000ff */
[----:B------:R-:W-:-:S02]  /*d510*/  LOP3.LUT R0, R0, 0xfffffff8, RZ, 0xc0, !PT ;  /* 0xfffffff800007812 */ /* 0x000fc400078ec0ff */
[----:B------:R-:W-:Y:S02]  /*d520*/  F2FP.PACK_AB R146, R147, R146 ;  /* 0x000000929392723e */ /* 0x000fe400000000ff */
[----:B------:R-:W-:Y:S01]  /*d530*/  F2FP.PACK_AB R25, R25, R152 ;  /* 0x000000981919723e */ /* 0x000fe200000000ff */
[----:B------:R-:W-:Y:S01]  /*d540*/  IMAD.IADD R4, R4, 0x1, -R0 ;  /* 0x0000000104047824 */ /* 0x000fe200078e0a00 */
[----:B------:R-:W-:Y:S02]  /*d550*/  LOP3.LUT R0, R2, 0xfffffffc, RZ, 0xc0, !PT ;  /* 0xfffffffc02007812 */ /* 0x000fe400078ec0ff */
[----:B------:R-:W-:Y:S01]  /*d560*/  F2FP.PACK_AB R24, R24, R154 ;  /* 0x0000009a1818723e */ /* 0x000fe200000000ff */
[C---:B------:R-:W-:Y:S01]  /*d570*/  IMAD.SHL.U32 R2, R4.reuse, 0x40, RZ ;  /* 0x0000004004027824 */ /* 0x040fe200078e00ff */
[----:B------:R-:W-:Y:S01]  /*d580*/  LOP3.LUT R3, R4, 0x1, RZ, 0xc0, !PT ;  /* 0x0000000104037812 */ /* 0x000fe200078ec0ff */
[----:B------:R-:W-:Y:S01]  /*d590*/  IMAD.IADD R18, R41, 0x1, -R0 ;  /* 0x0000000129127824 */ /* 0x000fe200078e0a00 */
[----:B------:R-:W-:-:S02]  /*d5a0*/  F2FP.PACK_AB R21, R165, R164 ;  /* 0x000000a4a515723e */ /* 0x000fc400000000ff */
[----:B------:R-:W-:Y:S01]  /*d5b0*/  LOP3.LUT R2, R2, 0x1c0, RZ, 0xc0, !PT ;  /* 0x000001c002027812 */ /* 0x000fe200078ec0ff */
[----:B------:R-:W-:Y:S01]  /*d5c0*/  IMAD R0, R35, 0x200, R18 ;  /* 0x0000020023007824 */ /* 0x000fe200078e0212 */
[----:B------:R-:W-:Y:S02]  /*d5d0*/  ISETP.NE.U32.AND P0, PT, R3, 0x1, PT ;  /* 0x000000010300780c */ /* 0x000fe40003f05070 */
[----:B------:R-:W-:Y:S02]  /*d5e0*/  LEA.HI R2, R2, R2, RZ, 0x1d ;  /* 0x0000000202027211 */ /* 0x000fe400078fe8ff */
[----:B------:R-:W-:Y:S02]  /*d5f0*/  R2P PR, R4, 0x6 ;  /* 0x0000000604007804 */ /* 0x000fe40000000000 */
[----:B------:R-:W-:Y:S01]  /*d600*/  SEL R6, R6, 0x10, !P0 ;  /* 0x0000001006067807 */ /* 0x000fe20004000000 */
[----:B------:R-:W-:Y:S01]  /*d610*/  IMAD.U32 R2, R0, 0x2, R2 ;  /* 0x0000000200027824 */ /* 0x000fe200078e0002 */
[----:B------:R-:W-:-:S02]  /*d620*/  F2FP.PACK_AB R17, R17, R166 ;  /* 0x000000a61111723e */ /* 0x000fc400000000ff */
[----:B------:R-:W-:Y:S01]  /*d630*/  F2FP.PACK_AB R23, R23, R156 ;  /* 0x0000009c1717723e */ /* 0x000fe200000000ff */
[----:B------:R-:W-:Y:S01]  /*d640*/  IMAD.SHL.U32 R2, R2, 0x2, RZ ;  /* 0x0000000202027824 */ /* 0x000fe200078e00ff */
[----:B------:R-:W-:Y:S01]  /*d650*/  BAR.SYNC.DEFER_BLOCKING 0x1, 0x80 ;  /* 0x0042000000007b1d */ /* 0x000fe20000010000 */
[----:B------:R-:W-:Y:S02]  /*d660*/  F2FP.PACK_AB R22, R22, R158 ;  /* 0x0000009e1616723e */ /* 0x000fe400000000ff */
[C---:B------:R-:W-:Y:S01]  /*d670*/  IMAD.IADD R3, R2.reuse, 0x1, R6 ;  /* 0x0000000102037824 */ /* 0x040fe200078e0206 */
[C---:B------:R-:W-:Y:S02]  /*d680*/  IADD3 R4, R2.reuse, 0x80, RZ ;  /* 0x0000008002047810 */ /* 0x040fe40007ffe0ff */
[----:B------:R-:W-:Y:S02]  /*d690*/  IADD3 R0, R2, 0xc0, RZ ;  /* 0x000000c002007810 */ /* 0x000fe40007ffe0ff */
[----:B------:R-:W-:-:S02]  /*d6a0*/  @P2 IADD3 R0, R4, -0x40, RZ ;  /* 0xffffffc004002810 */ /* 0x000fc40007ffe0ff */
[----:B------:R-:W-:Y:S02]  /*d6b0*/  F2FP.PACK_AB R20, R20, R160 ;  /* 0x000000a01414723e */ /* 0x000fe400000000ff */
[----:B------:R-:W-:Y:S02]  /*d6c0*/  F2FP.PACK_AB R27, R27, R162 ;  /* 0x000000a21b1b723e */ /* 0x000fe400000000ff */
[----:B------:R-:W-:Y:S02]  /*d6d0*/  F2FP.PACK_AB R19, R19, R168 ;  /* 0x000000a81313723e */ /* 0x000fe400000000ff */
[----:B------:R-:W-:Y:S02]  /*d6e0*/  F2FP.PACK_AB R16, R16, R170 ;  /* 0x000000aa1010723e */ /* 0x000fe400000000ff */
[----:B------:R-:W-:Y:S02]  /*d6f0*/  F2FP.PACK_AB R12, R12, R180 ;  /* 0x000000b40c0c723e */ /* 0x000fe400000000ff */
[----:B------:R-:W-:-:S02]  /*d700*/  F2FP.PACK_AB R11, R183, R182 ;  /* 0x000000b6b70b723e */ /* 0x000fc400000000ff */
[----:B------:R-:W-:Y:S01]  /*d710*/  F2FP.PACK_AB R13, R13, R172 ;  /* 0x000000ac0d0d723e */ /* 0x000fe200000000ff */
[----:B------:R1:W-:Y:S01]  /*d720*/  STS [R2+0x80], R5 ;  /* 0x0000800502007388 */ /* 0x0003e20000000800 */
[----:B------:R-:W-:Y:S02]  /*d730*/  F2FP.PACK_AB R15, R15, R174 ;  /* 0x000000ae0f0f723e */ /* 0x000fe400000000ff */
[----:B------:R-:W-:Y:S01]  /*d740*/  F2FP.PACK_AB R10, R177, R176 ;  /* 0x000000b0b10a723e */ /* 0x000fe200000000ff */
[----:B------:R-:W-:Y:S01]  /*d750*/  STS [R2+0x480], R7 ;  /* 0x0004800702007388 */ /* 0x000fe20000000800 */
[----:B------:R-:W-:Y:S02]  /*d760*/  F2FP.PACK_AB R9, R179, R178 ;  /* 0x000000b2b309723e */ /* 0x000fe400000000ff */
[----:B------:R-:W-:Y:S01]  /*d770*/  ISETP.NE.U32.AND P0, PT, RZ, c[0x0][0x500], PT ;  /* 0x00014000ff007a0c */ /* 0x000fe20003f05070 */
[----:B------:R3:W-:Y:S03]  /*d780*/  STS [R3+0x80], R8 ;  /* 0x0000800803007388 */ /* 0x0007e60000000800 */
[----:B------:R-:W-:Y:S01]  /*d790*/  ISETP.NE.AND.EX P0, PT, RZ, c[0x0][0x504], PT, P0 ;  /* 0x00014100ff007a0c */ /* 0x000fe20003f05300 */
[----:B------:R-:W-:Y:S04]  /*d7a0*/  STS [R3+0x480], R30 ;  /* 0x0004801e03007388 */ /* 0x000fe80000000800 */
[----:B------:R-:W-:Y:S04]  /*d7b0*/  STS [R2+0x2080], R34 ;  /* 0x0020802202007388 */ /* 0x000fe80000000800 */
[----:B------:R4:W-:Y:S04]  /*d7c0*/  STS [R2+0x2480], R122 ;  /* 0x0024807a02007388 */ /* 0x0009e80000000800 */
[----:B------:R-:W-:Y:S01]  /*d7d0*/  STS [R3+0x2080], R33 ;  /* 0x0020802103007388 */ /* 0x000fe20000000800 */
[----:B-1----:R-:W-:-:S03]  /*d7e0*/  IMAD.MOV.U32 R5, RZ, RZ, 0x20 ;  /* 0x00000020ff057424 */ /* 0x002fc600078e00ff */
[----:B------:R1:W-:Y:S02]  /*d7f0*/  STS [R3+0x2480], R130 ;  /* 0x0024808203007388 */ /* 0x0003e40000000800 */
[----:B---3--:R-:W-:Y:S02]  /*d800*/  SEL R8, R5, 0xffffffe0, !P1 ;  /* 0xffffffe005087807 */ /* 0x008fe40004800000 */
[----:B------:R-:W-:-:S03]  /*d810*/  ISETP.NE.U32.AND P1, PT, RZ, c[0x0][0x508], PT ;  /* 0x00014200ff007a0c */ /* 0x000fc60003f25070 */
[----:B------:R-:W-:Y:S01]  /*d820*/  IMAD.IADD R5, R2, 0x1, R8 ;  /* 0x0000000102057824 */ /* 0x000fe200078e0208 */
[----:B------:R-:W-:Y:S01]  /*d830*/  ISETP.NE.AND.EX P1, PT, RZ, c[0x0][0x50c], PT, P1 ;  /* 0x00014300ff007a0c */ /* 0x000fe20003f25310 */
[----:B------:R-:W-:-:S03]  /*d840*/  IMAD.IADD R4, R8, 0x1, R3 ;  /* 0x0000000108047824 */ /* 0x000fc600078e0203 */
[----:B------:R-:W-:Y:S01]  /*d850*/  STS [R5+0x80], R29 ;  /* 0x0000801d05007388 */ /* 0x000fe20000000800 */
[----:B----4-:R-:W-:-:S03]  /*d860*/  IADD3 R2, R8, 0x400, R0 ;  /* 0x0000040008027810 */ /* 0x010fc60007ffe000 */
[----:B------:R-:W-:Y:S02]  /*d870*/  STS [R5+0x480], R28 ;  /* 0x0004801c05007388 */ /* 0x000fe40000000800 */
[C---:B------:R-:W-:Y:S02]  /*d880*/  IMAD.IADD R7, R6.reuse, 0x1, R2 ;  /* 0x0000000106077824 */ /* 0x040fe400078e0202 */
[----:B------:R-:W-:Y:S01]  /*d890*/  STS [R4+0x80], R14 ;  /* 0x0000800e04007388 */ /* 0x000fe20000000800 */
[----:B------:R-:W-:-:S03]  /*d8a0*/  IMAD.IADD R2, R6, 0x1, R0 ;  /* 0x0000000106027824 */ /* 0x000fc600078e0200 */
[----:B------:R-:W-:Y:S01]  /*d8b0*/  STS [R4+0x480], R26 ;  /* 0x0004801a04007388 */ /* 0x000fe20000000800 */
[----:B-1----:R-:W-:-:S03]  /*d8c0*/  IMAD.IADD R3, R8, 0x1, R2 ;  /* 0x0000000108037824 */ /* 0x002fc600078e0202 */
[----:B------:R-:W-:Y:S04]  /*d8d0*/  STS [R5+0x2080], R32 ;  /* 0x0020802005007388 */ /* 0x000fe80000000800 */
[----:B------:R-:W-:Y:S04]  /*d8e0*/  STS [R5+0x2480], R142 ;  /* 0x0024808e05007388 */ /* 0x000fe80000000800 */
[----:B------:R-:W-:Y:S04]  /*d8f0*/  STS [R4+0x2080], R31 ;  /* 0x0020801f04007388 */ /* 0x000fe80000000800 */
[----:B------:R-:W-:Y:S04]  /*d900*/  STS [R4+0x2480], R146 ;  /* 0x0024809204007388 */ /* 0x000fe80000000800 */
[----:B------:R-:W-:Y:S04]  /*d910*/  STS [R0], R25 ;  /* 0x0000001900007388 */ /* 0x000fe80000000800 */
[----:B------:R-:W-:Y:S04]  /*d920*/  STS [R0+0x400], R24 ;  /* 0x0004001800007388 */ /* 0x000fe80000000800 */
[----:B------:R-:W-:Y:S04]  /*d930*/  STS [R2], R21 ;  /* 0x0000001502007388 */ /* 0x000fe80000000800 */
[----:B------:R-:W-:Y:S04]  /*d940*/  STS [R2+0x400], R17 ;  /* 0x0004001102007388 */ /* 0x000fe80000000800 */
[----:B------:R-:W-:Y:S04]  /*d950*/  STS [R0+0x2000], R23 ;  /* 0x0020001700007388 */ /* 0x000fe80000000800 */
[----:B------:R1:W-:Y:S04]  /*d960*/  STS [R0+0x2400], R22 ;  /* 0x0024001600007388 */ /* 0x0003e80000000800 */
[----:B------:R-:W-:Y:S04]  /*d970*/  STS [R2+0x2000], R20 ;  /* 0x0020001402007388 */ /* 0x000fe80000000800 */
[----:B------:R3:W-:Y:S01]  /*d980*/  STS [R2+0x2400], R27 ;  /* 0x0024001b02007388 */ /* 0x0007e20000000800 */
[----:B-1----:R-:W-:-:S05]  /*d990*/  IMAD.IADD R0, R8, 0x1, R0 ;  /* 0x0000000108007824 */ /* 0x002fca00078e0200 */
[----:B------:R-:W-:Y:S01]  /*d9a0*/  STS [R0], R19 ;  /* 0x0000001300007388 */ /* 0x000fe20000000800 */
[----:B---3--:R-:W-:-:S03]  /*d9b0*/  IMAD.MOV.U32 R2, RZ, RZ, 0x4 ;  /* 0x00000004ff027424 */ /* 0x008fc600078e00ff */
[----:B------:R-:W-:Y:S04]  /*d9c0*/  STS [R0+0x400], R16 ;  /* 0x0004001000007388 */ /* 0x000fe80000000800 */
[----:B------:R-:W-:Y:S04]  /*d9d0*/  STS [R3], R12 ;  /* 0x0000000c03007388 */ /* 0x000fe80000000800 */
[----:B------:R-:W-:Y:S04]  /*d9e0*/  STS [R7], R11 ;  /* 0x0000000b07007388 */ /* 0x000fe80000000800 */
[----:B------:R-:W-:Y:S04]  /*d9f0*/  STS [R0+0x2000], R13 ;  /* 0x0020000d00007388 */ /* 0x000fe80000000800 */
[----:B------:R1:W-:Y:S04]  /*da00*/  STS [R0+0x2400], R15 ;  /* 0x0024000f00007388 */ /* 0x0003e80000000800 */
[----:B------:R3:W-:Y:S04]  /*da10*/  STS [R3+0x2000], R10 ;  /* 0x0020000a03007388 */ /* 0x0007e80000000800 */
[----:B------:R4:W-:Y:S01]  /*da20*/  STS [R7+0x2000], R9 ;  /* 0x0020000907007388 */ /* 0x0009e20000000800 */
[----:B--2---:R-:W-:-:S03]  /*da30*/  IMAD.WIDE R4, R43, R2, c[0x0][0x500] ;  /* 0x000140002b047625 */ /* 0x004fc600078e0202 */
[----:B------:R-:W-:Y:S06]  /*da40*/  BAR.SYNC.DEFER_BLOCKING 0x1, 0x80 ;  /* 0x0042000000007b1d */ /* 0x000fec0000010000 */
[----:B-1----:R-:W2:Y:S01]  /*da50*/  @P0 LDG.E R0, [R4.64] ;  /* 0x0000000804000981 */ /* 0x002ea2000c1e1900 */
[----:B------:R-:W-:Y:S02]  /*da60*/  IMAD.MOV.U32 R17, RZ, RZ, c[0x0][0x388] ;  /* 0x0000e200ff117624 */ /* 0x000fe400078e00ff */
[----:B---3--:R-:W-:-:S05]  /*da70*/  @P1 IMAD.WIDE R2, R43, R2, c[0x0][0x508] ;  /* 0x000142002b021625 */ /* 0x008fca00078e0202 */
[----:B------:R1:W5:Y:S02]  /*da80*/  @P1 LDG.E R17, [R2.64] ;  /* 0x0000000802111981 */ /* 0x000364000c1e1900 */
[----:B-1----:R-:W-:Y:S02]  /*da90*/  CS2R R2, SRZ ;  /* 0x0000000000027805 */ /* 0x002fe4000001ff00 */
[--C-:B--2---:R-:W-:Y:S01]  /*daa0*/  @P0 SHF.R.S32.HI R3, RZ, 0x1f, R0.reuse ;  /* 0x0000001fff030819 */ /* 0x104fe20000011400 */
[----:B------:R-:W-:Y:S01]  /*dab0*/  @P0 IMAD.MOV.U32 R2, RZ, RZ, R0 ;  /* 0x000000ffff020224 */ /* 0x000fe200078e0000 */
[----:B------:R-:W-:Y:S05]  /*dac0*/  @P1 BRA `(.L_x_35) ;  /* 0x0000004000001947 */ /* 0x000fea0003800000 */
[----:B----4-:R-:W-:Y:S05]  /*dad0*/  @!P0 BRA `(.L_x_35) ;  /* 0x0000003000008947 */ /* 0x010fea0003800000 */
[----:B------:R-:W2:Y:S04]  /*dae0*/  LDG.E R6, [R4.64] ;  /* 0x0000000804067981 */ /* 0x000ea8000c1e1900 */
[----:B------:R-:W2:Y:S02]  /*daf0*/  LDG.E R0, [R4.64+0x4] ;  /* 0x0000040804007981 */ /* 0x000ea4000c1e1900 */
[----:B--2--5:R-:W-:-:S02]  /*db00*/  IADD3 R17, -R6, R0, RZ ;  /* 0x0000000006117210 */ /* 0x024fc40007ffe1ff */
.L_x_35:
[----:B----4-:R-:W-:Y:S01]  /*db10*/  IMAD.MOV.U32 R4, RZ, RZ, c[0x0][0x4e8] ;  /* 0x00013a00ff047624 */ /* 0x010fe200078e00ff */
[----:B------:R-:W-:Y:S01]  /*db20*/  LEA.HI R6, R18, R18, RZ, 0x1 ;  /* 0x0000001212067211 */ /* 0x000fe200078f08ff */
[----:B------:R-:W1:Y:S01]  /*db30*/  S2R R19, SR_CTAID.Y ;  /* 0x0000000000137919 */ /* 0x000e620000002600 */
[----:B------:R-:W-:Y:S01]  /*db40*/  LEA.HI R20, R42, R41, RZ, 0x3 ;  /* 0x000000292a147211 */ /* 0x000fe200078f18ff */
[----:B------:R-:W-:Y:S01]  /*db50*/  IMAD R7, R3, c[0x0][0x3a0], RZ ;  /* 0x0000e80003077a24 */ /* 0x000fe200078e02ff */
[----:B------:R-:W-:Y:S01]  /*db60*/  LOP3.LUT R0, R6, 0x1ffffffe, RZ, 0xc0, !PT ;  /* 0x1ffffffe06007812 */ /* 0x000fe200078ec0ff */
[----:B------:R-:W2:Y:S01]  /*db70*/  S2R R23, SR_CTAID.X ;  /* 0x0000000000177919 */ /* 0x000ea20000002500 */
[----:B------:R-:W-:Y:S01]  /*db80*/  ISETP.NE.AND P2, PT, R4, 0x1, PT ;  /* 0x000000010400780c */ /* 0x000fe20003f45270 */
[----:B------:R-:W-:Y:S01]  /*db90*/  IMAD.SHL.U32 R8, R6, 0x20, RZ ;  /* 0x0000002006087824 */ /* 0x000fe200078e00ff */
[----:B------:R-:W-:Y:S01]  /*dba0*/  LOP3.LUT R4, R36, 0xffffffe0, RZ, 0xc0, !PT ;  /* 0xffffffe024047812 */ /* 0x000fe200078ec0ff */
[----:B------:R-:W-:Y:S01]  /*dbb0*/  IMAD.IADD R10, R18, 0x1, -R0 ;  /* 0x00000001120a7824 */ /* 0x000fe200078e0a00 */
[----:B------:R-:W-:Y:S01]  /*dbc0*/  SHF.R.S32.HI R9, RZ, 0x1f, R35 ;  /* 0x0000001fff097819 */ /* 0x000fe20000011423 */
[----:B------:R-:W-:Y:S01]  /*dbd0*/  IMAD R6, R2, c[0x0][0x3a4], R7 ;  /* 0x0000e90002067a24 */ /* 0x000fe200078e0207 */
[----:B------:R-:W-:Y:S01]  /*dbe0*/  LOP3.LUT R5, R20, 0xfffffff8, RZ, 0xc0, !PT ;  /* 0xfffffff814057812 */ /* 0x000fe200078ec0ff */
[----:B------:R-:W-:Y:S01]  /*dbf0*/  IMAD.IADD R0, R41, 0x1, -R4 ;  /* 0x0000000129007824 */ /* 0x000fe200078e0a04 */
[----:B------:R-:W-:-:S02]  /*dc00*/  LEA.HI R9, R9, R35, RZ, 0x2 ;  /* 0x0000002309097211 */ /* 0x000fc400078f10ff */
[----:B------:R-:W-:Y:S01]  /*dc10*/  LOP3.LUT R8, R8, 0xffffffc0, RZ, 0xc0, !PT ;  /* 0xffffffc008087812 */ /* 0x000fe200078ec0ff */
[----:B------:R-:W-:Y:S01]  /*dc20*/  IMAD.IADD R13, R41, 0x1, -R5 ;  /* 0x00000001290d7824 */ /* 0x000fe200078e0a05 */
[----:B------:R-:W-:Y:S01]  /*dc30*/  SHF.R.S32.HI R11, RZ, 0x1f, R0 ;  /* 0x0000001fff0b7819 */ /* 0x000fe20000011400 */
[----:B------:R-:W-:Y:S01]  /*dc40*/  IMAD.WIDE.U32 R4, R2, c[0x0][0x3a0], RZ ;  /* 0x0000e80002047a25 */ /* 0x000fe200078e00ff */
[----:B------:R-:W-:Y:S02]  /*dc50*/  LOP3.LUT R9, R9, 0xffffffc, RZ, 0xc0, !PT ;  /* 0x0ffffffc09097812 */ /* 0x000fe400078ec0ff */
[----:B------:R-:W-:Y:S01]  /*dc60*/  LEA.HI R7, R11, R0, RZ, 0x2 ;  /* 0x000000000b077211 */ /* 0x000fe200078f10ff */
[----:B------:R-:W-:Y:S01]  /*dc70*/  IMAD.IADD R5, R5, 0x1, R6 ;  /* 0x0000000105057824 */ /* 0x000fe200078e0206 */
[----:B------:R-:W-:Y:S01]  /*dc80*/  LOP3.LUT P1, RZ, R0, 0x3, RZ, 0xc0, !PT ;  /* 0x0000000300ff7812 */ /* 0x000fe2000782c0ff */
[----:B------:R-:W-:Y:S01]  /*dc90*/  IMAD.IADD R0, R35, 0x1, -R9 ;  /* 0x0000000123007824 */ /* 0x000fe200078e0a09 */
[----:B------:R-:W-:Y:S01]  /*dca0*/  SHF.R.S32.HI R6, RZ, 0x2, R7 ;  /* 0x00000002ff067819 */ /* 0x000fe20000011407 */
[----:B------:R-:W-:Y:S01]  /*dcb0*/  IMAD R8, R10, 0x8, R8 ;  /* 0x000000080a087824 */ /* 0x000fe200078e0208 */
[----:B-1----:R-:W-:Y:S01]  /*dcc0*/  SHF.R.S32.HI R7, RZ, 0x1f, R19 ;  /* 0x0000001fff077819 */ /* 0x002fe20000011413 */
[----:B------:R-:W-:Y:S01]  /*dcd0*/  IMAD.WIDE.U32 R14, R19, c[0x0][0x490], R2 ;  /* 0x00012400130e7a25 */ /* 0x000fe200078e0002 */
[----:B------:R-:W-:-:S02]  /*dce0*/  SHF.R.S32.HI R20, RZ, 0x3, R20 ;  /* 0x00000003ff147819 */ /* 0x000fc40000011414 */
[----:B------:R-:W-:Y:S01]  /*dcf0*/  LEA.HI R22, R42, R41, RZ, 0x6 ;  /* 0x000000292a167211 */ /* 0x000fe200078f30ff */
[----:B------:R-:W-:Y:S02]  /*dd00*/  IMAD R16, R0, 0x10, R6 ;  /* 0x0000001000107824 */ /* 0x000fe400078e0206 */
[C---:B------:R-:W-:Y:S02]  /*dd10*/  IMAD R9, R7.reuse, c[0x0][0x490], RZ ;  /* 0x0001240007097a24 */ /* 0x040fe400078e02ff */
[----:B------:R-:W-:Y:S02]  /*dd20*/  IMAD.IADD R0, R16, 0x1, R8 ;  /* 0x0000000110007824 */ /* 0x000fe400078e0208 */
[----:B------:R-:W-:Y:S02]  /*dd30*/  IMAD R12, R7, c[0x0][0x3e8], RZ ;  /* 0x0000fa00070c7a24 */ /* 0x000fe400078e02ff */
[----:B------:R-:W-:Y:S02]  /*dd40*/  IMAD.SHL.U32 R7, R20, 0x40, RZ ;  /* 0x0000004014077824 */ /* 0x000fe400078e00ff */
[----:B--2---:R-:W-:-:S02]  /*dd50*/  IMAD R6, R23, 0x80, R0 ;  /* 0x0000008017067824 */ /* 0x004fc400078e0200 */
[----:B------:R-:W-:Y:S01]  /*dd60*/  IMAD R9, R19, c[0x0][0x494], R9 ;  /* 0x0001250013097a24 */ /* 0x000fe200078e0209 */
[----:B------:R-:W-:Y:S01]  /*dd70*/  LOP3.LUT R7, R7, 0x1c0, RZ, 0xc0, !PT ;  /* 0x000001c007077812 */ /* 0x000fe200078ec0ff */
[----:B------:R-:W-:Y:S02]  /*dd80*/  IMAD.SHL.U32 R8, R13, 0x8, RZ ;  /* 0x000000080d087824 */ /* 0x000fe400078e00ff */
[----:B------:R-:W-:-:S03]  /*dd90*/  @P2 IMAD.HI.U32 R10, R6, c[0x0][0x4ec], RZ ;  /* 0x00013b00060a2a27 */ /* 0x000fc600078e00ff */
[----:B------:R-:W-:Y:S01]  /*dda0*/  LOP3.LUT R11, R7, 0x38, R8, 0xf8, !PT ;  /* 0x00000038070b7812 */ /* 0x000fe200078ef808 */
[----:B------:R-:W-:Y:S01]  /*ddb0*/  IMAD.WIDE.U32 R2, R19, c[0x0][0x3e8], R4 ;  /* 0x0000fa0013027a25 */ /* 0x000fe200078e0004 */
[----:B------:R-:W-:Y:S02]  /*ddc0*/  SHF.R.U32.HI R7, RZ, 0x3, R7 ;  /* 0x00000003ff077819 */ /* 0x000fe40000011607 */
[----:B------:R-:W-:Y:S01]  /*ddd0*/  ISETP.GE.AND P6, PT, R8, c[0x0][0x3c8], PT ;  /* 0x0000f20008007a0c */ /* 0x000fe20003fc6270 */
[----:B------:R-:W-:Y:S01]  /*dde0*/  IMAD.IADD R5, R15, 0x1, R9 ;  /* 0x000000010f057824 */ /* 0x000fe200078e0209 */
[----:B------:R-:W-:Y:S01]  /*ddf0*/  SHF.R.S32.HI R9, RZ, 0x1f, R43 ;  /* 0x0000001fff097819 */ /* 0x000fe2000001142b */
[----:B------:R-:W-:Y:S01]  /*de00*/  IMAD.MOV.U32 R0, RZ, RZ, R6 ;  /* 0x000000ffff007224 */ /* 0x000fe200078e0006 */
[----:B------:R-:W-:Y:S01]  /*de10*/  @P2 SHF.R.U32.HI R0, RZ, c[0x0][0x4f0], R10 ;  /* 0x00013c00ff002a19 */ /* 0x000fe2000001160a */
[----:B------:R-:W-:Y:S01]  /*de20*/  IMAD R12, R19, c[0x0][0x3ec], R12 ;  /* 0x0000fb00130c7a24 */ /* 0x000fe200078e020c */
[----:B------:R-:W-:Y:S01]  /*de30*/  SEL R9, R9, RZ, !P0 ;  /* 0x000000ff09097207 */ /* 0x000fe20004000000 */
[----:B------:R-:W-:Y:S01]  /*de40*/  IMAD.MOV.U32 R4, RZ, RZ, R14 ;  /* 0x000000ffff047224 */ /* 0x000fe200078e000e */
[----:B------:R-:W-:Y:S01]  /*de50*/  SEL R10, R43, RZ, !P0 ;  /* 0x000000ff2b0a7207 */ /* 0x000fe20004000000 */
[----:B------:R-:W-:Y:S01]  /*de60*/  IMAD.IADD R3, R3, 0x1, R12 ;  /* 0x0000000103037824 */ /* 0x000fe200078e020c */
[----:B------:R-:W-:Y:S01]  /*de70*/  LOP3.LUT R21, R11, R7, RZ, 0x3c, !PT ;  /* 0x000000070b157212 */ /* 0x000fe200078e3cff */
[----:B------:R-:W-:Y:S01]  /*de80*/  IMAD R7, R13, 0x10, R20 ;  /* 0x000000100d077824 */ /* 0x000fe200078e0214 */
[----:B------:R-:W-:Y:S01]  /*de90*/  SHF.R.S32.HI R53, RZ, 0x1f, R8 ;  /* 0x0000001fff357819 */ /* 0x000fe20000011408 */
[----:B------:R-:W-:-:S02]  /*dea0*/  IMAD.MOV R12, RZ, RZ, -R0 ;  /* 0x000000ffff0c7224 */ /* 0x000fc400078e0a00 */
[----:B------:R-:W-:Y:S02]  /*deb0*/  IMAD R13, R9, c[0x0][0x498], RZ ;  /* 0x00012600090d7a24 */ /* 0x000fe400078e02ff */
[----:B------:R-:W-:-:S04]  /*dec0*/  IMAD.WIDE.U32 R4, R10, c[0x0][0x498], R4 ;  /* 0x000126000a047a25 */ /* 0x000fc800078e0004 */
[----:B------:R-:W-:Y:S01]  /*ded0*/  IMAD R11, R23, 0x80, R7 ;  /* 0x00000080170b7824 */ /* 0x000fe200078e0207 */
[----:B------:R-:W-:Y:S01]  /*dee0*/  IADD3 R4, P0, R0, R4, RZ ;  /* 0x0000000400047210 */ /* 0x000fe20007f1e0ff */
[----:B------:R-:W-:Y:S02]  /*def0*/  IMAD R7, R12, c[0x0][0x4e8], R6 ;  /* 0x00013a000c077a24 */ /* 0x000fe400078e0206 */
[----:B------:R-:W-:Y:S01]  /*df00*/  IMAD R12, R10, c[0x0][0x49c], R13 ;  /* 0x000127000a0c7a24 */ /* 0x000fe200078e020d */
[----:B------:R-:W-:Y:S01]  /*df10*/  SHF.R.S32.HI R13, RZ, 0x1f, R0 ;  /* 0x0000001fff0d7819 */ /* 0x000fe20000011400 */
[----:B------:R-:W-:Y:S01]  /*df20*/  IMAD R0, R9, c[0x0][0x3f0], RZ ;  /* 0x0000fc0009007a24 */ /* 0x000fe200078e02ff */
[----:B------:R-:W-:Y:S01]  /*df30*/  SHF.R.S32.HI R9, RZ, 0x1f, R7 ;  /* 0x0000001fff097819 */ /* 0x000fe20000011407 */
[----:B------:R-:W-:Y:S01]  /*df40*/  @P2 IMAD.HI.U32 R14, R11, c[0x0][0x4ec], RZ ;  /* 0x00013b000b0e2a27 */ /* 0x000fe200078e00ff */
[----:B------:R-:W-:-:S03]  /*df50*/  IADD3.X R5, R13, R5, R12, P0, !PT ;  /* 0x000000050d057210 */ /* 0x000fc600007fe40c */
[----:B------:R-:W-:Y:S02]  /*df60*/  IMAD R12, R10, c[0x0][0x3f4], R0 ;  /* 0x0000fd000a0c7a24 */ /* 0x000fe400078e0200 */
[----:B------:R-:W-:Y:S02]  /*df70*/  IMAD R0, R9, c[0x0][0x488], RZ ;  /* 0x0001220009007a24 */ /* 0x000fe400078e02ff */
[----:B------:R-:W-:Y:S01]  /*df80*/  IMAD.MOV.U32 R6, RZ, RZ, R11 ;  /* 0x000000ffff067224 */ /* 0x000fe200078e000b */
[----:B------:R-:W-:Y:S01]  /*df90*/  @P2 SHF.R.U32.HI R6, RZ, c[0x0][0x4f0], R14 ;  /* 0x00013c00ff062a19 */ /* 0x000fe2000001160e */
[----:B------:R-:W-:-:S04]  /*dfa0*/  IMAD.WIDE.U32 R4, R7, c[0x0][0x488], R4 ;  /* 0x0001220007047a25 */ /* 0x000fc800078e0004 */
[----:B------:R-:W-:Y:S01]  /*dfb0*/  IMAD R9, R7, c[0x0][0x48c], R0 ;  /* 0x0001230007097a24 */ /* 0x000fe200078e0200 */
[----:B------:R-:W-:Y:S01]  /*dfc0*/  LEA R7, P0, R4, c[0x0][0x450], 0x2 ;  /* 0x0001140004077a11 */ /* 0x000fe200078010ff */
[----:B------:R-:W-:Y:S01]  /*dfd0*/  IMAD.WIDE.U32 R2, R10, c[0x0][0x3f0], R2 ;  /* 0x0000fc000a027a25 */ /* 0x000fe200078e0002 */
[----:B------:R-:W-:-:S03]  /*dfe0*/  SHF.R.S32.HI R10, RZ, 0x1f, R6 ;  /* 0x0000001fff0a7819 */ /* 0x000fc60000011406 */
[----:B------:R-:W-:Y:S01]  /*dff0*/  IMAD.IADD R5, R5, 0x1, R9 ;  /* 0x0000000105057824 */ /* 0x000fe200078e0209 */
[----:B------:R-:W-:Y:S01]  /*e000*/  SHFL.IDX PT, R14, R7, 0x1, 0x1c1f ;  /* 0x003c1f00070e7f89 */ /* 0x000fe200000e0000 */
[----:B------:R-:W-:Y:S02]  /*e010*/  IMAD R0, R10, c[0x0][0x3e0], RZ ;  /* 0x0000f8000a007a24 */ /* 0x000fe400078e02ff */
[----:B------:R-:W-:Y:S01]  /*e020*/  IMAD.MOV R18, RZ, RZ, -R6 ;  /* 0x000000ffff127224 */ /* 0x000fe200078e0a06 */
[----:B------:R-:W-:Y:S01]  /*e030*/  LEA.HI.X R4, R4, c[0x0][0x454], R5, 0x2, P0 ;  /* 0x0001150004047a11 */ /* 0x000fe200000f1405 */
[----:B------:R-:W-:Y:S01]  /*e040*/  IMAD R9, R6, c[0x0][0x3e4], R0 ;  /* 0x0000f90006097a24 */ /* 0x000fe200078e0200 */
[----:B------:R-:W-:Y:S01]  /*e050*/  SHFL.IDX PT, R10, R7, 0x3, 0x1c1f ;  /* 0x007c1f00070a7f89 */ /* 0x000fe200000e0000 */
[----:B------:R-:W-:Y:S02]  /*e060*/  IMAD.IADD R3, R3, 0x1, R12 ;  /* 0x0000000103037824 */ /* 0x000fe400078e020c */
[----:B-----5:R-:W-:Y:S01]  /*e070*/  IMAD R0, R17, c[0x0][0x4e8], RZ ;  /* 0x00013a0011007a24 */ /* 0x020fe200078e02ff */
[----:B------:R-:W-:Y:S01]  /*e080*/  SHFL.IDX PT, R15, R4, 0x1, 0x1c1f ;  /* 0x003c1f00040f7f89 */ /* 0x000fe200000e0000 */
[----:B------:R-:W-:-:S02]  /*e090*/  IMAD R5, R23, 0x80, R16 ;  /* 0x0000008017057824 */ /* 0x000fc400078e0210 */
[----:B------:R-:W-:Y:S01]  /*e0a0*/  IMAD R18, R18, c[0x0][0x4e8], R11 ;  /* 0x00013a0012127a24 */ /* 0x000fe200078e020b */
[----:B------:R-:W-:Y:S01]  /*e0b0*/  SHFL.IDX PT, R16, R7, RZ, 0x1c1f ;  /* 0x001c1fff07107589 */ /* 0x000fe200000e0000 */
[----:B------:R-:W-:Y:S01]  /*e0c0*/  IMAD.WIDE.U32 R2, R6, c[0x0][0x3e0], R2 ;  /* 0x0000f80006027a25 */ /* 0x000fe200078e0002 */
[-C--:B------:R-:W-:Y:S02]  /*e0d0*/  ISETP.GE.OR P4, PT, R5, R0.reuse, P1 ;  /* 0x000000000500720c */ /* 0x080fe40000f86670 */
[----:B------:R-:W1:Y:S01]  /*e0e0*/  SHFL.IDX PT, R17, R4, RZ, 0x1c1f ;  /* 0x001c1fff04117589 */ /* 0x000e6200000e0000 */
[----:B------:R-:W-:Y:S01]  /*e0f0*/  SHF.R.S32.HI R6, RZ, 0x1f, R18 ;  /* 0x0000001fff067819 */ /* 0x000fe20000011412 */
[----:B------:R-:W-:Y:S01]  /*e100*/  IMAD.IADD R3, R3, 0x1, R9 ;  /* 0x0000000103037824 */ /* 0x000fe200078e0209 */
[----:B------:R-:W-:Y:S01]  /*e110*/  IADD3 R9, R5, 0x8, RZ ;  /* 0x0000000805097810 */ /* 0x000fe20007ffe0ff */
[----:B------:R2:W-:Y:S02]  /*e120*/  SHFL.IDX PT, R12, R7, 0x2, 0x1c1f ;  /* 0x005c1f00070c7f89 */ /* 0x0005e400000e0000 */
[----:B------:R-:W-:Y:S01]  /*e130*/  IMAD R6, R6, c[0x0][0x3d8], RZ ;  /* 0x0000f60006067a24 */ /* 0x000fe200078e02ff */
[----:B------:R-:W-:Y:S01]  /*e140*/  ISETP.GE.OR P3, PT, R9, R0, P1 ;  /* 0x000000000900720c */ /* 0x000fe20000f66670 */
[----:B------:R-:W3:Y:S01]  /*e150*/  SHFL.IDX PT, R13, R4, 0x2, 0x1c1f ;  /* 0x005c1f00040d7f89 */ /* 0x000ee200000e0000 */
[----:B------:R-:W-:-:S02]  /*e160*/  IMAD.SHL.U32 R9, R22, 0x8, RZ ;  /* 0x0000000816097824 */ /* 0x000fc400078e00ff */
[C---:B------:R-:W-:Y:S01]  /*e170*/  IMAD R19, R18.reuse, c[0x0][0x3dc], R6 ;  /* 0x0000f70012137a24 */ /* 0x040fe200078e0206 */
[----:B------:R4:W3:Y:S04]  /*e180*/  SHFL.IDX PT, R11, R4, 0x3, 0x1c1f ;  /* 0x007c1f00040b7f89 */ /* 0x0008e800000e0000 */
[----:B-1----:R-:W-:Y:S01]  /*e190*/  @!P4 ST.E [R16.64], R37 ;  /* 0x000000251000c985 */ /* 0x002fe2000c101908 */
[----:B--2---:R-:W-:Y:S01]  /*e1a0*/  IMAD.WIDE.U32 R6, R18, c[0x0][0x3d8], R2 ;  /* 0x0000f60012067a25 */ /* 0x004fe200078e0002 */
[----:B------:R-:W-:Y:S02]  /*e1b0*/  IADD3 R18, R5, 0x48, RZ ;  /* 0x0000004805127810 */ /* 0x000fe40007ffe0ff */
[----:B------:R-:W-:Y:S01]  /*e1c0*/  @!P3 ST.E [R14.64], R38 ;  /* 0x000000260e00b985 */ /* 0x000fe2000c101908 */
[----:B------:R-:W-:-:S02]  /*e1d0*/  IMAD.IADD R3, R7, 0x1, R19 ;  /* 0x0000000107037824 */ /* 0x000fc400078e0213 */
[----:B------:R-:W-:Y:S01]  /*e1e0*/  IMAD R2, R23, 0x80, R20 ;  /* 0x0000008017027824 */ /* 0x000fe200078e0214 */
[----:B----4-:R-:W-:Y:S02]  /*e1f0*/  IADD3 R4, R5, 0x40, RZ ;  /* 0x0000004005047810 */ /* 0x010fe40007ffe0ff */
[----:B------:R-:W-:Y:S02]  /*e200*/  LOP3.LUT R5, R21, 0x7ffffe00, R9, 0xf8, !PT ;  /* 0x7ffffe0015057812 */ /* 0x000fe400078ef809 */
[-C--:B------:R-:W-:Y:S02]  /*e210*/  ISETP.GE.OR P2, PT, R4, R0.reuse, P1 ;  /* 0x000000000400720c */ /* 0x080fe40000f46670 */
[----:B------:R-:W-:Y:S01]  /*e220*/  LEA R4, P0, R6, c[0x0][0x380], 0x1 ;  /* 0x0000e00006047a11 */ /* 0x000fe200078008ff */
[----:B------:R-:W-:Y:S01]  /*e230*/  IMAD.SHL.U32 R5, R5, 0x2, RZ ;  /* 0x0000000205057824 */ /* 0x000fe200078e00ff */
[-C--:B------:R-:W-:Y:S02]  /*e240*/  ISETP.GE.OR P1, PT, R18, R0.reuse, P1 ;  /* 0x000000001200720c */ /* 0x080fe40000f26670 */
[----:B------:R-:W-:Y:S01]  /*e250*/  LEA.HI.X R3, R6, c[0x0][0x384], R3, 0x1, P0 ;  /* 0x0000e10006037a11 */ /* 0x000fe200000f0c03 */
[----:B------:R-:W-:Y:S01]  /*e260*/  SHFL.IDX PT, R7, R4, 0x1, 0x181f ;  /* 0x00381f0004077f89 */ /* 0x000fe200000e0000 */
[----:B------:R-:W-:-:S02]  /*e270*/  ISETP.GE.OR P3, PT, R2, R0, P6 ;  /* 0x000000000200720c */ /* 0x000fc40003766670 */
[C---:B------:R-:W-:Y:S01]  /*e280*/  IADD3 R6, R2.reuse, 0x10, RZ ;  /* 0x0000001002067810 */ /* 0x040fe20007ffe0ff */
[----:B------:R-:W-:Y:S01]  /*e290*/  SHFL.IDX PT, R9, R3, RZ, 0x181f ;  /* 0x00181fff03097589 */ /* 0x000fe200000e0000 */
[C---:B------:R-:W-:Y:S02]  /*e2a0*/  IADD3 R32, R2.reuse, 0x40, RZ ;  /* 0x0000004002207810 */ /* 0x040fe40007ffe0ff */
[----:B------:R-:W-:Y:S01]  /*e2b0*/  IADD3 R54, R2, 0x60, RZ ;  /* 0x0000006002367810 */ /* 0x000fe20007ffe0ff */
[----:B---3--:R-:W-:Y:S01]  /*e2c0*/  @!P2 ST.E [R12.64], R39 ;  /* 0x000000270c00a985 */ /* 0x008fe2000c101908 */
[-C--:B------:R-:W-:Y:S02]  /*e2d0*/  ISETP.GE.OR P2, PT, R6, R0.reuse, P6 ;  /* 0x000000000600720c */ /* 0x080fe40003746670 */
[----:B------:R-:W-:Y:S01]  /*e2e0*/  IADD3 R6, R2, 0x20, RZ ;  /* 0x0000002002067810 */ /* 0x000fe20007ffe0ff */
[----:B------:R-:W1:Y:S04]  /*e2f0*/  SHFL.IDX PT, R12, R4, RZ, 0x181f ;  /* 0x00181fff040c7589 */ /* 0x000e6800000e0000 */
[----:B------:R2:W-:Y:S01]  /*e300*/  @!P1 ST.E [R10.64], R40 ;  /* 0x000000280a009985 */ /* 0x0005e2000c101908 */
[----:B------:R-:W-:-:S02]  /*e310*/  ISETP.GE.OR P1, PT, R6, R0, P6 ;  /* 0x000000000600720c */ /* 0x000fc40003726670 */
[----:B------:R-:W-:Y:S01]  /*e320*/  IADD3 R6, R2, 0x30, RZ ;  /* 0x0000003002067810 */ /* 0x000fe20007ffe0ff */
[----:B------:R-:W-:Y:S03]  /*e330*/  LDS.128 R24, [R5+0x80] ;  /* 0x0000800005187984 */ /* 0x000fe60000000c00 */
[----:B------:R-:W-:Y:S01]  /*e340*/  ISETP.GE.OR P0, PT, R6, R0, P6 ;  /* 0x000000000600720c */ /* 0x000fe20003706670 */
[----:B------:R-:W3:Y:S04]  /*e350*/  SHFL.IDX PT, R11, R3, 0x1, 0x181f ;  /* 0x00381f00030b7f89 */ /* 0x000ee800000e0000 */
[----:B------:R-:W4:Y:S04]  /*e360*/  SHFL.IDX PT, R14, R4, 0x2, 0x181f ;  /* 0x00581f00040e7f89 */ /* 0x000f2800000e0000 */
[----:B------:R-:W4:Y:S04]  /*e370*/  SHFL.IDX PT, R44, R3, 0x2, 0x181f ;  /* 0x00581f00032c7f89 */ /* 0x000f2800000e0000 */
[----:B------:R-:W4:Y:S01]  /*e380*/  SHFL.IDX PT, R15, R4, 0x3, 0x181f ;  /* 0x00781f00040f7f89 */ /* 0x000f2200000e0000 */
[----:B-1----:R-:W-:-:S03]  /*e390*/  @!P3 LEA R12, P5, R8, R12, 0x1 ;  /* 0x0000000c080cb211 */ /* 0x002fc600078a08ff */
[----:B------:R-:W-:Y:S01]  /*e3a0*/  LDS.128 R20, [R5+0x880] ;  /* 0x0008800005147984 */ /* 0x000fe20000000c00 */
[----:B------:R-:W-:Y:S02]  /*e3b0*/  @!P3 LEA.HI.X R13, R8, R9, R53, 0x1, P5 ;  /* 0x00000009080db211 */ /* 0x000fe400028f0c35 */
[----:B------:R-:W-:Y:S01]  /*e3c0*/  ISETP.GE.OR P5, PT, R32, R0, P6 ;  /* 0x000000002000720c */ /* 0x000fe200037a6670 */
[----:B------:R-:W-:Y:S01]  /*e3d0*/  LDS.128 R16, [R5+0x1080] ;  /* 0x0010800005107984 */ /* 0x000fe20000000c00 */
[----:B--2---:R-:W-:-:S03]  /*e3e0*/  @!P2 LEA R10, P4, R8, R7, 0x1 ;  /* 0x00000007080aa211 */ /* 0x004fc600078808ff */
[----:B------:R-:W1:Y:S01]  /*e3f0*/  SHFL.IDX PT, R45, R3, 0x3, 0x181f ;  /* 0x00781f00032d7f89 */ /* 0x000e6200000e0000 */
[----:B---3--:R-:W-:-:S03]  /*e400*/  @!P2 LEA.HI.X R11, R8, R11, R53, 0x1, P4 ;  /* 0x0000000b080ba211 */ /* 0x008fc600020f0c35 */
[----:B------:R-:W2:Y:S01]  /*e410*/  LDS.128 R28, [R5+0x1880] ;  /* 0x00188000051c7984 */ /* 0x000ea20000000c00 */
[----:B----4-:R-:W-:-:S03]  /*e420*/  @!P1 LEA R6, P4, R8, R14, 0x1 ;  /* 0x0000000e08069211 */ /* 0x010fc600078808ff */
[----:B------:R-:W-:Y:S01]  /*e430*/  LDS.128 R32, [R5+0x2080] ;  /* 0x0020800005207984 */ /* 0x000fe20000000c00 */
[--C-:B------:R-:W-:Y:S02]  /*e440*/  @!P1 LEA.HI.X R7, R8, R44, R53.reuse, 0x1, P4 ;  /* 0x0000002c08079211 */ /* 0x100fe400020f0c35 */
[----:B------:R-:W-:Y:S01]  /*e450*/  IADD3 R44, R2, 0x50, RZ ;  /* 0x00000050022c7810 */ /* 0x000fe20007ffe0ff */
[----:B------:R-:W-:Y:S01]  /*e460*/  LDS.128 R36, [R5+0x2880] ;  /* 0x0028800005247984 */ /* 0x000fe20000000c00 */
[----:B------:R-:W-:Y:S02]  /*e470*/  @!P0 LEA R14, P4, R8, R15, 0x1 ;  /* 0x0000000f080e8211 */ /* 0x000fe400078808ff */
[----:B------:R-:W-:Y:S01]  /*e480*/  IADD3 R2, R2, 0x70, RZ ;  /* 0x0000007002027810 */ /* 0x000fe20007ffe0ff */
[----:B------:R-:W-:Y:S04]  /*e490*/  LDS.128 R40, [R5+0x3080] ;  /* 0x0030800005287984 */ /* 0x000fe80000000c00 */
[----:B------:R-:W3:Y:S04]  /*e4a0*/  SHFL.IDX PT, R48, R4, 0x4, 0x181f ;  /* 0x00981f0004307f89 */ /* 0x000ee800000e0000 */
[----:B------:R-:W4:Y:S01]  /*e4b0*/  SHFL.IDX PT, R9, R4, 0x5, 0x181f ;  /* 0x00b81f0004097f89 */ /* 0x000f2200000e0000 */
[----:B-1----:R-:W-:-:S02]  /*e4c0*/  @!P0 LEA.HI.X R15, R8, R45, R53, 0x1, P4 ;  /* 0x0000002d080f8211 */ /* 0x002fc400020f0c35 */
[-C--:B------:R-:W-:Y:S01]  /*e4d0*/  ISETP.GE.OR P4, PT, R44, R0.reuse, P6 ;  /* 0x000000002c00720c */ /* 0x080fe20003786670 */
[----:B------:R-:W-:Y:S04]  /*e4e0*/  SHFL.IDX PT, R49, R4, 0x6, 0x181f ;  /* 0x00d81f0004317f89 */ /* 0x000fe800000e0000 */
[----:B------:R-:W1:Y:S04]  /*e4f0*/  SHFL.IDX PT, R52, R3, 0x4, 0x181f ;  /* 0x00981f0003347f89 */ /* 0x000e6800000e0000 */
[----:B------:R-:W1:Y:S04]  /*e500*/  SHFL.IDX PT, R51, R3, 0x5, 0x181f ;  /* 0x00b81f0003337f89 */ /* 0x000e6800000e0000 */
[----:B------:R-:W1:Y:S04]  /*e510*/  SHFL.IDX PT, R50, R3, 0x6, 0x181f ;  /* 0x00d81f0003327f89 */ /* 0x000e6800000e0000 */
[----:B------:R-:W1:Y:S04]  /*e520*/  LDS.128 R44, [R5+0x3880] ;  /* 0x00388000052c7984 */ /* 0x000e680000000c00 */
[----:B------:R3:W-:Y:S01]  /*e530*/  @!P3 ST.E.128 [R12.64], R24 ;  /* 0x000000180c00b985 */ /* 0x0007e2000c101d08 */
[----:B------:R-:W-:-:S02]  /*e540*/  ISETP.GE.OR P3, PT, R54, R0, P6 ;  /* 0x000000003600720c */ /* 0x000fc40003766670 */
[----:B------:R-:W-:Y:S01]  /*e550*/  ISETP.GE.OR P6, PT, R2, R0, P6 ;  /* 0x000000000200720c */ /* 0x000fe200037c6670 */
[----:B------:R4:W-:Y:S04]  /*e560*/  @!P2 ST.E.128 [R10.64], R20 ;  /* 0x000000140a00a985 */ /* 0x0009e8000c101d08 */
[----:B------:R1:W-:Y:S04]  /*e570*/  @!P1 ST.E.128 [R6.64], R16 ;  /* 0x0000001006009985 */ /* 0x0003e8000c101d08 */
[----:B--2---:R2:W-:Y:S04]  /*e580*/  @!P0 ST.E.128 [R14.64], R28 ;  /* 0x0000001c0e008985 */ /* 0x0045e8000c101d08 */
[----:B------:R-:W1:Y:S04]  /*e590*/  SHFL.IDX PT, R4, R4, 0x7, 0x181f ;  /* 0x00f81f0004047f89 */ /* 0x000e6800000e0000 */
[----:B------:R-:W2:Y:S01]  /*e5a0*/  SHFL.IDX PT, R3, R3, 0x7, 0x181f ;  /* 0x00f81f0003037f89 */ /* 0x000ea200000e0000 */
[----:B---3--:R-:W-:-:S02]  /*e5b0*/  @!P5 LEA R12, P2, R8, R48, 0x1 ;  /* 0x00000030080cd211 */ /* 0x008fc400078408ff */
[C---:B----4-:R-:W-:Y:S02]  /*e5c0*/  @!P4 LEA R10, P1, R8.reuse, R9, 0x1 ;  /* 0x00000009080ac211 */ /* 0x050fe400078208ff */
[C-C-:B-1----:R-:W-:Y:S02]  /*e5d0*/  @!P5 LEA.HI.X R13, R8.reuse, R52, R53.reuse, 0x1, P2 ;  /* 0x00000034080dd211 */ /* 0x142fe400010f0c35 */
[C---:B------:R-:W-:Y:S02]  /*e5e0*/  @!P3 LEA R6, P0, R8.reuse, R49, 0x1 ;  /* 0x000000310806b211 */ /* 0x040fe400078008ff */
[C-C-:B------:R-:W-:Y:S01]  /*e5f0*/  @!P4 LEA.HI.X R11, R8.reuse, R51, R53.reuse, 0x1, P1 ;  /* 0x00000033080bc211 */ /* 0x140fe200008f0c35 */
[----:B------:R1:W-:Y:S01]  /*e600*/  @!P5 ST.E.128 [R12.64], R32 ;  /* 0x000000200c00d985 */ /* 0x0003e2000c101d08 */
[----:B------:R-:W-:-:S03]  /*e610*/  @!P3 LEA.HI.X R7, R8, R50, R53, 0x1, P0 ;  /* 0x000000320807b211 */ /* 0x000fc600000f0c35 */
[----:B------:R1:W-:Y:S04]  /*e620*/  @!P4 ST.E.128 [R10.64], R36 ;  /* 0x000000240a00c985 */ /* 0x0003e8000c101d08 */
[----:B------:R1:W-:Y:S01]  /*e630*/  @!P3 ST.E.128 [R6.64], R40 ;  /* 0x000000280600b985 */ /* 0x0003e2000c101d08 */
[----:B------:R-:W-:Y:S05]  /*e640*/  @P6 EXIT ;  /* 0x000000000000694d */ /* 0x000fea0003800000 */
[----:B--2---:R-:W-:-:S04]  /*e650*/  LEA R2, P0, R8, R4, 0x1 ;  /* 0x0000000408027211 */ /* 0x004fc800078008ff */
[----:B------:R-:W-:-:S05]  /*e660*/  LEA.HI.X R3, R8, R3, R53, 0x1, P0 ;  /* 0x0000000308037211 */ /* 0x000fca00000f0c35 */
[----:B------:R-:W-:Y:S01]  /*e670*/  ST.E.128 [R2.64], R44 ;  /* 0x0000002c02007985 */ /* 0x000fe2000c101d08 */
[----:B------:R-:W-:Y:S05]  /*e680*/  EXIT ;  /* 0x000000000000794d */ /* 0x000fea0003800000 */
.L_x_34:
[----:B------:R-:W2:Y:S01]  /*e690*/  LDL R8, [R1+0x40] ;  /* 0x0000400001087983 */ /* 0x000ea20000100800 */
[----:B------:R-:W-:Y:S01]  /*e6a0*/  ISETP.NE.U32.AND P0, PT, RZ, c[0x0][0x508], PT ;  /* 0x00014200ff007a0c */ /* 0x000fe20003f05070 */
[----:B------:R-:W-:Y:S01]  /*e6b0*/  IMAD.MOV.U32 R2, RZ, RZ, 0x4 ;  /* 0x00000004ff027424 */ /* 0x000fe200078e00ff */
[----:B------:R-:W-:Y:S02]  /*e6c0*/  ISETP.NE.U32.AND P1, PT, RZ, c[0x0][0x500], PT ;  /* 0x00014000ff007a0c */ /* 0x000fe40003f25070 */
[----:B------:R-:W-:Y:S02]  /*e6d0*/  ISETP.NE.AND.EX P0, PT, RZ, c[0x0][0x50c], PT, P0 ;  /* 0x00014300ff007a0c */ /* 0x000fe40003f05300 */
[----:B------:R-:W-:Y:S01]  /*e6e0*/  ISETP.NE.AND.EX P1, PT, RZ, c[0x0][0x504], PT, P1 ;  /* 0x00014100ff007a0c */ /* 0x000fe20003f25310 */
[----:B------:R-:W-:Y:S02]  /*e6f0*/  IMAD.MOV.U32 R18, RZ, RZ, c[0x0][0x388] ;  /* 0x0000e200ff127624 */ /* 0x000fe400078e00ff */
[----:B--2---:R-:W-:-:S08]  /*e700*/  IMAD.WIDE R6, R8, R2, c[0x0][0x500] ;  /* 0x0001400008067625 */ /* 0x004fd000078e0202 */
[----:B------:R-:W-:Y:S02]  /*e710*/  @P0 IMAD.WIDE R2, R8, R2, c[0x0][0x508] ;  /* 0x0001420008020625 */ /* 0x000fe400078e0202 */
[----:B------:R-:W2:Y:S04]  /*e720*/  @P1 LDG.E R0, [R6.64] ;  /* 0x0000000806001981 */ /* 0x000ea8000c1e1900 */
[----:B------:R1:W5:Y:S01]  /*e730*/  @P0 LDG.E R18, [R2.64] ;  /* 0x0000000802120981 */ /* 0x000362000c1e1900 */
[----:B------:R-:W-:Y:S02]  /*e740*/  CS2R R4, SRZ ;  /* 0x0000000000047805 */ /* 0x000fe4000001ff00 */
[--C-:B--2---:R-:W-:Y:S01]  /*e750*/  @P1 SHF.R.S32.HI R5, RZ, 0x1f, R0.reuse ;  /* 0x0000001fff051819 */ /* 0x104fe20000011400 */
[----:B------:R-:W-:Y:S01]  /*e760*/  @P1 IMAD.MOV.U32 R4, RZ, RZ, R0 ;  /* 0x000000ffff041224 */ /* 0x000fe200078e0000 */
[----:B------:R-:W-:Y:S05]  /*e770*/  @P0 BRA `(.L_x_36) ;  /* 0x0000004000000947 */ /* 0x000fea0003800000 */
[----:B-1----:R-:W-:Y:S05]  /*e780*/  @!P1 BRA `(.L_x_36) ;  /* 0x0000003000009947 */ /* 0x002fea0003800000 */
[----:B------:R1:W2:Y:S04]  /*e790*/  LDG.E R0, [R6.64] ;  /* 0x0000000806007981 */ /* 0x0002a8000c1e1900 */
[----:B-1----:R-:W2:Y:S02]  /*e7a0*/  LDG.E R6, [R6.64+0x4] ;  /* 0x0000040806067981 */ /* 0x002ea4000c1e1900 */
[----:B--2--5:R-:W-:-:S02]  /*e7b0*/  IADD3 R18, -R0, R6, RZ ;  /* 0x0000000600127210 */ /* 0x024fc40007ffe1ff */
.L_x_36:
[----:B-1----:R-:W1:Y:S01]  /*e7c0*/  S2R R12, SR_TID.X ;  /* 0x00000000000c7919 */ /* 0x002e620000002100 */
[----:B------:R-:W-:Y:S01]  /*e7d0*/  SHF.R.S32.HI R0, RZ, 0x1f, R8 ;  /* 0x0000001fff007819 */ /* 0x000fe20000011408 */
[----:B------:R-:W-:Y:S01]  /*e7e0*/  BSSY B0, `(.L_x_37) ;  /* 0x0000028000007945 */ /* 0x000fe20003800000 */
[----:B------:R-:W-:-:S02]  /*e7f0*/  SEL R10, R8, RZ, !P1 ;  /* 0x000000ff080a7207 */ /* 0x000fc40004800000 */
[----:B------:R-:W-:Y:S02]  /*e800*/  SEL R11, R0, RZ, !P1 ;  /* 0x000000ff000b7207 */ /* 0x000fe40004800000 */
[----:B-1----:R-:W-:-:S13]  /*e810*/  ISETP.GE.AND P0, PT, R12, 0x80, PT ;  /* 0x000000800c00780c */ /* 0x002fda0003f06270 */
[----:B------:R-:W-:Y:S05]  /*e820*/  @P0 BRA `(.L_x_38) ;  /* 0x0000023000000947 */ /* 0x000fea0003800000 */
[----:B------:R-:W1:Y:S01]  /*e830*/  S2R R9, SR_CTAID.X ;  /* 0x0000000000097919 */ /* 0x000e620000002500 */
[----:B-----5:R-:W-:Y:S01]  /*e840*/  IMAD R0, R18, c[0x0][0x4e8], RZ ;  /* 0x00013a0012007a24 */ /* 0x020fe200078e02ff */
[----:B-1----:R-:W-:-:S04]  /*e850*/  LEA R9, R9, R12, 0x7 ;  /* 0x0000000c09097211 */ /* 0x002fc800078e38ff */
[----:B------:R-:W-:-:S13]  /*e860*/  ISETP.GE.AND P0, PT, R9, R0, PT ;  /* 0x000000000900720c */ /* 0x000fda0003f06270 */
[----:B------:R-:W-:Y:S05]  /*e870*/  @P0 BRA `(.L_x_38) ;  /* 0x000001e000000947 */ /* 0x000fea0003800000 */
[----:B------:R-:W1:Y:S01]  /*e880*/  S2R R8, SR_CTAID.Y ;  /* 0x0000000000087919 */ /* 0x000e620000002600 */
[----:B------:R-:W-:Y:S01]  /*e890*/  MOV R0, c[0x0][0x4e8] ;  /* 0x00013a0000007a02 */ /* 0x000fe20000000f00 */
[----:B------:R-:W-:Y:S01]  /*e8a0*/  IMAD.MOV.U32 R3, RZ, RZ, R5 ;  /* 0x000000ffff037224 */ /* 0x000fe200078e0005 */
[----:B------:R-:W-:Y:S02]  /*e8b0*/  MOV R2, R4 ;  /* 0x0000000400027202 */ /* 0x000fe40000000f00 */
[----:B------:R-:W-:-:S13]  /*e8c0*/  ISETP.NE.AND P0, PT, R0, 0x1, PT ;  /* 0x000000010000780c */ /* 0x000fda0003f05270 */
[----:B------:R-:W-:Y:S01]  /*e8d0*/  @P0 IMAD.HI.U32 R7, R9, c[0x0][0x4ec], RZ ;  /* 0x00013b0009070a27 */ /* 0x000fe200078e00ff */
[----:B-1----:R-:W-:-:S03]  /*e8e0*/  SHF.R.S32.HI R0, RZ, 0x1f, R8 ;  /* 0x0000001fff007819 */ /* 0x002fc60000011408 */
[----:B------:R-:W-:-:S04]  /*e8f0*/  IMAD.WIDE.U32 R2, R8, c[0x0][0x490], R2 ;  /* 0x0001240008027a25 */ /* 0x000fc800078e0002 */
[----:B------:R-:W-:Y:S02]  /*e900*/  IMAD R6, R0, c[0x0][0x490], RZ ;  /* 0x0001240000067a24 */ /* 0x000fe400078e02ff */
[----:B------:R-:W-:Y:S01]  /*e910*/  IMAD.MOV.U32 R0, RZ, RZ, R9 ;  /* 0x000000ffff007224 */ /* 0x000fe200078e0009 */
[----:B------:R-:W-:Y:S01]  /*e920*/  @P0 SHF.R.U32.HI R0, RZ, c[0x0][0x4f0], R7 ;  /* 0x00013c00ff000a19 */ /* 0x000fe20000011607 */
[----:B------:R-:W-:Y:S02]  /*e930*/  IMAD R6, R8, c[0x0][0x494], R6 ;  /* 0x0001250008067a24 */ /* 0x000fe400078e0206 */
[----:B------:R-:W-:Y:S01]  /*e940*/  IMAD R8, R11, c[0x0][0x498], RZ ;  /* 0x000126000b087a24 */ /* 0x000fe200078e02ff */
[----:B------:R-:W-:Y:S01]  /*e950*/  IADD3 R7, -R0, RZ, RZ ;  /* 0x000000ff00077210 */ /* 0x000fe20007ffe1ff */
[----:B------:R-:W-:Y:S02]  /*e960*/  IMAD.IADD R3, R6, 0x1, R3 ;  /* 0x0000000106037824 */ /* 0x000fe400078e0203 */
[----:B------:R-:W-:-:S02]  /*e970*/  IMAD R8, R10, c[0x0][0x49c], R8 ;  /* 0x000127000a087a24 */ /* 0x000fc400078e0208 */
[----:B------:R-:W-:Y:S01]  /*e980*/  IMAD R6, R7, c[0x0][0x4e8], R9 ;  /* 0x00013a0007067a24 */ /* 0x000fe200078e0209 */
[----:B------:R-:W-:Y:S01]  /*e990*/  SHF.R.S32.HI R9, RZ, 0x1f, R0 ;  /* 0x0000001fff097819 */ /* 0x000fe20000011400 */
[----:B------:R-:W-:-:S03]  /*e9a0*/  IMAD.WIDE.U32 R2, R10, c[0x0][0x498], R2 ;  /* 0x000126000a027a25 */ /* 0x000fc600078e0002 */
[----:B------:R-:W-:Y:S02]  /*e9b0*/  SHF.R.S32.HI R7, RZ, 0x1f, R6 ;  /* 0x0000001fff077819 */ /* 0x000fe40000011406 */
[----:B------:R-:W-:-:S03]  /*e9c0*/  IADD3 R2, P0, R0, R2, RZ ;  /* 0x0000000200027210 */ /* 0x000fc60007f1e0ff */
[----:B------:R-:W-:Y:S01]  /*e9d0*/  IMAD R0, R7, c[0x0][0x488], RZ ;  /* 0x0001220007007a24 */ /* 0x000fe200078e02ff */
[----:B------:R-:W-:-:S03]  /*e9e0*/  IADD3.X R3, R9, R3, R8, P0, !PT ;  /* 0x0000000309037210 */ /* 0x000fc600007fe408 */
[C---:B------:R-:W-:Y:S02]  /*e9f0*/  IMAD R0, R6.reuse, c[0x0][0x48c], R0 ;  /* 0x0001230006007a24 */ /* 0x040fe400078e0200 */
[----:B------:R-:W-:-:S05]  /*ea00*/  IMAD.WIDE.U32 R2, R6, c[0x0][0x488], R2 ;  /* 0x0001220006027a25 */ /* 0x000fca00078e0002 */
[----:B------:R-:W-:Y:S02]  /*ea10*/  IADD3 R0, R3, R0, RZ ;  /* 0x0000000003007210 */ /* 0x000fe40007ffe0ff */
[----:B------:R-:W-:-:S04]  /*ea20*/  LEA R6, P0, R2, c[0x0][0x450], 0x2 ;  /* 0x0001140002067a11 */ /* 0x000fc800078010ff */
[----:B------:R-:W-:Y:S02]  /*ea30*/  LEA.HI.X R7, R2, c[0x0][0x454], R0, 0x2, P0 ;  /* 0x0001150002077a11 */ /* 0x000fe400000f1400 */
[----:B------:R-:W-:-:S05]  /*ea40*/  MOV R0, 0xff800000 ;  /* 0xff80000000007802 */ /* 0x000fca0000000f00 */
[----:B------:R1:W-:Y:S02]  /*ea50*/  STG.E [R6.64], R0 ;  /* 0x0000000006007986 */ /* 0x0003e4000c101908 */
.L_x_38:
[----:B------:R-:W-:Y:S05]  /*ea60*/  BSYNC B0 ;  /* 0x0000000000007941 */ /* 0x000fea0003800000 */
.L_x_37:
[----:B-1----:R-:W1:Y:S01]  /*ea70*/  S2R R6, SR_CTAID.Y ;  /* 0x0000000000067919 */ /* 0x002e620000002600 */
[----:B------:R-:W-:Y:S01]  /*ea80*/  IMAD R0, R5, c[0x0][0x3a0], RZ ;  /* 0x0000e80005007a24 */ /* 0x000fe200078e02ff */
[----:B------:R-:W-:Y:S01]  /*ea90*/  SHF.R.S32.HI R5, RZ, 0x1f, R12 ;  /* 0x0000001fff057819 */ /* 0x000fe2000001140c */
[C---:B------:R-:W-:Y:S01]  /*eaa0*/  IMAD.WIDE.U32 R2, R4.reuse, c[0x0][0x3a0], RZ ;  /* 0x0000e80004027a25 */ /* 0x040fe200078e00ff */
[----:B------:R-:W2:Y:S02]  /*eab0*/  S2R R13, SR_CTAID.X ;  /* 0x00000000000d7919 */ /* 0x000ea40000002500 */
[----:B------:R-:W-:Y:S01]  /*eac0*/  LEA.HI R5, R5, R12, RZ, 0x3 ;  /* 0x0000000c05057211 */ /* 0x000fe200078f18ff */
[----:B------:R-:W-:Y:S02]  /*ead0*/  IMAD R0, R4, c[0x0][0x3a4], R0 ;  /* 0x0000e90004007a24 */ /* 0x000fe400078e0200 */
[----:B------:R-:W-:Y:S01]  /*eae0*/  IMAD.MOV.U32 R8, RZ, RZ, c[0x0][0x4e8] ;  /* 0x00013a00ff087624 */ /* 0x000fe200078e00ff */
[----:B------:R-:W-:Y:S01]  /*eaf0*/  LOP3.LUT R4, R5, 0xfffffff8, RZ, 0xc0, !PT ;  /* 0xfffffff805047812 */ /* 0x000fe200078ec0ff */
[----:B------:R-:W-:Y:S01]  /*eb00*/  IMAD.IADD R3, R3, 0x1, R0 ;  /* 0x0000000103037824 */ /* 0x000fe200078e0200 */
[----:B------:R-:W-:Y:S01]  /*eb10*/  SHF.R.S32.HI R9, RZ, 0x3, R5 ;  /* 0x00000003ff097819 */ /* 0x000fe20000011405 */
[----:B-----5:R-:W-:Y:S01]  /*eb20*/  IMAD R18, R18, c[0x0][0x4e8], RZ ;  /* 0x00013a0012127a24 */ /* 0x020fe200078e02ff */
[----:B------:R-:W-:Y:S01]  /*eb30*/  ISETP.NE.AND P0, PT, R8, 0x1, PT ;  /* 0x000000010800780c */ /* 0x000fe20003f05270 */
[----:B------:R-:W-:-:S04]  /*eb40*/  IMAD.IADD R8, R12, 0x1, -R4 ;  /* 0x000000010c087824 */ /* 0x000fc800078e0a04 */
[----:B------:R-:W-:Y:S01]  /*eb50*/  IMAD R4, R8, 0x10, R9 ;  /* 0x0000001008047824 */ /* 0x000fe200078e0209 */
[----:B-1----:R-:W-:Y:S01]  /*eb60*/  SHF.R.S32.HI R7, RZ, 0x1f, R6 ;  /* 0x0000001fff077819 */ /* 0x002fe20000011406 */
[----:B------:R-:W-:-:S04]  /*eb70*/  IMAD.WIDE.U32 R2, R6, c[0x0][0x3e8], R2 ;  /* 0x0000fa0006027a25 */ /* 0x000fc800078e0002 */
[----:B------:R-:W-:Y:S02]  /*eb80*/  IMAD R0, R7, c[0x0][0x3e8], RZ ;  /* 0x0000fa0007007a24 */ /* 0x000fe400078e02ff */
[----:B--2---:R-:W-:Y:S02]  /*eb90*/  IMAD R4, R13, 0x80, R4 ;  /* 0x000000800d047824 */ /* 0x004fe400078e0204 */
[----:B------:R-:W-:Y:S02]  /*eba0*/  IMAD R0, R6, c[0x0][0x3ec], R0 ;  /* 0x0000fb0006007a24 */ /* 0x000fe400078e0200 */
[----:B------:R-:W-:-:S04]  /*ebb0*/  @P0 IMAD.HI.U32 R5, R4, c[0x0][0x4ec], RZ ;  /* 0x00013b0004050a27 */ /* 0x000fc800078e00ff */
[----:B------:R-:W-:Y:S02]  /*ebc0*/  IMAD.IADD R3, R0, 0x1, R3 ;  /* 0x0000000100037824 */ /* 0x000fe400078e0203 */
[----:B------:R-:W-:Y:S01]  /*ebd0*/  IMAD.MOV.U32 R0, RZ, RZ, R4 ;  /* 0x000000ffff007224 */ /* 0x000fe200078e0004 */
[----:B------:R-:W-:Y:S01]  /*ebe0*/  @P0 SHF.R.U32.HI R0, RZ, c[0x0][0x4f0], R5 ;  /* 0x00013c00ff000a19 */ /* 0x000fe20000011605 */
[----:B------:R-:W-:Y:S02]  /*ebf0*/  IMAD R6, R11, c[0x0][0x3f0], RZ ;  /* 0x0000fc000b067a24 */ /* 0x000fe400078e02ff */
[----:B------:R-:W-:-:S04]  /*ec00*/  IMAD.WIDE.U32 R2, R10, c[0x0][0x3f0], R2 ;  /* 0x0000fc000a027a25 */ /* 0x000fc800078e0002 */
[----:B------:R-:W-:Y:S01]  /*ec10*/  IMAD R7, R10, c[0x0][0x3f4], R6 ;  /* 0x0000fd000a077a24 */ /* 0x000fe200078e0206 */
[--C-:B------:R-:W-:Y:S01]  /*ec20*/  SHF.R.S32.HI R6, RZ, 0x1f, R0.reuse ;  /* 0x0000001fff067819 */ /* 0x100fe20000011400 */
[----:B------:R-:W-:Y:S02]  /*ec30*/  IMAD.MOV R5, RZ, RZ, -R0 ;  /* 0x000000ffff057224 */ /* 0x000fe400078e0a00 */
[----:B------:R-:W-:Y:S02]  /*ec40*/  IMAD.IADD R3, R3, 0x1, R7 ;  /* 0x0000000103037824 */ /* 0x000fe400078e0207 */
[----:B------:R-:W-:Y:S02]  /*ec50*/  IMAD R5, R5, c[0x0][0x4e8], R4 ;  /* 0x00013a0005057a24 */ /* 0x000fe400078e0204 */
[----:B------:R-:W-:Y:S02]  /*ec60*/  IMAD R6, R6, c[0x0][0x3e0], RZ ;  /* 0x0000f80006067a24 */ /* 0x000fe400078e02ff */
[----:B------:R-:W-:Y:S01]  /*ec70*/  IMAD.WIDE.U32 R2, R0, c[0x0][0x3e0], R2 ;  /* 0x0000f80000027a25 */ /* 0x000fe200078e0002 */
[----:B------:R-:W-:-:S03]  /*ec80*/  SHF.R.S32.HI R4, RZ, 0x1f, R5 ;  /* 0x0000001fff047819 */ /* 0x000fc60000011405 */
[----:B------:R-:W-:-:S04]  /*ec90*/  IMAD R0, R0, c[0x0][0x3e4], R6 ;  /* 0x0000f90000007a24 */ /* 0x000fc800078e0206 */
[----:B------:R-:W-:Y:S02]  /*eca0*/  IMAD.IADD R3, R3, 0x1, R0 ;  /* 0x0000000103037824 */ /* 0x000fe400078e0200 */
[----:B------:R-:W-:Y:S02]  /*ecb0*/  IMAD R0, R4, c[0x0][0x3d8], RZ ;  /* 0x0000f60004007a24 */ /* 0x000fe400078e02ff */
[----:B------:R-:W-:-:S04]  /*ecc0*/  IMAD.WIDE.U32 R2, R5, c[0x0][0x3d8], R2 ;  /* 0x0000f60005027a25 */ /* 0x000fc800078e0002 */
[----:B------:R-:W-:Y:S01]  /*ecd0*/  IMAD R0, R5, c[0x0][0x3dc], R0 ;  /* 0x0000f70005007a24 */ /* 0x000fe200078e0200 */
[----:B------:R-:W-:-:S03]  /*ece0*/  LEA R4, P0, R2, c[0x0][0x380], 0x1 ;  /* 0x0000e00002047a11 */ /* 0x000fc600078008ff */
[----:B------:R-:W-:Y:S02]  /*ecf0*/  IMAD.IADD R3, R3, 0x1, R0 ;  /* 0x0000000103037824 */ /* 0x000fe400078e0200 */
[----:B------:R-:W1:Y:S01]  /*ed00*/  SHFL.IDX PT, R6, R4, RZ, 0x181f ;  /* 0x00181fff04067589 */ /* 0x000e6200000e0000 */
[----:B------:R-:W-:Y:S02]  /*ed10*/  IMAD.SHL.U32 R0, R8, 0x8, RZ ;  /* 0x0000000808007824 */ /* 0x000fe400078e00ff */
[----:B------:R-:W-:Y:S01]  /*ed20*/  LEA.HI.X R3, R2, c[0x0][0x384], R3, 0x1, P0 ;  /* 0x0000e10002037a11 */ /* 0x000fe200000f0c03 */
[----:B------:R-:W-:Y:S01]  /*ed30*/  IMAD R2, R13, 0x80, R9 ;  /* 0x000000800d027824 */ /* 0x000fe200078e0209 */
[----:B------:R-:W-:Y:S01]  /*ed40*/  SHFL.IDX PT, R5, R4, 0x1, 0x181f ;  /* 0x00381f0004057f89 */ /* 0x000fe200000e0000 */
[----:B------:R-:W-:Y:S02]  /*ed50*/  ISETP.GE.AND P0, PT, R0, c[0x0][0x3c8], PT ;  /* 0x0000f20000007a0c */ /* 0x000fe40003f06270 */
[----:B------:R-:W-:Y:S01]  /*ed60*/  SHF.R.S32.HI R19, RZ, 0x1f, R0 ;  /* 0x0000001fff137819 */ /* 0x000fe20000011400 */
[----:B------:R-:W2:Y:S01]  /*ed70*/  SHFL.IDX PT, R7, R3, RZ, 0x181f ;  /* 0x00181fff03077589 */ /* 0x000ea200000e0000 */
[----:B------:R-:W-:-:S02]  /*ed80*/  ISETP.GE.OR P2, PT, R2, R18, P0 ;  /* 0x000000120200720c */ /* 0x000fc40000746670 */
[C---:B------:R-:W-:Y:S01]  /*ed90*/  IADD3 R8, R2.reuse, 0x10, RZ ;  /* 0x0000001002087810 */ /* 0x040fe20007ffe0ff */
[----:B------:R-:W3:Y:S01]  /*eda0*/  SHFL.IDX PT, R9, R3, 0x1, 0x181f ;  /* 0x00381f0003097f89 */ /* 0x000ee200000e0000 */
[----:B------:R-:W-:Y:S02]  /*edb0*/  IADD3 R14, R2, 0x20, RZ ;  /* 0x00000020020e7810 */ /* 0x000fe40007ffe0ff */
[-C--:B------:R-:W-:Y:S01]  /*edc0*/  ISETP.GE.OR P4, PT, R8, R18.reuse, P0 ;  /* 0x000000120800720c */ /* 0x080fe20000786670 */
[----:B------:R-:W-:Y:S01]  /*edd0*/  SHFL.IDX PT, R12, R3, 0x2, 0x181f ;  /* 0x00581f00030c7f89 */ /* 0x000fe200000e0000 */
[C---:B------:R-:W-:Y:S02]  /*ede0*/  IADD3 R10, R2.reuse, 0x40, RZ ;  /* 0x00000040020a7810 */ /* 0x040fe40007ffe0ff */
[----:B------:R-:W-:Y:S01]  /*edf0*/  IADD3 R13, R2, 0x30, RZ ;  /* 0x00000030020d7810 */ /* 0x000fe20007ffe0ff */
[----:B------:R-:W4:Y:S01]  /*ee00*/  SHFL.IDX PT, R8, R4, 0x2, 0x181f ;  /* 0x00581f0004087f89 */ /* 0x000f2200000e0000 */
[----:B------:R-:W-:-:S02]  /*ee10*/  ISETP.GE.OR P3, PT, R14, R18, P0 ;  /* 0x000000120e00720c */ /* 0x000fc40000766670 */
[----:B-1----:R-:W-:Y:S01]  /*ee20*/  @!P2 LEA R6, P1, R0, R6, 0x1 ;  /* 0x000000060006a211 */ /* 0x002fe200078208ff */
[----:B------:R-:W-:Y:S01]  /*ee30*/  SHFL.IDX PT, R11, R4, 0x3, 0x181f ;  /* 0x00781f00040b7f89 */ /* 0x000fe200000e0000 */
[----:B------:R-:W-:-:S03]  /*ee40*/  ISETP.GE.OR P6, PT, R10, R18, P0 ;  /* 0x000000120a00720c */ /* 0x000fc600007c6670 */
[----:B------:R-:W-:Y:S01]  /*ee50*/  SHFL.IDX PT, R14, R3, 0x3, 0x181f ;  /* 0x00781f00030e7f89 */ /* 0x000fe200000e0000 */
[----:B--2---:R-:W-:-:S03]  /*ee60*/  @!P2 LEA.HI.X R7, R0, R7, R19, 0x1, P1 ;  /* 0x000000070007a211 */ /* 0x004fc600008f0c13 */
[----:B------:R-:W1:Y:S01]  /*ee70*/  SHFL.IDX PT, R10, R4, 0x4, 0x181f ;  /* 0x00981f00040a7f89 */ /* 0x000e6200000e0000 */
[----:B------:R-:W-:-:S03]  /*ee80*/  ISETP.GE.OR P1, PT, R13, R18, P0 ;  /* 0x000000120d00720c */ /* 0x000fc60000726670 */
[----:B------:R2:W-:Y:S04]  /*ee90*/  @!P2 ST.E.128 [R6.64], RZ ;  /* 0x000000ff0600a985 */ /* 0x0005e8000c101d08 */
[----:B------:R-:W-:Y:S04]  /*eea0*/  SHFL.IDX PT, R13, R4, 0x5, 0x181f ;  /* 0x00b81f00040d7f89 */ /* 0x000fe800000e0000 */
[----:B------:R-:W1:Y:S04]  /*eeb0*/  SHFL.IDX PT, R17, R3, 0x4, 0x181f ;  /* 0x00981f0003117f89 */ /* 0x000e6800000e0000 */
[----:B------:R-:W1:Y:S04]  /*eec0*/  SHFL.IDX PT, R16, R3, 0x5, 0x181f ;  /* 0x00b81f0003107f89 */ /* 0x000e6800000e0000 */
[----:B------:R-:W-:Y:S04]  /*eed0*/  SHFL.IDX PT, R15, R3, 0x6, 0x181f ;  /* 0x00d81f00030f7f89 */ /* 0x000fe800000e0000 */
[----:B------:R-:W-:Y:S01]  /*eee0*/  SHFL.IDX PT, R3, R3, 0x7, 0x181f ;  /* 0x00f81f0003037f89 */ /* 0x000fe200000e0000 */
[----:B--2---:R-:W-:-:S02]  /*eef0*/  @!P4 LEA R6, P2, R0, R5, 0x1 ;  /* 0x000000050006c211 */ /* 0x004fc400078408ff */
[----:B------:R-:W-:Y:S01]  /*ef00*/  IADD3 R7, R2, 0x50, RZ ;  /* 0x0000005002077810 */ /* 0x000fe20007ffe0ff */
[----:B------:R-:W2:Y:S03]  /*ef10*/  SHFL.IDX PT, R5, R4, 0x6, 0x181f ;  /* 0x00d81f0004057f89 */ /* 0x000ea600000e0000 */
[----:B------:R-:W-:Y:S01]  /*ef20*/  ISETP.GE.OR P5, PT, R7, R18, P0 ;  /* 0x000000120700720c */ /* 0x000fe200007a6670 */
[----:B------:R-:W2:Y:S01]  /*ef30*/  SHFL.IDX PT, R4, R4, 0x7, 0x181f ;  /* 0x00f81f0004047f89 */ /* 0x000ea200000e0000 */
[----:B---3--:R-:W-:Y:S02]  /*ef40*/  @!P4 LEA.HI.X R7, R0, R9, R19, 0x1, P2 ;  /* 0x000000090007c211 */ /* 0x008fe400010f0c13 */
[----:B------:R-:W-:Y:S02]  /*ef50*/  IADD3 R9, R2, 0x60, RZ ;  /* 0x0000006002097810 */ /* 0x000fe40007ffe0ff */
[----:B----4-:R-:W-:Y:S01]  /*ef60*/  @!P3 LEA R8, P2, R0, R8, 0x1 ;  /* 0x000000080008b211 */ /* 0x010fe200078408ff */
[----:B------:R3:W-:Y:S01]  /*ef70*/  @!P4 ST.E.128 [R6.64], RZ ;  /* 0x000000ff0600c985 */ /* 0x0007e2000c101d08 */
[----:B------:R-:W-:-:S02]  /*ef80*/  ISETP.GE.OR P4, PT, R9, R18, P0 ;  /* 0x000000120900720c */ /* 0x000fc40000786670 */
[----:B------:R-:W-:Y:S02]  /*ef90*/  @!P3 LEA.HI.X R9, R0, R12, R19, 0x1, P2 ;  /* 0x0000000c0009b211 */ /* 0x000fe400010f0c13 */
[----:B------:R-:W-:-:S03]  /*efa0*/  IADD3 R2, R2, 0x70, RZ ;  /* 0x0000007002027810 */ /* 0x000fc60007ffe0ff */
[----:B------:R4:W-:Y:S01]  /*efb0*/  @!P3 ST.E.128 [R8.64], RZ ;  /* 0x000000ff0800b985 */ /* 0x0009e2000c101d08 */
[----:B------:R-:W-:Y:S02]  /*efc0*/  ISETP.GE.OR P0, PT, R2, R18, P0 ;  /* 0x000000120200720c */ /* 0x000fe40000706670 */
[C---:B-1----:R-:W-:Y:S02]  /*efd0*/  @!P6 LEA R10, P3, R0.reuse, R10, 0x1 ;  /* 0x0000000a000ae211 */ /* 0x042fe400078608ff */
[C---:B---3--:R-:W-:Y:S02]  /*efe0*/  @!P1 LEA R6, P2, R0.reuse, R11, 0x1 ;  /* 0x0000000b00069211 */ /* 0x048fe400078408ff */
[C-C-:B------:R-:W-:Y:S02]  /*eff0*/  @!P6 LEA.HI.X R11, R0.reuse, R17, R19.reuse, 0x1, P3 ;  /* 0x00000011000be211 */ /* 0x140fe400018f0c13 */
[C---:B------:R-:W-:Y:S02]  /*f000*/  @!P1 LEA.HI.X R7, R0.reuse, R14, R19, 0x1, P2 ;  /* 0x0000000e00079211 */ /* 0x040fe400010f0c13 */
[----:B----4-:R-:W-:-:S03]  /*f010*/  @!P5 LEA R8, P2, R0, R13, 0x1 ;  /* 0x0000000d0008d211 */ /* 0x010fc600078408ff */
[----:B------:R2:W-:Y:S01]  /*f020*/  @!P1 ST.E.128 [R6.64], RZ ;  /* 0x000000ff06009985 */ /* 0x0005e2000c101d08 */
[----:B------:R-:W-:-:S03]  /*f030*/  @!P5 LEA.HI.X R9, R0, R16, R19, 0x1, P2 ;  /* 0x000000100009d211 */ /* 0x000fc600010f0c13 */
[----:B------:R1:W-:Y:S04]  /*f040*/  @!P6 ST.E.128 [R10.64], RZ ;  /* 0x000000ff0a00e985 */ /* 0x0003e8000c101d08 */
[----:B------:R1:W-:Y:S01]  /*f050*/  @!P5 ST.E.128 [R8.64], RZ ;  /* 0x000000ff0800d985 */ /* 0x0003e2000c101d08 */
[----:B--2---:R-:W-:-:S04]  /*f060*/  @!P4 LEA R6, P1, R0, R5, 0x1 ;  /* 0x000000050006c211 */ /* 0x004fc800078208ff */
[----:B------:R-:W-:-:S05]  /*f070*/  @!P4 LEA.HI.X R7, R0, R15, R19, 0x1, P1 ;  /* 0x0000000f0007c211 */ /* 0x000fca00008f0c13 */
[----:B------:R1:W-:Y:S01]  /*f080*/  @!P4 ST.E.128 [R6.64], RZ ;  /* 0x000000ff0600c985 */ /* 0x0003e2000c101d08 */
[----:B------:R-:W-:Y:S05]  /*f090*/  @P0 EXIT ;  /* 0x000000000000094d */ /* 0x000fea0003800000 */
[----:B------:R-:W-:-:S04]  /*f0a0*/  LEA R2, P0, R0, R4, 0x1 ;  /* 0x0000000400027211 */ /* 0x000fc800078008ff */
[----:B------:R-:W-:-:S05]  /*f0b0*/  LEA.HI.X R3, R0, R3, R19, 0x1, P0 ;  /* 0x0000000300037211 */ /* 0x000fca00000f0c13 */
[----:B------:R-:W-:Y:S01]  /*f0c0*/  ST.E.128 [R2.64], RZ ;  /* 0x000000ff02007985 */ /* 0x000fe2000c101d08 */
[----:B------:R-:W-:Y:S05]  /*f0d0*/  EXIT ;  /* 0x000000000000794d */ /* 0x000fea0003800000 */
.L_x_39:
        /* <DEDUP_REMOVED lines=10> */
.L_x_736:


//--------------------- .text._ZN7cutlass13device_kernelIN5flash19enable_sm80_to_sm89INS1_16FlashAttnFwdSm80INS1_25CollectiveMainloopFwdSm80ILi4ELi1ELb0EN4cute5tupleIJNS5_1CILi128EEENS7_ILi112EEENS7_ILi64EEEEEELi64ENS_6half_tEfNS_4arch4Sm80ELb0ELb0ELb1ELb1ELb0ELb1ELb1ELb0EEENS1_21CollectiveEpilogueFwdINS6_IJS8_SA_S9_EEENS6_IJNS7_ILi1EEESI_SI_EEESC_SE_Li128ELb1ELb1ELb0ELb0EEENS1_19SingleTileSchedulerILb1ELb0ELb1ELi128EEEEEEEEEvNT_6ParamsE --------------------------
	.section	.text._ZN7cutlass13device_kernelIN5flash19enable_sm80_to_sm89INS1_16FlashAttnFwdSm80INS1_25CollectiveMainloopFwdSm80ILi4ELi1ELb0EN4cute5tupleIJNS5_1CILi128EEENS7_ILi112EEENS7_ILi64EEEEEELi64ENS_6half_tEfNS_4arch4Sm80ELb0ELb0ELb1ELb1ELb0ELb1ELb1ELb0EEENS1_21CollectiveEpilogueFwdINS6_IJS8_SA_S9_EEENS6_IJNS7_ILi1EEESI_SI_EEESC_SE_Li128ELb1ELb1ELb0ELb0EEENS1_19SingleTileSchedulerILb1ELb0ELb1ELi128EEEEEEEEEvNT_6ParamsE,"ax",@progbits
	.sectioninfo	@"SHI_REGISTERS=255"
	.align	128
.text._ZN7cutlass13device_kernelIN5flash19enable_sm80_to_sm89INS1_16FlashAttnFwdSm80INS1_25CollectiveMainloopFwdSm80ILi4ELi1ELb0EN4cute5tupleIJNS5_1CILi128EEENS7_ILi112EEENS7_ILi64EEEEEELi64ENS_6half_tEfNS_4arch4Sm80ELb0ELb0ELb1ELb1ELb0ELb1ELb1ELb0EEENS1_21CollectiveEpilogueFwdINS6_IJS8_SA_S9_EEENS6_IJNS7_ILi1EEESI_SI_EEESC_SE_Li128ELb1ELb1ELb0ELb0EEENS1_19SingleTileSchedulerILb1ELb0ELb1ELi128EEEEEEEEEvNT_6ParamsE:
        .type           _ZN7cutlass13device_kernelIN5flash19enable_sm80_to_sm89INS1_16FlashAttnFwdSm80INS1_25CollectiveMainloopFwdSm80ILi4ELi1ELb0EN4cute5tupleIJNS5_1CILi128EEENS7_ILi112EEENS7_ILi64EEEEEELi64ENS_6half_tEfNS_4arch4Sm80ELb0ELb0ELb1ELb1ELb0ELb1ELb1ELb0EEENS1_21CollectiveEpilogueFwdINS6_IJS8_SA_S9_EEENS6_IJNS7_ILi1EEESI_SI_EEESC_SE_Li128ELb1ELb1ELb0ELb0EEENS1_19SingleTileSchedulerILb1ELb0ELb1ELi128EEEEEEEEEvNT_6ParamsE,@function
        .size           _ZN7cutlass13device_kernelIN5flash19enable_sm80_to_sm89INS1_16FlashAttnFwdSm80INS1_25CollectiveMainloopFwdSm80ILi4ELi1ELb0EN4cute5tupleIJNS5_1CILi128EEENS7_ILi112EEENS7_ILi64EEEEEELi64ENS_6half_tEfNS_4arch4Sm80ELb0ELb0ELb1ELb1ELb0ELb1ELb1ELb0EEENS1_21CollectiveEpilogueFwdINS6_IJS8_SA_S9_EEENS6_IJNS7_ILi1EEESI_SI_EEESC_SE_Li128ELb1ELb1ELb0ELb0EEENS1_19SingleTileSchedulerILb1ELb0ELb1ELi128EEEEEEEEEvNT_6ParamsE,(.L_x_737 - _ZN7cutlass13device_kernelIN5flash19enable_sm80_to_sm89INS1_16FlashAttnFwdSm80INS1_25CollectiveMainloopFwdSm80ILi4ELi1ELb0EN4cute5tupleIJNS5_1CILi128EEENS7_ILi112EEENS7_ILi64EEEEEELi64ENS_6half_tEfNS_4arch4Sm80ELb0ELb0ELb1ELb1ELb0ELb1ELb1ELb0EEENS1_21CollectiveEpilogueFwdINS6_IJS8_SA_S9_EEENS6_IJNS7_ILi1EEESI_SI_EEESC_SE_Li128ELb1ELb1ELb0ELb0EEENS1_19SingleTileSchedulerILb1ELb0ELb1ELi128EEEEEEEEEvNT_6ParamsE)
        .other          _ZN7cutlass13device_kernelIN5flash19enable_sm80_to_sm89INS1_16FlashAttnFwdSm80INS1_25CollectiveMainloopFwdSm80ILi4ELi1ELb0EN4cute5tupleIJNS5_1CILi128EEENS7_ILi112EEENS7_ILi64EEEEEELi64ENS_6half_tEfNS_4arch4Sm80ELb0ELb0ELb1ELb1ELb0ELb1ELb1ELb0EEENS1_21CollectiveEpilogueFwdINS6_IJS8_SA_S9_EEENS6_IJNS7_ILi1EEESI_SI_EEESC_SE_Li128ELb1ELb1ELb0ELb0EEENS1_19SingleTileSchedulerILb1ELb0ELb1ELi128EEEEEEEEEvNT_6ParamsE,@"STO_CUDA_ENTRY STV_DEFAULT"
_ZN7cutlass13device_kernelIN5flash19enable_sm80_to_sm89INS1_16FlashAttnFwdSm80INS1_25CollectiveMainloopFwdSm80ILi4ELi1ELb0EN4cute5tupleIJNS5_1CILi128EEENS7_ILi112EEENS7_ILi64EEEEEELi64ENS_6half_tEfNS_4arch4Sm80ELb0ELb0ELb1ELb1ELb0ELb1ELb1ELb0EEENS1_21CollectiveEpilogueFwdINS6_IJS8_SA_S9_EEENS6_IJNS7_ILi1EEESI_SI_EEESC_SE_Li128ELb1ELb1ELb0ELb0EEENS1_19SingleTileSchedulerILb1ELb0ELb1ELi128EEEEEEEEEvNT_6ParamsE:
        /* <DEDUP_REMOVED lines=17> */
.L_x_41:
        /* <DEDUP_REMOVED lines=8> */
.L_x_43:
[----:B------:R-:W-:-:S05]  /*0190*/  MOV R0, c[0x0][0x54c] ;  /* 0x0001530000007a02 */ /* 0x000fca0000000f00 */
.L_x_42:
[----:B-----5:R-:W-:Y:S01]  /*01a0*/  IMAD R0, R0, c[0x0][0x548], RZ ;  /* 0x0001520000007a24 */ /* 0x020fe200078e02ff */
[----:B-1----:R-:W-:-:S04]  /*01b0*/  SHF.L.U32 R2, R215, 0x7, RZ ;  /* 0x00000007d7027819 */ /* 0x002fc800000006ff */
[----:B------:R-:W-:-:S04]  /*01c0*/  ISETP.GE.AND P0, PT, R2, R0, PT ;  /* 0x000000000200720c */ /* 0x000fc80003f06270 */
[----:B------:R-:W-:-:S05]  /*01d0*/  SEL R0, R5, 0xffffffff, !P0 ;  /* 0xffffffff05007807 */ /* 0x000fca0004000000 */
[----:B------:R1:W-:Y:S01]  /*01e0*/  STL [R1+0x28], R0 ;  /* 0x0000280001007387 */ /* 0x0003e20000100800 */
[----:B------:R-:W-:Y:S05]  /*01f0*/  BRA `(.L_x_44) ;  /* 0x0000013000007947 */ /* 0x000fea0003800000 */
.L_x_40:
[----:B---3--:R-:W-:-:S04]  /*0200*/  ISETP.NE.U32.AND P0, PT, RZ, c[0x0][0x568], PT ;  /* 0x00015a00ff007a0c */ /* 0x008fc80003f05070 */
[----:B------:R-:W-:-:S13]  /*0210*/  ISETP.NE.AND.EX P0, PT, RZ, c[0x0][0x56c], PT, P0 ;  /* 0x00015b00ff007a0c */ /* 0x000fda0003f05300 */
[----:B------:R-:W-:Y:S05]  /*0220*/  @!P0 BRA `(.L_x_45) ;  /* 0x0000002000008947 */ /* 0x000fea0003800000 */
[----:B------:R1:W5:Y:S01]  /*0230*/  LDG.E R0, [R2.64] ;  /* 0x0000000a02007981 */ /* 0x000362000c1e1900 */
[----:B------:R-:W-:Y:S05]  /*0240*/  BRA `(.L_x_46) ;  /* 0x0000009000007947 */ /* 0x000fea0003800000 */
.L_x_45:
        /* <DEDUP_REMOVED lines=8> */
.L_x_47:
[----:B------:R-:W-:-:S05]  /*02d0*/  MOV R0, c[0x0][0x54c] ;  /* 0x0001530000007a02 */ /* 0x000fca0000000f00 */
.L_x_46:
[----:B-----5:R-:W-:Y:S01]  /*02e0*/  IMAD R0, R0, c[0x0][0x548], RZ ;  /* 0x0001520000007a24 */ /* 0x020fe200078e02ff */
[----:B-1----:R-:W-:-:S04]  /*02f0*/  SHF.L.U32 R2, R215, 0x7, RZ ;  /* 0x00000007d7027819 */ /* 0x002fc800000006ff */
[----:B------:R-:W-:-:S04]  /*0300*/  ISETP.GE.AND P0, PT, R2, R0, PT ;  /* 0x000000000200720c */ /* 0x000fc80003f06270 */
[----:B------:R-:W-:-:S05]  /*0310*/  SEL R0, R5, 0xffffffff, !P0 ;  /* 0xffffffff05007807 */ /* 0x000fca0004000000 */
[----:B------:R1:W-:Y:S04]  /*0320*/  STL [R1+0x28], R0 ;  /* 0x0000280001007387 */ /* 0x0003e80000100800 */
.L_x_44:
        /* <DEDUP_REMOVED lines=10> */
[----:B------:R-:W-:Y:S01]  /*03d0*/  IMAD.MOV.U32 R12, RZ, RZ, RZ ;  /* 0x000000ffff0c7224 */ /* 0x000fe200078e00ff */
[----:B------:R-:W-:Y:S01]  /*03e0*/  ISETP.NE.U32.AND P1, PT, RZ, c[0x0][0x348], PT ;  /* 0x0000d200ff007a0c */ /* 0x000fe20003f25070 */
[----:B------:R-:W-:Y:S01]  /*03f0*/  IMAD.WIDE R6, R38, R14, c[0x0][0x348] ;  /* 0x0000d20026067625 */ /* 0x000fe200078e020e */
[----:B------:R-:W-:-:S02]  /*0400*/  ISETP.NE.U32.AND P5, PT, RZ, c[0x0][0x350], PT ;  /* 0x0000d400ff007a0c */ /* 0x000fc40003fa5070 */
[----:B------:R-:W-:Y:S01]  /*0410*/  ISETP.NE.U32.AND P3, PT, RZ, c[0x0][0x358], PT ;  /* 0x0000d600ff007a0c */ /* 0x000fe20003f65070 */
[CC--:B------:R-:W-:Y:S01]  /*0420*/  IMAD.WIDE R4, R38.reuse, R14.reuse, c[0x0][0x350] ;  /* 0x0000d40026047625 */ /* 0x0c0fe200078e020e */
[----:B------:R-:W-:Y:S02]  /*0430*/  ISETP.NE.AND.EX P1, PT, RZ, c[0x0][0x34c], PT, P1 ;  /* 0x0000d300ff007a0c */ /* 0x000fe40003f25310 */
[----:B------:R-:W-:Y:S01]  /*0440*/  ISETP.NE.AND.EX P5, PT, RZ, c[0x0][0x354], PT, P5 ;  /* 0x0000d500ff007a0c */ /* 0x000fe20003fa5350 */
[----:B------:R-:W-:Y:S01]  /*0450*/  @P2 IMAD.WIDE R10, R38, R14, c[0x0][0x370] ;  /* 0x0000dc00260a2625 */ /* 0x000fe200078e020e */
[----:B------:R-:W-:-:S03]  /*0460*/  ISETP.NE.AND.EX P3, PT, RZ, c[0x0][0x35c], PT, P3 ;  /* 0x0000d700ff007a0c */ /* 0x000fc60003f65330 */
[CC--:B------:R-:W-:Y:S01]  /*0470*/  @P0 IMAD.WIDE R8, R38.reuse, R14.reuse, c[0x0][0x360] ;  /* 0x0000d80026080625 */ /* 0x0c0fe200078e020e */
[----:B------:R2:W5:Y:S03]  /*0480*/  @P2 LDG.E R190, [R10.64] ;  /* 0x0000000a0abe2981 */ /* 0x000566000c1e1900 */
[----:B------:R-:W-:Y:S01]  /*0490*/  IMAD.WIDE R2, R38, R14, c[0x0][0x358] ;  /* 0x0000d60026027625 */ /* 0x000fe200078e020e */
[----:B------:R2:W5:Y:S04]  /*04a0*/  @P0 LDG.E R192, [R8.64] ;  /* 0x0000000a08c00981 */ /* 0x000568000c1e1900 */
[----:B------:R2:W5:Y:S04]  /*04b0*/  @P1 LDG.E R184, [R6.64] ;  /* 0x0000000a06b81981 */ /* 0x000568000c1e1900 */
[----:B------:R2:W5:Y:S04]  /*04c0*/  @P5 LDG.E R191, [R4.64] ;  /* 0x0000000a04bf5981 */ /* 0x000568000c1e1900 */
[----:B------:R2:W5:Y:S04]  /*04d0*/  @P3 LDG.E R12, [R2.64] ;  /* 0x0000000a020c3981 */ /* 0x000568000c1e1900 */
[----:B------:R-:W3:Y:S01]  /*04e0*/  S2R R39, SR_CTAID.Y ;  /* 0x0000000000277919 */ /* 0x000ee20000002600 */
[----:B------:R-:W-:-:S02]  /*04f0*/  IMAD.MOV.U32 R13, RZ, RZ, c[0x0][0x1d0] ;  /* 0x00007400ff0d7624 */ /* 0x000fc400078e00ff */
[----:B-1----:R-:W-:Y:S01]  /*0500*/  IMAD.MOV.U32 R0, RZ, RZ, c[0x0][0x228] ;  /* 0x00008a00ff007624 */ /* 0x002fe200078e00ff */
[----:B---3--:R-:W-:Y:S01]  /*0510*/  SHF.R.S32.HI R220, RZ, 0x1f, R39 ;  /* 0x0000001fffdc7819 */ /* 0x008fe20000011427 */
[----:B------:R-:W-:Y:S05]  /*0520*/  @P0 BRA `(.L_x_48) ;  /* 0x0000004000000947 */ /* 0x000fea0003800000 */
[----:B--2---:R-:W-:Y:S05]  /*0530*/  @!P1 BRA `(.L_x_48) ;  /* 0x0000003000009947 */ /* 0x004fea0003800000 */
[----:B------:R1:W2:Y:S04]  /*0540*/  LDG.E R8, [R6.64] ;  /* 0x0000000a06087981 */ /* 0x0002a8000c1e1900 */
[----:B-1----:R-:W2:Y:S02]  /*0550*/  LDG.E R6, [R6.64+0x4] ;  /* 0x0000040a06067981 */ /* 0x002ea4000c1e1900 */
[----:B--2--5:R-:W-:Y:S02]  /*0560*/  IADD3 R192, -R8, R6, RZ ;  /* 0x0000000608c07210 */ /* 0x024fe40007ffe1ff */
.L_x_48:
[----:B--2---:R-:W-:-:S04]  /*0570*/  ISETP.NE.U32.AND P0, PT, RZ, c[0x0][0x368], PT ;  /* 0x0000da00ff007a0c */ /* 0x004fc80003f05070 */
[----:B------:R-:W-:-:S13]  /*0580*/  ISETP.NE.AND.EX P0, PT, RZ, c[0x0][0x36c], PT, P0 ;  /* 0x0000db00ff007a0c */ /* 0x000fda0003f05300 */
[----:B------:R-:W-:Y:S05]  /*0590*/  @!P0 BRA `(.L_x_49) ;  /* 0x0000003000008947 */ /* 0x000fea0003800000 */
[----:B------:R-:W-:-:S05]  /*05a0*/  IMAD.WIDE R4, R38, R14, c[0x0][0x368] ;  /* 0x0000da0026047625 */ /* 0x000fca00078e020e */
[----:B------:R1:W5:Y:S01]  /*05b0*/  LDG.E R13, [R4.64] ;  /* 0x0000000a040d7981 */ /* 0x000362000c1e1900 */
[----:B------:R-:W-:Y:S05]  /*05c0*/  BRA `(.L_x_50) ;  /* 0x0000004000007947 */ /* 0x000fea0003800000 */
.L_x_49:
[----:B------:R-:W-:Y:S05]  /*05d0*/  @!P5 BRA `(.L_x_50) ;  /* 0x000000300000d947 */ /* 0x000fea0003800000 */
[----:B------:R1:W2:Y:S04]  /*05e0*/  LDG.E R6, [R4.64] ;  /* 0x0000000a04067981 */ /* 0x0002a8000c1e1900 */
[----:B-1----:R-:W2:Y:S02]  /*05f0*/  LDG.E R4, [R4.64+0x4] ;  /* 0x0000040a04047981 */ /* 0x002ea4000c1e1900 */
[----:B--2---:R-:W-:Y:S02]  /*0600*/  IADD3 R13, -R6, R4, RZ ;  /* 0x00000004060d7210 */ /* 0x004fe40007ffe1ff */
.L_x_50:
[----:B------:R2:W3:Y:S04]  /*0610*/  @P3 LDG.E R6, [R2.64] ;  /* 0x0000000a02063981 */ /* 0x0004e8000c1e1900 */
[----:B-1----:R2:W3:Y:S01]  /*0620*/  @P3 LDG.E R5, [R2.64+0x4] ;  /* 0x0000040a02053981 */ /* 0x0024e2000c1e1900 */
[----:B------:R-:W-:Y:S01]  /*0630*/  ISETP.NE.U32.AND P0, PT, RZ, c[0x0][0x378], PT ;  /* 0x0000de00ff007a0c */ /* 0x000fe20003f05070 */
[----:B-----5:R-:W-:-:S03]  /*0640*/  IMAD.MOV.U32 R167, RZ, RZ, R13 ;  /* 0x000000ffffa77224 */ /* 0x020fc600078e000d */
[----:B------:R-:W-:Y:S01]  /*0650*/  ISETP.NE.AND.EX P0, PT, RZ, c[0x0][0x37c], PT, P0 ;  /* 0x0000df00ff007a0c */ /* 0x000fe20003f05300 */
[----:B------:R-:W-:-:S12]  /*0660*/  IMAD.IADD R4, R13, 0x1, -R190 ;  /* 0x000000010d047824 */ /* 0x000fd800078e0abe */
[----:B--2---:R-:W-:-:S05]  /*0670*/  @P0 IMAD.WIDE R2, R38, R14, c[0x0][0x378] ;  /* 0x0000de0026020625 */ /* 0x004fca00078e020e */
[----:B------:R1:W5:Y:S02]  /*0680*/  @P0 LDG.E R167, [R2.64] ;  /* 0x0000000a02a70981 */ /* 0x000364000c1e1900 */
[----:B-1----:R-:W-:Y:S01]  /*0690*/  MOV R2, RZ ;  /* 0x000000ff00027202 */ /* 0x002fe20000000f00 */
[----:B---3--:R-:W-:-:S04]  /*06a0*/  @P3 IMAD.IADD R0, R5, 0x1, -R6 ;  /* 0x0000000105003824 */ /* 0x008fc800078e0a06 */
[----:B------:R-:W-:-:S05]  /*06b0*/  IMAD.IADD R205, R4, 0x1, R0 ;  /* 0x0000000104cd7824 */ /* 0x000fca00078e0200 */
[----:B------:R-:W-:-:S05]  /*06c0*/  IADD3 R3, R205, 0x6f, RZ ;  /* 0x0000006fcd037810 */ /* 0x000fca0007ffe0ff */
[----:B------:R-:W-:-:S05]  /*06d0*/  IMAD.HI R2, R3, -0x6db6db6d, R2 ;  /* 0x9249249303027827 */ /* 0x000fca00078e0202 */
[----:B------:R-:W-:-:S04]  /*06e0*/  SHF.R.U32.HI R3, RZ, 0x1f, R2 ;  /* 0x0000001fff037819 */ /* 0x000fc80000011602 */
[----:B------:R-:W-:Y:S01]  /*06f0*/  LEA.HI.SX32 R7, R2, R3, 0x1a ;  /* 0x0000000302077211 */ /* 0x000fe200078fd2ff */
[----:B------:R-:W-:-:S04]  /*0700*/  IMAD.MOV R2, RZ, RZ, -R4 ;  /* 0x000000ffff027224 */ /* 0x000fc800078e0a04 */
[----:B------:R-:W-:Y:S01]  /*0710*/  IMAD R3, R7, 0x70, -R4 ;  /* 0x0000007007037824 */ /* 0x000fe200078e0a04 */
[----:B------:R-:W-:Y:S01]  /*0720*/  IMNMX R2, RZ, R2, !PT ;  /* 0x00000002ff027217 */ /* 0x000fe20007800200 */
[----:B------:R1:W-:Y:S03]  /*0730*/  STL [R1], R7 ;  /* 0x0000000701007387 */ /* 0x0003e60000100800 */
[----:B------:R-:W-:-:S04]  /*0740*/  IMNMX R3, R3, R0, PT ;  /* 0x0000000003037217 */ /* 0x000fc80003800200 */
[----:B------:R-:W-:Y:S02]  /*0750*/  ISETP.GT.AND P0, PT, R3, R2, PT ;  /* 0x000000020300720c */ /* 0x000fe40003f04270 */
[----:B------:R-:W-:-:S05]  /*0760*/  SHF.R.U32.HI R2, RZ, 0x4, R2 ;  /* 0x00000004ff027819 */ /* 0x000fca0000011602 */
[----:B------:R-:W-:-:S04]  /*0770*/  IMAD.WIDE.U32 R4, R2, 0x24924925, RZ ;  /* 0x2492492502047825 */ /* 0x000fc800078e00ff */
[----:B------:R-:W-:Y:S02]  /*0780*/  IMAD.MOV.U32 R165, RZ, RZ, R5 ;  /* 0x000000ffffa57224 */ /* 0x000fe400078e0005 */
[----:B------:R-:W-:Y:S02]  /*0790*/  @P0 IADD3 R3, R3, 0x6f, RZ ;  /* 0x0000006f03030810 */ /* 0x000fe40007ffe0ff */
[----:B------:R-:W-:Y:S01]  /*07a0*/  @P0 MOV R2, RZ ;  /* 0x000000ff00020202 */ /* 0x000fe20000000f00 */
[----:B------:R-:W-:-:S04]  /*07b0*/  IMAD.MOV.U32 R6, RZ, RZ, R165 ;  /* 0x000000ffff067224 */ /* 0x000fc800078e00a5 */
[----:B------:R-:W-:-:S05]  /*07c0*/  @P0 IMAD.HI R2, R3, -0x6db6db6d, R2 ;  /* 0x9249249303020827 */ /* 0x000fca00078e0202 */
[----:B------:R-:W-:-:S04]  /*07d0*/  @P0 SHF.R.U32.HI R3, RZ, 0x1f, R2 ;  /* 0x0000001fff030819 */ /* 0x000fc80000011602 */
[----:B------:R-:W-:-:S04]  /*07e0*/  @P0 LEA.HI.SX32 R6, R2, R3, 0x1a ;  /* 0x0000000302060211 */ /* 0x000fc800078fd2ff */
[----:B------:R-:W-:-:S13]  /*07f0*/  ISETP.GT.AND P0, PT, R6, R165, PT ;  /* 0x000000a50600720c */ /* 0x000fda0003f04270 */
[----:B------:R-:W-:Y:S05]  /*0800*/  @!P0 BRA `(.L_x_51) ;  /* 0x0000777000008947 */ /* 0x000fea0003800000 */
[----:B-1----:R-:W-:-:S04]  /*0810*/  ISETP.NE.U32.AND P0, PT, RZ, c[0x0][0x340], PT ;  /* 0x0000d000ff007a0c */ /* 0x002fc80003f05070 */
[----:B------:R-:W-:-:S13]  /*0820*/  ISETP.NE.AND.EX P4, PT, RZ, c[0x0][0x344], PT, P0 ;  /* 0x0000d100ff007a0c */ /* 0x000fda0003f85300 */
[----:B------:R-:W-:-:S05]  /*0830*/  @P4 IMAD.WIDE R2, R38, R14, c[0x0][0x340] ;  /* 0x0000d00026024625 */ /* 0x000fca00078e020e */
[----:B------:R1:W2:Y:S01]  /*0840*/  @P4 LDG.E R30, [R2.64] ;  /* 0x0000000a021e4981 */ /* 0x0002a2000c1e1900 */
[----:B------:R-:W-:Y:S01]  /*0850*/  SHF.R.S32.HI R36, RZ, 0x1f, R217 ;  /* 0x0000001fff247819 */ /* 0x000fe200000114d9 */
[----:B------:R-:W-:Y:S01]  /*0860*/  IMAD R7, R220, c[0x0][0x240], RZ ;  /* 0x00009000dc077a24 */ /* 0x000fe200078e02ff */
[----:B------:R-:W-:Y:S01]  /*0870*/  SHF.R.S32.HI R28, RZ, 0x1f, R38 ;  /* 0x0000001fff1c7819 */ /* 0x000fe20000011426 */
[----:B------:R-:W-:Y:S01]  /*0880*/  IMAD.MOV.U32 R174, RZ, RZ, 0x70 ;  /* 0x00000070ffae7424 */ /* 0x000fe200078e00ff */
[----:B------:R-:W-:Y:S01]  /*0890*/  IADD3 R42, R6, -0x1, RZ ;  /* 0xffffffff062a7810 */ /* 0x000fe20007ffe0ff */
[----:B------:R-:W-:Y:S01]  /*08a0*/  IMAD.MOV.U32 R168, RZ, RZ, c[0x0][0x238] ;  /* 0x00008e00ffa87624 */ /* 0x000fe200078e00ff */
[----:B------:R-:W-:Y:S01]  /*08b0*/  SEL R25, R28, RZ, !P3 ;  /* 0x000000ff1c197207 */ /* 0x000fe20005800000 */
[----:B------:R-:W-:Y:S01]  /*08c0*/  IMAD.WIDE.U32 R180, R174, c[0x0][0x238], RZ ;  /* 0x00008e00aeb47a25 */ /* 0x000fe200078e00ff */
[----:B------:R-:W-:Y:S01]  /*08d0*/  SEL R104, R38, RZ, !P3 ;  /* 0x000000ff26687207 */ /* 0x000fe20005800000 */
[----:B------:R-:W-:Y:S01]  /*08e0*/  ULDC.U8 UR6, c[0x0][0x298] ;  /* 0x0000a60000067ab9 */ /* 0x000fe20000000000 */
[----:B------:R-:W-:Y:S01]  /*08f0*/  SHF.R.S32.HI R6, RZ, 0x1f, R42 ;  /* 0x0000001fff067819 */ /* 0x000fe2000001142a */
[----:B------:R-:W-:Y:S01]  /*0900*/  IMAD.MOV.U32 R37, RZ, RZ, c[0x0][0x23c] ;  /* 0x00008f00ff257624 */ /* 0x000fe200078e00ff */
[-C--:B------:R-:W-:Y:S01]  /*0910*/  LEA.HI R21, R36, R217.reuse, RZ, 0x2 ;  /* 0x000000d924157211 */ /* 0x080fe200078f10ff */
[----:B------:R-:W-:Y:S01]  /*0920*/  IMAD.IADD R26, R191, 0x1, R13 ;  /* 0x00000001bf1a7824 */ /* 0x000fe200078e020d */
[----:B------:R-:W-:Y:S01]  /*0930*/  MOV R219, c[0x0][0x27c] ;  /* 0x00009f0000db7a02 */ /* 0x000fe20000000f00 */
[----:B------:R-:W-:Y:S01]  /*0940*/  IMAD R17, R220, c[0x0][0x210], RZ ;  /* 0x00008400dc117a24 */ /* 0x000fe200078e02ff */
[----:B------:R-:W-:Y:S01]  /*0950*/  LOP3.LUT R34, R21, 0xfffffffc, RZ, 0xc0, !PT ;  /* 0xfffffffc15227812 */ /* 0x000fe200078ec0ff */
[----:B------:R-:W-:Y:S01]  /*0960*/  IMAD.MOV.U32 R187, RZ, RZ, 0x5 ;  /* 0x00000005ffbb7424 */ /* 0x000fe200078e00ff */
[----:B------:R-:W-:Y:S01]  /*0970*/  SHF.R.S32.HI R29, RZ, 0x1f, R26 ;  /* 0x0000001fff1d7819 */ /* 0x000fe2000001141a */
[----:B------:R-:W-:Y:S01]  /*0980*/  IMAD R17, R39, c[0x0][0x214], R17 ;  /* 0x0000850027117a24 */ /* 0x000fe200078e0211 */
[----:B------:R-:W-:Y:S01]  /*0990*/  SHF.R.S32.HI R102, RZ, 0x2, R21 ;  /* 0x00000002ff667819 */ /* 0x000fe20000011415 */
[----:B------:R-:W-:Y:S01]  /*09a0*/  IMAD.IADD R34, R217, 0x1, -R34 ;  /* 0x00000001d9227824 */ /* 0x000fe200078e0a22 */
[----:B------:R-:W-:Y:S01]  /*09b0*/  MOV R185, 0x6 ;  /* 0x0000000600b97802 */ /* 0x000fe20000000f00 */
[----:B------:R-:W-:Y:S01]  /*09c0*/  IMAD.MOV.U32 R182, RZ, RZ, c[0x0][0x1e0] ;  /* 0x00007800ffb67624 */ /* 0x000fe200078e00ff */
[----:B-1----:R-:W-:Y:S01]  /*09d0*/  LEA.HI R3, R36, R217, RZ, 0x3 ;  /* 0x000000d924037211 */ /* 0x002fe200078f18ff */
[C---:B------:R-:W-:Y:S01]  /*09e0*/  IMAD.SHL.U32 R32, R34.reuse, 0x8, RZ ;  /* 0x0000000822207824 */ /* 0x040fe200078e00ff */
[----:B------:R-:W-:Y:S01]  /*09f0*/  SHF.R.S32.HI R31, RZ, 0x1f, R102 ;  /* 0x0000001fff1f7819 */ /* 0x000fe20000011466 */
[----:B------:R-:W-:Y:S01]  /*0a00*/  IMAD.SHL.U32 R34, R34, 0x4, RZ ;  /* 0x0000000422227824 */ /* 0x000fe200078e00ff */
[----:B------:R-:W-:Y:S01]  /*0a10*/  LOP3.LUT R2, R3, 0x1ffffff8, RZ, 0xc0, !PT ;  /* 0x1ffffff803027812 */ /* 0x000fe200078ec0ff */
[----:B------:R-:W-:Y:S01]  /*0a20*/  IMAD.SHL.U32 R172, R168, 0x20, RZ ;  /* 0x00000020a8ac7824 */ /* 0x000fe200078e00ff */
[----:B------:R-:W-:Y:S01]  /*0a30*/  SHF.R.S32.HI R5, RZ, 0x3, R3 ;  /* 0x00000003ff057819 */ /* 0x000fe20000011403 */
[----:B------:R-:W-:Y:S01]  /*0a40*/  IMAD R16, R31, c[0x0][0x280], RZ ;  /* 0x0000a0001f107a24 */ /* 0x000fe200078e02ff */
[----:B------:R-:W-:Y:S01]  /*0a50*/  SHF.R.S32.HI R3, RZ, 0x1f, R12 ;  /* 0x0000001fff037819 */ /* 0x000fe2000001140c */
[----:B------:R-:W-:Y:S01]  /*0a60*/  IMAD.IADD R2, R217, 0x1, -R2 ;  /* 0x00000001d9027824 */ /* 0x000fe200078e0a02 */
[C---:B------:R-:W-:Y:S01]  /*0a70*/  IADD3 R161, P0, R5.reuse, R12, RZ ;  /* 0x0000000c05a17210 */ /* 0x040fe20007f1e0ff */
[----:B------:R-:W-:Y:S01]  /*0a80*/  IMAD.IADD R135, R0, 0x1, -R5 ;  /* 0x0000000100877824 */ /* 0x000fe200078e0a05 */
[----:B------:R-:W-:Y:S01]  /*0a90*/  SHF.R.S32.HI R33, RZ, 0x1f, R32 ;  /* 0x0000001fff217819 */ /* 0x000fe20000011420 */
[----:B------:R-:W-:Y:S01]  /*0aa0*/  IMAD.SHL.U32 R10, R2, 0x8, RZ ;  /* 0x00000008020a7824 */ /* 0x000fe200078e00ff */
[C---:B------:R-:W-:Y:S01]  /*0ab0*/  LEA.HI.X.SX32 R166, R5.reuse, R3, 0x1, P0 ;  /* 0x0000000305a67211 */ /* 0x040fe200000f0eff */
[----:B------:R-:W-:Y:S01]  /*0ac0*/  IMAD.SHL.U32 R5, R5, 0x40, RZ ;  /* 0x0000004005057824 */ /* 0x000fe200078e00ff */
[----:B------:R-:W-:Y:S01]  /*0ad0*/  IADD3 R118, R32, 0x20, RZ ;  /* 0x0000002020767810 */ /* 0x000fe20007ffe0ff */
[----:B------:R-:W-:Y:S01]  /*0ae0*/  IMAD R14, R42, -0x70, R135 ;  /* 0xffffff902a0e7824 */ /* 0x000fe200078e0287 */
[----:B------:R-:W-:Y:S01]  /*0af0*/  SHF.R.S32.HI R11, RZ, 0x1f, R10 ;  /* 0x0000001fff0b7819 */ /* 0x000fe2000001140a */
[----:B------:R-:W-:Y:S01]  /*0b00*/  IMAD R2, R166, c[0x0][0x238], RZ ;  /* 0x00008e00a6027a24 */ /* 0x000fe200078e02ff */
[----:B------:R-:W-:Y:S01]  /*0b10*/  ISETP.GE.AND P6, PT, R10, c[0x0][0x1d4], PT ;  /* 0x000075000a007a0c */ /* 0x000fe20003fc6270 */
[----:B------:R-:W-:Y:S01]  /*0b20*/  IMAD R16, R102, c[0x0][0x284], R16 ;  /* 0x0000a10066107a24 */ /* 0x000fe200078e0210 */
[C---:B------:R-:W-:Y:S01]  /*0b30*/  ISETP.GE.AND P1, PT, R14.reuse, 0x1, PT ;  /* 0x000000010e00780c */ /* 0x040fe20003f26270 */
[C---:B------:R-:W-:Y:S01]  /*0b40*/  IMAD R4, R161.reuse, c[0x0][0x23c], R2 ;  /* 0x00008f00a1047a24 */ /* 0x040fe200078e0202 */
[C---:B------:R-:W-:Y:S01]  /*0b50*/  ISETP.GE.AND P0, PT, R14.reuse, 0x11, PT ;  /* 0x000000110e00780c */ /* 0x040fe20003f06270 */
[----:B------:R-:W-:Y:S01]  /*0b60*/  IMAD.WIDE.U32 R2, R161, c[0x0][0x238], R10 ;  /* 0x00008e00a1027a25 */ /* 0x000fe200078e000a */
[----:B------:R-:W-:Y:S01]  /*0b70*/  ISETP.GE.AND P3, PT, R14, 0x21, PT ;  /* 0x000000210e00780c */ /* 0x000fe20003f66270 */
[----:B------:R-:W-:Y:S01]  /*0b80*/  ULDC UR8, c[0x0][0x1e4] ;  /* 0x0000790000087ab9 */ /* 0x000fe20000000800 */
[----:B------:R-:W-:Y:S01]  /*0b90*/  SHF.R.S32.HI R35, RZ, 0x1f, R34 ;  /* 0x0000001fff237819 */ /* 0x000fe20000011422 */
[----:B------:R-:W-:Y:S01]  /*0ba0*/  IMAD.IADD R3, R3, 0x1, R4 ;  /* 0x0000000103037824 */ /* 0x000fe200078e0204 */
[C---:B------:R-:W-:Y:S01]  /*0bb0*/  IADD3 R171, R102.reuse, 0x20, RZ ;  /* 0x0000002066ab7810 */ /* 0x040fe20007ffe0ff */
[C---:B------:R-:W-:Y:S01]  /*0bc0*/  IMAD R4, R39.reuse, c[0x0][0x244], R7 ;  /* 0x0000910027047a24 */ /* 0x040fe200078e0207 */
[C---:B------:R-:W-:Y:S01]  /*0bd0*/  IADD3 R170, R102.reuse, 0x40, RZ ;  /* 0x0000004066aa7810 */ /* 0x040fe20007ffe0ff */
[----:B------:R-:W-:Y:S01]  /*0be0*/  IMAD.WIDE.U32 R2, R39, c[0x0][0x240], R2 ;  /* 0x0000900027027a25 */ /* 0x000fe200078e0002 */
[----:B------:R-:W-:Y:S01]  /*0bf0*/  IADD3 R169, R102, 0x60, RZ ;  /* 0x0000006066a97810 */ /* 0x000fe20007ffe0ff */
[----:B------:R-:W-:Y:S01]  /*0c00*/  UMOV UR7, 0x60 ;  /* 0x0000006000077882 */ /* 0x000fe20000000000 */
[----:B------:R-:W-:Y:S01]  /*0c10*/  SHF.L.U32 R216, R182, 0x5, RZ ;  /* 0x00000005b6d87819 */ /* 0x000fe200000006ff */
[----:B------:R-:W-:Y:S01]  /*0c20*/  IMAD R7, R174, c[0x0][0x23c], RZ ;  /* 0x00008f00ae077a24 */ /* 0x000fe200078e02ff */
[C---:B------:R-:W-:Y:S01]  /*0c30*/  SHF.L.U64.HI R204, R182.reuse, R185, c[0x0][0x1e4] ;  /* 0x00007900b6cc7619 */ /* 0x040fe200000102b9 */
[----:B------:R-:W-:Y:S01]  /*0c40*/  IMAD.IADD R3, R3, 0x1, R4 ;  /* 0x0000000103037824 */ /* 0x000fe200078e0204 */
[----:B------:R-:W-:Y:S01]  /*0c50*/  SHF.L.U64.HI R193, R182, R187, c[0x0][0x1e4] ;  /* 0x00007900b6c17619 */ /* 0x000fe200000102bb */
[----:B------:R-:W-:Y:S01]  /*0c60*/  IMAD R4, R25, c[0x0][0x248], RZ ;  /* 0x0000920019047a24 */ /* 0x000fe200078e02ff */
[----:B------:R-:W-:Y:S01]  /*0c70*/  IADD3 R210, R181, R7, RZ ;  /* 0x00000007b5d27210 */ /* 0x000fe20007ffe0ff */
[----:B------:R-:W-:Y:S01]  /*0c80*/  IMAD.WIDE.U32 R140, R104, c[0x0][0x248], R2 ;  /* 0x00009200688c7a25 */ /* 0x000fe200078e0002 */
[----:B------:R-:W-:Y:S01]  /*0c90*/  LOP3.LUT R2, R5, 0x1c0, RZ, 0xc0, !PT ;  /* 0x000001c005027812 */ /* 0x000fe200078ec0ff */
[----:B------:R-:W-:Y:S01]  /*0ca0*/  ULDC UR5, c[0x0][0x284] ;  /* 0x0000a10000057ab9 */ /* 0x000fe20000000800 */
[----:B------:R-:W-:Y:S01]  /*0cb0*/  LEA.HI R5, R36, R217, RZ, 0x6 ;  /* 0x000000d924057211 */ /* 0x000fe200078f30ff */
[----:B------:R-:W-:Y:S01]  /*0cc0*/  IMAD R7, R104, c[0x0][0x24c], R4 ;  /* 0x0000930068077a24 */ /* 0x000fe200078e0204 */
[----:B------:R-:W-:Y:S01]  /*0cd0*/  ULDC UR4, c[0x0][0x294] ;  /* 0x0000a50000047ab9 */ /* 0x000fe20000000800 */
[----:B------:R-:W-:Y:S01]  /*0ce0*/  IMAD R4, R210, R42, RZ ;  /* 0x0000002ad2047224 */ /* 0x000fe200078e02ff */
[----:B------:R-:W-:Y:S01]  /*0cf0*/  UIMAD UR8, UR8, 0x60, URZ ;  /* 0x00000060080878a4 */ /* 0x000fe2000f8e023f */
[----:B------:R-:W-:Y:S01]  /*0d00*/  IMAD.IADD R137, R141, 0x1, R7 ;  /* 0x000000018d897824 */ /* 0x000fe200078e0207 */
[----:B------:R-:W-:Y:S01]  /*0d10*/  UIMAD UR5, UR7, UR5, URZ ;  /* 0x00000005070572a4 */ /* 0x000fe2000f8e023f */
[-C--:B------:R-:W-:Y:S01]  /*0d20*/  IMAD R3, R6, R180.reuse, R4 ;  /* 0x000000b406037224 */ /* 0x080fe200078e0204 */
[----:B------:R-:W-:Y:S01]  /*0d30*/  LOP3.LUT R4, R2, 0x38, R10, 0xf8, !PT ;  /* 0x0000003802047812 */ /* 0x000fe200078ef80a */
[----:B------:R-:W-:Y:S01]  /*0d40*/  IMAD.MOV.U32 R136, RZ, RZ, R140 ;  /* 0x000000ffff887224 */ /* 0x000fe200078e008c */
[----:B------:R-:W-:Y:S01]  /*0d50*/  SHF.R.U32.HI R2, RZ, 0x3, R2 ;  /* 0x00000003ff027819 */ /* 0x000fe20000011602 */
[----:B------:R-:W-:Y:S01]  /*0d60*/  IMAD.SHL.U32 R5, R5, 0x8, RZ ;  /* 0x0000000805057824 */ /* 0x000fe200078e00ff */
[----:B------:R-:W-:Y:S01]  /*0d70*/  UIMAD UR4, UR7, UR4, URZ ;  /* 0x00000004070472a4 */ /* 0x000fe2000f8e023f */
[----:B------:R-:W-:Y:S01]  /*0d80*/  IMAD.WIDE.U32 R22, R42, R180, R136 ;  /* 0x000000b42a167225 */ /* 0x000fe200078e0088 */
[----:B------:R-:W-:-:S02]  /*0d90*/  LOP3.LUT R2, R4, R2, RZ, 0x3c, !PT ;  /* 0x0000000204027212 */ /* 0x000fc400078e3cff */
[----:B------:R-:W-:Y:S01]  /*0da0*/  P2R R134, PR, RZ, 0x40 ;  /* 0x00000040ff867803 */ /* 0x000fe20000000000 */
[----:B------:R-:W-:Y:S01]  /*0db0*/  IMAD.WIDE.U32 R6, R168, 0x20, RZ ;  /* 0x00000020a8067825 */ /* 0x000fe200078e00ff */
[----:B------:R-:W-:Y:S02]  /*0dc0*/  LOP3.LUT R2, R2, 0xfffffe00, R5, 0xf8, !PT ;  /* 0xfffffe0002027812 */ /* 0x000fe400078ef805 */
[----:B------:R-:W-:Y:S01]  /*0dd0*/  IADD3 R3, R23, R3, RZ ;  /* 0x0000000317037210 */ /* 0x000fe20007ffe0ff */
[----:B------:R-:W-:Y:S01]  /*0de0*/  IMAD.WIDE.U32 R188, R102, c[0x0][0x1e0], RZ ;  /* 0x0000780066bc7a25 */ /* 0x000fe200078e00ff */
[----:B------:R-:W-:-:S03]  /*0df0*/  @P1 LEA R4, P2, R22, c[0x0][0x220], 0x1 ;  /* 0x0000880016041a11 */ /* 0x000fc600078408ff */
[----:B------:R-:W-:Y:S01]  /*0e00*/  IMAD.SHL.U32 R93, R2, 0x2, RZ ;  /* 0x00000002025d7824 */ /* 0x000fe200078e00ff */
[----:B------:R-:W-:Y:S01]  /*0e10*/  @P1 LEA.HI.X R5, R22, c[0x0][0x224], R3, 0x1, P2 ;  /* 0x0000890016051a11 */ /* 0x000fe200010f0c03 */
[----:B------:R-:W-:Y:S01]  /*0e20*/  IMAD.SHL.U32 R218, R182, 0x40, RZ ;  /* 0x00000040b6da7824 */ /* 0x000fe200078e00ff */
[----:B------:R-:W-:Y:S01]  /*0e30*/  @P0 LEA R2, P2, R168, R22, 0x4 ;  /* 0x00000016a8020211 */ /* 0x000fe200078420ff */
[----:B------:R-:W-:Y:S02]  /*0e40*/  IMAD R201, R174, c[0x0][0x294], RZ ;  /* 0x0000a500aec97a24 */ /* 0x000fe400078e02ff */
[----:B------:R-:W-:Y:S01]  /*0e50*/  @!PT LDS RZ, [RZ] ;  /* 0x00000000fffff984 */ /* 0x000fe20000000800 */
[----:B------:R-:W-:Y:S01]  /*0e60*/  @!PT LDS RZ, [RZ] ;  /* 0x00000000fffff984 */ /* 0x000fe20000000800 */
[----:B------:R-:W-:Y:S01]  /*0e70*/  @!PT LDS RZ, [RZ] ;  /* 0x00000000fffff984 */ /* 0x000fe20000000800 */
[----:B------:R1:W-:Y:S01]  /*0e80*/  @P1 LDGSTS.E.BYPASS.LTC128B.128 [R93+0x3900], [R4.64], !P6 ;  /* 0x03900000045d1fae */ /* 0x0003e2000f101d4a */
[----:B------:R-:W-:Y:S01]  /*0e90*/  ISETP.GE.AND P1, PT, R14, 0x31, PT ;  /* 0x000000310e00780c */ /* 0x000fe20003f26270 */
[C---:B------:R-:W-:Y:S02]  /*0ea0*/  IMAD R202, R174.reuse, c[0x0][0x284], RZ ;  /* 0x0000a100aeca7a24 */ /* 0x040fe400078e02ff */
[----:B------:R-:W-:-:S02]  /*0eb0*/  IMAD R203, R174, c[0x0][0x1e4], RZ ;  /* 0x00007900aecb7a24 */ /* 0x000fc400078e02ff */
[----:B------:R-:W-:-:S04]  /*0ec0*/  IMAD.WIDE.U32 R178, R174, c[0x0][0x290], RZ ;  /* 0x0000a400aeb27a25 */ /* 0x000fc800078e00ff */
[----:B------:R-:W-:-:S04]  /*0ed0*/  IMAD.WIDE.U32 R176, R174, c[0x0][0x280], RZ ;  /* 0x0000a000aeb07a25 */ /* 0x000fc800078e00ff */
[----:B------:R-:W-:Y:S02]  /*0ee0*/  @P1 IMAD R12, R37, 0x30, RZ ;  /* 0x00000030250c1824 */ /* 0x000fe400078e02ff */
[----:B------:R-:W-:-:S04]  /*0ef0*/  IMAD.WIDE.U32 R182, R182, 0x60, RZ ;  /* 0x00000060b6b67825 */ /* 0x000fc800078e00ff */
[----:B------:R-:W-:Y:S01]  /*0f00*/  IMAD.WIDE.U32 R196, R170, c[0x0][0x1e0], RZ ;  /* 0x00007800aac47a25 */ /* 0x000fe200078e00ff */
[----:B------:R-:W-:-:S03]  /*0f10*/  IADD3 R200, R183, UR8, RZ ;  /* 0x00000008b7c87c10 */ /* 0x000fc6000fffe0ff */
[----:B------:R-:W-:Y:S01]  /*0f20*/  IMAD.WIDE.U32 R174, R174, c[0x0][0x1e0], RZ ;  /* 0x00007800aeae7a25 */ /* 0x000fe200078e00ff */
[----:B-1----:R-:W-:-:S03]  /*0f30*/  @P0 LEA.HI.X R5, R168, R3, R37, 0x4, P2 ;  /* 0x00000003a8050211 */ /* 0x002fc600010f2425 */
[----:B------:R-:W-:Y:S01]  /*0f40*/  IMAD.WIDE.U32 R198, R171, c[0x0][0x1e0], RZ ;  /* 0x00007800abc67a25 */ /* 0x000fe200078e00ff */
[----:B------:R-:W-:-:S03]  /*0f50*/  @P0 LEA R4, P2, R2, c[0x0][0x220], 0x1 ;  /* 0x0000880002040a11 */ /* 0x000fc600078408ff */
[----:B------:R-:W-:Y:S01]  /*0f60*/  IMAD.WIDE.U32 R194, R169, c[0x0][0x1e0], RZ ;  /* 0x00007800a9c27a25 */ /* 0x000fe200078e00ff */
[----:B------:R-:W-:Y:S02]  /*0f70*/  @P0 LEA.HI.X R5, R2, c[0x0][0x224], R5, 0x1, P2 ;  /* 0x0000890002050a11 */ /* 0x000fe400010f0c05 */
[----:B------:R-:W-:Y:S01]  /*0f80*/  @P3 IADD3 R6, P2, R22, R6, RZ ;  /* 0x0000000616063210 */ /* 0x000fe20007f5e0ff */
[----:B------:R-:W-:Y:S02]  /*0f90*/  IMAD.SHL.U32 R2, R37, 0x20, RZ ;  /* 0x0000002025027824 */ /* 0x000fe400078e00ff */
[----:B------:R1:W-:Y:S01]  /*0fa0*/  @P0 LDGSTS.E.BYPASS.LTC128B.128 [R93+0x4100], [R4.64], !P6 ;  /* 0x04100000045d0fae */ /* 0x0003e2000f101d4a */
[----:B------:R-:W-:Y:S01]  /*0fb0*/  @P3 LEA R8, P0, R6, c[0x0][0x220], 0x1 ;  /* 0x0000880006083a11 */ /* 0x000fe200078008ff */
[----:B------:R-:W-:Y:S01]  /*0fc0*/  IMAD.IADD R201, R179, 0x1, R201 ;  /* 0x00000001b3c97824 */ /* 0x000fe200078e02c9 */
[----:B------:R-:W-:Y:S01]  /*0fd0*/  @P3 IADD3.X R7, R3, R7, R2, P2, !PT ;  /* 0x0000000703073210 */ /* 0x000fe200017fe402 */
[----:B------:R-:W-:Y:S01]  /*0fe0*/  IMAD.IADD R202, R177, 0x1, R202 ;  /* 0x00000001b1ca7824 */ /* 0x000fe200078e02ca */
[----:B------:R-:W-:Y:S01]  /*0ff0*/  @P1 MOV R2, R22 ;  /* 0x0000001600021202 */ /* 0x000fe20000000f00 */
[----:B------:R-:W-:Y:S01]  /*1000*/  IMAD.IADD R203, R175, 0x1, R203 ;  /* 0x00000001afcb7824 */ /* 0x000fe200078e02cb */
[----:B------:R-:W-:-:S02]  /*1010*/  ISETP.GE.AND P2, PT, R14, 0x41, PT ;  /* 0x000000410e00780c */ /* 0x000fc40003f46270 */
[----:B------:R-:W-:-:S05]  /*1020*/  @P3 LEA.HI.X R9, R6, c[0x0][0x224], R7, 0x1, P0 ;  /* 0x0000890006093a11 */ /* 0x000fca00000f0c07 */
[----:B------:R3:W-:Y:S01]  /*1030*/  @P3 LDGSTS.E.BYPASS.LTC128B.128 [R93+0x4900], [R8.64], !P6 ;  /* 0x04900000085d3fae */ /* 0x0007e2000f101d4a */
[----:B-1----:R-:W-:-:S04]  /*1040*/  @P1 IMAD.WIDE.U32 R4, R168, 0x30, R2 ;  /* 0x00000030a8041825 */ /* 0x002fc800078e0002 */
[----:B------:R-:W-:Y:S01]  /*1050*/  @P1 IMAD.IADD R2, R5, 0x1, R12 ;  /* 0x0000000105021824 */ /* 0x000fe200078e020c */
[----:B------:R-:W-:Y:S01]  /*1060*/  @P1 LEA R6, P0, R4, c[0x0][0x220], 0x1 ;  /* 0x0000880004061a11 */ /* 0x000fe200078008ff */
[----:B------:R-:W-:-:S03]  /*1070*/  IMAD R12, R220, c[0x0][0x1e8], RZ ;  /* 0x00007a00dc0c7a24 */ /* 0x000fc600078e02ff */
[----:B------:R-:W-:Y:S01]  /*1080*/  @P1 LEA.HI.X R7, R4, c[0x0][0x224], R2, 0x1, P0 ;  /* 0x0000890004071a11 */ /* 0x000fe200000f0c02 */
[----:B------:R-:W-:Y:S01]  /*1090*/  IMAD R12, R39, c[0x0][0x1ec], R12 ;  /* 0x00007b00270c7a24 */ /* 0x000fe200078e020c */
[----:B------:R-:W-:-:S03]  /*10a0*/  @P2 LEA R2, P0, R168, R22, 0x6 ;  /* 0x00000016a8022211 */ /* 0x000fc600078030ff */
[----:B------:R1:W-:Y:S01]  /*10b0*/  @P1 LDGSTS.E.BYPASS.LTC128B.128 [R93+0x5100], [R6.64], !P6 ;  /* 0x05100000065d1fae */ /* 0x0003e2000f101d4a */
[----:B------:R-:W-:Y:S01]  /*10c0*/  @P2 LEA.HI.X R4, R168, R3, R37, 0x6, P0 ;  /* 0x00000003a8042211 */ /* 0x000fe200000f3425 */
[----:B---3--:R-:W-:Y:S01]  /*10d0*/  IMAD R9, R220, c[0x0][0x260], RZ ;  /* 0x00009800dc097a24 */ /* 0x008fe200078e02ff */
[C---:B------:R-:W-:Y:S02]  /*10e0*/  @P2 LEA R18, P0, R2.reuse, c[0x0][0x220], 0x1 ;  /* 0x0000880002122a11 */ /* 0x040fe400078008ff */
[----:B------:R-:W-:Y:S01]  /*10f0*/  ISETP.GE.AND P1, PT, R219, 0x1, PT ;  /* 0x00000001db00780c */ /* 0x000fe20003f26270 */
[----:B------:R-:W-:Y:S01]  /*1100*/  IMAD R9, R39, c[0x0][0x264], R9 ;  /* 0x0000990027097a24 */ /* 0x000fe200078e0209 */
[----:B------:R-:W-:Y:S01]  /*1110*/  @P2 LEA.HI.X R19, R2, c[0x0][0x224], R4, 0x1, P0 ;  /* 0x0000890002132a11 */ /* 0x000fe200000f0c04 */
[----:B------:R-:W-:Y:S01]  /*1120*/  IMAD.WIDE.U32 R4, R26, c[0x0][0x1e0], RZ ;  /* 0x000078001a047a25 */ /* 0x000fe200078e00ff */
[C---:B------:R-:W-:Y:S02]  /*1130*/  ISETP.GE.AND P0, PT, R32.reuse, c[0x0][0x27c], PT ;  /* 0x00009f0020007a0c */ /* 0x040fe40003f06270 */
[----:B------:R-:W-:Y:S01]  /*1140*/  ISETP.GE.AND P1, PT, R32, c[0x0][0x1d4], PT ;  /* 0x0000750020007a0c */ /* 0x000fe20003f26270 */
[----:B------:R-:W-:Y:S01]  /*1150*/  IMAD.SHL.U32 R2, R219, 0x2, RZ ;  /* 0x00000002db027824 */ /* 0x000fe200078e00ff */
[----:B------:R-:W-:Y:S01]  /*1160*/  SEL R8, RZ, c[0x0][0x27c], !P0 ;  /* 0x00009f00ff087a07 */ /* 0x000fe20004000000 */
[----:B------:R3:W-:Y:S01]  /*1170*/  @P2 LDGSTS.E.BYPASS.LTC128B.128 [R93+0x5900], [R18.64], !P6 ;  /* 0x05900000125d2fae */ /* 0x0007e2000f101d4a */
[----:B------:R-:W-:-:S02]  /*1180*/  SEL R24, RZ, 0x1, P1 ;  /* 0x00000001ff187807 */ /* 0x000fc40000800000 */
[----:B------:R-:W-:Y:S01]  /*1190*/  ISETP.GE.AND P1, PT, R14, 0x51, PT ;  /* 0x000000510e00780c */ /* 0x000fe20003f26270 */
[----:B------:R-:W-:-:S04]  /*11a0*/  IMAD.IADD R8, R32, 0x1, R8 ;  /* 0x0000000120087824 */ /* 0x000fc800078e0208 */
[----:B------:R-:W-:Y:S02]  /*11b0*/  @P0 IADD3 R2, -R2, c[0x0][0x1d4], RZ ;  /* 0x0000750002020a10 */ /* 0x000fe40007ffe1ff */
[----:B------:R-:W-:Y:S01]  /*11c0*/  ISETP.GE.AND P0, PT, R118, c[0x0][0x1d4], PT ;  /* 0x0000750076007a0c */ /* 0x000fe20003f06270 */
[----:B-1----:R-:W-:-:S03]  /*11d0*/  IMAD R6, R29, c[0x0][0x1e0], RZ ;  /* 0x000078001d067a24 */ /* 0x002fc600078e02ff */
[----:B------:R-:W-:Y:S02]  /*11e0*/  SEL R23, RZ, 0xffffffff, P0 ;  /* 0xffffffffff177807 */ /* 0x000fe40000000000 */
[----:B------:R-:W-:Y:S01]  /*11f0*/  ISETP.GT.AND P0, PT, R14, 0x60, PT ;  /* 0x000000600e00780c */ /* 0x000fe20003f04270 */
[----:B------:R-:W-:Y:S02]  /*1200*/  IMAD R6, R26, c[0x0][0x1e4], R6 ;  /* 0x000079001a067a24 */ /* 0x000fe400078e0206 */
[----:B------:R-:W-:-:S04]  /*1210*/  IMAD.WIDE.U32 R14, R102, c[0x0][0x280], R34 ;  /* 0x0000a000660e7a25 */ /* 0x000fc800078e0022 */
[----:B------:R-:W-:Y:S02]  /*1220*/  IMAD.IADD R5, R5, 0x1, R6 ;  /* 0x0000000105057824 */ /* 0x000fe400078e0206 */
[----:B------:R-:W-:Y:S02]  /*1230*/  IMAD.IADD R117, R15, 0x1, R16 ;  /* 0x000000010f757824 */ /* 0x000fe400078e0210 */
[----:B------:R-:W-:-:S04]  /*1240*/  IMAD.WIDE.U32 R6, R39, c[0x0][0x1e8], R4 ;  /* 0x00007a0027067a25 */ /* 0x000fc800078e0004 */
[----:B------:R-:W-:Y:S01]  /*1250*/  IMAD.WIDE.U32 R4, R39, c[0x0][0x260], R10 ;  /* 0x0000980027047a25 */ /* 0x000fe200078e000a */
[----:B------:R-:W-:-:S03]  /*1260*/  SHF.R.S32.HI R10, RZ, 0x1f, R2 ;  /* 0x0000001fff0a7819 */ /* 0x000fc60000011402 */
[----:B------:R-:W-:Y:S01]  /*1270*/  IMAD.IADD R95, R7, 0x1, R12 ;  /* 0x00000001075f7824 */ /* 0x000fe200078e020c */
[----:B------:R-:W-:Y:S01]  /*1280*/  LEA.HI R27, R10, R2, RZ, 0x4 ;  /* 0x000000020a1b7211 */ /* 0x000fe200078f20ff */
[----:B------:R-:W-:Y:S01]  /*1290*/  IMAD.WIDE.U32 R12, R102, c[0x0][0x290], R34 ;  /* 0x0000a400660c7a25 */ /* 0x000fe200078e0022 */
[----:B------:R-:W-:Y:S02]  /*12a0*/  SHF.R.S32.HI R2, RZ, 0x1f, R8 ;  /* 0x0000001fff027819 */ /* 0x000fe40000011408 */
[----:B------:R-:W-:Y:S01]  /*12b0*/  IADD3 R5, R5, R9, RZ ;  /* 0x0000000905057210 */ /* 0x000fe20007ffe0ff */
[----:B------:R-:W-:Y:S01]  /*12c0*/  IMAD.MOV.U32 R94, RZ, RZ, R6 ;  /* 0x000000ffff5e7224 */ /* 0x000fe200078e0006 */
[----:B------:R-:W-:Y:S01]  /*12d0*/  LEA.HI R20, R2, R8, RZ, 0x3 ;  /* 0x0000000802147211 */ /* 0x000fe200078f18ff */
[----:B------:R-:W-:Y:S02]  /*12e0*/  IMAD R2, R31, c[0x0][0x290], RZ ;  /* 0x0000a4001f027a24 */ /* 0x000fe400078e02ff */
[----:B------:R-:W-:Y:S01]  /*12f0*/  IMAD.WIDE.U32 R8, R102, c[0x0][0x290], R32 ;  /* 0x0000a40066087a25 */ /* 0x000fe200078e0020 */
[----:B------:R-:W-:-:S03]  /*1300*/  LOP3.LUT R121, R20, 0xfffffff8, RZ, 0xc0, !PT ;  /* 0xfffffff814797812 */ /* 0x000fc600078ec0ff */
[----:B------:R-:W-:Y:S01]  /*1310*/  IMAD R2, R102, c[0x0][0x294], R2 ;  /* 0x0000a50066027a24 */ /* 0x000fe200078e0202 */
[----:B------:R-:W-:Y:S01]  /*1320*/  SHF.R.S32.HI R127, RZ, 0x1f, R121 ;  /* 0x0000001fff7f7819 */ /* 0x000fe20000011479 */
[----:B------:R-:W-:Y:S02]  /*1330*/  IMAD.MOV.U32 R110, RZ, RZ, R8 ;  /* 0x000000ffff6e7224 */ /* 0x000fe400078e0008 */
[----:B------:R-:W-:Y:S02]  /*1340*/  IMAD R8, R25, c[0x0][0x268], RZ ;  /* 0x00009a0019087a24 */ /* 0x000fe400078e02ff */
[----:B------:R-:W-:Y:S02]  /*1350*/  IMAD.IADD R115, R13, 0x1, R2 ;  /* 0x000000010d737824 */ /* 0x000fe400078e0202 */
[----:B------:R-:W-:-:S04]  /*1360*/  IMAD.WIDE.U32 R6, R39, c[0x0][0x210], R32 ;  /* 0x0000840027067a25 */ /* 0x000fc800078e0020 */
[----:B------:R-:W-:Y:S01]  /*1370*/  IMAD.IADD R111, R2, 0x1, R9 ;  /* 0x00000001026f7824 */ /* 0x000fe200078e0209 */
[----:B------:R-:W-:Y:S01]  /*1380*/  SHF.R.S32.HI R2, RZ, 0x1f, R21 ;  /* 0x0000001fff027819 */ /* 0x000fe20000011415 */
[C---:B------:R-:W-:Y:S02]  /*1390*/  IMAD R103, R104.reuse, c[0x0][0x26c], R8 ;  /* 0x00009b0068677a24 */ /* 0x040fe400078e0208 */
[----:B------:R-:W-:Y:S01]  /*13a0*/  IMAD.WIDE.U32 R104, R104, c[0x0][0x268], R4 ;  /* 0x00009a0068687a25 */ /* 0x000fe200078e0004 */
[----:B------:R-:W-:Y:S02]  /*13b0*/  @P1 MOV R5, R3 ;  /* 0x0000000300051202 */ /* 0x000fe40000000f00 */
[----:B------:R-:W-:Y:S01]  /*13c0*/  LEA.HI R2, R2, R102, RZ, 0x3 ;  /* 0x0000006602027211 */ /* 0x000fe200078f18ff */
[----:B------:R-:W-:Y:S02]  /*13d0*/  IMAD.IADD R15, R7, 0x1, R17 ;  /* 0x00000001070f7824 */ /* 0x000fe400078e0211 */
[----:B------:R-:W-:Y:S01]  /*13e0*/  IMAD.SHL.U32 R7, R23, 0x2, RZ ;  /* 0x0000000217077824 */ /* 0x000fe200078e00ff */
[----:B------:R-:W-:Y:S01]  /*13f0*/  LOP3.LUT R2, R2, 0xfffffff8, RZ, 0xc0, !PT ;  /* 0xfffffff802027812 */ /* 0x000fe200078ec0ff */
[----:B------:R-:W-:-:S02]  /*1400*/  @P1 IMAD.MOV.U32 R4, RZ, RZ, R22 ;  /* 0x000000ffff041224 */ /* 0x000fc400078e0016 */
[----:B------:R-:W-:Y:S01]  /*1410*/  IMAD.MOV.U32 R116, RZ, RZ, R14 ;  /* 0x000000ffff747224 */ /* 0x000fe200078e000e */
[----:B------:R-:W-:Y:S01]  /*1420*/  LOP3.LUT R24, R7, 0x2, R24, 0xe2, !PT ;  /* 0x0000000207187812 */ /* 0x000fe200078ee218 */
[----:B------:R-:W-:Y:S01]  /*1430*/  IMAD.MOV.U32 R14, RZ, RZ, R6 ;  /* 0x000000ffff0e7224 */ /* 0x000fe200078e0006 */
[----:B------:R-:W-:Y:S01]  /*1440*/  LEA.HI R7, R36, R217, RZ, 0x5 ;  /* 0x000000d924077211 */ /* 0x000fe200078f28ff */
[----:B------:R-:W-:Y:S01]  /*1450*/  @P1 IMAD R6, R37, 0x50, RZ ;  /* 0x0000005025061824 */ /* 0x000fe200078e02ff */
[----:B------:R-:W-:Y:S01]  /*1460*/  IADD3 R36, R34, 0x10, RZ ;  /* 0x0000001022247810 */ /* 0x000fe20007ffe0ff */
[----:B------:R-:W-:Y:S01]  /*1470*/  @P1 IMAD.WIDE.U32 R4, R168, 0x50, R4 ;  /* 0x00000050a8041825 */ /* 0x000fe200078e0004 */
[C---:B------:R-:W-:Y:S02]  /*1480*/  LOP3.LUT R99, R24.reuse, 0x1, RZ, 0xc0, !PT ;  /* 0x0000000118637812 */ /* 0x040fe400078ec0ff */
[----:B------:R-:W-:Y:S01]  /*1490*/  LOP3.LUT R100, R24, 0x2, RZ, 0xc0, !PT ;  /* 0x0000000218647812 */ /* 0x000fe200078ec0ff */
[----:B------:R-:W-:Y:S01]  /*14a0*/  @P1 IMAD.IADD R5, R5, 0x1, R6 ;  /* 0x0000000105051824 */ /* 0x000fe200078e0206 */
[----:B------:R-:W-:Y:S01]  /*14b0*/  @P1 LEA R8, P2, R4, c[0x0][0x220], 0x1 ;  /* 0x0000880004081a11 */ /* 0x000fe200078408ff */
[----:B------:R-:W-:-:S02]  /*14c0*/  IMAD.IADD R2, R102, 0x1, -R2 ;  /* 0x0000000166027824 */ /* 0x000fc400078e0a02 */
[----:B------:R-:W-:Y:S01]  /*14d0*/  IMAD.SHL.U32 R6, R7, 0x10, RZ ;  /* 0x0000001007067824 */ /* 0x000fe200078e00ff */
[----:B------:R-:W-:Y:S01]  /*14e0*/  SHF.R.S32.HI R7, RZ, 0x1f, R171 ;  /* 0x0000001fff077819 */ /* 0x000fe200000114ab */
[----:B------:R-:W-:Y:S01]  /*14f0*/  IMAD.WIDE.U32 R10, R102, c[0x0][0x280], R32 ;  /* 0x0000a000660a7a25 */ /* 0x000fe200078e0020 */
[----:B------:R-:W-:Y:S02]  /*1500*/  @P1 LEA.HI.X R9, R4, c[0x0][0x224], R5, 0x1, P2 ;  /* 0x0000890004091a11 */ /* 0x000fe400010f0c05 */
[C---:B------:R-:W-:Y:S01]  /*1510*/  LOP3.LUT P3, RZ, R2.reuse, 0x4, RZ, 0xc0, !PT ;  /* 0x0000000402ff7812 */ /* 0x040fe2000786c0ff */
[----:B------:R-:W-:Y:S01]  /*1520*/  IMAD.SHL.U32 R2, R2, 0x40, RZ ;  /* 0x0000004002027824 */ /* 0x000fe200078e00ff */
[----:B------:R-:W-:Y:S01]  /*1530*/  SHF.R.S32.HI R5, RZ, 0x4, R27 ;  /* 0x00000004ff057819 */ /* 0x000fe2000001141b */
[----:B------:R-:W-:Y:S01]  /*1540*/  IMAD.MOV.U32 R114, RZ, RZ, R12 ;  /* 0x000000ffff727224 */ /* 0x000fe200078e000c */
[----:B------:R-:W-:Y:S01]  /*1550*/  LEA.HI R7, R7, R171, RZ, 0x3 ;  /* 0x000000ab07077211 */ /* 0x000fe200078f18ff */
[----:B------:R1:W-:Y:S01]  /*1560*/  @P1 LDGSTS.E.BYPASS.LTC128B.128 [R93+0x6100], [R8.64], !P6 ;  /* 0x06100000085d1fae */ /* 0x0003e2000f101d4a */
[----:B------:R-:W-:Y:S01]  /*1570*/  MOV R112, R10 ;  /* 0x0000000a00707202 */ /* 0x000fe20000000f00 */
[----:B-----5:R-:W-:Y:S01]  /*1580*/  IMAD.WIDE.U32 R114, R167, c[0x0][0x290], R114 ;  /* 0x0000a400a7727a25 */ /* 0x020fe200078e0072 */
[----:B------:R-:W-:-:S02]  /*1590*/  LEA.HI.SX32 R10, R20, R5, 0x1d ;  /* 0x00000005140a7211 */ /* 0x000fc400078feaff */
[----:B------:R-:W-:Y:S01]  /*15a0*/  SHF.L.U32 R4, R171, 0x6, RZ ;  /* 0x00000006ab047819 */ /* 0x000fe200000006ff */
[----:B------:R-:W-:Y:S01]  /*15b0*/  IMAD.WIDE.U32 R116, R167, c[0x0][0x280], R116 ;  /* 0x0000a000a7747a25 */ /* 0x000fe200078e0074 */
[----:B------:R-:W-:Y:S02]  /*15c0*/  IADD3 R113, R16, R11, RZ ;  /* 0x0000000b10717210 */ /* 0x000fe40007ffe0ff */
[----:B------:R-:W-:Y:S01]  /*15d0*/  LOP3.LUT R2, R2, 0x1c0, RZ, 0xc0, !PT ;  /* 0x000001c002027812 */ /* 0x000fe200078ec0ff */
[----:B------:R-:W-:Y:S01]  /*15e0*/  IMAD.SHL.U32 R11, R7, 0x40, RZ ;  /* 0x00000040070b7824 */ /* 0x000fe200078e00ff */
[----:B------:R-:W-:Y:S01]  /*15f0*/  LOP3.LUT R4, R4, 0x1c0, RZ, 0xc0, !PT ;  /* 0x000001c004047812 */ /* 0x000fe200078ec0ff */
[----:B------:R-:W-:Y:S01]  /*1600*/  IMAD.SHL.U32 R101, R10, 0x8, RZ ;  /* 0x000000080a657824 */ /* 0x000fe200078e00ff */
[----:B------:R-:W-:Y:S01]  /*1610*/  LOP3.LUT R6, R6, 0xfffffe00, RZ, 0xc0, !PT ;  /* 0xfffffe0006067812 */ /* 0x000fe200078ec0ff */
[----:B------:R-:W-:Y:S01]  /*1620*/  @P0 IMAD R16, R37, 0x60, RZ ;  /* 0x0000006025100824 */ /* 0x000fe200078e02ff */
[----:B------:R-:W-:Y:S01]  /*1630*/  SHF.R.U32.HI R5, RZ, 0x3, R2 ;  /* 0x00000003ff057819 */ /* 0x000fe20000011602 */
[----:B------:R-:W-:Y:S01]  /*1640*/  IMAD.WIDE.U32 R112, R167, c[0x0][0x280], R112 ;  /* 0x0000a000a7707a25 */ /* 0x000fe200078e0070 */
[----:B------:R-:W-:-:S02]  /*1650*/  LOP3.LUT R12, R2, 0x18, R32, 0xf8, !PT ;  /* 0x00000018020c7812 */ /* 0x000fc400078ef820 */
[----:B------:R-:W-:Y:S01]  /*1660*/  LOP3.LUT R10, R11, 0xfffffe00, RZ, 0xc0, !PT ;  /* 0xfffffe000b0a7812 */ /* 0x000fe200078ec0ff */
[----:B------:R-:W-:Y:S01]  /*1670*/  IMAD.WIDE.U32 R110, R167, c[0x0][0x290], R110 ;  /* 0x0000a400a76e7a25 */ /* 0x000fe200078e006e */
[----:B------:R-:W-:Y:S02]  /*1680*/  SHF.R.U32.HI R7, RZ, 0x3, R4 ;  /* 0x00000003ff077819 */ /* 0x000fe40000011604 */
[--C-:B------:R-:W-:Y:S01]  /*1690*/  LOP3.LUT R11, R4, 0x38, R20.reuse, 0xf8, !PT ;  /* 0x00000038040b7812 */ /* 0x100fe200078ef814 */
[----:B------:R-:W-:Y:S01]  /*16a0*/  IMAD.IADD R103, R105, 0x1, R103 ;  /* 0x0000000169677824 */ /* 0x000fe200078e0267 */
[----:B------:R-:W-:Y:S02]  /*16b0*/  LOP3.LUT R98, R6, R12, R5, 0xf6, !PT ;  /* 0x0000000c06627212 */ /* 0x000fe400078ef605 */
[----:B------:R-:W-:Y:S02]  /*16c0*/  LOP3.LUT R4, R4, 0x38, R101, 0xf8, !PT ;  /* 0x0000003804047812 */ /* 0x000fe400078ef865 */
[----:B------:R-:W-:-:S02]  /*16d0*/  LOP3.LUT R12, R2, 0x38, R20, 0xf8, !PT ;  /* 0x00000038020c7812 */ /* 0x000fc400078ef814 */
[----:B-1----:R-:W-:Y:S02]  /*16e0*/  SHF.R.S32.HI R8, RZ, 0x1f, R170 ;  /* 0x0000001fff087819 */ /* 0x002fe400000114aa */
[----:B------:R-:W-:Y:S02]  /*16f0*/  LOP3.LUT R2, R2, 0x38, R101, 0xf8, !PT ;  /* 0x0000003802027812 */ /* 0x000fe400078ef865 */
[C-C-:B---3--:R-:W-:Y:S02]  /*1700*/  LOP3.LUT R19, R10.reuse, R11, R7.reuse, 0xf6, !PT ;  /* 0x0000000b0a137212 */ /* 0x148fe400078ef607 */
[----:B------:R-:W-:Y:S01]  /*1710*/  LOP3.LUT R18, R10, R4, R7, 0xf6, !PT ;  /* 0x000000040a127212 */ /* 0x000fe200078ef607 */
[----:B------:R-:W-:Y:S01]  /*1720*/  @P0 IMAD.MOV.U32 R4, RZ, RZ, R22 ;  /* 0x000000ffff040224 */ /* 0x000fe200078e0016 */
[----:B------:R-:W-:Y:S01]  /*1730*/  SHF.R.S32.HI R7, RZ, 0x1f, R169 ;  /* 0x0000001fff077819 */ /* 0x000fe200000114a9 */
[----:B------:R-:W-:Y:S01]  /*1740*/  IMAD.SHL.U32 R154, R19, 0x2, RZ ;  /* 0x00000002139a7824 */ /* 0x000fe200078e00ff */
[----:B------:R-:W-:Y:S01]  /*1750*/  LEA.HI R8, R8, R170, RZ, 0x3 ;  /* 0x000000aa08087211 */ /* 0x000fe200078f18ff */
[----:B------:R-:W-:Y:S01]  /*1760*/  IMAD.SHL.U32 R150, R18, 0x2, RZ ;  /* 0x0000000212967824 */ /* 0x000fe200078e00ff */
[----:B------:R-:W-:-:S02]  /*1770*/  LOP3.LUT R21, R6, R2, R5, 0xf6, !PT ;  /* 0x0000000206157212 */ /* 0x000fc400078ef605 */
[----:B------:R-:W-:Y:S01]  /*1780*/  SHF.L.U32 R2, R170, 0x6, RZ ;  /* 0x00000006aa027819 */ /* 0x000fe200000006ff */
[----:B------:R-:W-:Y:S01]  /*1790*/  IMAD.SHL.U32 R9, R8, 0x40, RZ ;  /* 0x0000004008097824 */ /* 0x000fe200078e00ff */
[----:B------:R-:W-:Y:S01]  /*17a0*/  LOP3.LUT R23, R6, R12, R5, 0xf6, !PT ;  /* 0x0000000c06177212 */ /* 0x000fe200078ef605 */
[----:B------:R-:W-:Y:S01]  /*17b0*/  IMAD.SHL.U32 R6, R169, 0x40, RZ ;  /* 0x00000040a9067824 */ /* 0x000fe200078e00ff */
[----:B------:R-:W-:Y:S01]  /*17c0*/  LEA.HI R7, R7, R169, RZ, 0x3 ;  /* 0x000000a907077211 */ /* 0x000fe200078f18ff */
[----:B------:R-:W-:Y:S01]  /*17d0*/  @P0 IMAD.MOV.U32 R5, RZ, RZ, R3 ;  /* 0x000000ffff050224 */ /* 0x000fe200078e0003 */
[----:B------:R-:W-:Y:S02]  /*17e0*/  LOP3.LUT R2, R2, 0x1c0, RZ, 0xc0, !PT ;  /* 0x000001c002027812 */ /* 0x000fe400078ec0ff */
[----:B------:R-:W-:Y:S01]  /*17f0*/  LOP3.LUT R6, R6, 0x1c0, RZ, 0xc0, !PT ;  /* 0x000001c006067812 */ /* 0x000fe200078ec0ff */
[----:B------:R-:W-:Y:S01]  /*1800*/  IMAD.SHL.U32 R8, R7, 0x40, RZ ;  /* 0x0000004007087824 */ /* 0x000fe200078e00ff */
[----:B------:R-:W-:Y:S01]  /*1810*/  SHF.R.U32.HI R13, RZ, 0x3, R2 ;  /* 0x00000003ff0d7819 */ /* 0x000fe20000011602 */
[----:B------:R-:W-:Y:S01]  /*1820*/  @P0 IMAD.WIDE.U32 R4, R168, 0x60, R4 ;  /* 0x00000060a8040825 */ /* 0x000fe200078e0004 */
[----:B------:R-:W-:-:S02]  /*1830*/  LOP3.LUT R9, R9, 0xfffffe00, RZ, 0xc0, !PT ;  /* 0xfffffe0009097812 */ /* 0x000fc400078ec0ff */
[C---:B------:R-:W-:Y:S02]  /*1840*/  LOP3.LUT R10, R2.reuse, 0x38, R20, 0xf8, !PT ;  /* 0x00000038020a7812 */ /* 0x040fe400078ef814 */
[----:B------:R-:W-:Y:S01]  /*1850*/  LOP3.LUT R11, R2, 0x38, R101, 0xf8, !PT ;  /* 0x00000038020b7812 */ /* 0x000fe200078ef865 */
[----:B------:R-:W-:Y:S01]  /*1860*/  @P0 IMAD.IADD R2, R5, 0x1, R16 ;  /* 0x0000000105020824 */ /* 0x000fe200078e0210 */
[----:B------:R-:W-:Y:S01]  /*1870*/  SHF.R.U32.HI R7, RZ, 0x3, R6 ;  /* 0x00000003ff077819 */ /* 0x000fe20000011606 */
[----:B------:R-:W-:Y:S01]  /*1880*/  IMAD.MOV.U32 R5, RZ, RZ, c[0x0][0x280] ;  /* 0x0000a000ff057624 */ /* 0x000fe200078e00ff */
[----:B------:R-:W-:Y:S02]  /*1890*/  LOP3.LUT R8, R8, 0xfffffe00, RZ, 0xc0, !PT ;  /* 0xfffffe0008087812 */ /* 0x000fe400078ec0ff */
[C---:B------:R-:W-:Y:S01]  /*18a0*/  LOP3.LUT R12, R6.reuse, 0x38, R20, 0xf8, !PT ;  /* 0x00000038060c7812 */ /* 0x040fe200078ef814 */
[----:B------:R-:W-:Y:S01]  /*18b0*/  IMAD.SHL.U32 R212, R5, 0x40, RZ ;  /* 0x0000004005d47824 */ /* 0x000fe200078e00ff */
[----:B------:R-:W-:Y:S01]  /*18c0*/  LOP3.LUT R17, R9, R10, R13, 0xf6, !PT ;  /* 0x0000000a09117212 */ /* 0x000fe200078ef60d */
[C---:B------:R-:W-:Y:S01]  /*18d0*/  IMAD.SHL.U32 R214, R5.reuse, 0x20, RZ ;  /* 0x0000002005d67824 */ /* 0x040fe200078e00ff */
[----:B------:R-:W-:Y:S01]  /*18e0*/  LOP3.LUT R10, R6, 0x38, R101, 0xf8, !PT ;  /* 0x00000038060a7812 */ /* 0x000fe200078ef865 */
[----:B------:R-:W-:Y:S01]  /*18f0*/  IMAD.WIDE.U32 R208, R5, 0x60, RZ ;  /* 0x0000006005d07825 */ /* 0x000fe200078e00ff */
[----:B--2---:R-:W-:-:S02]  /*1900*/  @P4 SHF.R.S32.HI R3, RZ, 0x1f, R30 ;  /* 0x0000001fff034819 */ /* 0x004fc4000001141e */
[----:B------:R-:W-:Y:S01]  /*1910*/  @P0 LEA R6, P1, R4, c[0x0][0x220], 0x1 ;  /* 0x0000880004060a11 */ /* 0x000fe200078208ff */
[----:B------:R-:W-:Y:S01]  /*1920*/  @!P4 IMAD.MOV.U32 R3, RZ, RZ, R28 ;  /* 0x000000ffff03c224 */ /* 0x000fe200078e001c */
[----:B------:R-:W-:Y:S01]  /*1930*/  LOP3.LUT R16, R9, R11, R13, 0xf6, !PT ;  /* 0x0000000b09107212 */ /* 0x000fe200078ef60d */
[----:B------:R-:W-:Y:S01]  /*1940*/  IMAD.SHL.U32 R153, R17, 0x2, RZ ;  /* 0x0000000211997824 */ /* 0x000fe200078e00ff */
[C-C-:B------:R-:W-:Y:S02]  /*1950*/  LOP3.LUT R13, R8.reuse, R12, R7.reuse, 0xf6, !PT ;  /* 0x0000000c080d7212 */ /* 0x140fe400078ef607 */
[----:B------:R-:W-:Y:S01]  /*1960*/  LOP3.LUT R12, R8, R10, R7, 0xf6, !PT ;  /* 0x0000000a080c7212 */ /* 0x000fe200078ef607 */
[----:B------:R-:W-:Y:S01]  /*1970*/  IMAD.SHL.U32 R149, R16, 0x2, RZ ;  /* 0x0000000210957824 */ /* 0x000fe200078e00ff */
[----:B------:R-:W-:Y:S01]  /*1980*/  @P0 LEA.HI.X R7, R4, c[0x0][0x224], R2, 0x1, P1 ;  /* 0x0000890004070a11 */ /* 0x000fe200008f0c02 */
[----:B------:R-:W-:Y:S01]  /*1990*/  IMAD.SHL.U32 R152, R13, 0x2, RZ ;  /* 0x000000020d987824 */ /* 0x000fe200078e00ff */
[----:B------:R-:W-:Y:S01]  /*19a0*/  @P4 MOV R2, R30 ;  /* 0x0000001e00024202 */ /* 0x000fe20000000f00 */
[----:B------:R-:W-:Y:S01]  /*19b0*/  @!P4 IMAD.MOV.U32 R2, RZ, RZ, R38 ;  /* 0x000000ffff02c224 */ /* 0x000fe200078e0026 */
[----:B------:R-:W-:Y:S01]  /*19c0*/  SEL R3, R3, RZ, !P5 ;  /* 0x000000ff03037207 */ /* 0x000fe20006800000 */
[----:B------:R1:W-:Y:S01]  /*19d0*/  @P0 LDGSTS.E.BYPASS.LTC128B.128 [R93+0x6900], [R6.64], !P6 ;  /* 0x06900000065d0fae */ /* 0x0003e2000f101d4a */
[----:B------:R-:W-:Y:S01]  /*19e0*/  ISETP.NE.AND P0, PT, RZ, UR6, PT ;  /* 0x00000006ff007c0c */ /* 0x000fe2000bf05270 */
[----:B------:R-:W-:Y:S01]  /*19f0*/  IMAD.SHL.U32 R148, R12, 0x2, RZ ;  /* 0x000000020c947824 */ /* 0x000fe200078e00ff */
[----:B------:R-:W-:Y:S01]  /*1a00*/  SEL R2, R2, RZ, !P5 ;  /* 0x000000ff02027207 */ /* 0x000fe20006800000 */
[----:B------:R-:W-:Y:S01]  /*1a10*/  IMAD R4, R3, c[0x0][0x1f0], RZ ;  /* 0x00007c0003047a24 */ /* 0x000fe200078e02ff */
[----:B------:R-:W-:Y:S01]  /*1a20*/  SHF.L.U64.HI R173, R5, R185, c[0x0][0x284] ;  /* 0x0000a10005ad7619 */ /* 0x000fe200000102b9 */
[----:B------:R-:W-:Y:S01]  /*1a30*/  IMAD R3, R3, c[0x0][0x218], RZ ;  /* 0x0000860003037a24 */ /* 0x000fe200078e02ff */
[-C--:B------:R-:W-:Y:S01]  /*1a40*/  SHF.L.U64.HI R186, R5, R187.reuse, c[0x0][0x284] ;  /* 0x0000a10005ba7619 */ /* 0x080fe200000102bb */
[----:B------:R-:W-:Y:S01]  /*1a50*/  IMAD.WIDE.U32 R94, R2, c[0x0][0x1f0], R94 ;  /* 0x00007c00025e7a25 */ /* 0x000fe200078e005e */
[----:B------:R-:W-:Y:S01]  /*1a60*/  P2R R164, PR, RZ, 0x1 ;  /* 0x00000001ffa47803 */ /* 0x000fe20000000000 */
[----:B------:R-:W0:Y:S01]  /*1a70*/  LDGDEPBAR ;  /* 0x00000000000079af */ /* 0x000e220000000000 */
[----:B------:R-:W-:Y:S01]  /*1a80*/  IADD3 R163, P1, R26, R102, RZ ;  /* 0x000000661aa37210 */ /* 0x000fe20007f3e0ff */
[----:B------:R-:W-:Y:S01]  /*1a90*/  IMAD R96, R2, c[0x0][0x1f4], R4 ;  /* 0x00007d0002607a24 */ /* 0x000fe200078e0204 */
[----:B------:R-:W-:Y:S01]  /*1aa0*/  SHF.L.U64.HI R168, R168, R187, c[0x0][0x23c] ;  /* 0x00008f00a8a87619 */ /* 0x000fe200000102bb */
[C---:B------:R-:W-:Y:S01]  /*1ab0*/  IMAD R107, R2.reuse, c[0x0][0x21c], R3 ;  /* 0x00008700026b7a24 */ /* 0x040fe200078e0203 */
[----:B------:R-:W-:Y:S01]  /*1ac0*/  IADD3.X R162, R29, R31, RZ, P1, !PT ;  /* 0x0000001f1da27210 */ /* 0x000fe20000ffe4ff */
[----:B------:R-:W-:Y:S01]  /*1ad0*/  IMAD.WIDE.U32 R108, R2, c[0x0][0x218], R14 ;  /* 0x00008600026c7a25 */ /* 0x000fe200078e000e */
[----:B------:R-:W-:-:S02]  /*1ae0*/  SHF.R.S32.HI R2, RZ, 0x1f, R167 ;  /* 0x0000001fff027819 */ /* 0x000fc400000114a7 */
[----:B------:R-:W-:Y:S01]  /*1af0*/  SHF.R.S32.HI R10, RZ, 0x1f, R170 ;  /* 0x0000001fff0a7819 */ /* 0x000fe200000114aa */
[----:B------:R-:W-:Y:S01]  /*1b00*/  IMAD.MOV.U32 R4, RZ, RZ, c[0x0][0x290] ;  /* 0x0000a400ff047624 */ /* 0x000fe200078e00ff */
[----:B------:R-:W-:Y:S01]  /*1b10*/  IADD3 R146, P2, R32, R188, RZ ;  /* 0x000000bc20927210 */ /* 0x000fe20007f5e0ff */
[C---:B------:R-:W-:Y:S01]  /*1b20*/  IMAD R3, R2.reuse, c[0x0][0x280], RZ ;  /* 0x0000a00002037a24 */ /* 0x040fe200078e02ff */
[----:B------:R-:W-:Y:S01]  /*1b30*/  SHF.R.S32.HI R11, RZ, 0x1f, R169 ;  /* 0x0000001fff0b7819 */ /* 0x000fe200000114a9 */
[----:B------:R-:W-:Y:S01]  /*1b40*/  IMAD R2, R2, c[0x0][0x290], RZ ;  /* 0x0000a40002027a24 */ /* 0x000fe200078e02ff */
[C---:B------:R-:W-:Y:S01]  /*1b50*/  SHF.L.U64.HI R185, R4.reuse, R185, c[0x0][0x294] ;  /* 0x0000a50004b97619 */ /* 0x040fe200000102b9 */
[C---:B------:R-:W-:Y:S01]  /*1b60*/  IMAD R8, R167.reuse, c[0x0][0x284], R3 ;  /* 0x0000a100a7087a24 */ /* 0x040fe200078e0203 */
[----:B------:R-:W-:Y:S01]  /*1b70*/  SHF.L.U64.HI R187, R4, R187, c[0x0][0x294] ;  /* 0x0000a50004bb7619 */ /* 0x000fe200000102bb */
[----:B------:R-:W-:Y:S01]  /*1b80*/  IMAD R5, R167, c[0x0][0x294], R2 ;  /* 0x0000a500a7057a24 */ /* 0x000fe200078e0202 */
[----:B------:R-:W-:Y:S01]  /*1b90*/  IADD3 R2, P0, R102, 0x20, RZ ;  /* 0x0000002066027810 */ /* 0x000fe20007f1e0ff */
[C---:B------:R-:W-:Y:S01]  /*1ba0*/  IMAD.SHL.U32 R213, R4.reuse, 0x40, RZ ;  /* 0x0000004004d57824 */ /* 0x040fe200078e00ff */
[C---:B------:R-:W-:Y:S01]  /*1bb0*/  SHF.L.U32 R211, R4.reuse, 0x5, RZ ;  /* 0x0000000504d37819 */ /* 0x040fe200000006ff */
[----:B------:R-:W-:Y:S01]  /*1bc0*/  IMAD.WIDE.U32 R206, R4, 0x60, RZ ;  /* 0x0000006004ce7825 */ /* 0x000fe200078e00ff */
[----:B-1----:R-:W-:-:S02]  /*1bd0*/  SHF.R.S32.HI R6, RZ, 0x1f, R171 ;  /* 0x0000001fff067819 */ /* 0x002fc400000114ab */
[----:B------:R-:W-:Y:S01]  /*1be0*/  IADD3 R133, R209, UR5, RZ ;  /* 0x00000005d1857c10 */ /* 0x000fe2000fffe0ff */
[----:B------:R-:W-:Y:S01]  /*1bf0*/  IMAD.X R3, RZ, RZ, R31, P0 ;  /* 0x000000ffff037224 */ /* 0x000fe200000e061f */
[----:B------:R-:W-:Y:S01]  /*1c00*/  IADD3 R132, R207, UR4, RZ ;  /* 0x00000004cf847c10 */ /* 0x000fe2000fffe0ff */
[----:B------:R-:W-:Y:S01]  /*1c10*/  IMAD.WIDE.U32 R138, R2, c[0x0][0x1e0], RZ ;  /* 0x00007800028a7a25 */ /* 0x000fe200078e00ff */
[----:B------:R-:W-:Y:S02]  /*1c20*/  IADD3 R129, R115, R5, RZ ;  /* 0x0000000573817210 */ /* 0x000fe40007ffe0ff */
[----:B------:R-:W-:Y:S01]  /*1c30*/  SHF.L.U32 R155, R23, 0x1, RZ ;  /* 0x00000001179b7819 */ /* 0x000fe200000006ff */
[----:B------:R-:W-:Y:S01]  /*1c40*/  IMAD R3, R3, c[0x0][0x1e0], RZ ;  /* 0x0000780003037a24 */ /* 0x000fe200078e02ff */
[----:B------:R-:W-:Y:S01]  /*1c50*/  IADD3 R147, P1, R216, R138, RZ ;  /* 0x0000008ad8937210 */ /* 0x000fe20007f3e0ff */
[----:B------:R-:W-:Y:S01]  /*1c60*/  IMAD R4, R31, c[0x0][0x1e0], RZ ;  /* 0x000078001f047a24 */ /* 0x000fe200078e02ff */
[----:B------:R-:W-:Y:S01]  /*1c70*/  SHF.R.S32.HI R126, RZ, 0x1f, R101 ;  /* 0x0000001fff7e7819 */ /* 0x000fe20000011465 */
[----:B------:R-:W-:Y:S01]  /*1c80*/  IMAD R9, R2, c[0x0][0x1e4], R3 ;  /* 0x0000790002097a24 */ /* 0x000fe200078e0203 */
[----:B------:R-:W-:Y:S01]  /*1c90*/  IADD3 R160, P0, R216, R147, RZ ;  /* 0x00000093d8a07210 */ /* 0x000fe20007f1e0ff */
[----:B------:R-:W-:Y:S01]  /*1ca0*/  IMAD R7, R102, c[0x0][0x1e4], R4 ;  /* 0x0000790066077a24 */ /* 0x000fe200078e0204 */
[----:B------:R-:W-:Y:S01]  /*1cb0*/  SHF.L.U32 R151, R21, 0x1, RZ ;  /* 0x0000000115977819 */ /* 0x000fe200000006ff */
[----:B------:R-:W-:-:S02]  /*1cc0*/  IMAD.IADD R144, R139, 0x1, R9 ;  /* 0x000000018b907824 */ /* 0x000fc400078e0209 */
[----:B------:R-:W-:Y:S02]  /*1cd0*/  IMAD.IADD R145, R189, 0x1, R7 ;  /* 0x00000001bd917824 */ /* 0x000fe400078e0207 */
[C---:B------:R-:W-:Y:S01]  /*1ce0*/  IMAD.X R143, R193.reuse, 0x1, R144, P1 ;  /* 0x00000001c18f7824 */ /* 0x040fe200008e0690 */
[----:B------:R-:W-:Y:S01]  /*1cf0*/  IADD3 R130, P1, R94, 0x20, RZ ;  /* 0x000000205e827810 */ /* 0x000fe20007f3e0ff */
[----:B------:R-:W-:Y:S02]  /*1d00*/  IMAD R4, R6, c[0x0][0x1e0], RZ ;  /* 0x0000780006047a24 */ /* 0x000fe400078e02ff */
[----:B------:R-:W-:Y:S01]  /*1d10*/  IMAD.X R157, R193, 0x1, R143, P0 ;  /* 0x00000001c19d7824 */ /* 0x000fe200000e068f */
[----:B------:R-:W-:Y:S01]  /*1d20*/  IADD3 R120, P0, R146, R94, RZ ;  /* 0x0000005e92787210 */ /* 0x000fe20007f1e0ff */
[----:B------:R-:W-:Y:S02]  /*1d30*/  IMAD.MOV.U32 R14, RZ, RZ, 0x40 ;  /* 0x00000040ff0e7424 */ /* 0x000fe400078e00ff */
[----:B------:R-:W-:-:S02]  /*1d40*/  IMAD R3, R10, c[0x0][0x1e0], RZ ;  /* 0x000078000a037a24 */ /* 0x000fc400078e02ff */
[----:B------:R-:W-:Y:S02]  /*1d50*/  IMAD.X R142, R33, 0x1, R145, P2 ;  /* 0x00000001218e7824 */ /* 0x000fe400010e0691 */
[----:B------:R-:W-:Y:S02]  /*1d60*/  IMAD.IADD R96, R95, 0x1, R96 ;  /* 0x000000015f607824 */ /* 0x000fe400078e0260 */
[----:B------:R-:W-:Y:S02]  /*1d70*/  IMAD R2, R11, c[0x0][0x1e0], RZ ;  /* 0x000078000b027a24 */ /* 0x000fe400078e02ff */
[----:B------:R-:W-:Y:S02]  /*1d80*/  IMAD R6, R171, c[0x0][0x1e4], R4 ;  /* 0x00007900ab067a24 */ /* 0x000fe400078e0204 */
[----:B------:R-:W-:Y:S01]  /*1d90*/  IMAD R4, R170, c[0x0][0x1e4], R3 ;  /* 0x00007900aa047a24 */ /* 0x000fe200078e0203 */
[----:B------:R-:W-:Y:S01]  /*1da0*/  SEL R3, R14, 0xffffffc0, !P3 ;  /* 0xffffffc00e037807 */ /* 0x000fe20005800000 */
[----:B------:R-:W-:Y:S01]  /*1db0*/  IMAD.X R119, R142, 0x1, R96, P0 ;  /* 0x000000018e777824 */ /* 0x000fe200000e0660 */
[----:B------:R-:W-:Y:S01]  /*1dc0*/  IADD3 R124, P0, R120, 0x20, RZ ;  /* 0x00000020787c7810 */ /* 0x000fe20007f1e0ff */
[----:B------:R-:W-:Y:S01]  /*1dd0*/  IMAD R2, R169, c[0x0][0x1e4], R2 ;  /* 0x00007900a9027a24 */ /* 0x000fe200078e0202 */
[----:B------:R-:W-:Y:S01]  /*1de0*/  IADD3 R158, R197, R4, RZ ;  /* 0x00000004c59e7210 */ /* 0x000fe20007ffe0ff */
[C---:B------:R-:W-:Y:S01]  /*1df0*/  IMAD R97, R98.reuse, 0x2, R3 ;  /* 0x0000000262617824 */ /* 0x040fe200078e0203 */
[----:B------:R-:W-:Y:S01]  /*1e00*/  SHF.L.U32 R98, R98, 0x1, RZ ;  /* 0x0000000162627819 */ /* 0x000fe200000006ff */
[----:B------:R-:W-:-:S02]  /*1e10*/  IMAD.IADD R159, R199, 0x1, R6 ;  /* 0x00000001c79f7824 */ /* 0x000fc400078e0206 */
[----:B------:R-:W-:Y:S02]  /*1e20*/  IMAD.IADD R156, R195, 0x1, R2 ;  /* 0x00000001c39c7824 */ /* 0x000fe400078e0202 */
[----:B------:R-:W-:Y:S02]  /*1e30*/  IMAD.IADD R131, R117, 0x1, R8 ;  /* 0x0000000175837824 */ /* 0x000fe400078e0208 */
[----:B------:R-:W-:Y:S02]  /*1e40*/  IMAD.IADD R128, R8, 0x1, R113 ;  /* 0x0000000108807824 */ /* 0x000fe400078e0271 */
[----:B------:R-:W-:Y:S02]  /*1e50*/  IMAD.IADD R125, R5, 0x1, R111 ;  /* 0x00000001057d7824 */ /* 0x000fe400078e026f */
[----:B------:R-:W-:Y:S02]  /*1e60*/  IMAD.IADD R107, R109, 0x1, R107 ;  /* 0x000000016d6b7824 */ /* 0x000fe400078e026b */
[----:B------:R-:W-:-:S02]  /*1e70*/  IMAD.X R122, RZ, RZ, R96, P1 ;  /* 0x000000ffff7a7224 */ /* 0x000fc400008e0660 */
[----:B------:R-:W-:Y:S01]  /*1e80*/  IMAD.X R123, RZ, RZ, R119, P0 ;  /* 0x000000ffff7b7224 */ /* 0x000fe200000e0677 */
[----:B------:R-:W-:Y:S06]  /*1e90*/  BAR.SYNC.DEFER_BLOCKING 0x0 ;  /* 0x0000000000007b1d */ /* 0x000fec0000010000 */
.L_x_98:
[-C--:B--2---:R-:W-:Y:S01]  /*1ea0*/  IMAD R2, R203, R42.reuse, RZ ;  /* 0x0000002acb027224 */ /* 0x084fe200078e02ff */
[----:B------:R-:W-:Y:S04]  /*1eb0*/  DEPBAR.LE SB0, 0x0 ;  /* 0x000080000000791a */ /* 0x000fe80000000000 */
[----:B------:R-:W-:Y:S01]  /*1ec0*/  BAR.SYNC.DEFER_BLOCKING 0x0 ;  /* 0x0000000000007b1d */ /* 0x000fe20000010000 */
[----:B------:R-:W-:Y:S01]  /*1ed0*/  ISETP.GE.AND P0, PT, R219, 0x1, PT ;  /* 0x00000001db00780c */ /* 0x000fe20003f06270 */
[----:B------:R-:W-:Y:S01]  /*1ee0*/  IMAD.WIDE.U32 R86, R174, R42, RZ ;  /* 0x0000002aae567225 */ /* 0x000fe200078e00ff */
[----:B------:R-:W-:Y:S05]  /*1ef0*/  SHF.R.S32.HI R106, RZ, 0x1f, R42 ;  /* 0x0000001fff6a7819 */ /* 0x000fea000001142a */
[----:B------:R-:W-:Y:S05]  /*1f00*/  IMAD R2, R106, R174, R2 ;  /* 0x000000ae6a027224 */ /* 0x000fea00078e0202 */
[----:B------:R-:W-:Y:S01]  /*1f10*/  IADD3 R91, R87, R2, RZ ;  /* 0x00000002575b7210 */ /* 0x000fe20007ffe0ff */
[----:B------:R-:W-:Y:S01]  /*1f20*/  BSSY B2, `(.L_x_52) ;  /* 0x0000524000027945 */ /* 0x000fe20003800000 */
[----:B------:R-:W-:-:S05]  /*1f30*/  @!P0 BRA `(.L_x_53) ;  /* 0x00004d0000008947 */ /* 0x000fca0003800000 */
[-C--:B------:R-:W-:Y:S01]  /*1f40*/  IMAD R4, R202, R42.reuse, RZ ;  /* 0x0000002aca047224 */ /* 0x080fe200078e02ff */
[----:B------:R-:W-:Y:S01]  /*1f50*/  ISETP.NE.AND P0, PT, R164, RZ, PT ;  /* 0x000000ffa400720c */ /* 0x000fe20003f05270 */
[-C--:B------:R-:W-:Y:S02]  /*1f60*/  IMAD R3, R201, R42.reuse, RZ ;  /* 0x0000002ac9037224 */ /* 0x080fe400078e02ff */
[----:B------:R-:W-:Y:S02]  /*1f70*/  IMAD R2, R42, -0x70, R0 ;  /* 0xffffff902a027824 */ /* 0x000fe400078e0200 */
[-C--:B------:R-:W-:Y:S03]  /*1f80*/  IMAD.WIDE.U32 R10, R176, R42.reuse, RZ ;  /* 0x0000002ab00a7225 */ /* 0x080fe600078e00ff */
[----:B------:R-:W-:Y:S01]  /*1f90*/  IMNMX R78, R2, 0x70, PT ;  /* 0x00000070024e7817 */ /* 0x000fe20003800200 */
[----:B------:R-:W-:Y:S04]  /*1fa0*/  IMAD.WIDE.U32 R8, R178, R42, RZ ;  /* 0x0000002ab2087225 */ /* 0x000fe800078e00ff */
[C---:B------:R-:W-:Y:S02]  /*1fb0*/  IMAD R4, R106.reuse, R176, R4 ;  /* 0x000000b06a047224 */ /* 0x040fe400078e0204 */
[----:B------:R-:W-:Y:S03]  /*1fc0*/  IMAD R3, R106, R178, R3 ;  /* 0x000000b26a037224 */ /* 0x000fe600078e0203 */
[----:B------:R-:W-:Y:S02]  /*1fd0*/  IADD3 R38, R11, R4, RZ ;  /* 0x000000040b267210 */ /* 0x000fe40007ffe0ff */
[----:B------:R-:W-:Y:S01]  /*1fe0*/  IADD3 R37, R9, R3, RZ ;  /* 0x0000000309257210 */ /* 0x000fe20007ffe0ff */
[----:B------:R-:W-:-:S05]  /*1ff0*/  @!P0 BRA `(.L_x_54) ;  /* 0x0000289000008947 */ /* 0x000fca0003800000 */
[----:B------:R-:W-:Y:S01]  /*2000*/  ISETP.GE.AND P3, PT, R102, R78, PT ;  /* 0x0000004e6600720c */ /* 0x000fe20003f66270 */
[----:B------:R-:W-:Y:S01]  /*2010*/  BSSY B0, `(.L_x_55) ;  /* 0x0000019000007945 */ /* 0x000fe20003800000 */
[----:B------:R-:W-:Y:S01]  /*2020*/  CS2R R50, SRZ ;  /* 0x0000000000327805 */ /* 0x000fe2000001ff00 */
[----:B------:R-:W-:Y:S01]  /*2030*/  CS2R R46, SRZ ;  /* 0x00000000002e7805 */ /* 0x000fe2000001ff00 */
[----:B------:R-:W-:Y:S01]  /*2040*/  CS2R R40, SRZ ;  /* 0x0000000000287805 */ /* 0x000fe2000001ff00 */
[----:B------:R-:W-:Y:S01]  /*2050*/  CS2R R12, SRZ ;  /* 0x00000000000c7805 */ /* 0x000fe2000001ff00 */
[----:B------:R-:W-:Y:S07]  /*2060*/  CS2R R2, SRZ ;  /* 0x0000000000027805 */ /* 0x000fee000001ff00 */
[----:B------:R-:W-:-:S05]  /*2070*/  @P3 BRA `(.L_x_56) ;  /* 0x0000012000003947 */ /* 0x000fca0003800000 */
[----:B------:R-:W-:Y:S01]  /*2080*/  IADD3 R2, P0, R116, R10, RZ ;  /* 0x0000000a74027210 */ /* 0x000fe20007f1e0ff */
[----:B------:R-:W-:Y:S01]  /*2090*/  CS2R R40, SRZ ;  /* 0x0000000000287805 */ /* 0x000fe2000001ff00 */
[----:B------:R-:W-:Y:S01]  /*20a0*/  IADD3 R3, P1, R114, R8, RZ ;  /* 0x0000000872037210 */ /* 0x000fe20007f3e0ff */
[----:B------:R-:W-:Y:S01]  /*20b0*/  CS2R R46, SRZ ;  /* 0x00000000002e7805 */ /* 0x000fe2000001ff00 */
[----:B------:R-:W-:Y:S01]  /*20c0*/  ISETP.GE.AND P2, PT, R34, c[0x0][0x27c], PT ;  /* 0x00009f0022007a0c */ /* 0x000fe20003f46270 */
[----:B------:R-:W-:Y:S01]  /*20d0*/  IMAD.X R4, R38, 0x1, R131, P0 ;  /* 0x0000000126047824 */ /* 0x000fe200000e0683 */
[C---:B------:R-:W-:Y:S01]  /*20e0*/  LEA R6, P0, R2.reuse, c[0x0][0x270], 0x1 ;  /* 0x00009c0002067a11 */ /* 0x040fe200078008ff */
[----:B------:R-:W-:Y:S03]  /*20f0*/  CS2R R12, SRZ ;  /* 0x00000000000c7805 */ /* 0x000fe6000001ff00 */
[----:B------:R-:W-:Y:S01]  /*2100*/  LEA.HI.X R7, R2, c[0x0][0x274], R4, 0x1, P0 ;  /* 0x00009d0002077a11 */ /* 0x000fe200000f0c04 */
[----:B------:R-:W-:Y:S01]  /*2110*/  IMAD.X R2, R37, 0x1, R129, P1 ;  /* 0x0000000125027824 */ /* 0x000fe200008e0681 */
[----:B------:R-:W-:Y:S02]  /*2120*/  ISETP.GE.AND P0, PT, R36, c[0x0][0x27c], PT ;  /* 0x00009f0024007a0c */ /* 0x000fe40003f06270 */
[C---:B------:R-:W-:Y:S03]  /*2130*/  LEA R4, P1, R3.reuse, c[0x0][0x288], 0x1 ;  /* 0x0000a20003047a11 */ /* 0x040fe600078208ff */
[----:B------:R1:W5:Y:S01]  /*2140*/  @!P2 LDG.E.64 R40, [R6.64] ;  /* 0x0000000a0628a981 */ /* 0x000362000c1e1b00 */
[----:B------:R-:W-:Y:S02]  /*2150*/  LEA.HI.X R5, R3, c[0x0][0x28c], R2, 0x1, P1 ;  /* 0x0000a30003057a11 */ /* 0x000fe400008f0c02 */
[----:B------:R-:W-:Y:S05]  /*2160*/  CS2R R2, SRZ ;  /* 0x0000000000027805 */ /* 0x000fea000001ff00 */
[----:B------:R1:W5:Y:S04]  /*2170*/  @!P0 LDG.E.64 R46, [R6.64+0x20] ;  /* 0x0000200a062e8981 */ /* 0x000368000c1e1b00 */
[----:B------:R1:W5:Y:S04]  /*2180*/  @!P2 LDG.E.64 R2, [R4.64] ;  /* 0x0000000a0402a981 */ /* 0x000368000c1e1b00 */
[----:B------:R1:W5:Y:S02]  /*2190*/  @!P0 LDG.E.64 R12, [R4.64+0x20] ;  /* 0x0000200a040c8981 */ /* 0x000364000c1e1b00 */
.L_x_56:
[----:B------:R-:W-:Y:S05]  /*21a0*/  BSYNC B0 ;  /* 0x0000000000007941 */ /* 0x000fea0003800000 */
.L_x_55:
[----:B------:R-:W-:Y:S01]  /*21b0*/  ISETP.GE.AND P4, PT, R171, R78, PT ;  /* 0x0000004eab00720c */ /* 0x000fe20003f86270 */
[----:B-1---5:R-:W-:Y:S01]  /*21c0*/  IMAD.MOV.U32 R4, RZ, RZ, R46 ;  /* 0x000000ffff047224 */ /* 0x022fe200078e002e */
[----:B------:R-:W-:Y:S01]  /*21d0*/  BSSY B0, `(.L_x_57) ;  /* 0x0000023000007945 */ /* 0x000fe20003800000 */
[----:B------:R-:W-:Y:S01]  /*21e0*/  IMAD.MOV.U32 R7, RZ, RZ, R47 ;  /* 0x000000ffff077224 */ /* 0x000fe200078e002f */
[----:B------:R-:W-:Y:S01]  /*21f0*/  CS2R R48, SRZ ;  /* 0x0000000000307805 */ /* 0x000fe2000001ff00 */
[----:B------:R-:W-:Y:S01]  /*2200*/  IMAD.MOV.U32 R6, RZ, RZ, R40 ;  /* 0x000000ffff067224 */ /* 0x000fe200078e0028 */
[----:B------:R-:W-:Y:S01]  /*2210*/  CS2R R16, SRZ ;  /* 0x0000000000107805 */ /* 0x000fe2000001ff00 */
[----:B------:R-:W-:Y:S01]  /*2220*/  IMAD.MOV.U32 R5, RZ, RZ, R41 ;  /* 0x000000ffff057224 */ /* 0x000fe200078e0029 */
[----:B------:R-:W-:Y:S01]  /*2230*/  PRMT R60, R4, 0x5410, R7 ;  /* 0x00005410043c7816 */ /* 0x000fe20000000007 */
[----:B------:R-:W-:Y:S01]  /*2240*/  CS2R R14, SRZ ;  /* 0x00000000000e7805 */ /* 0x000fe2000001ff00 */
[----:B------:R-:W-:Y:S02]  /*2250*/  MOV R4, R12 ;  /* 0x0000000c00047202 */ /* 0x000fe40000000f00 */
[----:B------:R-:W-:Y:S01]  /*2260*/  PRMT R44, R6, 0x5410, R5 ;  /* 0x00005410062c7816 */ /* 0x000fe20000000005 */
[----:B------:R-:W-:Y:S01]  /*2270*/  IMAD.MOV.U32 R6, RZ, RZ, R13 ;  /* 0x000000ffff067224 */ /* 0x000fe200078e000d */
[----:B------:R-:W-:Y:S01]  /*2280*/  PRMT R21, R4, 0x7610, R21 ;  /* 0x0000761004157816 */ /* 0x000fe20000000015 */
[----:B------:R-:W-:Y:S01]  /*2290*/  IMAD.MOV.U32 R5, RZ, RZ, R2 ;  /* 0x000000ffff057224 */ /* 0x000fe200078e0002 */
[----:B------:R-:W-:Y:S02]  /*22a0*/  MOV R4, R3 ;  /* 0x0000000300047202 */ /* 0x000fe40000000f00 */
[----:B------:R-:W-:Y:S02]  /*22b0*/  PRMT R21, R21, 0x5410, R6 ;  /* 0x0000541015157816 */ /* 0x000fe40000000006 */
[----:B------:R-:W-:Y:S01]  /*22c0*/  PRMT R20, R5, 0x5410, R4 ;  /* 0x0000541005147816 */ /* 0x000fe20000000004 */
[----:B------:R-:W-:-:S05]  /*22d0*/  @P4 BRA `(.L_x_58) ;  /* 0x0000012000004947 */ /* 0x000fca0003800000 */
[----:B------:R-:W-:Y:S01]  /*22e0*/  IADD3 R5, P1, P0, R116, R10, R214 ;  /* 0x0000000a74057210 */ /* 0x000fe2000783e0d6 */
[----:B------:R-:W-:Y:S01]  /*22f0*/  CS2R R48, SRZ ;  /* 0x0000000000307805 */ /* 0x000fe2000001ff00 */
[----:B------:R-:W-:Y:S01]  /*2300*/  CS2R R50, SRZ ;  /* 0x0000000000327805 */ /* 0x000fe2000001ff00 */
[----:B------:R-:W-:Y:S01]  /*2310*/  CS2R R16, SRZ ;  /* 0x0000000000107805 */ /* 0x000fe2000001ff00 */
[----:B------:R-:W-:Y:S02]  /*2320*/  IADD3.X R7, R131, R38, R186, P1, P0 ;  /* 0x0000002683077210 */ /* 0x000fe40000fe04ba */
[----:B------:R-:W-:Y:S04]  /*2330*/  IADD3 R14, P1, P0, R114, R8, R211 ;  /* 0x00000008720e7210 */ /* 0x000fe8000783e0d3 */
[----:B------:R-:W-:Y:S02]  /*2340*/  IADD3.X R15, R129, R37, R187, P1, P0 ;  /* 0x00000025810f7210 */ /* 0x000fe40000fe04bb */
[C---:B------:R-:W-:Y:S02]  /*2350*/  LEA R6, P0, R5.reuse, c[0x0][0x270], 0x1 ;  /* 0x00009c0005067a11 */ /* 0x040fe400078008ff */
[----:B------:R-:W-:Y:S02]  /*2360*/  ISETP.GE.AND P1, PT, R34, c[0x0][0x27c], PT ;  /* 0x00009f0022007a0c */ /* 0x000fe40003f26270 */
[----:B------:R-:W-:Y:S02]  /*2370*/  LEA.HI.X R7, R5, c[0x0][0x274], R7, 0x1, P0 ;  /* 0x00009d0005077a11 */ /* 0x000fe400000f0c07 */
[----:B------:R-:W-:Y:S02]  /*2380*/  ISETP.GE.AND P0, PT, R36, c[0x0][0x27c], PT ;  /* 0x00009f0024007a0c */ /* 0x000fe40003f06270 */
[C---:B------:R-:W-:Y:S04]  /*2390*/  LEA R4, P2, R14.reuse, c[0x0][0x288], 0x1 ;  /* 0x0000a2000e047a11 */ /* 0x040fe800078408ff */
[----:B------:R-:W-:Y:S02]  /*23a0*/  LEA.HI.X R5, R14, c[0x0][0x28c], R15, 0x1, P2 ;  /* 0x0000a3000e057a11 */ /* 0x000fe400010f0c0f */
[----:B------:R-:W-:Y:S01]  /*23b0*/  CS2R R14, SRZ ;  /* 0x00000000000e7805 */ /* 0x000fe2000001ff00 */
[----:B------:R1:W5:Y:S04]  /*23c0*/  @!P1 LDG.E.64 R48, [R6.64] ;  /* 0x0000000a06309981 */ /* 0x000368000c1e1b00 */
[----:B------:R1:W5:Y:S04]  /*23d0*/  @!P0 LDG.E.64 R50, [R6.64+0x20] ;  /* 0x0000200a06328981 */ /* 0x000368000c1e1b00 */
[----:B------:R1:W5:Y:S04]  /*23e0*/  @!P1 LDG.E.64 R14, [R4.64] ;  /* 0x0000000a040e9981 */ /* 0x000368000c1e1b00 */
[----:B------:R1:W5:Y:S02]  /*23f0*/  @!P0 LDG.E.64 R16, [R4.64+0x20] ;  /* 0x0000200a04108981 */ /* 0x000364000c1e1b00 */
.L_x_58:
[----:B------:R-:W-:Y:S05]  /*2400*/  BSYNC B0 ;  /* 0x0000000000007941 */ /* 0x000fea0003800000 */
.L_x_57:
[----:B------:R-:W-:Y:S01]  /*2410*/  ISETP.GE.AND P2, PT, R170, R78, PT ;  /* 0x0000004eaa00720c */ /* 0x000fe20003f46270 */
[----:B-1---5:R-:W-:Y:S01]  /*2420*/  IMAD.MOV.U32 R4, RZ, RZ, R50 ;  /* 0x000000ffff047224 */ /* 0x022fe200078e0032 */
[----:B------:R-:W-:Y:S01]  /*2430*/  MOV R6, R48 ;  /* 0x0000003000067202 */ /* 0x000fe20000000f00 */
[----:B------:R-:W-:Y:S01]  /*2440*/  IMAD.MOV.U32 R7, RZ, RZ, R51 ;  /* 0x000000ffff077224 */ /* 0x000fe200078e0033 */
[----:B------:R-:W-:Y:S01]  /*2450*/  BSSY B0, `(.L_x_59) ;  /* 0x0000024000007945 */ /* 0x000fe20003800000 */
[----:B------:R-:W-:Y:S01]  /*2460*/  IMAD.MOV.U32 R5, RZ, RZ, R49 ;  /* 0x000000ffff057224 */ /* 0x000fe200078e0031 */
[----:B------:R-:W-:Y:S01]  /*2470*/  CS2R R58, SRZ ;  /* 0x00000000003a7805 */ /* 0x000fe2000001ff00 */
[----:B------:R-:W-:Y:S01]  /*2480*/  CS2R R54, SRZ ;  /* 0x0000000000367805 */ /* 0x000fe2000001ff00 */
[----:B------:R-:W-:Y:S01]  /*2490*/  PRMT R62, R4, 0x5410, R7 ;  /* 0x00005410043e7816 */ /* 0x000fe20000000007 */
[----:B------:R-:W-:Y:S01]  /*24a0*/  IMAD.MOV.U32 R4, RZ, RZ, R16 ;  /* 0x000000ffff047224 */ /* 0x000fe200078e0010 */
[----:B------:R-:W-:Y:S01]  /*24b0*/  PRMT R61, R6, 0x5410, R5 ;  /* 0x00005410063d7816 */ /* 0x000fe20000000005 */
[----:B------:R-:W-:Y:S01]  /*24c0*/  IMAD.MOV.U32 R5, RZ, RZ, R14 ;  /* 0x000000ffff057224 */ /* 0x000fe200078e000e */
[----:B------:R-:W-:Y:S01]  /*24d0*/  MOV R6, R17 ;  /* 0x0000001100067202 */ /* 0x000fe20000000f00 */
[----:B------:R-:W-:Y:S01]  /*24e0*/  CS2R R52, SRZ ;  /* 0x0000000000347805 */ /* 0x000fe2000001ff00 */
[----:B------:R-:W-:Y:S01]  /*24f0*/  CS2R R22, SRZ ;  /* 0x0000000000167805 */ /* 0x000fe2000001ff00 */
[----:B------:R-:W-:Y:S01]  /*2500*/  CS2R R18, SRZ ;  /* 0x0000000000127805 */ /* 0x000fe2000001ff00 */
[----:B------:R-:W-:Y:S02]  /*2510*/  PRMT R29, R4, 0x5410, R6 ;  /* 0x00005410041d7816 */ /* 0x000fe40000000006 */
[----:B------:R-:W-:Y:S04]  /*2520*/  MOV R4, R15 ;  /* 0x0000000f00047202 */ /* 0x000fe80000000f00 */
        /* <DEDUP_REMOVED lines=9> */
[C---:B------:R-:W-:Y:S04]  /*25c0*/  LEA R6, P0, R4.reuse, c[0x0][0x270], 0x1 ;  /* 0x00009c0004067a11 */ /* 0x040fe800078008ff */
[----:B------:R-:W-:Y:S02]  /*25d0*/  LEA.HI.X R7, R4, c[0x0][0x274], R7, 0x1, P0 ;  /* 0x00009d0004077a11 */ /* 0x000fe400000f0c07 */
[C---:B------:R-:W-:Y:S04]  /*25e0*/  LEA R4, P0, R5.reuse, c[0x0][0x288], 0x1 ;  /* 0x0000a20005047a11 */ /* 0x040fe800078008ff */
[----:B------:R-:W-:Y:S02]  /*25f0*/  LEA.HI.X R5, R5, c[0x0][0x28c], R18, 0x1, P0 ;  /* 0x0000a30005057a11 */ /* 0x000fe400000f0c12 */
[----:B------:R-:W-:Y:S01]  /*2600*/  ISETP.GE.AND P0, PT, R34, c[0x0][0x27c], PT ;  /* 0x00009f0022007a0c */ /* 0x000fe20003f06270 */
[----:B------:R-:W-:Y:S11]  /*2610*/  CS2R R18, SRZ ;  /* 0x0000000000127805 */ /* 0x000ff6000001ff00 */
[----:B------:R-:W-:Y:S01]  /*2620*/  @!UPT UIADD3 URZ, URZ, URZ, URZ ;  /* 0x0000003f3f3ff290 */ /* 0x000fe2000fffe03f */
[----:B------:R1:W5:Y:S04]  /*2630*/  @!P0 LDG.E.64 R52, [R6.64] ;  /* 0x0000000a06348981 */ /* 0x000368000c1e1b00 */
[----:B------:R1:W5:Y:S01]  /*2640*/  @!P0 LDG.E.64 R18, [R4.64] ;  /* 0x0000000a04128981 */ /* 0x000362000c1e1b00 */
[----:B------:R-:W-:Y:S11]  /*2650*/  ISETP.GE.AND P0, PT, R36, c[0x0][0x27c], PT ;  /* 0x00009f0024007a0c */ /* 0x000ff60003f06270 */
[----:B------:R-:W-:Y:S02]  /*2660*/  @!UPT UIADD3 URZ, URZ, URZ, URZ ;  /* 0x0000003f3f3ff290 */ /* 0x000fe4000fffe03f */
[----:B------:R1:W5:Y:S04]  /*2670*/  @!P0 LDG.E.64 R54, [R6.64+0x20] ;  /* 0x0000200a06368981 */ /* 0x000368000c1e1b00 */
[----:B------:R1:W5:Y:S02]  /*2680*/  @!P0 LDG.E.64 R22, [R4.64+0x20] ;  /* 0x0000200a04168981 */ /* 0x000364000c1e1b00 */
.L_x_60:
[----:B------:R-:W-:Y:S05]  /*2690*/  BSYNC B0 ;  /* 0x0000000000007941 */ /* 0x000fea0003800000 */
.L_x_59:
        /* <DEDUP_REMOVED lines=22> */
[----:B------:R-:W-:Y:S01]  /*2800*/  IADD3.X R38, R131, R133, R38, P1, P0 ;  /* 0x0000008583267210 */ /* 0x000fe20000fe0426 */
[----:B------:R-:W-:Y:S01]  /*2810*/  CS2R R26, SRZ ;  /* 0x00000000001a7805 */ /* 0x000fe2000001ff00 */
[----:B------:R-:W-:Y:S04]  /*2820*/  IADD3 R8, P1, P0, R114, R206, R8 ;  /* 0x000000ce72087210 */ /* 0x000fe8000783e008 */
[----:B------:R-:W-:Y:S02]  /*2830*/  IADD3.X R37, R129, R132, R37, P1, P0 ;  /* 0x0000008481257210 */ /* 0x000fe40000fe0425 */
[C---:B------:R-:W-:Y:S04]  /*2840*/  LEA R6, P0, R10.reuse, c[0x0][0x270], 0x1 ;  /* 0x00009c000a067a11 */ /* 0x040fe800078008ff */
[----:B------:R-:W-:Y:S02]  /*2850*/  LEA.HI.X R7, R10, c[0x0][0x274], R38, 0x1, P0 ;  /* 0x00009d000a077a11 */ /* 0x000fe400000f0c26 */
[C---:B------:R-:W-:Y:S04]  /*2860*/  LEA R4, P0, R8.reuse, c[0x0][0x288], 0x1 ;  /* 0x0000a20008047a11 */ /* 0x040fe800078008ff */
[----:B------:R-:W-:Y:S02]  /*2870*/  LEA.HI.X R5, R8, c[0x0][0x28c], R37, 0x1, P0 ;  /* 0x0000a30008057a11 */ /* 0x000fe400000f0c25 */
[----:B------:R-:W-:Y:S11]  /*2880*/  ISETP.GE.AND P0, PT, R34, c[0x0][0x27c], PT ;  /* 0x00009f0022007a0c */ /* 0x000ff60003f06270 */
[----:B------:R-:W-:Y:S02]  /*2890*/  @!UPT UIADD3 URZ, URZ, URZ, URZ ;  /* 0x0000003f3f3ff290 */ /* 0x000fe4000fffe03f */
[----:B------:R1:W5:Y:S04]  /*28a0*/  @!P0 LDG.E.64 R56, [R6.64] ;  /* 0x0000000a06388981 */ /* 0x000368000c1e1b00 */
[----:B------:R1:W5:Y:S01]  /*28b0*/  @!P0 LDG.E.64 R24, [R4.64] ;  /* 0x0000000a04188981 */ /* 0x000362000c1e1b00 */
[----:B------:R-:W-:Y:S11]  /*28c0*/  ISETP.GE.AND P0, PT, R36, c[0x0][0x27c], PT ;  /* 0x00009f0024007a0c */ /* 0x000ff60003f06270 */
[----:B------:R-:W-:Y:S02]  /*28d0*/  @!UPT UIADD3 URZ, URZ, URZ, URZ ;  /* 0x0000003f3f3ff290 */ /* 0x000fe4000fffe03f */
[----:B------:R1:W5:Y:S04]  /*28e0*/  @!P0 LDG.E.64 R58, [R6.64+0x20] ;  /* 0x0000200a063a8981 */ /* 0x000368000c1e1b00 */
[----:B------:R1:W5:Y:S02]  /*28f0*/  @!P0 LDG.E.64 R26, [R4.64+0x20] ;  /* 0x0000200a041a8981 */ /* 0x000364000c1e1b00 */
.L_x_62:
[----:B------:R-:W-:Y:S05]  /*2900*/  BSYNC B0 ;  /* 0x0000000000007941 */ /* 0x000fea0003800000 */
.L_x_61:
[----:B-1---5:R-:W-:Y:S01]  /*2910*/  MOV R5, R56 ;  /* 0x0000003800057202 */ /* 0x022fe20000000f00 */
[----:B------:R-:W-:Y:S01]  /*2920*/  IMAD.MOV.U32 R7, RZ, RZ, R58 ;  /* 0x000000ffff077224 */ /* 0x000fe200078e003a */
[----:B------:R-:W-:Y:S01]  /*2930*/  BSSY B1, `(.L_x_63) ;  /* 0x0000086000017945 */ /* 0x000fe20003800000 */
[----:B------:R-:W-:Y:S02]  /*2940*/  IMAD.MOV.U32 R6, RZ, RZ, R59 ;  /* 0x000000ffff067224 */ /* 0x000fe400078e003b */
[----:B------:R-:W-:Y:S03]  /*2950*/  IMAD.MOV.U32 R4, RZ, RZ, R57 ;  /* 0x000000ffff047224 */ /* 0x000fe600078e0039 */
[----:B------:R-:W-:Y:S01]  /*2960*/  PRMT R66, R7, 0x5410, R6 ;  /* 0x0000541007427816 */ /* 0x000fe20000000006 */
[----:B------:R-:W-:Y:S01]  /*2970*/  IMAD.MOV.U32 R7, RZ, RZ, R26 ;  /* 0x000000ffff077224 */ /* 0x000fe200078e001a */
[----:B------:R-:W-:Y:S01]  /*2980*/  PRMT R65, R5, 0x5410, R4 ;  /* 0x0000541005417816 */ /* 0x000fe20000000004 */
[----:B------:R-:W-:Y:S01]  /*2990*/  IMAD.MOV.U32 R5, RZ, RZ, R24 ;  /* 0x000000ffff057224 */ /* 0x000fe200078e0018 */
[----:B------:R-:W-:Y:S02]  /*29a0*/  MOV R6, R27 ;  /* 0x0000001b00067202 */ /* 0x000fe40000000f00 */
[----:B------:R-:W-:Y:S02]  /*29b0*/  MOV R4, R25 ;  /* 0x0000001900047202 */ /* 0x000fe40000000f00 */
[----:B------:R-:W-:Y:S02]  /*29c0*/  PRMT R38, R7, 0x5410, R6 ;  /* 0x0000541007267816 */ /* 0x000fe40000000006 */
[----:B------:R-:W-:Y:S01]  /*29d0*/  PRMT R37, R5, 0x5410, R4 ;  /* 0x0000541005257816 */ /* 0x000fe20000000004 */
[----:B------:R-:W-:-:S05]  /*29e0*/  @P3 BRA `(.L_x_64) ;  /* 0x000007a000003947 */ /* 0x000fca0003800000 */
[----:B------:R-:W-:Y:S01]  /*29f0*/  IADD3 R67, P0, R146, R86, RZ ;  /* 0x0000005692437210 */ /* 0x000fe20007f1e0ff */
[----:B------:R-:W-:Y:S04]  /*2a00*/  BSSY B0, `(.L_x_65) ;  /* 0x000003d000007945 */ /* 0x000fe80003800000 */
[----:B------:R-:W-:Y:S01]  /*2a10*/  IMAD.X R70, R91, 0x1, R142, P0 ;  /* 0x000000015b467824 */ /* 0x000fe200000e068e */
[----:B------:R-:W-:Y:S11]  /*2a20*/  ISETP.NE.AND P0, PT, R99, RZ, PT ;  /* 0x000000ff6300720c */ /* 0x000ff60003f05270 */
[----:B------:R-:W-:Y:S02]  /*2a30*/  @!UPT UIADD3 URZ, URZ, URZ, URZ ;  /* 0x0000003f3f3ff290 */ /* 0x000fe4000fffe03f */
[----:B------:R-:W-:-:S05]  /*2a40*/  @!P0 BRA `(.L_x_66) ;  /* 0x0000038000008947 */ /* 0x000fca0003800000 */
[----:B------:R-:W-:Y:S01]  /*2a50*/  IADD3 R4, P0, R67, R94, RZ ;  /* 0x0000005e43047210 */ /* 0x000fe20007f1e0ff */
[----:B------:R-:W1:Y:S03]  /*2a60*/  LDS.128 R8, [R98+0x3900] ;  /* 0x0039000062087984 */ /* 0x000e660000000c00 */
[----:B------:R-:W-:Y:S02]  /*2a70*/  IADD3.X R5, R70, R96, RZ, P0, !PT ;  /* 0x0000006046057210 */ /* 0x000fe400007fe4ff */
[C---:B------:R-:W-:Y:S04]  /*2a80*/  LEA R68, P0, R4.reuse, c[0x0][0x1c8], 0x1 ;  /* 0x0000720004447a11 */ /* 0x040fe800078008ff */
[----:B------:R-:W-:Y:S02]  /*2a90*/  LEA.HI.X R69, R4, c[0x0][0x1cc], R5, 0x1, P0 ;  /* 0x0000730004457a11 */ /* 0x000fe400000f0c05 */
[----:B------:R-:W-:Y:S11]  /*2aa0*/  ISETP.GE.AND P0, PT, R34, c[0x0][0x27c], PT ;  /* 0x00009f0022007a0c */ /* 0x000ff60003f06270 */
[----:B------:R-:W-:Y:S02]  /*2ab0*/  @!UPT UIADD3 URZ, URZ, URZ, URZ ;  /* 0x0000003f3f3ff290 */ /* 0x000fe4000fffe03f */
[----:B------:R-:W-:Y:S01]  /*2ac0*/  @!P0 SHF.R.U64 R6, R2, 0x10, R3 ;  /* 0x0000001002068819 */ /* 0x000fe20000001203 */
[----:B------:R-:W-:Y:S01]  /*2ad0*/  @!P0 HADD2.F32 R2, -RZ, R20.H0_H0 ;  /* 0x20000014ff028230 */ /* 0x000fe20000004100 */
[----:B------:R-:W-:Y:S01]  /*2ae0*/  @!P0 SHF.R.U64 R43, R40, 0x10, R41 ;  /* 0x00000010282b8819 */ /* 0x000fe20000001229 */
[----:B------:R-:W-:Y:S01]  /*2af0*/  @!P0 HADD2.F32 R40, -RZ, R44.H0_H0 ;  /* 0x2000002cff288230 */ /* 0x000fe20000004100 */
[----:B------:R-:W-:Y:S02]  /*2b00*/  @!P0 SHF.R.U32.HI R7, RZ, 0x10, R3 ;  /* 0x00000010ff078819 */ /* 0x000fe40000011603 */
[----:B------:R-:W-:Y:S01]  /*2b10*/  @!P0 SHF.R.U32.HI R45, RZ, 0x10, R41 ;  /* 0x00000010ff2d8819 */ /* 0x000fe20000011629 */
[----:B------:R-:W-:Y:S04]  /*2b20*/  @!P0 HADD2.F32 R43, -RZ, R43.H0_H0 ;  /* 0x2000002bff2b8230 */ /* 0x000fe80000004100 */
[----:B------:R-:W-:Y:S01]  /*2b30*/  @!P0 HADD2.F32 R45, -RZ, R45.H0_H0 ;  /* 0x2000002dff2d8230 */ /* 0x000fe20000004100 */
[----:B-1----:R-:W-:Y:S02]  /*2b40*/  @!P0 MOV R5, R8 ;  /* 0x0000000800058202 */ /* 0x002fe40000000f00 */
[----:B------:R-:W-:Y:S03]  /*2b50*/  @!P0 MOV R4, R9 ;  /* 0x0000000900048202 */ /* 0x000fe60000000f00 */
[--C-:B------:R-:W-:Y:S02]  /*2b60*/  @!P0 HADD2.F32 R39, -RZ, R5.reuse.H1_H1 ;  /* 0x30000005ff278230 */ /* 0x100fe40000004100 */
[----:B------:R-:W-:Y:S02]  /*2b70*/  @!P0 HADD2.F32 R3, -RZ, R5.H0_H0 ;  /* 0x20000005ff038230 */ /* 0x000fe40000004100 */
[----:B------:R-:W-:Y:S01]  /*2b80*/  @!P0 HADD2.F32 R5, -RZ, R6.H0_H0 ;  /* 0x20000006ff058230 */ /* 0x000fe20000004100 */
[-C--:B------:R-:W-:Y:S01]  /*2b90*/  @!P0 FMUL.FTZ R71, R39, R2.reuse ;  /* 0x0000000227478220 */ /* 0x080fe20000410000 */
[--C-:B------:R-:W-:Y:S01]  /*2ba0*/  @!P0 HADD2.F32 R41, -RZ, R4.reuse.H1_H1 ;  /* 0x30000004ff298230 */ /* 0x100fe20000004100 */
[----:B------:R-:W-:Y:S01]  /*2bb0*/  @!P0 IMAD.MOV.U32 R6, RZ, RZ, R10 ;  /* 0x000000ffff068224 */ /* 0x000fe200078e000a */
[----:B------:R-:W-:Y:S01]  /*2bc0*/  @!P0 HADD2.F32 R4, -RZ, R4.H0_H0 ;  /* 0x20000004ff048230 */ /* 0x000fe20000004100 */
[C---:B------:R-:W-:Y:S02]  /*2bd0*/  @!P0 FMUL.FTZ R2, R3.reuse, R2 ;  /* 0x0000000203028220 */ /* 0x040fe40000410000 */
[-C--:B------:R-:W-:Y:S02]  /*2be0*/  @!P0 FFMA.FTZ R73, R3, R40.reuse, -R71 ;  /* 0x0000002803498223 */ /* 0x080fe40000010847 */
[-C--:B------:R-:W-:Y:S02]  /*2bf0*/  @!P0 FMUL.FTZ R71, R41, R5.reuse ;  /* 0x0000000529478220 */ /* 0x080fe40000410000 */
[C---:B------:R-:W-:Y:S01]  /*2c00*/  @!P0 FMUL.FTZ R3, R4.reuse, R5 ;  /* 0x0000000504038220 */ /* 0x040fe20000410000 */
[----:B------:R-:W-:Y:S01]  /*2c10*/  @!P0 MOV R5, R11 ;  /* 0x0000000b00058202 */ /* 0x000fe20000000f00 */
[----:B------:R-:W-:Y:S01]  /*2c20*/  @!P0 FFMA.FTZ R2, R39, R40, R2 ;  /* 0x0000002827028223 */ /* 0x000fe20000010002 */
[----:B------:R-:W-:Y:S01]  /*2c30*/  @!P0 HADD2.F32 R39, -RZ, R6.H1_H1 ;  /* 0x30000006ff278230 */ /* 0x000fe20000004100 */
[-C--:B------:R-:W-:Y:S01]  /*2c40*/  @!P0 FFMA.FTZ R72, R4, R43.reuse, -R71 ;  /* 0x0000002b04488223 */ /* 0x080fe20000010847 */
[----:B------:R-:W-:Y:S01]  /*2c50*/  @!P0 HADD2.F32 R4, -RZ, R20.H1_H1 ;  /* 0x30000014ff048230 */ /* 0x000fe20000004100 */
[----:B------:R-:W-:Y:S01]  /*2c60*/  @!P0 FFMA.FTZ R3, R41, R43, R3 ;  /* 0x0000002b29038223 */ /* 0x000fe20000010003 */
[----:B------:R-:W-:Y:S01]  /*2c70*/  @!P0 HADD2.F32 R20, -RZ, R7.H0_H0 ;  /* 0x20000007ff148230 */ /* 0x000fe20000004100 */
[----:B------:R-:W-:Y:S01]  /*2c80*/  @!P0 F2FP.PACK_AB R2, R2, R73 ;  /* 0x000000490202823e */ /* 0x000fe200000000ff */
[----:B------:R-:W-:Y:S02]  /*2c90*/  @!P0 HADD2.F32 R7, -RZ, R6.H0_H0 ;  /* 0x20000006ff078230 */ /* 0x000fe40000004100 */
[----:B------:R-:W-:Y:S01]  /*2ca0*/  @!P0 HADD2.F32 R40, -RZ, R44.H1_H1 ;  /* 0x3000002cff288230 */ /* 0x000fe20000004100 */
[----:B------:R-:W-:Y:S01]  /*2cb0*/  @!P0 F2FP.PACK_AB R3, R3, R72 ;  /* 0x000000480303823e */ /* 0x000fe200000000ff */
[--C-:B------:R-:W-:Y:S01]  /*2cc0*/  @!P0 HADD2.F32 R44, -RZ, R5.reuse.H1_H1 ;  /* 0x30000005ff2c8230 */ /* 0x100fe20000004100 */
[----:B------:R-:W-:Y:S01]  /*2cd0*/  @!P0 MOV R8, R2 ;  /* 0x0000000200088202 */ /* 0x000fe20000000f00 */
[----:B------:R-:W-:Y:S01]  /*2ce0*/  @!P0 HADD2.F32 R6, -RZ, R5.H0_H0 ;  /* 0x20000005ff068230 */ /* 0x000fe20000004100 */
[-C--:B------:R-:W-:Y:S02]  /*2cf0*/  @!P0 FMUL.FTZ R5, R39, R4.reuse ;  /* 0x0000000427058220 */ /* 0x080fe40000410000 */
[C---:B------:R-:W-:Y:S02]  /*2d00*/  @!P0 FMUL.FTZ R4, R7.reuse, R4 ;  /* 0x0000000407048220 */ /* 0x040fe40000410000 */
[----:B------:R-:W-:Y:S02]  /*2d10*/  @!P0 FMUL.FTZ R71, R44, R20 ;  /* 0x000000142c478220 */ /* 0x000fe40000410000 */
[----:B------:R-:W-:Y:S02]  /*2d20*/  @!P0 FFMA.FTZ R7, R7, R40, -R5 ;  /* 0x0000002807078223 */ /* 0x000fe40000010805 */
[C---:B------:R-:W-:Y:S02]  /*2d30*/  @!P0 FMUL.FTZ R5, R6.reuse, R20 ;  /* 0x0000001406058220 */ /* 0x040fe40000410000 */
[----:B------:R-:W-:Y:S02]  /*2d40*/  @!P0 FFMA.FTZ R4, R39, R40, R4 ;  /* 0x0000002827048223 */ /* 0x000fe40000010004 */
[-C--:B------:R-:W-:Y:S02]  /*2d50*/  @!P0 FFMA.FTZ R71, R6, R45.reuse, -R71 ;  /* 0x0000002d06478223 */ /* 0x080fe40000010847 */
[----:B------:R-:W-:Y:S01]  /*2d60*/  @!P0 FFMA.FTZ R5, R44, R45, R5 ;  /* 0x0000002d2c058223 */ /* 0x000fe20000010005 */
[----:B------:R-:W-:Y:S01]  /*2d70*/  @!P0 F2FP.PACK_AB R4, R4, R7 ;  /* 0x000000070404823e */ /* 0x000fe200000000ff */
[----:B------:R-:W-:Y:S03]  /*2d80*/  @!P0 IMAD.MOV.U32 R9, RZ, RZ, R3 ;  /* 0x000000ffff098224 */ /* 0x000fe600078e0003 */
[----:B------:R-:W-:Y:S02]  /*2d90*/  @!P0 F2FP.PACK_AB R5, R5, R71 ;  /* 0x000000470505823e */ /* 0x000fe400000000ff */
[----:B------:R-:W-:Y:S02]  /*2da0*/  @!P0 MOV R10, R4 ;  /* 0x00000004000a8202 */ /* 0x000fe40000000f00 */
[----:B------:R-:W-:Y:S05]  /*2db0*/  @!P0 MOV R11, R5 ;  /* 0x00000005000b8202 */ /* 0x000fea0000000f00 */
[----:B------:R1:W-:Y:S02]  /*2dc0*/  STG.E.128 [R68.64], R8 ;  /* 0x0000000844007986 */ /* 0x0003e4000c101d0a */
.L_x_66:
[----:B------:R-:W-:Y:S05]  /*2dd0*/  BSYNC B0 ;  /* 0x0000000000007941 */ /* 0x000fea0003800000 */
.L_x_65:
[----:B------:R-:W-:Y:S11]  /*2de0*/  ISETP.NE.AND P0, PT, R100, RZ, PT ;  /* 0x000000ff6400720c */ /* 0x000ff60003f05270 */
[----:B------:R-:W-:Y:S02]  /*2df0*/  @!UPT UIADD3 URZ, URZ, URZ, URZ ;  /* 0x0000003f3f3ff290 */ /* 0x000fe4000fffe03f */
[----:B------:R-:W-:-:S05]  /*2e00*/  @!P0 BRA `(.L_x_64) ;  /* 0x0000038000008947 */ /* 0x000fca0003800000 */
[----:B------:R-:W-:Y:S01]  /*2e10*/  IADD3 R2, P0, R67, R130, RZ ;  /* 0x0000008243027210 */ /* 0x000fe20007f1e0ff */
[----:B-1----:R-:W1:Y:S03]  /*2e20*/  LDS.128 R8, [R97+0x3900] ;  /* 0x0039000061087984 */ /* 0x002e660000000c00 */
        /* <DEDUP_REMOVED lines=9> */
[----:B------:R-:W-:Y:S01]  /*2ec0*/  @!P0 SHF.R.U32.HI R12, RZ, 0x10, R13 ;  /* 0x00000010ff0c8819 */ /* 0x000fe2000001160d */
[----:B------:R-:W-:Y:S01]  /*2ed0*/  @!P0 HADD2.F32 R5, -RZ, R5.H0_H0 ;  /* 0x20000005ff058230 */ /* 0x000fe20000004100 */
[----:B------:R-:W-:Y:S01]  /*2ee0*/  @!P0 SHF.R.U32.HI R41, RZ, 0x10, R47 ;  /* 0x00000010ff298819 */ /* 0x000fe2000001162f */
[----:B------:R-:W-:Y:S02]  /*2ef0*/  @!P0 HADD2.F32 R20, -RZ, R20.H0_H0 ;  /* 0x20000014ff148230 */ /* 0x000fe40000004100 */
[----:B------:R-:W-:Y:S02]  /*2f00*/  @!P0 HADD2.F32 R12, -RZ, R12.H0_H0 ;  /* 0x2000000cff0c8230 */ /* 0x000fe40000004100 */
[----:B------:R-:W-:Y:S01]  /*2f10*/  @!P0 HADD2.F32 R41, -RZ, R41.H0_H0 ;  /* 0x20000029ff298230 */ /* 0x000fe20000004100 */
[----:B-1----:R-:W-:Y:S02]  /*2f20*/  @!P0 MOV R3, R8 ;  /* 0x0000000800038202 */ /* 0x002fe40000000f00 */
[----:B------:R-:W-:Y:S03]  /*2f30*/  @!P0 MOV R4, R9 ;  /* 0x0000000900048202 */ /* 0x000fe60000000f00 */
[--C-:B------:R-:W-:Y:S02]  /*2f40*/  @!P0 HADD2.F32 R6, -RZ, R3.reuse.H1_H1 ;  /* 0x30000003ff068230 */ /* 0x100fe40000004100 */
[----:B------:R-:W-:Y:S02]  /*2f50*/  @!P0 HADD2.F32 R3, -RZ, R3.H0_H0 ;  /* 0x20000003ff038230 */ /* 0x000fe40000004100 */
[--C-:B------:R-:W-:Y:S01]  /*2f60*/  @!P0 HADD2.F32 R13, -RZ, R4.reuse.H1_H1 ;  /* 0x30000004ff0d8230 */ /* 0x100fe20000004100 */
[CC--:B------:R-:W-:Y:S01]  /*2f70*/  @!P0 FMUL.FTZ R39, R6.reuse, R2.reuse ;  /* 0x0000000206278220 */ /* 0x0c0fe20000410000 */
[----:B------:R-:W-:Y:S01]  /*2f80*/  @!P0 HADD2.F32 R4, -RZ, R4.H0_H0 ;  /* 0x20000004ff048230 */ /* 0x000fe20000004100 */
[C---:B------:R-:W-:Y:S02]  /*2f90*/  @!P0 FMUL.FTZ R2, R3.reuse, R2 ;  /* 0x0000000203028220 */ /* 0x040fe40000410000 */
[-C--:B------:R-:W-:Y:S02]  /*2fa0*/  @!P0 FFMA.FTZ R47, R3, R7.reuse, -R39 ;  /* 0x00000007032f8223 */ /* 0x080fe40000010827 */
[----:B------:R-:W-:Y:S02]  /*2fb0*/  @!P0 FFMA.FTZ R2, R6, R7, R2 ;  /* 0x0000000706028223 */ /* 0x000fe40000010002 */
[----:B------:R-:W-:Y:S02]  /*2fc0*/  @!P0 IMAD.MOV.U32 R6, RZ, RZ, R10 ;  /* 0x000000ffff068224 */ /* 0x000fe400078e000a */
[C---:B------:R-:W-:Y:S01]  /*2fd0*/  @!P0 FMUL.FTZ R39, R13.reuse, R5 ;  /* 0x000000050d278220 */ /* 0x040fe20000410000 */
[----:B------:R-:W-:Y:S01]  /*2fe0*/  @!P0 F2FP.PACK_AB R2, R2, R47 ;  /* 0x0000002f0202823e */ /* 0x000fe200000000ff */
[C---:B------:R-:W-:Y:S01]  /*2ff0*/  @!P0 FMUL.FTZ R3, R4.reuse, R5 ;  /* 0x0000000504038220 */ /* 0x040fe20000410000 */
[----:B------:R-:W-:Y:S01]  /*3000*/  @!P0 MOV R5, R11 ;  /* 0x0000000b00058202 */ /* 0x000fe20000000f00 */
[-C--:B------:R-:W-:Y:S01]  /*3010*/  @!P0 FFMA.FTZ R46, R4, R20.reuse, -R39 ;  /* 0x00000014042e8223 */ /* 0x080fe20000010827 */
[----:B------:R-:W-:Y:S01]  /*3020*/  @!P0 HADD2.F32 R4, -RZ, R21.H1_H1 ;  /* 0x30000015ff048230 */ /* 0x000fe20000004100 */
[----:B------:R-:W-:Y:S01]  /*3030*/  @!P0 FFMA.FTZ R3, R13, R20, R3 ;  /* 0x000000140d038223 */ /* 0x000fe20000010003 */
[--C-:B------:R-:W-:Y:S01]  /*3040*/  @!P0 HADD2.F32 R21, -RZ, R6.reuse.H1_H1 ;  /* 0x30000006ff158230 */ /* 0x100fe20000004100 */
[----:B------:R-:W-:Y:S01]  /*3050*/  @!P0 MOV R8, R2 ;  /* 0x0000000200088202 */ /* 0x000fe20000000f00 */
[----:B------:R-:W-:Y:S02]  /*3060*/  @!P0 HADD2.F32 R7, -RZ, R6.H0_H0 ;  /* 0x20000006ff078230 */ /* 0x000fe40000004100 */
[----:B------:R-:W-:Y:S01]  /*3070*/  @!P0 HADD2.F32 R39, -RZ, R60.H1_H1 ;  /* 0x3000003cff278230 */ /* 0x000fe20000004100 */
[----:B------:R-:W-:Y:S01]  /*3080*/  @!P0 F2FP.PACK_AB R3, R3, R46 ;  /* 0x0000002e0303823e */ /* 0x000fe200000000ff */
[--C-:B------:R-:W-:Y:S02]  /*3090*/  @!P0 HADD2.F32 R40, -RZ, R5.reuse.H1_H1 ;  /* 0x30000005ff288230 */ /* 0x100fe40000004100 */
[----:B------:R-:W-:Y:S01]  /*30a0*/  @!P0 HADD2.F32 R6, -RZ, R5.H0_H0 ;  /* 0x20000005ff068230 */ /* 0x000fe20000004100 */
[-C--:B------:R-:W-:Y:S02]  /*30b0*/  @!P0 FMUL.FTZ R5, R21, R4.reuse ;  /* 0x0000000415058220 */ /* 0x080fe40000410000 */
[C---:B------:R-:W-:Y:S02]  /*30c0*/  @!P0 FMUL.FTZ R4, R7.reuse, R4 ;  /* 0x0000000407048220 */ /* 0x040fe40000410000 */
[-C--:B------:R-:W-:Y:S02]  /*30d0*/  @!P0 FMUL.FTZ R43, R40, R12.reuse ;  /* 0x0000000c282b8220 */ /* 0x080fe40000410000 */
[-C--:B------:R-:W-:Y:S02]  /*30e0*/  @!P0 FFMA.FTZ R7, R7, R39.reuse, -R5 ;  /* 0x0000002707078223 */ /* 0x080fe40000010805 */
        /* <DEDUP_REMOVED lines=10> */
.L_x_64:
[----:B------:R-:W-:Y:S05]  /*3190*/  BSYNC B1 ;  /* 0x0000000000017941 */ /* 0x000fea0003800000 */
.L_x_63:
[----:B------:R-:W-:Y:S01]  /*31a0*/  BSSY B1, `(.L_x_67) ;  /* 0x000007a000017945 */ /* 0x000fe20003800000 */
[----:B------:R-:W-:-:S05]  /*31b0*/  @P4 BRA `(.L_x_68) ;  /* 0x0000078000004947 */ /* 0x000fca0003800000 */
[----:B-1----:R-:W-:Y:S01]  /*31c0*/  IADD3 R44, P1, P0, R138, R86, R32 ;  /* 0x000000568a2c7210 */ /* 0x002fe2000783e020 */
[----:B------:R-:W-:Y:S03]  /*31d0*/  BSSY B0, `(.L_x_69) ;  /* 0x000003c000007945 */ /* 0x000fe60003800000 */
[----:B------:R-:W-:Y:S02]  /*31e0*/  IADD3.X R46, R144, R91, R33, P1, P0 ;  /* 0x0000005b902e7210 */ /* 0x000fe40000fe0421 */
[----:B------:R-:W-:Y:S11]  /*31f0*/  ISETP.NE.AND P0, PT, R99, RZ, PT ;  /* 0x000000ff6300720c */ /* 0x000ff60003f05270 */
[----:B------:R-:W-:Y:S02]  /*3200*/  @!UPT UIADD3 URZ, URZ, URZ, URZ ;  /* 0x0000003f3f3ff290 */ /* 0x000fe4000fffe03f */
[----:B------:R-:W-:-:S05]  /*3210*/  @!P0 BRA `(.L_x_70) ;  /* 0x0000037000008947 */ /* 0x000fca0003800000 */
[----:B------:R-:W-:Y:S01]  /*3220*/  ISETP.GE.AND P0, PT, R34, c[0x0][0x27c], PT ;  /* 0x00009f0022007a0c */ /* 0x000fe20003f06270 */
[----:B------:R-:W1:Y:S01]  /*3230*/  LDS.128 R8, [R98+0x4900] ;  /* 0x0049000062087984 */ /* 0x000e620000000c00 */
[----:B------:R-:W-:Y:S11]  /*3240*/  IADD3 R39, P1, R44, R94, RZ ;  /* 0x0000005e2c277210 */ /* 0x000ff60007f3e0ff */
[--C-:B------:R-:W-:Y:S01]  /*3250*/  @!P0 SHF.R.U64 R6, R14, 0x10, R15.reuse ;  /* 0x000000100e068819 */ /* 0x100fe2000000120f */
[----:B------:R-:W-:Y:S01]  /*3260*/  @!P0 HADD2.F32 R2, -RZ, R28.H0_H0 ;  /* 0x2000001cff028230 */ /* 0x000fe20000004100 */
[----:B------:R-:W-:Y:S01]  /*3270*/  @!P0 SHF.R.U32.HI R12, RZ, 0x10, R15 ;  /* 0x00000010ff0c8819 */ /* 0x000fe2000001160f */
[----:B------:R-:W-:Y:S01]  /*3280*/  @!P0 HADD2.F32 R13, -RZ, R61.H0_H0 ;  /* 0x2000003dff0d8230 */ /* 0x000fe20000004100 */
[--C-:B------:R-:W-:Y:S01]  /*3290*/  @!P0 SHF.R.U64 R15, R48, 0x10, R49.reuse ;  /* 0x00000010300f8819 */ /* 0x100fe20000001231 */
[----:B------:R-:W-:Y:S01]  /*32a0*/  @!P0 HADD2.F32 R6, -RZ, R6.H0_H0 ;  /* 0x20000006ff068230 */ /* 0x000fe20000004100 */
[----:B------:R-:W-:Y:S01]  /*32b0*/  @!P0 SHF.R.U32.HI R48, RZ, 0x10, R49 ;  /* 0x00000010ff308819 */ /* 0x000fe20000011631 */
[----:B------:R-:W-:Y:S02]  /*32c0*/  @!P0 HADD2.F32 R12, -RZ, R12.H0_H0 ;  /* 0x2000000cff0c8230 */ /* 0x000fe40000004100 */
[----:B------:R-:W-:Y:S01]  /*32d0*/  @!P0 HADD2.F32 R15, -RZ, R15.H0_H0 ;  /* 0x2000000fff0f8230 */ /* 0x000fe20000004100 */
[----:B-1----:R-:W-:Y:S02]  /*32e0*/  @!P0 MOV R4, R8 ;  /* 0x0000000800048202 */ /* 0x002fe40000000f00 */
[----:B------:R-:W-:Y:S03]  /*32f0*/  @!P0 MOV R3, R9 ;  /* 0x0000000900038202 */ /* 0x000fe60000000f00 */
[--C-:B------:R-:W-:Y:S02]  /*3300*/  @!P0 HADD2.F32 R7, -RZ, R4.reuse.H1_H1 ;  /* 0x30000004ff078230 */ /* 0x100fe40000004100 */
[----:B------:R-:W-:Y:S02]  /*3310*/  @!P0 HADD2.F32 R5, -RZ, R4.H0_H0 ;  /* 0x20000004ff058230 */ /* 0x000fe40000004100 */
[--C-:B------:R-:W-:Y:S02]  /*3320*/  @!P0 HADD2.F32 R14, -RZ, R3.reuse.H1_H1 ;  /* 0x30000003ff0e8230 */ /* 0x100fe40000004100 */
[----:B------:R-:W-:Y:S01]  /*3330*/  @!P0 HADD2.F32 R4, -RZ, R3.H0_H0 ;  /* 0x20000003ff048230 */ /* 0x000fe20000004100 */
[----:B------:R-:W-:Y:S02]  /*3340*/  @!P0 FMUL.FTZ R3, R7, R2 ;  /* 0x0000000207038220 */ /* 0x000fe40000410000 */
[-C--:B------:R-:W-:Y:S02]  /*3350*/  @!P0 FMUL.FTZ R20, R14, R6.reuse ;  /* 0x000000060e148220 */ /* 0x080fe40000410000 */
[CC--:B------:R-:W-:Y:S02]  /*3360*/  @!P0 FFMA.FTZ R45, R5.reuse, R13.reuse, -R3 ;  /* 0x0000000d052d8223 */ /* 0x0c0fe40000010803 */
[C---:B------:R-:W-:Y:S01]  /*3370*/  @!P0 FMUL.FTZ R3, R4.reuse, R6 ;  /* 0x0000000604038220 */ /* 0x040fe20000410000 */
[----:B------:R-:W-:Y:S01]  /*3380*/  @!P0 MOV R6, R10 ;  /* 0x0000000a00068202 */ /* 0x000fe20000000f00 */
[----:B------:R-:W-:Y:S02]  /*3390*/  @!P0 FMUL.FTZ R2, R5, R2 ;  /* 0x0000000205028220 */ /* 0x000fe40000410000 */
[----:B------:R-:W-:Y:S02]  /*33a0*/  @!P0 IMAD.MOV.U32 R5, RZ, RZ, R11 ;  /* 0x000000ffff058224 */ /* 0x000fe400078e000b */
[----:B------:R-:W-:Y:S01]  /*33b0*/  @!P0 FFMA.FTZ R2, R7, R13, R2 ;  /* 0x0000000d07028223 */ /* 0x000fe20000010002 */
[----:B------:R-:W-:Y:S01]  /*33c0*/  @!P0 HADD2.F32 R13, -RZ, R6.H1_H1 ;  /* 0x30000006ff0d8230 */ /* 0x000fe20000004100 */
[-C--:B------:R-:W-:Y:S01]  /*33d0*/  @!P0 FFMA.FTZ R43, R4, R15.reuse, -R20 ;  /* 0x0000000f042b8223 */ /* 0x080fe20000010814 */
[----:B------:R-:W-:Y:S01]  /*33e0*/  @!P0 HADD2.F32 R4, -RZ, R28.H1_H1 ;  /* 0x3000001cff048230 */ /* 0x000fe20000004100 */
[----:B------:R-:W-:Y:S01]  /*33f0*/  @!P0 FFMA.FTZ R3, R14, R15, R3 ;  /* 0x0000000f0e038223 */ /* 0x000fe20000010003 */
[----:B------:R-:W-:Y:S01]  /*3400*/  @!P0 F2FP.PACK_AB R2, R2, R45 ;  /* 0x0000002d0202823e */ /* 0x000fe200000000ff */
[----:B------:R-:W-:Y:S02]  /*3410*/  @!P0 HADD2.F32 R7, -RZ, R6.H0_H0 ;  /* 0x20000006ff078230 */ /* 0x000fe40000004100 */
[----:B------:R-:W-:Y:S01]  /*3420*/  @!P0 HADD2.F32 R6, -RZ, R5.H0_H0 ;  /* 0x20000005ff068230 */ /* 0x000fe20000004100 */
[----:B------:R-:W-:Y:S01]  /*3430*/  @!P0 F2FP.PACK_AB R3, R3, R43 ;  /* 0x0000002b0303823e */ /* 0x000fe200000000ff */
[----:B------:R-:W-:Y:S01]  /*3440*/  @!P0 HADD2.F32 R20, -RZ, R61.H1_H1 ;  /* 0x3000003dff148230 */ /* 0x000fe20000004100 */
[----:B------:R-:W-:Y:S01]  /*3450*/  @!P0 MOV R8, R2 ;  /* 0x0000000200088202 */ /* 0x000fe20000000f00 */
[----:B------:R-:W-:Y:S01]  /*3460*/  @!P0 HADD2.F32 R21, -RZ, R5.H1_H1 ;  /* 0x30000005ff158230 */ /* 0x000fe20000004100 */
[-C--:B------:R-:W-:Y:S01]  /*3470*/  @!P0 FMUL.FTZ R5, R13, R4.reuse ;  /* 0x000000040d058220 */ /* 0x080fe20000410000 */
[----:B------:R-:W-:Y:S01]  /*3480*/  @!P0 HADD2.F32 R28, -RZ, R48.H0_H0 ;  /* 0x20000030ff1c8230 */ /* 0x000fe20000004100 */
[----:B------:R-:W-:Y:S02]  /*3490*/  @!P0 FMUL.FTZ R4, R7, R4 ;  /* 0x0000000407048220 */ /* 0x000fe40000410000 */
[----:B------:R-:W-:Y:S02]  /*34a0*/  @!P0 FMUL.FTZ R40, R21, R12 ;  /* 0x0000000c15288220 */ /* 0x000fe40000410000 */
[----:B------:R-:W-:Y:S01]  /*34b0*/  @!P0 FFMA.FTZ R41, R7, R20, -R5 ;  /* 0x0000001407298223 */ /* 0x000fe20000010805 */
[----:B------:R-:W-:Y:S01]  /*34c0*/  IADD3.X R7, R46, R96, RZ, P1, !PT ;  /* 0x000000602e077210 */ /* 0x000fe20000ffe4ff */
[C---:B------:R-:W-:Y:S02]  /*34d0*/  @!P0 FMUL.FTZ R5, R6.reuse, R12 ;  /* 0x0000000c06058220 */ /* 0x040fe40000410000 */
[----:B------:R-:W-:Y:S02]  /*34e0*/  @!P0 FFMA.FTZ R4, R13, R20, R4 ;  /* 0x000000140d048223 */ /* 0x000fe40000010004 */
[-C--:B------:R-:W-:Y:S01]  /*34f0*/  @!P0 FFMA.FTZ R40, R6, R28.reuse, -R40 ;  /* 0x0000001c06288223 */ /* 0x080fe20000010828 */
[----:B------:R-:W-:Y:S01]  /*3500*/  LEA R6, P1, R39, c[0x0][0x1c8], 0x1 ;  /* 0x0000720027067a11 */ /* 0x000fe200078208ff */
[----:B------:R-:W-:Y:S01]  /*3510*/  @!P0 FFMA.FTZ R5, R21, R28, R5 ;  /* 0x0000001c15058223 */ /* 0x000fe20000010005 */
[----:B------:R-:W-:Y:S01]  /*3520*/  @!P0 F2FP.PACK_AB R4, R4, R41 ;  /* 0x000000290404823e */ /* 0x000fe200000000ff */
[----:B------:R-:W-:Y:S01]  /*3530*/  @!P0 IMAD.MOV.U32 R9, RZ, RZ, R3 ;  /* 0x000000ffff098224 */ /* 0x000fe200078e0003 */
[----:B------:R-:W-:Y:S02]  /*3540*/  LEA.HI.X R7, R39, c[0x0][0x1cc], R7, 0x1, P1 ;  /* 0x0000730027077a11 */ /* 0x000fe400008f0c07 */
[----:B------:R-:W-:Y:S02]  /*3550*/  @!P0 F2FP.PACK_AB R5, R5, R40 ;  /* 0x000000280505823e */ /* 0x000fe400000000ff */
[----:B------:R-:W-:Y:S02]  /*3560*/  @!P0 MOV R10, R4 ;  /* 0x00000004000a8202 */ /* 0x000fe40000000f00 */
[----:B------:R-:W-:Y:S05]  /*3570*/  @!P0 MOV R11, R5 ;  /* 0x00000005000b8202 */ /* 0x000fea0000000f00 */
[----:B------:R1:W-:Y:S02]  /*3580*/  STG.E.128 [R6.64], R8 ;  /* 0x0000000806007986 */ /* 0x0003e4000c101d0a */
.L_x_70:
[----:B------:R-:W-:Y:S05]  /*3590*/  BSYNC B0 ;  /* 0x0000000000007941 */ /* 0x000fea0003800000 */
.L_x_69:
[----:B------:R-:W-:Y:S11]  /*35a0*/  ISETP.NE.AND P0, PT, R100, RZ, PT ;  /* 0x000000ff6400720c */ /* 0x000ff60003f05270 */
[----:B------:R-:W-:Y:S02]  /*35b0*/  @!UPT UIADD3 URZ, URZ, URZ, URZ ;  /* 0x0000003f3f3ff290 */ /* 0x000fe4000fffe03f */
[----:B------:R-:W-:-:S05]  /*35c0*/  @!P0 BRA `(.L_x_68) ;  /* 0x0000037000008947 */ /* 0x000fca0003800000 */
[----:B------:R-:W-:Y:S01]  /*35d0*/  ISETP.GE.AND P0, PT, R36, c[0x0][0x27c], PT ;  /* 0x00009f0024007a0c */ /* 0x000fe20003f06270 */
[----:B-1----:R-:W1:Y:S01]  /*35e0*/  LDS.128 R8, [R97+0x4900] ;  /* 0x0049000061087984 */ /* 0x002e620000000c00 */
[----:B------:R-:W-:Y:S11]  /*35f0*/  IADD3 R21, P1, R44, R130, RZ ;  /* 0x000000822c157210 */ /* 0x000ff60007f3e0ff */
        /* <DEDUP_REMOVED lines=24> */
[--C-:B------:R-:W-:Y:S01]  /*3780*/  @!P0 HADD2.F32 R13, -RZ, R6.reuse.H1_H1 ;  /* 0x30000006ff0d8230 */ /* 0x100fe20000004100 */
[-C--:B------:R-:W-:Y:S01]  /*3790*/  @!P0 FFMA.FTZ R39, R4, R15.reuse, -R16 ;  /* 0x0000000f04278223 */ /* 0x080fe20000010810 */
[----:B------:R-:W-:Y:S01]  /*37a0*/  @!P0 HADD2.F32 R4, -RZ, R29.H1_H1 ;  /* 0x3000001dff048230 */ /* 0x000fe20000004100 */
[----:B------:R-:W-:Y:S01]  /*37b0*/  @!P0 FFMA.FTZ R3, R14, R15, R3 ;  /* 0x0000000f0e038223 */ /* 0x000fe20000010003 */
[----:B------:R-:W-:Y:S01]  /*37c0*/  @!P0 F2FP.PACK_AB R2, R2, R40 ;  /* 0x000000280202823e */ /* 0x000fe200000000ff */
[----:B------:R-:W-:Y:S02]  /*37d0*/  @!P0 HADD2.F32 R7, -RZ, R6.H0_H0 ;  /* 0x20000006ff078230 */ /* 0x000fe40000004100 */
[--C-:B------:R-:W-:Y:S01]  /*37e0*/  @!P0 HADD2.F32 R6, -RZ, R5.reuse.H0_H0 ;  /* 0x20000005ff068230 */ /* 0x100fe20000004100 */
[----:B------:R-:W-:Y:S01]  /*37f0*/  @!P0 F2FP.PACK_AB R3, R3, R39 ;  /* 0x000000270303823e */ /* 0x000fe200000000ff */
[----:B------:R-:W-:Y:S01]  /*3800*/  @!P0 HADD2.F32 R16, -RZ, R62.H1_H1 ;  /* 0x3000003eff108230 */ /* 0x000fe20000004100 */
[----:B------:R-:W-:Y:S01]  /*3810*/  @!P0 MOV R8, R2 ;  /* 0x0000000200088202 */ /* 0x000fe20000000f00 */
[----:B------:R-:W-:Y:S01]  /*3820*/  @!P0 HADD2.F32 R17, -RZ, R5.H1_H1 ;  /* 0x30000005ff118230 */ /* 0x000fe20000004100 */
[-C--:B------:R-:W-:Y:S02]  /*3830*/  @!P0 FMUL.FTZ R5, R13, R4.reuse ;  /* 0x000000040d058220 */ /* 0x080fe40000410000 */
        /* <DEDUP_REMOVED lines=16> */
.L_x_68:
[----:B------:R-:W-:Y:S05]  /*3940*/  BSYNC B1 ;  /* 0x0000000000017941 */ /* 0x000fea0003800000 */
.L_x_67:
[----:B------:R-:W-:Y:S01]  /*3950*/  BSSY B1, `(.L_x_71) ;  /* 0x000007a000017945 */ /* 0x000fe20003800000 */
[----:B------:R-:W-:-:S05]  /*3960*/  @P2 BRA `(.L_x_72) ;  /* 0x0000078000002947 */ /* 0x000fca0003800000 */
[----:B------:R-:W-:Y:S01]  /*3970*/  ISETP.NE.AND P0, PT, R99, RZ, PT ;  /* 0x000000ff6300720c */ /* 0x000fe20003f05270 */
[----:B------:R-:W-:Y:S01]  /*3980*/  BSSY B0, `(.L_x_73) ;  /* 0x000003c000007945 */ /* 0x000fe20003800000 */
[----:B------:R-:W-:Y:S04]  /*3990*/  IADD3 R39, P2, P1, R147, R86, R32 ;  /* 0x0000005693277210 */ /* 0x000fe8000795e020 */
[----:B------:R-:W-:Y:S07]  /*39a0*/  IADD3.X R40, R143, R91, R33, P2, P1 ;  /* 0x0000005b8f287210 */ /* 0x000fee00017e2421 */
[----:B------:R-:W-:-:S05]  /*39b0*/  @!P0 BRA `(.L_x_74) ;  /* 0x0000038000008947 */ /* 0x000fca0003800000 */
[----:B------:R-:W-:Y:S01]  /*39c0*/  ISETP.GE.AND P0, PT, R34, c[0x0][0x27c], PT ;  /* 0x00009f0022007a0c */ /* 0x000fe20003f06270 */
[----:B-1----:R-:W1:Y:S11]  /*39d0*/  LDS.128 R8, [R98+0x5900] ;  /* 0x0059000062087984 */ /* 0x002e760000000c00 */
[----:B------:R-:W-:Y:S01]  /*39e0*/  @!UPT UIADD3 URZ, URZ, URZ, URZ ;  /* 0x0000003f3f3ff290 */ /* 0x000fe2000fffe03f */
[----:B------:R-:W-:Y:S01]  /*39f0*/  @!P0 SHF.R.U64 R6, R18, 0x10, R19 ;  /* 0x0000001012068819 */ /* 0x000fe20000001213 */
[----:B------:R-:W-:Y:S01]  /*3a00*/  @!P0 HADD2.F32 R2, -RZ, R30.H0_H0 ;  /* 0x2000001eff028230 */ /* 0x000fe20000004100 */
[----:B------:R-:W-:Y:S01]  /*3a10*/  @!P0 SHF.R.U64 R15, R52, 0x10, R53 ;  /* 0x00000010340f8819 */ /* 0x000fe20000001235 */
[----:B------:R-:W-:Y:S01]  /*3a20*/  @!P0 HADD2.F32 R13, -RZ, R63.H0_H0 ;  /* 0x2000003fff0d8230 */ /* 0x000fe20000004100 */
[----:B------:R-:W-:Y:S01]  /*3a30*/  @!P0 SHF.R.U32.HI R12, RZ, 0x10, R19 ;  /* 0x00000010ff0c8819 */ /* 0x000fe20000011613 */
[----:B------:R-:W-:Y:S01]  /*3a40*/  @!P0 HADD2.F32 R6, -RZ, R6.H0_H0 ;  /* 0x20000006ff068230 */ /* 0x000fe20000004100 */
[----:B------:R-:W-:Y:S01]  /*3a50*/  @!P0 SHF.R.U32.HI R18, RZ, 0x10, R53 ;  /* 0x00000010ff128819 */ /* 0x000fe20000011635 */
[----:B------:R-:W-:Y:S01]  /*3a60*/  @!P0 HADD2.F32 R15, -RZ, R15.H0_H0 ;  /* 0x2000000fff0f8230 */ /* 0x000fe20000004100 */
[----:B------:R-:W-:Y:S01]  /*3a70*/  IADD3 R19, P1, R39, R94, RZ ;  /* 0x0000005e27137210 */ /* 0x000fe20007f3e0ff */
        /* <DEDUP_REMOVED lines=44> */
.L_x_74:
[----:B------:R-:W-:Y:S05]  /*3d40*/  BSYNC B0 ;  /* 0x0000000000007941 */ /* 0x000fea0003800000 */
.L_x_73:
        /* <DEDUP_REMOVED lines=58> */
.L_x_72:
[----:B------:R-:W-:Y:S05]  /*40f0*/  BSYNC B1 ;  /* 0x0000000000017941 */ /* 0x000fea0003800000 */
.L_x_71:
[----:B------:R-:W-:-:S05]  /*4100*/  @P5 BRA `(.L_x_75) ;  /* 0x0000305000005947 */ /* 0x000fca0003800000 */
[----:B------:R-:W-:Y:S01]  /*4110*/  ISETP.NE.AND P0, PT, R99, RZ, PT ;  /* 0x000000ff6300720c */ /* 0x000fe20003f05270 */
[----:B------:R-:W-:Y:S01]  /*4120*/  BSSY B0, `(.L_x_76) ;  /* 0x000003b000007945 */ /* 0x000fe20003800000 */
[----:B------:R-:W-:Y:S04]  /*4130*/  IADD3 R28, P2, P1, R160, R86, R32 ;  /* 0x00000056a01c7210 */ /* 0x000fe8000795e020 */
[----:B------:R-:W-:Y:S07]  /*4140*/  IADD3.X R29, R157, R91, R33, P2, P1 ;  /* 0x0000005b9d1d7210 */ /* 0x000fee00017e2421 */
        /* <DEDUP_REMOVED lines=56> */
.L_x_77:
[----:B------:R-:W-:Y:S05]  /*44d0*/  BSYNC B0 ;  /* 0x0000000000007941 */ /* 0x000fea0003800000 */
.L_x_76:
        /* <DEDUP_REMOVED lines=57> */
[----:B------:R1:W-:Y:S01]  /*4870*/  STG.E.128 [R6.64], R8 ;  /* 0x0000000806007986 */ /* 0x0003e2000c101d0a */
[----:B------:R-:W-:-:S05]  /*4880*/  BRA `(.L_x_75) ;  /* 0x000028d000007947 */ /* 0x000fca0003800000 */
.L_x_54:
[-C--:B------:R-:W-:Y:S01]  /*4890*/  ISETP.GE.AND P0, PT, R171, R78.reuse, PT ;  /* 0x0000004eab00720c */ /* 0x080fe20003f06270 */
[----:B------:R-:W-:Y:S01]  /*48a0*/  CS2R R62, SRZ ;  /* 0x00000000003e7805 */ /* 0x000fe2000001ff00 */
[----:B------:R-:W-:Y:S01]  /*48b0*/  ISETP.NE.AND P4, PT, R99, RZ, PT ;  /* 0x000000ff6300720c */ /* 0x000fe20003f85270 */
[----:B------:R-:W-:Y:S01]  /*48c0*/  CS2R R60, SRZ ;  /* 0x00000000003c7805 */ /* 0x000fe2000001ff00 */
[----:B------:R-:W-:Y:S01]  /*48d0*/  ISETP.GE.OR P2, PT, R32, c[0x0][0x27c], P0 ;  /* 0x00009f0020007a0c */ /* 0x000fe20000746670 */
[----:B------:R-:W-:Y:S01]  /*48e0*/  CS2R R22, SRZ ;  /* 0x0000000000167805 */ /* 0x000fe2000001ff00 */
[----:B------:R-:W-:Y:S01]  /*48f0*/  ISETP.GE.AND P0, PT, R170, R78, PT ;  /* 0x0000004eaa00720c */ /* 0x000fe20003f06270 */
[----:B------:R-:W-:Y:S01]  /*4900*/  CS2R R20, SRZ ;  /* 0x0000000000147805 */ /* 0x000fe2000001ff00 */
[----:B------:R-:W-:Y:S01]  /*4910*/  CS2R R66, SRZ ;  /* 0x0000000000427805 */ /* 0x000fe2000001ff00 */
[----:B------:R-:W-:Y:S01]  /*4920*/  CS2R R64, SRZ ;  /* 0x0000000000407805 */ /* 0x000fe2000001ff00 */
[----:B------:R-:W-:Y:S01]  /*4930*/  ISETP.GE.OR P3, PT, R32, c[0x0][0x27c], P0 ;  /* 0x00009f0020007a0c */ /* 0x000fe20000766670 */
[----:B------:R-:W-:Y:S01]  /*4940*/  CS2R R26, SRZ ;  /* 0x00000000001a7805 */ /* 0x000fe2000001ff00 */
[----:B------:R-:W-:Y:S01]  /*4950*/  CS2R R24, SRZ ;  /* 0x0000000000187805 */ /* 0x000fe2000001ff00 */
[----:B------:R-:W-:Y:S01]  /*4960*/  CS2R R70, SRZ ;  /* 0x0000000000467805 */ /* 0x000fe2000001ff00 */
[----:B------:R-:W-:Y:S01]  /*4970*/  CS2R R68, SRZ ;  /* 0x0000000000447805 */ /* 0x000fe2000001ff00 */
[----:B------:R-:W-:Y:S01]  /*4980*/  CS2R R30, SRZ ;  /* 0x00000000001e7805 */ /* 0x000fe2000001ff00 */
[----:B------:R-:W-:Y:S01]  /*4990*/  CS2R R28, SRZ ;  /* 0x00000000001c7805 */ /* 0x000fe2000001ff00 */
[----:B------:R-:W-:Y:S01]  /*49a0*/  @!P2 IADD3 R3, P1, P0, R112, R10, R214 ;  /* 0x0000000a7003a210 */ /* 0x000fe2000783e0d6 */
[----:B------:R-:W-:Y:S01]  /*49b0*/  CS2R R46, SRZ ;  /* 0x00000000002e7805 */ /* 0x000fe2000001ff00 */
[----:B------:R-:W-:Y:S01]  /*49c0*/  CS2R R44, SRZ ;  /* 0x00000000002c7805 */ /* 0x000fe2000001ff00 */
[----:B------:R-:W-:Y:S01]  /*49d0*/  BSSY B0, `(.L_x_78) ;  /* 0x00000cb000007945 */ /* 0x000fe20003800000 */
[----:B------:R-:W-:Y:S02]  /*49e0*/  @!P2 IADD3.X R4, R128, R38, R186, P1, P0 ;  /* 0x000000268004a210 */ /* 0x000fe40000fe04ba */
[----:B------:R-:W-:Y:S04]  /*49f0*/  @!P2 IADD3 R5, P1, P0, R110, R8, R211 ;  /* 0x000000086e05a210 */ /* 0x000fe8000783e0d3 */
[----:B------:R-:W-:Y:S02]  /*4a00*/  @!P2 IADD3.X R9, R125, R37, R187, P1, P0 ;  /* 0x000000257d09a210 */ /* 0x000fe40000fe04bb */
[----:B------:R-:W-:Y:S04]  /*4a10*/  @!P3 IADD3 R6, P1, P0, R112, R212, R10 ;  /* 0x000000d47006b210 */ /* 0x000fe8000783e00a */
[----:B------:R-:W-:Y:S02]  /*4a20*/  @!P3 IADD3.X R11, R128, R173, R38, P1, P0 ;  /* 0x000000ad800bb210 */ /* 0x000fe40000fe0426 */
[C---:B------:R-:W-:Y:S04]  /*4a30*/  @!P2 LEA R2, P0, R3.reuse, c[0x0][0x270], 0x1 ;  /* 0x00009c000302aa11 */ /* 0x040fe800078008ff */
[----:B------:R-:W-:Y:S02]  /*4a40*/  @!P2 LEA.HI.X R3, R3, c[0x0][0x274], R4, 0x1, P0 ;  /* 0x00009d000303aa11 */ /* 0x000fe400000f0c04 */
[----:B------:R-:W-:Y:S03]  /*4a50*/  @!P3 IADD3 R7, P1, P0, R110, R213, R8 ;  /* 0x000000d56e07b210 */ /* 0x000fe6000783e008 */
[----:B------:R1:W2:Y:S01]  /*4a60*/  @!P2 LDG.E.128 R60, [R2.64] ;  /* 0x0000000a023ca981 */ /* 0x0002a2000c1e1d00 */
[----:B------:R-:W-:Y:S02]  /*4a70*/  @!P3 IADD3.X R12, R125, R185, R37, P1, P0 ;  /* 0x000000b97d0cb210 */ /* 0x000fe40000fe0425 */
[----:B------:R-:W-:Y:S02]  /*4a80*/  ISETP.GE.AND P0, PT, R169, R78, PT ;  /* 0x0000004ea900720c */ /* 0x000fe40003f06270 */
[C---:B------:R-:W-:Y:S04]  /*4a90*/  @!P2 LEA R4, P1, R5.reuse, c[0x0][0x288], 0x1 ;  /* 0x0000a2000504aa11 */ /* 0x040fe800078208ff */
[----:B------:R-:W-:Y:S02]  /*4aa0*/  @!P2 LEA.HI.X R5, R5, c[0x0][0x28c], R9, 0x1, P1 ;  /* 0x0000a3000505aa11 */ /* 0x000fe400008f0c09 */
[----:B------:R-:W-:Y:S03]  /*4ab0*/  ISETP.GE.OR P1, PT, R32, c[0x0][0x27c], P0 ;  /* 0x00009f0020007a0c */ /* 0x000fe60000726670 */
[----:B------:R3:W4:Y:S01]  /*4ac0*/  @!P2 LDG.E.128 R20, [R4.64] ;  /* 0x0000000a0414a981 */ /* 0x000722000c1e1d00 */
[C---:B-1----:R-:W-:Y:S04]  /*4ad0*/  @!P3 LEA R2, P0, R6.reuse, c[0x0][0x270], 0x1 ;  /* 0x00009c000602ba11 */ /* 0x042fe800078008ff */
[----:B------:R-:W-:Y:S02]  /*4ae0*/  @!P3 LEA.HI.X R3, R6, c[0x0][0x274], R11, 0x1, P0 ;  /* 0x00009d000603ba11 */ /* 0x000fe400000f0c0b */
[C---:B------:R-:W-:Y:S03]  /*4af0*/  @!P3 LEA R6, P0, R7.reuse, c[0x0][0x288], 0x1 ;  /* 0x0000a2000706ba11 */ /* 0x040fe600078008ff */
[----:B------:R1:W4:Y:S01]  /*4b00*/  @!P3 LDG.E.128 R64, [R2.64] ;  /* 0x0000000a0240b981 */ /* 0x000322000c1e1d00 */
[----:B------:R-:W-:Y:S02]  /*4b10*/  @!P3 LEA.HI.X R7, R7, c[0x0][0x28c], R12, 0x1, P0 ;  /* 0x0000a3000707ba11 */ /* 0x000fe400000f0c0c */
[----:B---3--:R-:W-:Y:S05]  /*4b20*/  @!P1 IADD3 R4, P2, P0, R112, R208, R10 ;  /* 0x000000d070049210 */ /* 0x008fea000785e00a */
[----:B------:R3:W4:Y:S01]  /*4b30*/  @!P3 LDG.E.128 R24, [R6.64] ;  /* 0x0000000a0618b981 */ /* 0x000722000c1e1d00 */
[----:B-1----:R-:W-:Y:S02]  /*4b40*/  @!P1 IADD3.X R3, R128, R133, R38, P2, P0 ;  /* 0x0000008580039210 */ /* 0x002fe400017e0426 */
[----:B------:R-:W-:Y:S02]  /*4b50*/  @!P1 LEA R2, P0, R4, c[0x0][0x270], 0x1 ;  /* 0x00009c0004029a11 */ /* 0x000fe400078008ff */
[----:B------:R-:W-:Y:S02]  /*4b60*/  @!P1 IADD3 R5, P3, P2, R110, R206, R8 ;  /* 0x000000ce6e059210 */ /* 0x000fe40007a7e008 */
[----:B------:R-:W-:Y:S02]  /*4b70*/  @!P1 LEA.HI.X R3, R4, c[0x0][0x274], R3, 0x1, P0 ;  /* 0x00009d0004039a11 */ /* 0x000fe400000f0c03 */
[----:B---3--:R-:W-:Y:S02]  /*4b80*/  @!P1 IADD3.X R6, R125, R132, R37, P3, P2 ;  /* 0x000000847d069210 */ /* 0x008fe40001fe4425 */
[C---:B------:R-:W-:Y:S01]  /*4b90*/  @!P1 LEA R4, P2, R5.reuse, c[0x0][0x288], 0x1 ;  /* 0x0000a20005049a11 */ /* 0x040fe200078408ff */
[----:B------:R1:W3:Y:S01]  /*4ba0*/  @!P1 LDG.E.128 R68, [R2.64] ;  /* 0x0000000a02449981 */ /* 0x0002e2000c1e1d00 */
[----:B------:R-:W-:Y:S02]  /*4bb0*/  ISETP.GE.AND P0, PT, R102, R78, PT ;  /* 0x0000004e6600720c */ /* 0x000fe40003f06270 */
[----:B------:R-:W-:Y:S02]  /*4bc0*/  @!P1 LEA.HI.X R5, R5, c[0x0][0x28c], R6, 0x1, P2 ;  /* 0x0000a30005059a11 */ /* 0x000fe400010f0c06 */
[----:B------:R-:W-:Y:S01]  /*4bd0*/  ISETP.GE.OR P0, PT, R32, c[0x0][0x27c], P0 ;  /* 0x00009f0020007a0c */ /* 0x000fe20000706670 */
[----:B------:R-:W-:Y:S02]  /*4be0*/  CS2R R6, SRZ ;  /* 0x0000000000067805 */ /* 0x000fe4000001ff00 */
[----:B------:R1:W3:Y:S10]  /*4bf0*/  @!P1 LDG.E.128 R28, [R4.64] ;  /* 0x0000000a041c9981 */ /* 0x0002f4000c1e1d00 */
[----:B------:R-:W-:Y:S05]  /*4c00*/  @!P0 IADD3 R10, P3, R112, R10, RZ ;  /* 0x0000000a700a8210 */ /* 0x000fea0007f7e0ff */
[----:B------:R-:W-:Y:S01]  /*4c10*/  @!P0 IMAD.X R38, R38, 0x1, R128, P3 ;  /* 0x0000000126268824 */ /* 0x000fe200018e0680 */
[----:B-1----:R-:W-:Y:S04]  /*4c20*/  @!P0 IADD3 R3, P2, R110, R8, RZ ;  /* 0x000000086e038210 */ /* 0x002fe80007f5e0ff */
[----:B------:R-:W-:Y:S01]  /*4c30*/  @!P0 LEA R2, P1, R3, c[0x0][0x288], 0x1 ;  /* 0x0000a20003028a11 */ /* 0x000fe200078208ff */
[----:B------:R-:W-:Y:S01]  /*4c40*/  @!P0 IMAD.X R37, R37, 0x1, R125, P2 ;  /* 0x0000000125258824 */ /* 0x000fe200010e067d */
[C---:B------:R-:W-:Y:S01]  /*4c50*/  @!P0 LEA R8, P2, R10.reuse, c[0x0][0x270], 0x1 ;  /* 0x00009c000a088a11 */ /* 0x040fe200078408ff */
[----:B------:R-:W-:Y:S03]  /*4c60*/  CS2R R4, SRZ ;  /* 0x0000000000047805 */ /* 0x000fe6000001ff00 */
[----:B------:R-:W-:Y:S02]  /*4c70*/  @!P0 LEA.HI.X R9, R10, c[0x0][0x274], R38, 0x1, P2 ;  /* 0x00009d000a098a11 */ /* 0x000fe400010f0c26 */
[----:B------:R-:W-:Y:S02]  /*4c80*/  @!P0 LEA.HI.X R3, R3, c[0x0][0x28c], R37, 0x1, P1 ;  /* 0x0000a30003038a11 */ /* 0x000fe400008f0c25 */
[----:B------:R-:W-:Y:S01]  /*4c90*/  ISETP.GE.OR P1, PT, R102, R78, !P4 ;  /* 0x0000004e6600720c */ /* 0x000fe20006726670 */
[----:B------:R1:W5:Y:S08]  /*4ca0*/  @!P0 LDG.E.128 R44, [R8.64] ;  /* 0x0000000a082c8981 */ /* 0x000370000c1e1d00 */
[----:B------:R2:W5:Y:S01]  /*4cb0*/  @!P0 LDG.E.128 R4, [R2.64] ;  /* 0x0000000a02048981 */ /* 0x000562000c1e1d00 */
[----:B------:R-:W-:Y:S01]  /*4cc0*/  ISETP.GE.AND P0, PT, R32, c[0x0][0x27c], PT ;  /* 0x00009f0020007a0c */ /* 0x000fe20003f06270 */
[----:B--2---:R-:W-:Y:S02]  /*4cd0*/  IMAD.MOV.U32 R2, RZ, RZ, R62 ;  /* 0x000000ffff027224 */ /* 0x004fe400078e003e */
[----:B-1----:R-:W-:Y:S02]  /*4ce0*/  IMAD.MOV.U32 R9, RZ, RZ, R63 ;  /* 0x000000ffff097224 */ /* 0x002fe400078e003f */
[----:B------:R-:W-:Y:S02]  /*4cf0*/  IMAD.MOV.U32 R8, RZ, RZ, R60 ;  /* 0x000000ffff087224 */ /* 0x000fe400078e003c */
[----:B------:R-:W-:Y:S01]  /*4d00*/  IMAD.MOV.U32 R3, RZ, RZ, R61 ;  /* 0x000000ffff037224 */ /* 0x000fe200078e003d */
[----:B------:R-:W-:Y:S04]  /*4d10*/  PRMT R73, R9, 0x5410, R2 ;  /* 0x0000541009497816 */ /* 0x000fe80000000002 */
[----:B------:R-:W-:Y:S01]  /*4d20*/  PRMT R72, R8, 0x5410, R3 ;  /* 0x0000541008487816 */ /* 0x000fe20000000003 */
[----:B----4-:R-:W-:Y:S02]  /*4d30*/  IMAD.MOV.U32 R2, RZ, RZ, R22 ;  /* 0x000000ffff027224 */ /* 0x010fe400078e0016 */
[----:B------:R-:W-:Y:S02]  /*4d40*/  IMAD.MOV.U32 R8, RZ, RZ, R23 ;  /* 0x000000ffff087224 */ /* 0x000fe400078e0017 */
[----:B------:R-:W-:Y:S03]  /*4d50*/  IMAD.MOV.U32 R3, RZ, RZ, R20 ;  /* 0x000000ffff037224 */ /* 0x000fe600078e0014 */
[----:B------:R-:W-:Y:S01]  /*4d60*/  PRMT R37, R8, 0x5410, R2 ;  /* 0x0000541008257816 */ /* 0x000fe20000000002 */
[----:B------:R-:W-:Y:S05]  /*4d70*/  IMAD.MOV.U32 R2, RZ, RZ, R21 ;  /* 0x000000ffff027224 */ /* 0x000fea00078e0015 */
[----:B------:R-:W-:Y:S01]  /*4d80*/  PRMT R15, R3, 0x5410, R2 ;  /* 0x00005410030f7816 */ /* 0x000fe20000000002 */
[----:B------:R-:W-:Y:S02]  /*4d90*/  IMAD.MOV.U32 R8, RZ, RZ, R66 ;  /* 0x000000ffff087224 */ /* 0x000fe400078e0042 */
[----:B------:R-:W-:Y:S02]  /*4da0*/  IMAD.MOV.U32 R2, RZ, RZ, R67 ;  /* 0x000000ffff027224 */ /* 0x000fe400078e0043 */
[----:B------:R-:W-:Y:S03]  /*4db0*/  IMAD.MOV.U32 R3, RZ, RZ, R65 ;  /* 0x000000ffff037224 */ /* 0x000fe600078e0041 */
[----:B------:R-:W-:Y:S01]  /*4dc0*/  PRMT R75, R2, 0x5410, R8 ;  /* 0x00005410024b7816 */ /* 0x000fe20000000008 */
[----:B------:R-:W-:Y:S02]  /*4dd0*/  IMAD.MOV.U32 R8, RZ, RZ, R64 ;  /* 0x000000ffff087224 */ /* 0x000fe400078e0040 */
[----:B------:R-:W-:Y:S03]  /*4de0*/  IMAD.MOV.U32 R2, RZ, RZ, R26 ;  /* 0x000000ffff027224 */ /* 0x000fe600078e001a */
[----:B------:R-:W-:Y:S01]  /*4df0*/  PRMT R74, R8, 0x5410, R3 ;  /* 0x00005410084a7816 */ /* 0x000fe20000000003 */
[----:B------:R-:W-:Y:S02]  /*4e00*/  IMAD.MOV.U32 R8, RZ, RZ, R27 ;  /* 0x000000ffff087224 */ /* 0x000fe400078e001b */
[----:B------:R-:W-:Y:S03]  /*4e10*/  IMAD.MOV.U32 R3, RZ, RZ, R24 ;  /* 0x000000ffff037224 */ /* 0x000fe600078e0018 */
[----:B------:R-:W-:Y:S01]  /*4e20*/  PRMT R39, R8, 0x5410, R2 ;  /* 0x0000541008277816 */ /* 0x000fe20000000002 */
[----:B------:R-:W-:Y:S05]  /*4e30*/  IMAD.MOV.U32 R2, RZ, RZ, R25 ;  /* 0x000000ffff027224 */ /* 0x000fea00078e0019 */
[----:B------:R-:W-:Y:S01]  /*4e40*/  PRMT R38, R3, 0x5410, R2 ;  /* 0x0000541003267816 */ /* 0x000fe20000000002 */
[----:B---3--:R-:W-:Y:S02]  /*4e50*/  IMAD.MOV.U32 R9, RZ, RZ, R70 ;  /* 0x000000ffff097224 */ /* 0x008fe400078e0046 */
[----:B------:R-:W-:Y:S02]  /*4e60*/  IMAD.MOV.U32 R8, RZ, RZ, R71 ;  /* 0x000000ffff087224 */ /* 0x000fe400078e0047 */
[----:B------:R-:W-:Y:S02]  /*4e70*/  IMAD.MOV.U32 R3, RZ, RZ, R68 ;  /* 0x000000ffff037224 */ /* 0x000fe400078e0044 */
[----:B------:R-:W-:Y:S01]  /*4e80*/  IMAD.MOV.U32 R2, RZ, RZ, R69 ;  /* 0x000000ffff027224 */ /* 0x000fe200078e0045 */
[----:B------:R-:W-:Y:S01]  /*4e90*/  PRMT R77, R8, 0x5410, R9 ;  /* 0x00005410084d7816 */ /* 0x000fe20000000009 */
[----:B------:R-:W-:Y:S02]  /*4ea0*/  IMAD.MOV.U32 R9, RZ, RZ, R30 ;  /* 0x000000ffff097224 */ /* 0x000fe400078e001e */
[----:B------:R-:W-:Y:S01]  /*4eb0*/  IMAD.MOV.U32 R8, RZ, RZ, R31 ;  /* 0x000000ffff087224 */ /* 0x000fe200078e001f */
[----:B------:R-:W-:Y:S01]  /*4ec0*/  PRMT R76, R2, 0x5410, R3 ;  /* 0x00005410024c7816 */ /* 0x000fe20000000003 */
[----:B------:R-:W-:Y:S02]  /*4ed0*/  IMAD.MOV.U32 R3, RZ, RZ, R28 ;  /* 0x000000ffff037224 */ /* 0x000fe400078e001c */
[----:B------:R-:W-:Y:S01]  /*4ee0*/  IMAD.MOV.U32 R2, RZ, RZ, R29 ;  /* 0x000000ffff027224 */ /* 0x000fe200078e001d */
[----:B------:R-:W-:Y:S04]  /*4ef0*/  PRMT R41, R8, 0x5410, R9 ;  /* 0x0000541008297816 */ /* 0x000fe80000000009 */
[----:B------:R-:W-:Y:S01]  /*4f00*/  PRMT R40, R2, 0x5410, R3 ;  /* 0x0000541002287816 */ /* 0x000fe20000000003 */
[----:B------:R-:W-:-:S05]  /*4f10*/  @P1 BRA `(.L_x_79) ;  /* 0x0000076000001947 */ /* 0x000fca0003800000 */
[----:B-----5:R-:W-:Y:S01]  /*4f20*/  IMAD.MOV.U32 R13, RZ, RZ, R7 ;  /* 0x000000ffff0d7224 */ /* 0x020fe200078e0007 */
[----:B------:R-:W-:Y:S01]  /*4f30*/  IADD3 R3, P1, R188, R86, RZ ;  /* 0x00000056bc037210 */ /* 0x000fe20007f3e0ff */
[----:B------:R-:W-:Y:S01]  /*4f40*/  LDS.128 R56, [R151+0x3900] ;  /* 0x0039000097387984 */ /* 0x000fe20000000c00 */
[----:B------:R-:W-:Y:S01]  /*4f50*/  @!P0 SHF.R.U32.HI R11, RZ, 0x10, R5 ;  /* 0x00000010ff0b8819 */ /* 0x000fe20000011605 */
[----:B------:R-:W-:Y:S01]  /*4f60*/  IMAD.MOV.U32 R54, RZ, RZ, R47 ;  /* 0x000000ffff367224 */ /* 0x000fe200078e002f */
[----:B------:R-:W-:Y:S02]  /*4f70*/  IADD3.X R2, R91, R145, RZ, P1, !PT ;  /* 0x000000915b027210 */ /* 0x000fe40000ffe4ff */
[----:B------:R-:W-:Y:S02]  /*4f80*/  IADD3 R8, P2, P1, R94, R3, R121 ;  /* 0x000000035e087210 */ /* 0x000fe4000795e079 */
[----:B------:R-:W-:Y:S01]  /*4f90*/  @!P0 SHF.R.U64 R51, R44, 0x10, R45 ;  /* 0x000000102c338819 */ /* 0x000fe2000000122d */
[----:B------:R-:W1:Y:S01]  /*4fa0*/  LDS.128 R16, [R155+0x3900] ;  /* 0x003900009b107984 */ /* 0x000e620000000c00 */
[-C--:B------:R-:W-:Y:S02]  /*4fb0*/  IADD3.X R43, R96, R2.reuse, R127, P2, P1 ;  /* 0x00000002602b7210 */ /* 0x080fe400017e247f */
[----:B------:R-:W-:Y:S02]  /*4fc0*/  ISETP.GE.AND P1, PT, R101, c[0x0][0x1d4], PT ;  /* 0x0000750065007a0c */ /* 0x000fe40003f26270 */
[----:B------:R-:W-:Y:S02]  /*4fd0*/  @!P0 SHF.R.U64 R10, R4, 0x10, R5 ;  /* 0x00000010040a8819 */ /* 0x000fe40000001205 */
[----:B------:R-:W-:Y:S02]  /*4fe0*/  MOV R48, R45 ;  /* 0x0000002d00307202 */ /* 0x000fe40000000f00 */
[----:B------:R-:W-:Y:S02]  /*4ff0*/  @!P0 SHF.R.U32.HI R14, RZ, 0x10, R7 ;  /* 0x00000010ff0e8819 */ /* 0x000fe40000011607 */
[----:B------:R-:W-:Y:S02]  /*5000*/  @!P0 SHF.R.U32.HI R50, RZ, 0x10, R45 ;  /* 0x00000010ff328819 */ /* 0x000fe4000001162d */
[----:B------:R-:W-:Y:S01]  /*5010*/  @!P0 SHF.R.U64 R12, R6, 0x10, R7 ;  /* 0x00000010060c8819 */ /* 0x000fe20000001207 */
[----:B------:R-:W-:Y:S01]  /*5020*/  @!P0 HADD2.F32 R6, -RZ, R6.H0_H0 ;  /* 0x20000006ff068230 */ /* 0x000fe20000004100 */
[----:B------:R-:W-:Y:S02]  /*5030*/  @!P0 SHF.R.U64 R52, R46, 0x10, R47 ;  /* 0x000000102e348819 */ /* 0x000fe4000000122f */
[----:B------:R-:W-:Y:S02]  /*5040*/  @!P1 IADD3 R9, P3, P2, R94, R3, R101 ;  /* 0x000000035e099210 */ /* 0x000fe40007a7e065 */
[----:B------:R-:W-:Y:S01]  /*5050*/  MOV R3, R5 ;  /* 0x0000000500037202 */ /* 0x000fe20000000f00 */
[----:B------:R-:W-:Y:S01]  /*5060*/  IMAD.MOV.U32 R5, RZ, RZ, R44 ;  /* 0x000000ffff057224 */ /* 0x000fe200078e002c */
[----:B------:R-:W-:Y:S01]  /*5070*/  @!P1 IADD3.X R49, R96, R2, R126, P3, P2 ;  /* 0x0000000260319210 */ /* 0x000fe20001fe447e */
[----:B------:R-:W-:Y:S01]  /*5080*/  IMAD.MOV.U32 R2, RZ, RZ, R4 ;  /* 0x000000ffff027224 */ /* 0x000fe200078e0004 */
[C---:B------:R-:W-:Y:S01]  /*5090*/  LEA R82, P2, R8.reuse, c[0x0][0x1c8], 0x1 ;  /* 0x0000720008527a11 */ /* 0x040fe200078408ff */
[----:B------:R-:W-:Y:S01]  /*50a0*/  @!P0 HADD2.F32 R3, -RZ, R3.H0_H0 ;  /* 0x20000003ff038230 */ /* 0x000fe20000004100 */
[----:B------:R-:W-:Y:S01]  /*50b0*/  MOV R53, R46 ;  /* 0x0000002e00357202 */ /* 0x000fe20000000f00 */
[----:B------:R-:W-:Y:S01]  /*50c0*/  @!P0 HADD2.F32 R46, -RZ, R48.H0_H0 ;  /* 0x20000030ff2e8230 */ /* 0x000fe20000004100 */
[----:B------:R-:W-:Y:S01]  /*50d0*/  LEA.HI.X R83, R8, c[0x0][0x1cc], R43, 0x1, P2 ;  /* 0x0000730008537a11 */ /* 0x000fe200010f0c2b */
[----:B------:R-:W-:Y:S01]  /*50e0*/  @!P0 HADD2.F32 R2, -RZ, R2.H0_H0 ;  /* 0x20000002ff028230 */ /* 0x000fe20000004100 */
[C---:B------:R-:W-:Y:S01]  /*50f0*/  @!P1 LEA R80, P2, R9.reuse, c[0x0][0x1c8], 0x1 ;  /* 0x0000720009509a11 */ /* 0x040fe200078408ff */
[----:B------:R-:W-:Y:S01]  /*5100*/  @!P0 HADD2.F32 R43, -RZ, R5.H0_H0 ;  /* 0x20000005ff2b8230 */ /* 0x000fe20000004100 */
[----:B------:R-:W-:Y:S01]  /*5110*/  @!P0 SHF.R.U32.HI R55, RZ, 0x10, R47 ;  /* 0x00000010ff378819 */ /* 0x000fe2000001162f */
[----:B------:R-:W-:Y:S01]  /*5120*/  @!P0 HADD2.F32 R48, -RZ, R50.H0_H0 ;  /* 0x20000032ff308230 */ /* 0x000fe20000004100 */
[----:B------:R-:W-:Y:S01]  /*5130*/  @!P1 LEA.HI.X R81, R9, c[0x0][0x1cc], R49, 0x1, P2 ;  /* 0x0000730009519a11 */ /* 0x000fe200010f0c31 */
[----:B------:R-:W-:Y:S02]  /*5140*/  @!P0 HADD2.F32 R52, -RZ, R52.H0_H0 ;  /* 0x20000034ff348230 */ /* 0x000fe40000004100 */
[----:B------:R-:W-:Y:S01]  /*5150*/  @!P0 HADD2.F32 R50, -RZ, R53.H0_H0 ;  /* 0x20000035ff328230 */ /* 0x000fe20000004100 */
[----:B-1----:R-:W-:Y:S01]  /*5160*/  @!P0 IMAD.MOV.U32 R9, RZ, RZ, R16 ;  /* 0x000000ffff098224 */ /* 0x002fe200078e0010 */
[----:B------:R-:W-:Y:S02]  /*5170*/  @!P0 MOV R49, R56 ;  /* 0x0000003800318202 */ /* 0x000fe40000000f00 */
[----:B------:R-:W-:Y:S02]  /*5180*/  @!P0 MOV R44, R57 ;  /* 0x00000039002c8202 */ /* 0x000fe40000000f00 */
[----:B------:R-:W-:Y:S01]  /*5190*/  @!P0 MOV R8, R17 ;  /* 0x0000001100088202 */ /* 0x000fe20000000f00 */
[----:B------:R-:W-:Y:S02]  /*51a0*/  @!P0 HADD2.F32 R7, -RZ, R49.H0_H0 ;  /* 0x20000031ff078230 */ /* 0x000fe40000004100 */
[----:B------:R-:W-:Y:S02]  /*51b0*/  @!P0 HADD2.F32 R45, -RZ, R44.H0_H0 ;  /* 0x2000002cff2d8230 */ /* 0x000fe40000004100 */
[--C-:B------:R-:W-:Y:S01]  /*51c0*/  @!P0 HADD2.F32 R4, -RZ, R9.reuse.H0_H0 ;  /* 0x20000009ff048230 */ /* 0x100fe20000004100 */
[-C--:B------:R-:W-:Y:S01]  /*51d0*/  @!P0 FMUL.FTZ R79, R7, R2.reuse ;  /* 0x00000002074f8220 */ /* 0x080fe20000410000 */
[--C-:B------:R-:W-:Y:S01]  /*51e0*/  @!P0 HADD2.F32 R5, -RZ, R8.reuse.H0_H0 ;  /* 0x20000008ff058230 */ /* 0x100fe20000004100 */
[----:B------:R-:W-:Y:S01]  /*51f0*/  @!P0 FMUL.FTZ R47, R45, R3 ;  /* 0x000000032d2f8220 */ /* 0x000fe20000410000 */
[----:B------:R-:W-:Y:S01]  /*5200*/  @!P0 HADD2.F32 R8, -RZ, R8.H1_H1 ;  /* 0x30000008ff088230 */ /* 0x000fe20000004100 */
[C---:B------:R-:W-:Y:S01]  /*5210*/  @!P0 FMUL.FTZ R2, R4.reuse, R2 ;  /* 0x0000000204028220 */ /* 0x040fe20000410000 */
[----:B------:R-:W-:Y:S01]  /*5220*/  @!P0 HADD2.F32 R9, -RZ, R9.H1_H1 ;  /* 0x30000009ff098230 */ /* 0x000fe20000004100 */
[----:B------:R-:W-:Y:S02]  /*5230*/  @!P0 FFMA.FTZ R79, R4, R43, -R79 ;  /* 0x0000002b044f8223 */ /* 0x000fe4000001084f */
[C---:B------:R-:W-:Y:S01]  /*5240*/  @!P0 FMUL.FTZ R4, R5.reuse, R3 ;  /* 0x0000000305048220 */ /* 0x040fe20000410000 */
[----:B------:R-:W-:Y:S01]  /*5250*/  @!P0 HADD2.F32 R3, -RZ, R11.H0_H0 ;  /* 0x2000000bff038230 */ /* 0x000fe20000004100 */
[----:B------:R-:W-:Y:S01]  /*5260*/  @!P0 FFMA.FTZ R92, R5, R46, -R47 ;  /* 0x0000002e055c8223 */ /* 0x000fe2000001082f */
[----:B------:R-:W-:Y:S01]  /*5270*/  @!P0 HADD2.F32 R47, -RZ, R44.H1_H1 ;  /* 0x3000002cff2f8230 */ /* 0x000fe20000004100 */
[----:B------:R-:W-:Y:S01]  /*5280*/  @!P0 FFMA.FTZ R2, R7, R43, R2 ;  /* 0x0000002b07028223 */ /* 0x000fe20000010002 */
[----:B------:R-:W-:Y:S01]  /*5290*/  @!P0 HADD2.F32 R7, -RZ, R10.H0_H0 ;  /* 0x2000000aff078230 */ /* 0x000fe20000004100 */
[CC--:B------:R-:W-:Y:S01]  /*52a0*/  @!P0 FMUL.FTZ R5, R8.reuse, R3.reuse ;  /* 0x0000000308058220 */ /* 0x0c0fe20000410000 */
[----:B------:R-:W-:Y:S01]  /*52b0*/  @!P0 HADD2.F32 R43, -RZ, R49.H1_H1 ;  /* 0x30000031ff2b8230 */ /* 0x000fe20000004100 */
[----:B------:R-:W-:Y:S01]  /*52c0*/  @!P0 FMUL.FTZ R10, R47, R3 ;  /* 0x000000032f0a8220 */ /* 0x000fe20000410000 */
[----:B------:R-:W-:Y:S01]  /*52d0*/  @!P0 HADD2.F32 R44, -RZ, R51.H0_H0 ;  /* 0x20000033ff2c8230 */ /* 0x000fe20000004100 */
[-C--:B------:R-:W-:Y:S02]  /*52e0*/  @!P0 FMUL.FTZ R3, R9, R7.reuse ;  /* 0x0000000709038220 */ /* 0x080fe40000410000 */
[----:B------:R-:W-:Y:S01]  /*52f0*/  @!P0 FFMA.FTZ R90, R8, R48, -R10 ;  /* 0x00000030085a8223 */ /* 0x000fe2000001080a */
[----:B------:R-:W-:Y:S01]  /*5300*/  @!P0 MOV R8, R18 ;  /* 0x0000001200088202 */ /* 0x000fe20000000f00 */
[----:B------:R-:W-:Y:S02]  /*5310*/  @!P0 IMAD.MOV.U32 R10, RZ, RZ, R58 ;  /* 0x000000ffff0a8224 */ /* 0x000fe400078e003a */
[C---:B------:R-:W-:Y:S01]  /*5320*/  @!P0 FMUL.FTZ R11, R43.reuse, R7 ;  /* 0x000000072b0b8220 */ /* 0x040fe20000410000 */
[----:B------:R-:W-:Y:S01]  /*5330*/  @!P0 HADD2.F32 R7, -RZ, R12.H0_H0 ;  /* 0x2000000cff078230 */ /* 0x000fe20000004100 */
[-C--:B------:R-:W-:Y:S01]  /*5340*/  @!P0 FFMA.FTZ R3, R43, R44.reuse, R3 ;  /* 0x0000002c2b038223 */ /* 0x080fe20000010003 */
[--C-:B------:R-:W-:Y:S01]  /*5350*/  @!P0 HADD2.F32 R51, -RZ, R10.reuse.H1_H1 ;  /* 0x3000000aff338230 */ /* 0x100fe20000004100 */
[----:B------:R-:W-:Y:S01]  /*5360*/  @!P0 FFMA.FTZ R89, R9, R44, -R11 ;  /* 0x0000002c09598223 */ /* 0x000fe2000001080b */
[----:B------:R-:W-:Y:S01]  /*5370*/  @!P0 HADD2.F32 R49, -RZ, R10.H0_H0 ;  /* 0x2000000aff318230 */ /* 0x000fe20000004100 */
[----:B------:R-:W-:Y:S01]  /*5380*/  @!P0 FFMA.FTZ R4, R45, R46, R4 ;  /* 0x0000002e2d048223 */ /* 0x000fe20000010004 */
[--C-:B------:R-:W-:Y:S01]  /*5390*/  @!P0 HADD2.F32 R9, -RZ, R8.reuse.H1_H1 ;  /* 0x30000008ff098230 */ /* 0x100fe20000004100 */
[----:B------:R-:W-:Y:S01]  /*53a0*/  @!P0 FMUL.FTZ R10, R51, R7 ;  /* 0x00000007330a8220 */ /* 0x000fe20000410000 */
[----:B------:R-:W-:Y:S01]  /*53b0*/  @!P0 MOV R11, R59 ;  /* 0x0000003b000b8202 */ /* 0x000fe20000000f00 */
[----:B------:R-:W-:Y:S01]  /*53c0*/  @!P0 FMUL.FTZ R12, R49, R6 ;  /* 0x00000006310c8220 */ /* 0x000fe20000410000 */
[----:B------:R-:W-:Y:S01]  /*53d0*/  @!P0 HADD2.F32 R8, -RZ, R8.H0_H0 ;  /* 0x20000008ff088230 */ /* 0x000fe20000004100 */
[----:B------:R-:W-:Y:S01]  /*53e0*/  @!P0 FMUL.FTZ R7, R9, R7 ;  /* 0x0000000709078220 */ /* 0x000fe20000410000 */
[----:B------:R-:W-:Y:S01]  /*53f0*/  @!P0 F2FP.PACK_AB R2, R3, R2 ;  /* 0x000000020302823e */ /* 0x000fe200000000ff */
[----:B------:R-:W-:Y:S01]  /*5400*/  @!P0 FFMA.FTZ R88, R9, R52, -R10 ;  /* 0x0000003409588223 */ /* 0x000fe2000001080a */
[----:B------:R-:W-:Y:S01]  /*5410*/  @!P0 HADD2.F32 R10, -RZ, R14.H0_H0 ;  /* 0x2000000eff0a8230 */ /* 0x000fe20000004100 */
[----:B------:R-:W-:Y:S01]  /*5420*/  @!P0 IMAD.MOV.U32 R9, RZ, RZ, R19 ;  /* 0x000000ffff098224 */ /* 0x000fe200078e0013 */
[----:B------:R-:W-:Y:S01]  /*5430*/  @!P0 MOV R56, R2 ;  /* 0x0000000200388202 */ /* 0x000fe20000000f00 */
[C---:B------:R-:W-:Y:S01]  /*5440*/  @!P0 FMUL.FTZ R6, R8.reuse, R6 ;  /* 0x0000000608068220 */ /* 0x040fe20000410000 */
[----:B------:R-:W-:Y:S01]  /*5450*/  @!P0 HADD2.F32 R53, -RZ, R11.H1_H1 ;  /* 0x3000000bff358230 */ /* 0x000fe20000004100 */
[----:B------:R-:W-:Y:S01]  /*5460*/  @!P0 FFMA.FTZ R85, R8, R50, -R12 ;  /* 0x0000003208558223 */ /* 0x000fe2000001080c */
[----:B------:R-:W-:Y:S01]  /*5470*/  @!P0 HADD2.F32 R8, -RZ, R13.H0_H0 ;  /* 0x2000000dff088230 */ /* 0x000fe20000004100 */
[----:B------:R-:W-:Y:S01]  /*5480*/  @!P0 FFMA.FTZ R5, R47, R48, R5 ;  /* 0x000000302f058223 */ /* 0x000fe20000010005 */
[----:B------:R-:W-:Y:S01]  /*5490*/  @!P0 HADD2.F32 R13, -RZ, R11.H0_H0 ;  /* 0x2000000bff0d8230 */ /* 0x000fe20000004100 */
[----:B------:R-:W-:Y:S01]  /*54a0*/  @!P0 FFMA.FTZ R6, R49, R50, R6 ;  /* 0x0000003231068223 */ /* 0x000fe20000010006 */
[--C-:B------:R-:W-:Y:S01]  /*54b0*/  @!P0 HADD2.F32 R12, -RZ, R9.reuse.H0_H0 ;  /* 0x20000009ff0c8230 */ /* 0x100fe20000004100 */
[----:B------:R-:W-:Y:S01]  /*54c0*/  @!P0 FFMA.FTZ R7, R51, R52, R7 ;  /* 0x0000003433078223 */ /* 0x000fe20000010007 */
[----:B------:R-:W-:Y:S01]  /*54d0*/  @!P0 F2FP.PACK_AB R4, R5, R4 ;  /* 0x000000040504823e */ /* 0x000fe200000000ff */
[----:B------:R-:W-:Y:S01]  /*54e0*/  @!P0 HADD2.F32 R11, -RZ, R9.H1_H1 ;  /* 0x30000009ff0b8230 */ /* 0x000fe20000004100 */
[----:B------:R-:W-:Y:S01]  /*54f0*/  @!P0 FMUL.FTZ R9, R13, R8 ;  /* 0x000000080d098220 */ /* 0x000fe20000410000 */
[----:B------:R-:W-:Y:S01]  /*5500*/  @!P0 HADD2.F32 R14, -RZ, R54.H0_H0 ;  /* 0x20000036ff0e8230 */ /* 0x000fe20000004100 */
[----:B------:R-:W-:Y:S01]  /*5510*/  @!P0 F2FP.PACK_AB R6, R7, R6 ;  /* 0x000000060706823e */ /* 0x000fe200000000ff */
[----:B------:R-:W-:Y:S01]  /*5520*/  @!P0 HADD2.F32 R54, -RZ, R55.H0_H0 ;  /* 0x20000037ff368230 */ /* 0x000fe20000004100 */
[----:B------:R-:W-:Y:S02]  /*5530*/  @!P0 FMUL.FTZ R55, R53, R10 ;  /* 0x0000000a35378220 */ /* 0x000fe40000410000 */
[----:B------:R-:W-:Y:S01]  /*5540*/  @!P0 MOV R58, R6 ;  /* 0x00000006003a8202 */ /* 0x000fe20000000f00 */
[C---:B------:R-:W-:Y:S02]  /*5550*/  @!P0 FFMA.FTZ R84, R12.reuse, R14, -R9 ;  /* 0x0000000e0c548223 */ /* 0x040fe40000010809 */
[C---:B------:R-:W-:Y:S02]  /*5560*/  @!P0 FFMA.FTZ R55, R11.reuse, R54, -R55 ;  /* 0x000000360b378223 */ /* 0x040fe40000010837 */
[----:B------:R-:W-:Y:S01]  /*5570*/  @!P0 FMUL.FTZ R8, R12, R8 ;  /* 0x000000080c088220 */ /* 0x000fe20000410000 */
[----:B------:R-:W-:Y:S01]  /*5580*/  @!P0 F2FP.PACK_AB R12, R88, R85 ;  /* 0x00000055580c823e */ /* 0x000fe200000000ff */
[----:B------:R-:W-:Y:S01]  /*5590*/  @!P0 FMUL.FTZ R9, R11, R10 ;  /* 0x0000000a0b098220 */ /* 0x000fe20000410000 */
[----:B------:R-:W-:Y:S01]  /*55a0*/  @!P0 F2FP.PACK_AB R11, R90, R92 ;  /* 0x0000005c5a0b823e */ /* 0x000fe200000000ff */
[----:B------:R-:W-:Y:S01]  /*55b0*/  @!P0 FFMA.FTZ R8, R13, R14, R8 ;  /* 0x0000000e0d088223 */ /* 0x000fe20000010008 */
[----:B------:R-:W-:Y:S01]  /*55c0*/  @!P0 F2FP.PACK_AB R10, R89, R79 ;  /* 0x0000004f590a823e */ /* 0x000fe200000000ff */
[----:B------:R-:W-:Y:S01]  /*55d0*/  @!P0 FFMA.FTZ R9, R53, R54, R9 ;  /* 0x0000003635098223 */ /* 0x000fe20000010009 */
[----:B------:R-:W-:Y:S01]  /*55e0*/  @!P0 F2FP.PACK_AB R43, R55, R84 ;  /* 0x00000054372b823e */ /* 0x000fe200000000ff */
[----:B------:R-:W-:Y:S01]  /*55f0*/  @!P0 IMAD.MOV.U32 R18, RZ, RZ, R12 ;  /* 0x000000ffff128224 */ /* 0x000fe200078e000c */
[----:B------:R-:W-:Y:S01]  /*5600*/  @!P0 MOV R16, R10 ;  /* 0x0000000a00108202 */ /* 0x000fe20000000f00 */
[----:B------:R-:W-:Y:S01]  /*5610*/  @!P0 IMAD.MOV.U32 R57, RZ, RZ, R4 ;  /* 0x000000ffff398224 */ /* 0x000fe200078e0004 */
[----:B------:R-:W-:Y:S02]  /*5620*/  @!P0 MOV R17, R11 ;  /* 0x0000000b00118202 */ /* 0x000fe40000000f00 */
[----:B------:R-:W-:Y:S02]  /*5630*/  @!P0 MOV R19, R43 ;  /* 0x0000002b00138202 */ /* 0x000fe40000000f00 */
[----:B------:R-:W-:Y:S03]  /*5640*/  @!P0 F2FP.PACK_AB R8, R9, R8 ;  /* 0x000000080908823e */ /* 0x000fe600000000ff */
[----:B------:R1:W-:Y:S01]  /*5650*/  STG.E.128 [R82.64], R16 ;  /* 0x0000001052007986 */ /* 0x0003e2000c101d0a */
[----:B------:R-:W-:Y:S07]  /*5660*/  @!P0 MOV R59, R8 ;  /* 0x00000008003b8202 */ /* 0x000fee0000000f00 */
[----:B------:R1:W-:Y:S02]  /*5670*/  @!P1 STG.E.128 [R80.64], R56 ;  /* 0x0000003850009986 */ /* 0x0003e4000c101d0a */
.L_x_79:
[----:B------:R-:W-:Y:S05]  /*5680*/  BSYNC B0 ;  /* 0x0000000000007941 */ /* 0x000fea0003800000 */
.L_x_78:
[----:B------:R-:W-:Y:S01]  /*5690*/  ISETP.GE.OR P1, PT, R171, R78, !P4 ;  /* 0x0000004eab00720c */ /* 0x000fe20006726670 */
[----:B------:R-:W-:Y:S01]  /*56a0*/  @!UPT UIADD3 URZ, URZ, URZ, URZ ;  /* 0x0000003f3f3ff290 */ /* 0x000fe2000fffe03f */
[----:B------:R-:W-:Y:S11]  /*56b0*/  BSSY B0, `(.L_x_80) ;  /* 0x0000071000007945 */ /* 0x000ff60003800000 */
[----:B------:R-:W-:-:S05]  /*56c0*/  @P1 BRA `(.L_x_81) ;  /* 0x000006f000001947 */ /* 0x000fca0003800000 */
[----:B------:R-:W-:Y:S01]  /*56d0*/  IADD3 R3, P1, R198, R86, RZ ;  /* 0x00000056c6037210 */ /* 0x000fe20007f3e0ff */
[----:B------:R-:W-:Y:S01]  /*56e0*/  LDS.128 R52, [R150+0x3900] ;  /* 0x0039000096347984 */ /* 0x000fe20000000c00 */
[----:B------:R-:W-:Y:S01]  /*56f0*/  @!P0 SHF.R.U32.HI R10, RZ, 0x10, R23 ;  /* 0x00000010ff0a8819 */ /* 0x000fe20000011617 */
[----:B------:R-:W-:Y:S01]  /*5700*/  @!P0 HADD2.F32 R13, -RZ, R72.H0_H0 ;  /* 0x20000048ff0d8230 */ /* 0x000fe20000004100 */
[----:B------:R-:W-:Y:S01]  /*5710*/  IADD3.X R2, R91, R159, RZ, P1, !PT ;  /* 0x0000009f5b027210 */ /* 0x000fe20000ffe4ff */
[----:B-----5:R-:W-:Y:S01]  /*5720*/  @!P0 HADD2.F32 R46, -RZ, R73.H0_H0 ;  /* 0x20000049ff2e8230 */ /* 0x020fe20000004100 */
[-C--:B------:R-:W-:Y:S02]  /*5730*/  IADD3 R4, P2, P1, R94, R3.reuse, R121 ;  /* 0x000000035e047210 */ /* 0x080fe4000795e079 */
[----:B------:R-:W-:Y:S01]  /*5740*/  @!P0 SHF.R.U64 R11, R22, 0x10, R23 ;  /* 0x00000010160b8819 */ /* 0x000fe20000001217 */
[----:B-1----:R-:W1:Y:S01]  /*5750*/  LDS.128 R16, [R154+0x3900] ;  /* 0x003900009a107984 */ /* 0x002e620000000c00 */
[-C--:B------:R-:W-:Y:S02]  /*5760*/  IADD3.X R5, R96, R2.reuse, R127, P2, P1 ;  /* 0x0000000260057210 */ /* 0x080fe400017e247f */
[----:B------:R-:W-:Y:S02]  /*5770*/  ISETP.GE.AND P1, PT, R101, c[0x0][0x1d4], PT ;  /* 0x0000750065007a0c */ /* 0x000fe40003f26270 */
[--C-:B------:R-:W-:Y:S02]  /*5780*/  @!P0 SHF.R.U32.HI R43, RZ, 0x10, R61.reuse ;  /* 0x00000010ff2b8819 */ /* 0x100fe4000001163d */
[----:B------:R-:W-:Y:S02]  /*5790*/  @!P0 SHF.R.U64 R44, R60, 0x10, R61 ;  /* 0x000000103c2c8819 */ /* 0x000fe4000000123d */
[--C-:B------:R-:W-:Y:S02]  /*57a0*/  @!P0 SHF.R.U32.HI R48, RZ, 0x10, R63.reuse ;  /* 0x00000010ff308819 */ /* 0x100fe4000001163f */
[----:B------:R-:W-:Y:S02]  /*57b0*/  @!P0 SHF.R.U64 R62, R62, 0x10, R63 ;  /* 0x000000103e3e8819 */ /* 0x000fe4000000123f */
[--C-:B------:R-:W-:Y:S01]  /*57c0*/  @!P0 SHF.R.U32.HI R9, RZ, 0x10, R21.reuse ;  /* 0x00000010ff098819 */ /* 0x100fe20000011615 */
[----:B------:R-:W-:Y:S01]  /*57d0*/  @!P0 HADD2.F32 R48, -RZ, R48.H0_H0 ;  /* 0x20000030ff308230 */ /* 0x000fe20000004100 */
[----:B------:R-:W-:Y:S01]  /*57e0*/  @!P0 SHF.R.U64 R6, R20, 0x10, R21 ;  /* 0x0000001014068819 */ /* 0x000fe20000001215 */
[----:B------:R-:W-:Y:S01]  /*57f0*/  @!P0 HADD2.F32 R20, -RZ, R72.H1_H1 ;  /* 0x30000048ff148230 */ /* 0x000fe20000004100 */
[----:B------:R-:W-:Y:S03]  /*5800*/  @!P1 IADD3 R3, P3, P2, R94, R3, R101 ;  /* 0x000000035e039210 */ /* 0x000fe60007a7e065 */
[----:B------:R-:W-:Y:S01]  /*5810*/  @!P0 HADD2.F32 R6, -RZ, R6.H0_H0 ;  /* 0x20000006ff068230 */ /* 0x000fe20000004100 */
[----:B------:R-:W-:Y:S02]  /*5820*/  @!P1 IADD3.X R2, R96, R2, R126, P3, P2 ;  /* 0x0000000260029210 */ /* 0x000fe40001fe447e */
[C---:B------:R-:W-:Y:S04]  /*5830*/  LEA R58, P2, R4.reuse, c[0x0][0x1c8], 0x1 ;  /* 0x00007200043a7a11 */ /* 0x040fe800078408ff */
[----:B------:R-:W-:Y:S02]  /*5840*/  LEA.HI.X R59, R4, c[0x0][0x1cc], R5, 0x1, P2 ;  /* 0x00007300043b7a11 */ /* 0x000fe400010f0c05 */
[C---:B------:R-:W-:Y:S04]  /*5850*/  @!P1 LEA R56, P2, R3.reuse, c[0x0][0x1c8], 0x1 ;  /* 0x0000720003389a11 */ /* 0x040fe800078408ff */
[----:B------:R-:W-:Y:S01]  /*5860*/  @!P1 LEA.HI.X R57, R3, c[0x0][0x1cc], R2, 0x1, P2 ;  /* 0x0000730003399a11 */ /* 0x000fe200010f0c02 */
[--C-:B------:R-:W-:Y:S02]  /*5870*/  @!P0 HADD2.F32 R2, -RZ, R15.reuse.H0_H0 ;  /* 0x2000000fff028230 */ /* 0x100fe40000004100 */
[----:B------:R-:W-:Y:S01]  /*5880*/  @!P0 HADD2.F32 R3, -RZ, R15.H1_H1 ;  /* 0x3000000fff038230 */ /* 0x000fe20000004100 */
        /* <DEDUP_REMOVED lines=13> */
[----:B------:R-:W-:Y:S01]  /*5960*/  @!P0 FFMA.FTZ R79, R4, R13, -R22 ;  /* 0x0000000d044f8223 */ /* 0x000fe20000010816 */
[----:B------:R-:W-:Y:S01]  /*5970*/  @!P0 HADD2.F32 R22, -RZ, R43.H0_H0 ;  /* 0x2000002bff168230 */ /* 0x000fe20000004100 */
[C---:B------:R-:W-:Y:S01]  /*5980*/  @!P0 FMUL.FTZ R4, R5.reuse, R3 ;  /* 0x0000000305048220 */ /* 0x040fe20000410000 */
[----:B------:R-:W-:Y:S01]  /*5990*/  @!P0 HADD2.F32 R3, -RZ, R9.H0_H0 ;  /* 0x20000009ff038230 */ /* 0x000fe20000004100 */
[----:B------:R-:W-:Y:S01]  /*59a0*/  @!P0 FFMA.FTZ R72, R5, R20, -R21 ;  /* 0x0000001405488223 */ /* 0x000fe20000010815 */
[----:B------:R-:W-:Y:S01]  /*59b0*/  @!P0 HADD2.F32 R21, -RZ, R14.H1_H1 ;  /* 0x3000000eff158230 */ /* 0x000fe20000004100 */
[----:B------:R-:W-:Y:S01]  /*59c0*/  @!P0 FFMA.FTZ R2, R12, R13, R2 ;  /* 0x0000000d0c028223 */ /* 0x000fe20000010002 */
[----:B------:R-:W-:Y:S01]  /*59d0*/  @!P0 HADD2.F32 R13, -RZ, R23.H1_H1 ;  /* 0x30000017ff0d8230 */ /* 0x000fe20000004100 */
[----:B------:R-:W-:Y:S01]  /*59e0*/  @!P0 IMAD.MOV.U32 R12, RZ, RZ, R55 ;  /* 0x000000ffff0c8224 */ /* 0x000fe200078e0037 */
[----:B------:R-:W-:Y:S01]  /*59f0*/  @!P0 HADD2.F32 R14, -RZ, R44.H0_H0 ;  /* 0x2000002cff0e8230 */ /* 0x000fe20000004100 */
[-C--:B------:R-:W-:Y:S01]  /*5a00*/  @!P0 FMUL.FTZ R9, R21, R3.reuse ;  /* 0x0000000315098220 */ /* 0x080fe20000410000 */
[----:B------:R-:W-:Y:S01]  /*5a10*/  @!P0 HADD2.F32 R44, -RZ, R62.H0_H0 ;  /* 0x2000003eff2c8230 */ /* 0x000fe20000004100 */
[C---:B------:R-:W-:Y:S01]  /*5a20*/  @!P0 FMUL.FTZ R5, R7.reuse, R3 ;  /* 0x0000000307058220 */ /* 0x040fe20000410000 */
[----:B------:R-:W-:Y:S01]  /*5a30*/  @!P0 HADD2.F32 R45, -RZ, R12.H0_H0 ;  /* 0x2000000cff2d8230 */ /* 0x000fe20000004100 */
[----:B------:R-:W-:Y:S01]  /*5a40*/  @!P0 FFMA.FTZ R63, R7, R22, -R9 ;  /* 0x00000016073f8223 */ /* 0x000fe20000010809 */
[----:B------:R-:W-:Y:S01]  /*5a50*/  @!P0 MOV R7, R19 ;  /* 0x0000001300078202 */ /* 0x000fe20000000f00 */
[CC--:B------:R-:W-:Y:S01]  /*5a60*/  @!P0 FMUL.FTZ R23, R13.reuse, R6.reuse ;  /* 0x000000060d178220 */ /* 0x0c0fe20000410000 */
[----:B------:R-:W-:Y:S01]  /*5a70*/  @!P0 HADD2.F32 R9, -RZ, R10.H0_H0 ;  /* 0x2000000aff098230 */ /* 0x000fe20000004100 */
[C---:B------:R-:W-:Y:S01]  /*5a80*/  @!P0 FMUL.FTZ R3, R8.reuse, R6 ;  /* 0x0000000608038220 */ /* 0x040fe20000410000 */
[----:B------:R-:W-:Y:S01]  /*5a90*/  @!P0 HADD2.F32 R6, -RZ, R37.H0_H0 ;  /* 0x20000025ff068230 */ /* 0x000fe20000004100 */
[-C--:B------:R-:W-:Y:S01]  /*5aa0*/  @!P0 FFMA.FTZ R61, R8, R14.reuse, -R23 ;  /* 0x0000000e083d8223 */ /* 0x080fe20000010817 */
[--C-:B------:R-:W-:Y:S01]  /*5ab0*/  @!P0 HADD2.F32 R10, -RZ, R7.reuse.H0_H0 ;  /* 0x20000007ff0a8230 */ /* 0x100fe20000004100 */
[----:B------:R-:W-:Y:S01]  /*5ac0*/  @!P0 FFMA.FTZ R3, R13, R14, R3 ;  /* 0x0000000e0d038223 */ /* 0x000fe20000010003 */
[----:B------:R-:W-:Y:S01]  /*5ad0*/  @!P0 HADD2.F32 R47, -RZ, R12.H1_H1 ;  /* 0x3000000cff2f8230 */ /* 0x000fe20000004100 */
[-C--:B------:R-:W-:Y:S01]  /*5ae0*/  @!P0 FMUL.FTZ R12, R45, R6.reuse ;  /* 0x000000062d0c8220 */ /* 0x080fe20000410000 */
[----:B------:R-:W-:Y:S01]  /*5af0*/  @!P0 HADD2.F32 R7, -RZ, R7.H1_H1 ;  /* 0x30000007ff078230 */ /* 0x000fe20000004100 */
[C---:B------:R-:W-:Y:S01]  /*5b00*/  @!P0 FMUL.FTZ R8, R10.reuse, R6 ;  /* 0x000000060a088220 */ /* 0x040fe20000410000 */
[----:B------:R-:W-:Y:S01]  /*5b10*/  @!P0 F2FP.PACK_AB R2, R3, R2 ;  /* 0x000000020302823e */ /* 0x000fe200000000ff */
[-C--:B------:R-:W-:Y:S02]  /*5b20*/  @!P0 FMUL.FTZ R6, R47, R9.reuse ;  /* 0x000000092f068220 */ /* 0x080fe40000410000 */
[----:B------:R-:W-:Y:S01]  /*5b30*/  @!P0 FFMA.FTZ R60, R10, R46, -R12 ;  /* 0x0000002e0a3c8223 */ /* 0x000fe2000001080c */
[----:B------:R-:W-:Y:S01]  /*5b40*/  @!P0 MOV R12, R54 ;  /* 0x00000036000c8202 */ /* 0x000fe20000000f00 */
[C---:B------:R-:W-:Y:S01]  /*5b50*/  @!P0 FMUL.FTZ R9, R7.reuse, R9 ;  /* 0x0000000907098220 */ /* 0x040fe20000410000 */
[----:B------:R-:W-:Y:S01]  /*5b60*/  @!P0 MOV R52, R2 ;  /* 0x0000000200348202 */ /* 0x000fe20000000f00 */
[----:B------:R-:W-:Y:S01]  /*5b70*/  @!P0 FFMA.FTZ R51, R7, R48, -R6 ;  /* 0x0000003007338223 */ /* 0x000fe20000010806 */
[----:B------:R-:W-:Y:S01]  /*5b80*/  @!P0 HADD2.F32 R10, -RZ, R11.H0_H0 ;  /* 0x2000000bff0a8230 */ /* 0x000fe20000004100 */
[----:B------:R-:W-:Y:S01]  /*5b90*/  @!P0 IMAD.MOV.U32 R7, RZ, RZ, R18 ;  /* 0x000000ffff078224 */ /* 0x000fe200078e0012 */
[--C-:B------:R-:W-:Y:S01]  /*5ba0*/  @!P0 HADD2.F32 R23, -RZ, R12.reuse.H0_H0 ;  /* 0x2000000cff178230 */ /* 0x100fe20000004100 */
[----:B------:R-:W-:Y:S01]  /*5bb0*/  @!P0 FFMA.FTZ R4, R15, R20, R4 ;  /* 0x000000140f048223 */ /* 0x000fe20000010004 */
[----:B------:R-:W-:Y:S01]  /*5bc0*/  @!P0 HADD2.F32 R43, -RZ, R12.H1_H1 ;  /* 0x3000000cff2b8230 */ /* 0x000fe20000004100 */
[----:B------:R-:W-:Y:S01]  /*5bd0*/  @!P0 FFMA.FTZ R5, R21, R22, R5 ;  /* 0x0000001615058223 */ /* 0x000fe20000010005 */
[----:B------:R-:W-:Y:S01]  /*5be0*/  @!P0 F2FP.PACK_AB R13, R51, R60 ;  /* 0x0000003c330d823e */ /* 0x000fe200000000ff */
[----:B------:R-:W-:Y:S02]  /*5bf0*/  @!P0 HADD2.F32 R6, -RZ, R37.H1_H1 ;  /* 0x30000025ff068230 */ /* 0x000fe40000004100 */
[----:B------:R-:W-:Y:S01]  /*5c00*/  @!P0 FMUL.FTZ R49, R43, R10 ;  /* 0x0000000a2b318220 */ /* 0x000fe20000410000 */
[----:B------:R-:W-:Y:S01]  /*5c10*/  @!P0 MOV R19, R13 ;  /* 0x0000000d00138202 */ /* 0x000fe20000000f00 */
[--C-:B------:R-:W-:Y:S01]  /*5c20*/  @!P0 HADD2.F32 R12, -RZ, R7.reuse.H0_H0 ;  /* 0x20000007ff0c8230 */ /* 0x100fe20000004100 */
[----:B------:R-:W-:Y:S01]  /*5c30*/  @!P0 F2FP.PACK_AB R4, R5, R4 ;  /* 0x000000040504823e */ /* 0x000fe200000000ff */
[----:B------:R-:W-:Y:S01]  /*5c40*/  @!P0 HADD2.F32 R11, -RZ, R7.H1_H1 ;  /* 0x30000007ff0b8230 */ /* 0x000fe20000004100 */
[-C--:B------:R-:W-:Y:S01]  /*5c50*/  @!P0 FMUL.FTZ R7, R23, R6.reuse ;  /* 0x0000000617078220 */ /* 0x080fe20000410000 */
[----:B------:R-:W-:Y:S01]  /*5c60*/  @!P0 HADD2.F32 R37, -RZ, R73.H1_H1 ;  /* 0x30000049ff258230 */ /* 0x000fe20000004100 */
[C---:B------:R-:W-:Y:S02]  /*5c70*/  @!P0 FMUL.FTZ R6, R12.reuse, R6 ;  /* 0x000000060c068220 */ /* 0x040fe40000410000 */
[----:B------:R-:W-:Y:S02]  /*5c80*/  @!P0 IMAD.MOV.U32 R53, RZ, RZ, R4 ;  /* 0x000000ffff358224 */ /* 0x000fe400078e0004 */
[-C--:B------:R-:W-:Y:S02]  /*5c90*/  @!P0 FFMA.FTZ R50, R12, R37.reuse, -R7 ;  /* 0x000000250c328223 */ /* 0x080fe40000010807 */
[C---:B------:R-:W-:Y:S02]  /*5ca0*/  @!P0 FFMA.FTZ R12, R11.reuse, R44, -R49 ;  /* 0x0000002c0b0c8223 */ /* 0x040fe40000010831 */
[----:B------:R-:W-:Y:S01]  /*5cb0*/  @!P0 FMUL.FTZ R7, R11, R10 ;  /* 0x0000000a0b078220 */ /* 0x000fe20000410000 */
[----:B------:R-:W-:Y:S01]  /*5cc0*/  @!P0 F2FP.PACK_AB R11, R63, R72 ;  /* 0x000000483f0b823e */ /* 0x000fe200000000ff */
[----:B------:R-:W-:Y:S01]  /*5cd0*/  @!P0 FFMA.FTZ R6, R23, R37, R6 ;  /* 0x0000002517068223 */ /* 0x000fe20000010006 */
[----:B------:R-:W-:Y:S01]  /*5ce0*/  @!P0 F2FP.PACK_AB R12, R12, R50 ;  /* 0x000000320c0c823e */ /* 0x000fe200000000ff */
[----:B------:R-:W-:Y:S01]  /*5cf0*/  @!P0 FFMA.FTZ R7, R43, R44, R7 ;  /* 0x0000002c2b078223 */ /* 0x000fe20000010007 */
[----:B------:R-:W-:Y:S01]  /*5d00*/  @!P0 F2FP.PACK_AB R10, R61, R79 ;  /* 0x0000004f3d0a823e */ /* 0x000fe200000000ff */
[----:B------:R-:W-:Y:S01]  /*5d10*/  @!P0 FFMA.FTZ R8, R45, R46, R8 ;  /* 0x0000002e2d088223 */ /* 0x000fe20000010008 */
[----:B------:R-:W-:Y:S01]  /*5d20*/  @!P0 MOV R17, R11 ;  /* 0x0000000b00118202 */ /* 0x000fe20000000f00 */
[----:B------:R-:W-:Y:S01]  /*5d30*/  @!P0 FFMA.FTZ R9, R47, R48, R9 ;  /* 0x000000302f098223 */ /* 0x000fe20000010009 */
[----:B------:R-:W-:Y:S01]  /*5d40*/  @!P0 MOV R16, R10 ;  /* 0x0000000a00108202 */ /* 0x000fe20000000f00 */
[----:B------:R-:W-:Y:S01]  /*5d50*/  @!P0 IMAD.MOV.U32 R18, RZ, RZ, R12 ;  /* 0x000000ffff128224 */ /* 0x000fe200078e000c */
[----:B------:R-:W-:Y:S02]  /*5d60*/  @!P0 F2FP.PACK_AB R6, R7, R6 ;  /* 0x000000060706823e */ /* 0x000fe400000000ff */
[----:B------:R-:W-:Y:S02]  /*5d70*/  @!P0 F2FP.PACK_AB R8, R9, R8 ;  /* 0x000000080908823e */ /* 0x000fe400000000ff */
[----:B------:R1:W-:Y:S01]  /*5d80*/  STG.E.128 [R58.64], R16 ;  /* 0x000000103a007986 */ /* 0x0003e2000c101d0a */
[----:B------:R-:W-:Y:S02]  /*5d90*/  @!P0 MOV R54, R6 ;  /* 0x0000000600368202 */ /* 0x000fe40000000f00 */
[----:B------:R-:W-:Y:S05]  /*5da0*/  @!P0 MOV R55, R8 ;  /* 0x0000000800378202 */ /* 0x000fea0000000f00 */
[----:B------:R1:W-:Y:S02]  /*5db0*/  @!P1 STG.E.128 [R56.64], R52 ;  /* 0x0000003438009986 */ /* 0x0003e4000c101d0a */
.L_x_81:
[----:B------:R-:W-:Y:S05]  /*5dc0*/  BSYNC B0 ;  /* 0x0000000000007941 */ /* 0x000fea0003800000 */
.L_x_80:
[----:B------:R-:W-:Y:S01]  /*5dd0*/  ISETP.GE.OR P1, PT, R170, R78, !P4 ;  /* 0x0000004eaa00720c */ /* 0x000fe20006726670 */
[----:B------:R-:W-:Y:S01]  /*5de0*/  @!UPT UIADD3 URZ, URZ, URZ, URZ ;  /* 0x0000003f3f3ff290 */ /* 0x000fe2000fffe03f */
[----:B------:R-:W-:Y:S11]  /*5df0*/  BSSY B0, `(.L_x_82) ;  /* 0x0000071000007945 */ /* 0x000ff60003800000 */
[----:B------:R-:W-:-:S05]  /*5e00*/  @P1 BRA `(.L_x_83) ;  /* 0x000006f000001947 */ /* 0x000fca0003800000 */
[----:B------:R-:W-:Y:S01]  /*5e10*/  IADD3 R3, P1, R196, R86, RZ ;  /* 0x00000056c4037210 */ /* 0x000fe20007f3e0ff */
[----:B-----5:R-:W-:Y:S01]  /*5e20*/  LDS.128 R44, [R149+0x3900] ;  /* 0x00390000952c7984 */ /* 0x020fe20000000c00 */
[----:B------:R-:W-:Y:S01]  /*5e30*/  @!P0 SHF.R.U32.HI R6, RZ, 0x10, R25 ;  /* 0x00000010ff068819 */ /* 0x000fe20000011619 */
[--C-:B------:R-:W-:Y:S01]  /*5e40*/  @!P0 HADD2.F32 R13, -RZ, R74.reuse.H0_H0 ;  /* 0x2000004aff0d8230 */ /* 0x100fe20000004100 */
[----:B------:R-:W-:Y:S01]  /*5e50*/  IADD3.X R2, R91, R158, RZ, P1, !PT ;  /* 0x0000009e5b027210 */ /* 0x000fe20000ffe4ff */
[----:B------:R-:W-:Y:S01]  /*5e60*/  @!P0 HADD2.F32 R20, -RZ, R74.H1_H1 ;  /* 0x3000004aff148230 */ /* 0x000fe20000004100 */
[-C--:B------:R-:W-:Y:S01]  /*5e70*/  IADD3 R4, P2, P1, R94, R3.reuse, R121 ;  /* 0x000000035e047210 */ /* 0x080fe2000795e079 */
[----:B------:R-:W-:Y:S01]  /*5e80*/  @!P0 HADD2.F32 R37, -RZ, R75.H0_H0 ;  /* 0x2000004bff258230 */ /* 0x000fe20000004100 */
[----:B------:R-:W-:Y:S01]  /*5e90*/  @!P0 SHF.R.U32.HI R10, RZ, 0x10, R27 ;  /* 0x00000010ff0a8819 */ /* 0x000fe2000001161b */
[----:B-1----:R-:W1:Y:S01]  /*5ea0*/  LDS.128 R16, [R153+0x3900] ;  /* 0x0039000099107984 */ /* 0x002e620000000c00 */
[-C--:B------:R-:W-:Y:S02]  /*5eb0*/  IADD3.X R5, R96, R2.reuse, R127, P2, P1 ;  /* 0x0000000260057210 */ /* 0x080fe400017e247f */
[----:B------:R-:W-:Y:S02]  /*5ec0*/  ISETP.GE.AND P1, PT, R101, c[0x0][0x1d4], PT ;  /* 0x0000750065007a0c */ /* 0x000fe40003f26270 */
[----:B------:R-:W-:Y:S02]  /*5ed0*/  @!P0 SHF.R.U64 R11, R26, 0x10, R27 ;  /* 0x000000101a0b8819 */ /* 0x000fe4000000121b */
[----:B------:R-:W-:Y:S02]  /*5ee0*/  @!P0 SHF.R.U32.HI R22, RZ, 0x10, R65 ;  /* 0x00000010ff168819 */ /* 0x000fe40000011641 */
[----:B------:R-:W-:Y:S02]  /*5ef0*/  @!P0 SHF.R.U64 R9, R24, 0x10, R25 ;  /* 0x0000001018098819 */ /* 0x000fe40000001219 */
[----:B------:R-:W-:Y:S01]  /*5f00*/  @!P0 SHF.R.U64 R24, R64, 0x10, R65 ;  /* 0x0000001040188819 */ /* 0x000fe20000001241 */
[----:B------:R-:W-:Y:S01]  /*5f10*/  @!P0 HADD2.F32 R22, -RZ, R22.H0_H0 ;  /* 0x20000016ff168230 */ /* 0x000fe20000004100 */
[--C-:B------:R-:W-:Y:S02]  /*5f20*/  @!P0 SHF.R.U32.HI R25, RZ, 0x10, R67.reuse ;  /* 0x00000010ff198819 */ /* 0x100fe40000011643 */
[----:B------:R-:W-:Y:S02]  /*5f30*/  @!P0 SHF.R.U64 R26, R66, 0x10, R67 ;  /* 0x00000010421a8819 */ /* 0x000fe40000001243 */
[----:B------:R-:W-:Y:S01]  /*5f40*/  @!P1 IADD3 R3, P3, P2, R94, R3, R101 ;  /* 0x000000035e039210 */ /* 0x000fe20007a7e065 */
[----:B------:R-:W-:Y:S02]  /*5f50*/  @!P0 HADD2.F32 R43, -RZ, R25.H0_H0 ;  /* 0x20000019ff2b8230 */ /* 0x000fe40000004100 */
        /* <DEDUP_REMOVED lines=28> */
[----:B------:R-:W-:Y:S01]  /*6120*/  @!P0 IMAD.MOV.U32 R12, RZ, RZ, R47 ;  /* 0x000000ffff0c8224 */ /* 0x000fe200078e002f */
[----:B------:R-:W-:Y:S01]  /*6130*/  @!P0 HADD2.F32 R13, -RZ, R23.H1_H1 ;  /* 0x30000017ff0d8230 */ /* 0x000fe20000004100 */
        /* <DEDUP_REMOVED lines=16> */
[----:B------:R-:W-:Y:S01]  /*6240*/  @!P0 FMUL.FTZ R8, R10, R6 ;  /* 0x000000060a088220 */ /* 0x000fe20000410000 */
[----:B------:R-:W-:Y:S01]  /*6250*/  @!P0 F2FP.PACK_AB R2, R3, R2 ;  /* 0x000000020302823e */ /* 0x000fe200000000ff */
[----:B------:R-:W-:Y:S01]  /*6260*/  @!P0 FMUL.FTZ R6, R38, R9 ;  /* 0x0000000926068220 */ /* 0x000fe20000410000 */
[----:B------:R-:W-:Y:S01]  /*6270*/  @!P0 HADD2.F32 R24, -RZ, R75.H1_H1 ;  /* 0x3000004bff188230 */ /* 0x000fe20000004100 */
[----:B------:R-:W-:Y:S01]  /*6280*/  @!P0 FFMA.FTZ R50, R10, R37, -R12 ;  /* 0x000000250a328223 */ /* 0x000fe2000001080c */
[----:B------:R-:W-:Y:S01]  /*6290*/  @!P0 MOV R12, R46 ;  /* 0x0000002e000c8202 */ /* 0x000fe20000000f00 */
[C---:B------:R-:W-:Y:S01]  /*62a0*/  @!P0 FMUL.FTZ R9, R7.reuse, R9 ;  /* 0x0000000907098220 */ /* 0x040fe20000410000 */
[----:B------:R-:W-:Y:S01]  /*62b0*/  @!P0 MOV R44, R2 ;  /* 0x00000002002c8202 */ /* 0x000fe20000000f00 */
[----:B------:R-:W-:Y:S01]  /*62c0*/  @!P0 FFMA.FTZ R49, R7, R43, -R6 ;  /* 0x0000002b07318223 */ /* 0x000fe20000010806 */
[----:B------:R-:W-:Y:S01]  /*62d0*/  @!P0 HADD2.F32 R10, -RZ, R11.H0_H0 ;  /* 0x2000000bff0a8230 */ /* 0x000fe20000004100 */
[----:B------:R-:W-:Y:S01]  /*62e0*/  @!P0 IMAD.MOV.U32 R7, RZ, RZ, R18 ;  /* 0x000000ffff078224 */ /* 0x000fe200078e0012 */
[----:B------:R-:W-:Y:S01]  /*62f0*/  @!P0 HADD2.F32 R6, -RZ, R39.H1_H1 ;  /* 0x30000027ff068230 */ /* 0x000fe20000004100 */
[----:B------:R-:W-:Y:S01]  /*6300*/  @!P0 FFMA.FTZ R4, R15, R20, R4 ;  /* 0x000000140f048223 */ /* 0x000fe20000010004 */
[--C-:B------:R-:W-:Y:S01]  /*6310*/  @!P0 HADD2.F32 R23, -RZ, R12.reuse.H0_H0 ;  /* 0x2000000cff178230 */ /* 0x100fe20000004100 */
[----:B------:R-:W-:Y:S01]  /*6320*/  @!P0 FFMA.FTZ R5, R21, R22, R5 ;  /* 0x0000001615058223 */ /* 0x000fe20000010005 */
[----:B------:R-:W-:Y:S01]  /*6330*/  @!P0 F2FP.PACK_AB R13, R49, R50 ;  /* 0x00000032310d823e */ /* 0x000fe200000000ff */
[----:B------:R-:W-:Y:S02]  /*6340*/  @!P0 HADD2.F32 R25, -RZ, R12.H1_H1 ;  /* 0x3000000cff198230 */ /* 0x000fe40000004100 */
[--C-:B------:R-:W-:Y:S01]  /*6350*/  @!P0 HADD2.F32 R12, -RZ, R7.reuse.H0_H0 ;  /* 0x20000007ff0c8230 */ /* 0x100fe20000004100 */
[----:B------:R-:W-:Y:S01]  /*6360*/  @!P0 MOV R19, R13 ;  /* 0x0000000d00138202 */ /* 0x000fe20000000f00 */
[----:B------:R-:W-:Y:S01]  /*6370*/  @!P0 HADD2.F32 R11, -RZ, R7.H1_H1 ;  /* 0x30000007ff0b8230 */ /* 0x000fe20000004100 */
[----:B------:R-:W-:Y:S01]  /*6380*/  @!P0 FMUL.FTZ R7, R23, R6 ;  /* 0x0000000617078220 */ /* 0x000fe20000410000 */
[----:B------:R-:W-:Y:S01]  /*6390*/  @!P0 F2FP.PACK_AB R4, R5, R4 ;  /* 0x000000040504823e */ /* 0x000fe200000000ff */
[----:B------:R-:W-:Y:S02]  /*63a0*/  @!P0 FMUL.FTZ R39, R25, R10 ;  /* 0x0000000a19278220 */ /* 0x000fe40000410000 */
[C---:B------:R-:W-:Y:S02]  /*63b0*/  @!P0 FMUL.FTZ R6, R12.reuse, R6 ;  /* 0x000000060c068220 */ /* 0x040fe40000410000 */
[----:B------:R-:W-:Y:S02]  /*63c0*/  @!P0 FFMA.FTZ R48, R12, R24, -R7 ;  /* 0x000000180c308223 */ /* 0x000fe40000010807 */
        /* <DEDUP_REMOVED lines=12> */
[----:B------:R-:W-:Y:S01]  /*6490*/  @!P0 F2FP.PACK_AB R6, R7, R6 ;  /* 0x000000060706823e */ /* 0x000fe200000000ff */
[----:B------:R-:W-:Y:S01]  /*64a0*/  @!P0 IMAD.MOV.U32 R45, RZ, RZ, R4 ;  /* 0x000000ffff2d8224 */ /* 0x000fe200078e0004 */
[----:B------:R-:W-:Y:S02]  /*64b0*/  @!P0 F2FP.PACK_AB R8, R9, R8 ;  /* 0x000000080908823e */ /* 0x000fe400000000ff */
[----:B------:R1:W-:Y:S01]  /*64c0*/  STG.E.128 [R54.64], R16 ;  /* 0x0000001036007986 */ /* 0x0003e2000c101d0a */
[----:B------:R-:W-:Y:S02]  /*64d0*/  @!P0 MOV R46, R6 ;  /* 0x00000006002e8202 */ /* 0x000fe40000000f00 */
[----:B------:R-:W-:Y:S05]  /*64e0*/  @!P0 MOV R47, R8 ;  /* 0x00000008002f8202 */ /* 0x000fea0000000f00 */
[----:B------:R1:W-:Y:S02]  /*64f0*/  @!P1 STG.E.128 [R52.64], R44 ;  /* 0x0000002c34009986 */ /* 0x0003e4000c101d0a */
.L_x_83:
[----:B------:R-:W-:Y:S05]  /*6500*/  BSYNC B0 ;  /* 0x0000000000007941 */ /* 0x000fea0003800000 */
.L_x_82:
[----:B------:R-:W-:Y:S02]  /*6510*/  ISETP.GE.OR P2, PT, R169, R78, !P4 ;  /* 0x0000004ea900720c */ /* 0x000fe40006746670 */
[----:B-1----:R-:W-:Y:S05]  /*6520*/  IADD3 R57, P1, R194, R86, RZ ;  /* 0x00000056c2397210 */ /* 0x002fea0007f3e0ff */
[----:B------:R-:W-:Y:S06]  /*6530*/  IMAD.X R56, R91, 0x1, R156, P1 ;  /* 0x000000015b387824 */ /* 0x000fec00008e069c */
[----:B------:R-:W-:-:S05]  /*6540*/  @P2 BRA `(.L_x_75) ;  /* 0x00000c1000002947 */ /* 0x000fca0003800000 */
[----:B-----5:R-:W-:Y:S01]  /*6550*/  IADD3 R4, P2, P1, R94, R57, R121 ;  /* 0x000000395e047210 */ /* 0x020fe2000795e079 */
[----:B------:R-:W1:Y:S01]  /*6560*/  LDS.128 R44, [R148+0x3900] ;  /* 0x00390000942c7984 */ /* 0x000e620000000c00 */
[----:B------:R-:W-:Y:S01]  /*6570*/  @!P0 SHF.R.U64 R5, R28, 0x10, R29 ;  /* 0x000000101c058819 */ /* 0x000fe2000000121d */
[----:B------:R-:W-:Y:S01]  /*6580*/  @!P0 HADD2.F32 R2, -RZ, R40.H0_H0 ;  /* 0x20000028ff028230 */ /* 0x000fe20000004100 */
[----:B------:R-:W-:Y:S01]  /*6590*/  IADD3.X R6, R96, R56, R127, P2, P1 ;  /* 0x0000003860067210 */ /* 0x000fe200017e247f */
[--C-:B------:R-:W-:Y:S01]  /*65a0*/  @!P0 HADD2.F32 R24, -RZ, R76.reuse.H0_H0 ;  /* 0x2000004cff188230 */ /* 0x100fe20000004100 */
[----:B------:R-:W-:Y:S01]  /*65b0*/  LEA R52, P1, R4, c[0x0][0x1c8], 0x1 ;  /* 0x0000720004347a11 */ /* 0x000fe200078208ff */
[----:B------:R-:W-:Y:S01]  /*65c0*/  @!P0 HADD2.F32 R5, -RZ, R5.H0_H0 ;  /* 0x20000005ff058230 */ /* 0x000fe20000004100 */
[----:B------:R-:W-:Y:S01]  /*65d0*/  @!P0 SHF.R.U64 R9, R68, 0x10, R69 ;  /* 0x0000001044098819 */ /* 0x000fe20000001245 */
[----:B------:R-:W2:Y:S01]  /*65e0*/  LDS.128 R12, [R152+0x3900] ;  /* 0x00390000980c7984 */ /* 0x000ea20000000c00 */
[----:B------:R-:W-:Y:S01]  /*65f0*/  LEA.HI.X R53, R4, c[0x0][0x1cc], R6, 0x1, P1 ;  /* 0x0000730004357a11 */ /* 0x000fe200008f0c06 */
[----:B------:R-:W-:Y:S01]  /*6600*/  @!P0 HADD2.F32 R20, -RZ, R76.H1_H1 ;  /* 0x3000004cff148230 */ /* 0x000fe20000004100 */
[----:B------:R-:W-:Y:S01]  /*6610*/  @!P0 SHF.R.U32.HI R10, RZ, 0x10, R29 ;  /* 0x00000010ff0a8819 */ /* 0x000fe2000001161d */
[----:B------:R-:W-:Y:S01]  /*6620*/  @!P0 HADD2.F32 R22, -RZ, R9.H0_H0 ;  /* 0x20000009ff168230 */ /* 0x000fe20000004100 */
[----:B------:R-:W-:Y:S01]  /*6630*/  @!P0 SHF.R.U64 R16, R30, 0x10, R31 ;  /* 0x000000101e108819 */ /* 0x000fe2000000121f */
[--C-:B------:R-:W-:Y:S01]  /*6640*/  @!P0 HADD2.F32 R37, -RZ, R77.reuse.H0_H0 ;  /* 0x2000004dff258230 */ /* 0x100fe20000004100 */
[----:B------:R-:W-:Y:S01]  /*6650*/  @!P0 SHF.R.U32.HI R39, RZ, 0x10, R71 ;  /* 0x00000010ff278819 */ /* 0x000fe20000011647 */
[----:B------:R-:W-:Y:S01]  /*6660*/  @!P0 HADD2.F32 R28, -RZ, R77.H1_H1 ;  /* 0x3000004dff1c8230 */ /* 0x000fe20000004100 */
[----:B------:R-:W-:Y:S01]  /*6670*/  @!P0 SHF.R.U32.HI R26, RZ, 0x10, R69 ;  /* 0x00000010ff1a8819 */ /* 0x000fe20000011645 */
[----:B------:R-:W-:Y:S01]  /*6680*/  @!P0 HADD2.F32 R11, -RZ, R41.H0_H0 ;  /* 0x20000029ff0b8230 */ /* 0x000fe20000004100 */
[----:B------:R-:W-:Y:S01]  /*6690*/  @!P0 SHF.R.U64 R30, R70, 0x10, R71 ;  /* 0x00000010461e8819 */ /* 0x000fe20000001247 */
[----:B------:R-:W-:Y:S01]  /*66a0*/  @!P0 HADD2.F32 R39, -RZ, R39.H0_H0 ;  /* 0x20000027ff278230 */ /* 0x000fe20000004100 */
[----:B------:R-:W-:Y:S01]  /*66b0*/  @!P0 SHF.R.U32.HI R18, RZ, 0x10, R31 ;  /* 0x00000010ff128819 */ /* 0x000fe2000001161f */
[----:B------:R-:W-:Y:S01]  /*66c0*/  @!P0 HADD2.F32 R26, -RZ, R26.H0_H0 ;  /* 0x2000001aff1a8230 */ /* 0x000fe20000004100 */
[----:B------:R-:W-:Y:S01]  /*66d0*/  ISETP.GE.AND P1, PT, R101, c[0x0][0x1d4], PT ;  /* 0x0000750065007a0c */ /* 0x000fe20003f26270 */
[----:B------:R-:W-:Y:S02]  /*66e0*/  @!P0 HADD2.F32 R30, -RZ, R30.H0_H0 ;  /* 0x2000001eff1e8230 */ /* 0x000fe40000004100 */
[----:B------:R-:W-:Y:S01]  /*66f0*/  @!P0 HADD2.F32 R18, -RZ, R18.H0_H0 ;  /* 0x20000012ff128230 */ /* 0x000fe20000004100 */
[----:B-1----:R-:W-:Y:S01]  /*6700*/  @!P0 IMAD.MOV.U32 R29, RZ, RZ, R46 ;  /* 0x000000ffff1d8224 */ /* 0x002fe200078e002e */
[----:B------:R-:W-:Y:S02]  /*6710*/  @!P0 MOV R25, R45 ;  /* 0x0000002d00198202 */ /* 0x000fe40000000f00 */
[----:B------:R-:W-:Y:S02]  /*6720*/  @!P0 MOV R6, R44 ;  /* 0x0000002c00068202 */ /* 0x000fe40000000f00 */
[----:B------:R-:W-:Y:S01]  /*6730*/  @!P0 MOV R27, R47 ;  /* 0x0000002f001b8202 */ /* 0x000fe20000000f00 */
[----:B------:R-:W-:Y:S01]  /*6740*/  @!P0 HADD2.F32 R23, -RZ, R25.H0_H0 ;  /* 0x20000019ff178230 */ /* 0x000fe20000004100 */
[----:B--2---:R-:W-:Y:S01]  /*6750*/  @!P0 MOV R8, R13 ;  /* 0x0000000d00088202 */ /* 0x004fe20000000f00 */
[--C-:B------:R-:W-:Y:S03]  /*6760*/  @!P0 HADD2.F32 R19, -RZ, R6.reuse.H0_H0 ;  /* 0x20000006ff138230 */ /* 0x100fe60000004100 */
[-C--:B------:R-:W-:Y:S01]  /*6770*/  @!P0 FMUL.FTZ R7, R23, R2.reuse ;  /* 0x0000000217078220 */ /* 0x080fe20000410000 */
[----:B------:R-:W-:Y:S02]  /*6780*/  @!P0 HADD2.F32 R21, -RZ, R6.H1_H1 ;  /* 0x30000006ff158230 */ /* 0x000fe40000004100 */
[--C-:B------:R-:W-:Y:S02]  /*6790*/  @!P0 HADD2.F32 R3, -RZ, R8.reuse.H0_H0 ;  /* 0x20000008ff038230 */ /* 0x100fe40000004100 */
[----:B------:R-:W-:Y:S01]  /*67a0*/  @!P0 HADD2.F32 R8, -RZ, R8.H1_H1 ;  /* 0x30000008ff088230 */ /* 0x000fe20000004100 */
[-C--:B------:R-:W-:Y:S01]  /*67b0*/  @!P0 FMUL.FTZ R9, R21, R5.reuse ;  /* 0x0000000515098220 */ /* 0x080fe20000410000 */
[--C-:B------:R-:W-:Y:S01]  /*67c0*/  @!P0 HADD2.F32 R31, -RZ, R27.reuse.H0_H0 ;  /* 0x2000001bff1f8230 */ /* 0x100fe20000004100 */
[C---:B------:R-:W-:Y:S01]  /*67d0*/  @!P0 FMUL.FTZ R4, R3.reuse, R2 ;  /* 0x0000000203048220 */ /* 0x040fe20000410000 */
[----:B------:R-:W-:Y:S01]  /*67e0*/  @!P0 HADD2.F32 R2, -RZ, R40.H1_H1 ;  /* 0x30000028ff028230 */ /* 0x000fe20000004100 */
[----:B------:R-:W-:Y:S01]  /*67f0*/  @!P0 FFMA.FTZ R58, R3, R24, -R7 ;  /* 0x00000018033a8223 */ /* 0x000fe20000010807 */
[----:B------:R-:W-:Y:S01]  /*6800*/  @!P0 MOV R3, R12 ;  /* 0x0000000c00038202 */ /* 0x000fe20000000f00 */
[----:B------:R-:W-:Y:S02]  /*6810*/  @!P0 HADD2.F32 R38, -RZ, R27.H1_H1 ;  /* 0x3000001bff268230 */ /* 0x000fe40000004100 */
[----:B------:R-:W-:Y:S02]  /*6820*/  @!P0 HADD2.F32 R27, -RZ, R29.H0_H0 ;  /* 0x2000001dff1b8230 */ /* 0x000fe40000004100 */
[--C-:B------:R-:W-:Y:S01]  /*6830*/  @!P0 HADD2.F32 R7, -RZ, R3.reuse.H0_H0 ;  /* 0x20000003ff078230 */ /* 0x100fe20000004100 */
[----:B------:R-:W-:Y:S01]  /*6840*/  @!P0 FMUL.FTZ R40, R38, R18 ;  /* 0x0000001226288220 */ /* 0x000fe20000410000 */
[----:B------:R-:W-:Y:S01]  /*6850*/  @!P0 HADD2.F32 R6, -RZ, R3.H1_H1 ;  /* 0x30000003ff068230 */ /* 0x000fe20000004100 */
[-C--:B------:R-:W-:Y:S01]  /*6860*/  @!P0 FMUL.FTZ R3, R19, R2.reuse ;  /* 0x0000000213038220 */ /* 0x080fe20000410000 */
[----:B------:R-:W-:Y:S01]  /*6870*/  @!P0 HADD2.F32 R29, -RZ, R29.H1_H1 ;  /* 0x3000001dff1d8230 */ /* 0x000fe20000004100 */
[C---:B------:R-:W-:Y:S01]  /*6880*/  @!P0 FMUL.FTZ R2, R7.reuse, R2 ;  /* 0x0000000207028220 */ /* 0x040fe20000410000 */
[----:B------:R-:W-:Y:S01]  /*6890*/  @!P0 HADD2.F32 R25, -RZ, R25.H1_H1 ;  /* 0x30000019ff198230 */ /* 0x000fe20000004100 */
[----:B------:R-:W-:Y:S01]  /*68a0*/  @!P0 FFMA.FTZ R55, R7, R20, -R3 ;  /* 0x0000001407378223 */ /* 0x000fe20000010803 */
[----:B------:R-:W-:Y:S01]  /*68b0*/  @!P0 MOV R7, R14 ;  /* 0x0000000e00078202 */ /* 0x000fe20000000f00 */
[C---:B------:R-:W-:Y:S01]  /*68c0*/  @!P0 FMUL.FTZ R3, R6.reuse, R5 ;  /* 0x0000000506038220 */ /* 0x040fe20000410000 */
[----:B------:R-:W-:Y:S01]  /*68d0*/  @!P0 HADD2.F32 R5, -RZ, R10.H0_H0 ;  /* 0x2000000aff058230 */ /* 0x000fe20000004100 */
[----:B------:R-:W-:Y:S01]  /*68e0*/  @!P0 FFMA.FTZ R54, R6, R22, -R9 ;  /* 0x0000001606368223 */ /* 0x000fe20000010809 */
[----:B------:R-:W-:Y:S01]  /*68f0*/  @!P0 MOV R6, R15 ;  /* 0x0000000f00068202 */ /* 0x000fe20000000f00 */
[----:B------:R-:W-:Y:S01]  /*6900*/  @!P0 FFMA.FTZ R2, R19, R20, R2 ;  /* 0x0000001413028223 */ /* 0x000fe20000010002 */
[----:B------:R-:W-:Y:S01]  /*6910*/  @!P0 HADD2.F32 R9, -RZ, R41.H1_H1 ;  /* 0x30000029ff098230 */ /* 0x000fe20000004100 */
[----:B------:R-:W-:Y:S01]  /*6920*/  @!P0 FMUL.FTZ R41, R31, R11 ;  /* 0x0000000b1f298220 */ /* 0x000fe20000410000 */
[----:B------:R-:W-:Y:S01]  /*6930*/  @!P0 HADD2.F32 R10, -RZ, R16.H0_H0 ;  /* 0x20000010ff0a8230 */ /* 0x000fe20000004100 */
[----:B------:R-:W-:Y:S01]  /*6940*/  @!P0 FMUL.FTZ R49, R25, R5 ;  /* 0x0000000519318220 */ /* 0x000fe20000410000 */
[--C-:B------:R-:W-:Y:S01]  /*6950*/  @!P0 HADD2.F32 R17, -RZ, R6.reuse.H0_H0 ;  /* 0x20000006ff118230 */ /* 0x100fe20000004100 */
[----:B------:R-:W-:Y:S01]  /*6960*/  @!P0 FMUL.FTZ R48, R27, R9 ;  /* 0x000000091b308220 */ /* 0x000fe20000410000 */
[----:B------:R-:W-:Y:S01]  /*6970*/  @!P0 HADD2.F32 R16, -RZ, R6.H1_H1 ;  /* 0x30000006ff108230 */ /* 0x000fe20000004100 */
[----:B------:R-:W-:Y:S01]  /*6980*/  @!P0 FMUL.FTZ R43, R29, R10 ;  /* 0x0000000a1d2b8220 */ /* 0x000fe20000410000 */
[--C-:B------:R-:W-:Y:S01]  /*6990*/  @!P0 HADD2.F32 R6, -RZ, R7.reuse.H0_H0 ;  /* 0x20000007ff068230 */ /* 0x100fe20000004100 */
[----:B------:R-:W-:Y:S01]  /*69a0*/  @!P0 FFMA.FTZ R41, R17, R37, -R41 ;  /* 0x0000002511298223 */ /* 0x000fe20000010829 */
[----:B------:R-:W-:Y:S01]  /*69b0*/  @!P0 HADD2.F32 R7, -RZ, R7.H1_H1 ;  /* 0x30000007ff078230 */ /* 0x000fe20000004100 */
[----:B------:R-:W-:Y:S02]  /*69c0*/  @!P0 FFMA.FTZ R40, R16, R39, -R40 ;  /* 0x0000002710288223 */ /* 0x000fe40000010828 */
[----:B------:R-:W-:Y:S02]  /*69d0*/  @!P0 FFMA.FTZ R51, R8, R26, -R49 ;  /* 0x0000001a08338223 */ /* 0x000fe40000010831 */
[----:B------:R-:W-:Y:S01]  /*69e0*/  @!P0 FFMA.FTZ R50, R6, R28, -R48 ;  /* 0x0000001c06328223 */ /* 0x000fe20000010830 */
[----:B------:R-:W-:Y:S01]  /*69f0*/  @!P0 F2FP.PACK_AB R41, R40, R41 ;  /* 0x000000292829823e */ /* 0x000fe200000000ff */
[----:B------:R-:W-:Y:S01]  /*6a00*/  @!P0 FFMA.FTZ R49, R7, R30, -R43 ;  /* 0x0000001e07318223 */ /* 0x000fe2000001082b */
[----:B------:R-:W-:Y:S01]  /*6a10*/  @!P0 F2FP.PACK_AB R48, R51, R58 ;  /* 0x0000003a3330823e */ /* 0x000fe200000000ff */
[----:B------:R-:W-:Y:S01]  /*6a20*/  @!P0 FMUL.FTZ R5, R8, R5 ;  /* 0x0000000508058220 */ /* 0x000fe20000410000 */
[----:B------:R-:W-:Y:S01]  /*6a30*/  @!P0 F2FP.PACK_AB R43, R54, R55 ;  /* 0x00000037362b823e */ /* 0x000fe200000000ff */
[----:B------:R-:W-:Y:S01]  /*6a40*/  @!P0 IMAD.MOV.U32 R15, RZ, RZ, R41 ;  /* 0x000000ffff0f8224 */ /* 0x000fe200078e0029 */
[----:B------:R-:W-:Y:S01]  /*6a50*/  @!P0 F2FP.PACK_AB R40, R49, R50 ;  /* 0x000000323128823e */ /* 0x000fe200000000ff */
[----:B------:R-:W-:Y:S01]  /*6a60*/  @!P0 FFMA.FTZ R3, R21, R22, R3 ;  /* 0x0000001615038223 */ /* 0x000fe20000010003 */
[----:B------:R-:W-:Y:S01]  /*6a70*/  @!P0 MOV R12, R43 ;  /* 0x0000002b000c8202 */ /* 0x000fe20000000f00 */
[----:B------:R-:W-:Y:S01]  /*6a80*/  @!P0 FMUL.FTZ R6, R6, R9 ;  /* 0x0000000906068220 */ /* 0x000fe20000410000 */
[----:B------:R-:W-:Y:S01]  /*6a90*/  @!P0 MOV R13, R48 ;  /* 0x00000030000d8202 */ /* 0x000fe20000000f00 */
[----:B------:R-:W-:Y:S01]  /*6aa0*/  @!P0 FFMA.FTZ R4, R23, R24, R4 ;  /* 0x0000001817048223 */ /* 0x000fe20000010004 */
[----:B------:R-:W-:Y:S01]  /*6ab0*/  @!P0 MOV R14, R40 ;  /* 0x00000028000e8202 */ /* 0x000fe20000000f00 */
[----:B------:R-:W-:Y:S01]  /*6ac0*/  @!P0 FMUL.FTZ R7, R7, R10 ;  /* 0x0000000a07078220 */ /* 0x000fe20000410000 */
[----:B------:R-:W-:Y:S01]  /*6ad0*/  @!P0 F2FP.PACK_AB R2, R3, R2 ;  /* 0x000000020302823e */ /* 0x000fe200000000ff */
[----:B------:R-:W-:Y:S02]  /*6ae0*/  @!P0 FFMA.FTZ R5, R25, R26, R5 ;  /* 0x0000001a19058223 */ /* 0x000fe40000010005 */
[----:B------:R1:W-:Y:S01]  /*6af0*/  STG.E.128 [R52.64], R12 ;  /* 0x0000000c34007986 */ /* 0x0003e2000c101d0a */
[----:B------:R-:W-:Y:S01]  /*6b00*/  @!P0 MOV R44, R2 ;  /* 0x00000002002c8202 */ /* 0x000fe20000000f00 */
[----:B------:R-:W-:Y:S01]  /*6b10*/  @!P0 FMUL.FTZ R8, R17, R11 ;  /* 0x0000000b11088220 */ /* 0x000fe20000410000 */
[----:B------:R-:W-:Y:S01]  /*6b20*/  @!P0 F2FP.PACK_AB R4, R5, R4 ;  /* 0x000000040504823e */ /* 0x000fe200000000ff */
[----:B------:R-:W-:Y:S02]  /*6b30*/  @!P0 FFMA.FTZ R6, R27, R28, R6 ;  /* 0x0000001c1b068223 */ /* 0x000fe40000010006 */
[----:B------:R-:W-:Y:S01]  /*6b40*/  @!P0 FMUL.FTZ R9, R16, R18 ;  /* 0x0000001210098220 */ /* 0x000fe20000410000 */
[----:B------:R-:W-:Y:S01]  /*6b50*/  @!P0 MOV R45, R4 ;  /* 0x00000004002d8202 */ /* 0x000fe20000000f00 */
[----:B------:R-:W-:Y:S02]  /*6b60*/  @!P0 FFMA.FTZ R7, R29, R30, R7 ;  /* 0x0000001e1d078223 */ /* 0x000fe40000010007 */
[----:B------:R-:W-:Y:S02]  /*6b70*/  @!P0 FFMA.FTZ R8, R31, R37, R8 ;  /* 0x000000251f088223 */ /* 0x000fe40000010008 */
[----:B------:R-:W-:Y:S01]  /*6b80*/  @!P0 FFMA.FTZ R9, R38, R39, R9 ;  /* 0x0000002726098223 */ /* 0x000fe20000010009 */
[----:B------:R-:W-:Y:S04]  /*6b90*/  @!P0 F2FP.PACK_AB R6, R7, R6 ;  /* 0x000000060706823e */ /* 0x000fe800000000ff */
[----:B------:R-:W-:Y:S02]  /*6ba0*/  @!P0 F2FP.PACK_AB R8, R9, R8 ;  /* 0x000000080908823e */ /* 0x000fe400000000ff */
[----:B------:R-:W-:Y:S02]  /*6bb0*/  @!P0 MOV R46, R6 ;  /* 0x00000006002e8202 */ /* 0x000fe40000000f00 */
[----:B------:R-:W-:Y:S01]  /*6bc0*/  @!P0 MOV R47, R8 ;  /* 0x00000008002f8202 */ /* 0x000fe20000000f00 */
[----:B------:R-:W-:-:S05]  /*6bd0*/  @P1 BRA `(.L_x_75) ;  /* 0x0000058000001947 */ /* 0x000fca0003800000 */
[----:B------:R-:W-:Y:S04]  /*6be0*/  IADD3 R3, P1, P0, R94, R57, R101 ;  /* 0x000000395e037210 */ /* 0x000fe8000783e065 */
[----:B------:R-:W-:Y:S02]  /*6bf0*/  IADD3.X R4, R96, R56, R126, P1, P0 ;  /* 0x0000003860047210 */ /* 0x000fe40000fe047e */
[C---:B------:R-:W-:Y:S04]  /*6c00*/  LEA R2, P0, R3.reuse, c[0x0][0x1c8], 0x1 ;  /* 0x0000720003027a11 */ /* 0x040fe800078008ff */
[----:B------:R-:W-:Y:S05]  /*6c10*/  LEA.HI.X R3, R3, c[0x0][0x1cc], R4, 0x1, P0 ;  /* 0x0000730003037a11 */ /* 0x000fea00000f0c04 */
[----:B------:R2:W-:Y:S01]  /*6c20*/  STG.E.128 [R2.64], R44 ;  /* 0x0000002c02007986 */ /* 0x0005e2000c101d0a */
[----:B------:R-:W-:-:S05]  /*6c30*/  BRA `(.L_x_75) ;  /* 0x0000052000007947 */ /* 0x000fca0003800000 */
.L_x_53:
[----:B------:R-:W-:Y:S01]  /*6c40*/  IMAD R2, R42, -0x70, R0 ;  /* 0xffffff902a027824 */ /* 0x000fe200078e0200 */
[----:B------:R-:W-:Y:S04]  /*6c50*/  BSSY B0, `(.L_x_84) ;  /* 0x0000013000007945 */ /* 0x000fe80003800000 */
[----:B------:R-:W-:Y:S04]  /*6c60*/  IMNMX R7, R2, 0x70, PT ;  /* 0x0000007002077817 */ /* 0x000fe80003800200 */
[----:B------:R-:W-:Y:S11]  /*6c70*/  ISETP.GE.AND P0, PT, R102, R7, PT ;  /* 0x000000076600720c */ /* 0x000ff60003f06270 */
[----:B------:R-:W-:Y:S02]  /*6c80*/  @!UPT UIADD3 URZ, URZ, URZ, URZ ;  /* 0x0000003f3f3ff290 */ /* 0x000fe4000fffe03f */
[----:B------:R-:W-:-:S05]  /*6c90*/  @P0 BRA `(.L_x_85) ;  /* 0x000000e000000947 */ /* 0x000fca0003800000 */
[----:B------:R-:W-:Y:S02]  /*6ca0*/  ISETP.NE.AND P1, PT, R99, RZ, PT ;  /* 0x000000ff6300720c */ /* 0x000fe40003f25270 */
[----:B------:R-:W-:Y:S11]  /*6cb0*/  ISETP.NE.AND P0, PT, R100, RZ, PT ;  /* 0x000000ff6400720c */ /* 0x000ff60003f05270 */
[----:B------:R-:W1:Y:S01]  /*6cc0*/  @P1 LDS.128 R12, [R98+0x3900] ;  /* 0x00390000620c1984 */ /* 0x000e620000000c00 */
[-C--:B------:R-:W-:Y:S02]  /*6cd0*/  @P1 IADD3 R3, P3, R120, R86.reuse, RZ ;  /* 0x0000005678031210 */ /* 0x080fe40007f7e0ff */
[----:B------:R-:W-:Y:S01]  /*6ce0*/  @P0 IADD3 R6, P2, R124, R86, RZ ;  /* 0x000000567c060210 */ /* 0x000fe20007f5e0ff */
[----:B------:R-:W2:Y:S02]  /*6cf0*/  @P0 LDS.128 R8, [R97+0x3900] ;  /* 0x0039000061080984 */ /* 0x000ea40000000c00 */
[----:B------:R-:W-:Y:S01]  /*6d00*/  @P1 IMAD.X R5, R119, 0x1, R91, P3 ;  /* 0x0000000177051824 */ /* 0x000fe200018e065b */
[----:B------:R-:W-:Y:S01]  /*6d10*/  @P1 LEA R4, P3, R3, c[0x0][0x1c8], 0x1 ;  /* 0x0000720003041a11 */ /* 0x000fe200078608ff */
[----:B------:R-:W-:Y:S01]  /*6d20*/  @P0 IMAD.X R16, R91, 0x1, R123, P2 ;  /* 0x000000015b100824 */ /* 0x000fe200010e067b */
[C---:B------:R-:W-:Y:S02]  /*6d30*/  @P0 LEA R2, P2, R6.reuse, c[0x0][0x1c8], 0x1 ;  /* 0x0000720006020a11 */ /* 0x040fe400078408ff */
[----:B------:R-:W-:Y:S02]  /*6d40*/  @P1 LEA.HI.X R5, R3, c[0x0][0x1cc], R5, 0x1, P3 ;  /* 0x0000730003051a11 */ /* 0x000fe400018f0c05 */
[----:B------:R-:W-:Y:S03]  /*6d50*/  @P0 LEA.HI.X R3, R6, c[0x0][0x1cc], R16, 0x1, P2 ;  /* 0x0000730006030a11 */ /* 0x000fe600010f0c10 */
[----:B-1----:R1:W-:Y:S04]  /*6d60*/  @P1 STG.E.128 [R4.64], R12 ;  /* 0x0000000c04001986 */ /* 0x0023e8000c101d0a */
[----:B--2---:R1:W-:Y:S02]  /*6d70*/  @P0 STG.E.128 [R2.64], R8 ;  /* 0x0000000802000986 */ /* 0x0043e4000c101d0a */
.L_x_85:
[----:B------:R-:W-:Y:S05]  /*6d80*/  BSYNC B0 ;  /* 0x0000000000007941 */ /* 0x000fea0003800000 */
.L_x_84:
[----:B------:R-:W-:Y:S01]  /*6d90*/  ISETP.GE.AND P0, PT, R171, R7, PT ;  /* 0x00000007ab00720c */ /* 0x000fe20003f06270 */
[----:B------:R-:W-:Y:S01]  /*6da0*/  @!UPT UIADD3 URZ, URZ, URZ, URZ ;  /* 0x0000003f3f3ff290 */ /* 0x000fe2000fffe03f */
[----:B------:R-:W-:Y:S11]  /*6db0*/  BSSY B0, `(.L_x_86) ;  /* 0x0000012000007945 */ /* 0x000ff60003800000 */
[----:B------:R-:W-:-:S05]  /*6dc0*/  @P0 BRA `(.L_x_87) ;  /* 0x0000010000000947 */ /* 0x000fca0003800000 */
[----:B------:R-:W-:Y:S02]  /*6dd0*/  ISETP.NE.AND P1, PT, R99, RZ, PT ;  /* 0x000000ff6300720c */ /* 0x000fe40003f25270 */
[----:B------:R-:W-:Y:S02]  /*6de0*/  ISETP.NE.AND P0, PT, R100, RZ, PT ;  /* 0x000000ff6400720c */ /* 0x000fe40003f05270 */
[----:B-1----:R-:W-:Y:S05]  /*6df0*/  IADD3 R3, P2, R216, R86, RZ ;  /* 0x00000056d8037210 */ /* 0x002fea0007f5e0ff */
[----:B------:R-:W-:Y:S04]  /*6e00*/  IMAD.X R2, R193, 0x1, R91, P2 ;  /* 0x00000001c1027824 */ /* 0x000fe800010e065b */
[----:B------:R-:W1:Y:S01]  /*6e10*/  @P1 LDS.128 R12, [R98+0x4900] ;  /* 0x00490000620c1984 */ /* 0x000e620000000c00 */
[----:B------:R-:W-:Y:S02]  /*6e20*/  @P1 IADD3 R5, P3, R120, R3, RZ ;  /* 0x0000000378051210 */ /* 0x000fe40007f7e0ff */
[----:B------:R-:W-:Y:S01]  /*6e30*/  @P0 IADD3 R3, P2, R3, R124, RZ ;  /* 0x0000007c03030210 */ /* 0x000fe20007f5e0ff */
[----:B------:R-:W2:Y:S02]  /*6e40*/  @P0 LDS.128 R8, [R97+0x4900] ;  /* 0x0049000061080984 */ /* 0x000ea40000000c00 */
[----:B------:R-:W-:Y:S01]  /*6e50*/  @P1 IMAD.X R16, R119, 0x1, R2, P3 ;  /* 0x0000000177101824 */ /* 0x000fe200018e0602 */
[----:B------:R-:W-:Y:S01]  /*6e60*/  @P1 LEA R4, P3, R5, c[0x0][0x1c8], 0x1 ;  /* 0x0000720005041a11 */ /* 0x000fe200078608ff */
[----:B------:R-:W-:Y:S01]  /*6e70*/  @P0 IMAD.X R6, R2, 0x1, R123, P2 ;  /* 0x0000000102060824 */ /* 0x000fe200010e067b */
[----:B------:R-:W-:Y:S02]  /*6e80*/  @P0 LEA R2, P2, R3, c[0x0][0x1c8], 0x1 ;  /* 0x0000720003020a11 */ /* 0x000fe400078408ff */
[----:B------:R-:W-:Y:S02]  /*6e90*/  @P1 LEA.HI.X R5, R5, c[0x0][0x1cc], R16, 0x1, P3 ;  /* 0x0000730005051a11 */ /* 0x000fe400018f0c10 */
[----:B------:R-:W-:Y:S03]  /*6ea0*/  @P0 LEA.HI.X R3, R3, c[0x0][0x1cc], R6, 0x1, P2 ;  /* 0x0000730003030a11 */ /* 0x000fe600010f0c06 */
[----:B-1----:R1:W-:Y:S04]  /*6eb0*/  @P1 STG.E.128 [R4.64], R12 ;  /* 0x0000000c04001986 */ /* 0x0023e8000c101d0a */
[----:B--2---:R1:W-:Y:S02]  /*6ec0*/  @P0 STG.E.128 [R2.64], R8 ;  /* 0x0000000802000986 */ /* 0x0043e4000c101d0a */
.L_x_87:
[----:B------:R-:W-:Y:S05]  /*6ed0*/  BSYNC B0 ;  /* 0x0000000000007941 */ /* 0x000fea0003800000 */
.L_x_86:
        /* <DEDUP_REMOVED lines=20> */
.L_x_89:
[----:B------:R-:W-:Y:S05]  /*7020*/  BSYNC B0 ;  /* 0x0000000000007941 */ /* 0x000fea0003800000 */
.L_x_88:
[----:B------:R-:W-:Y:S11]  /*7030*/  ISETP.GE.AND P0, PT, R169, R7, PT ;  /* 0x00000007a900720c */ /* 0x000ff60003f06270 */
[----:B------:R-:W-:Y:S02]  /*7040*/  @!UPT UIADD3 URZ, URZ, URZ, URZ ;  /* 0x0000003f3f3ff290 */ /* 0x000fe4000fffe03f */
        /* <DEDUP_REMOVED lines=17> */
.L_x_75:
[----:B------:R-:W-:Y:S05]  /*7160*/  BSYNC B2 ;  /* 0x0000000000027941 */ /* 0x000fea0003800000 */
.L_x_52:
[----:B------:R-:W-:Y:S01]  /*7170*/  IMAD R22, R42, -0x70, RZ ;  /* 0xffffff902a167824 */ /* 0x000fe200078e02ff */
[----:B------:R-:W-:Y:S01]  /*7180*/  BSSY B0, `(.L_x_90) ;  /* 0x000007c000007945 */ /* 0x000fe20003800000 */
[----:B-12---:R-:W-:Y:S02]  /*7190*/  IMAD R2, R106, 0x70, RZ ;  /* 0x000000706a027824 */ /* 0x006fe400078e02ff */
[----:B-----5:R-:W-:Y:S02]  /*71a0*/  IMAD.IADD R5, R135, 0x1, R22 ;  /* 0x0000000187057824 */ /* 0x020fe400078e0216 */
[----:B------:R-:W-:Y:S03]  /*71b0*/  IMAD.WIDE.U32 R20, R42, 0x70, RZ ;  /* 0x000000702a147825 */ /* 0x000fe600078e00ff */
[----:B------:R-:W-:Y:S01]  /*71c0*/  ISETP.GE.AND P5, PT, R5, 0x11, PT ;  /* 0x000000110500780c */ /* 0x000fe20003fa6270 */
[----:B------:R-:W-:Y:S01]  /*71d0*/  IMAD.IADD R23, R21, 0x1, R2 ;  /* 0x0000000115177824 */ /* 0x000fe200078e0202 */
[C---:B------:R-:W-:Y:S02]  /*71e0*/  ISETP.GE.AND P6, PT, R5.reuse, 0x1, PT ;  /* 0x000000010500780c */ /* 0x040fe40003fc6270 */
[----:B------:R-:W-:Y:S02]  /*71f0*/  ISETP.GE.AND P4, PT, R5, 0x21, PT ;  /* 0x000000210500780c */ /* 0x000fe40003f86270 */
[----:B------:R-:W-:Y:S02]  /*7200*/  IADD3 R4, P0, R161, R20, RZ ;  /* 0x00000014a1047210 */ /* 0x000fe40007f1e0ff */
[----:B------:R-:W-:Y:S02]  /*7210*/  ISETP.GE.AND P3, PT, R5, 0x31, PT ;  /* 0x000000310500780c */ /* 0x000fe40003f66270 */
[----:B------:R-:W-:Y:S02]  /*7220*/  IADD3.X R8, R23, R166, RZ, P0, !PT ;  /* 0x000000a617087210 */ /* 0x000fe400007fe4ff */
[C---:B------:R-:W-:Y:S02]  /*7230*/  ISETP.GE.AND P2, PT, R5.reuse, 0x41, PT ;  /* 0x000000410500780c */ /* 0x040fe40003f46270 */
[----:B------:R-:W-:Y:S01]  /*7240*/  @P5 IADD3 R9, P0, R4, 0x10, RZ ;  /* 0x0000001004095810 */ /* 0x000fe20007f1e0ff */
[----:B------:R-:W-:Y:S01]  /*7250*/  @P6 IMAD R6, R8, c[0x0][0x258], RZ ;  /* 0x0000960008066a24 */ /* 0x000fe200078e02ff */
[-C--:B------:R-:W-:Y:S01]  /*7260*/  @P6 MOV R3, R103.reuse ;  /* 0x0000006700036202 */ /* 0x080fe20000000f00 */
[----:B------:R-:W-:Y:S01]  /*7270*/  @P6 IMAD.MOV.U32 R2, RZ, RZ, R104 ;  /* 0x000000ffff026224 */ /* 0x000fe200078e0068 */
[----:B------:R-:W-:Y:S01]  /*7280*/  ISETP.GE.AND P1, PT, R5, 0x51, PT ;  /* 0x000000510500780c */ /* 0x000fe20003f26270 */
[----:B------:R-:W-:Y:S01]  /*7290*/  @P5 IMAD.X R7, RZ, RZ, R8, P0 ;  /* 0x000000ffff075224 */ /* 0x000fe200000e0608 */
[C---:B------:R-:W-:Y:S01]  /*72a0*/  @P4 IADD3 R11, P0, R4.reuse, 0x20, RZ ;  /* 0x00000020040b4810 */ /* 0x040fe20007f1e0ff */
[C---:B------:R-:W-:Y:S01]  /*72b0*/  @P6 IMAD.WIDE.U32 R2, R4.reuse, c[0x0][0x258], R2 ;  /* 0x0000960004026a25 */ /* 0x040fe200078e0002 */
[----:B------:R-:W-:Y:S02]  /*72c0*/  P2R R24, PR, RZ, 0x40 ;  /* 0x00000040ff187803 */ /* 0x000fe40000000000 */
[----:B------:R-:W-:Y:S01]  /*72d0*/  P2R R21, PR, RZ, 0x20 ;  /* 0x00000020ff157803 */ /* 0x000fe20000000000 */
[----:B------:R-:W-:Y:S02]  /*72e0*/  @P6 IMAD R6, R4, c[0x0][0x25c], R6 ;  /* 0x0000970004066a24 */ /* 0x000fe400078e0206 */
[----:B------:R-:W-:Y:S01]  /*72f0*/  @P4 IMAD.X R10, RZ, RZ, R8, P0 ;  /* 0x000000ffff0a4224 */ /* 0x000fe200000e0608 */
[C---:B------:R-:W-:Y:S01]  /*7300*/  @P6 LEA R18, P0, R2.reuse, c[0x0][0x250], 0x1 ;  /* 0x0000940002126a11 */ /* 0x040fe200078008ff */
[----:B------:R-:W-:Y:S02]  /*7310*/  @P6 IMAD.IADD R6, R3, 0x1, R6 ;  /* 0x0000000103066824 */ /* 0x000fe400078e0206 */
[----:B------:R-:W-:Y:S02]  /*7320*/  @P5 IMAD R3, R7, c[0x0][0x258], RZ ;  /* 0x0000960007035a24 */ /* 0x000fe400078e02ff */
[----:B------:R-:W-:Y:S01]  /*7330*/  @P5 IMAD.MOV.U32 R7, RZ, RZ, R103 ;  /* 0x000000ffff075224 */ /* 0x000fe200078e0067 */
[----:B------:R-:W-:Y:S01]  /*7340*/  @P6 LEA.HI.X R19, R2, c[0x0][0x254], R6, 0x1, P0 ;  /* 0x0000950002136a11 */ /* 0x000fe200000f0c06 */
[----:B------:R-:W-:Y:S01]  /*7350*/  @P4 IMAD.MOV.U32 R2, RZ, RZ, R104 ;  /* 0x000000ffff024224 */ /* 0x000fe200078e0068 */
[----:B------:R-:W-:Y:S01]  /*7360*/  @P5 MOV R6, R104 ;  /* 0x0000006800065202 */ /* 0x000fe20000000f00 */
[----:B------:R-:W-:Y:S04]  /*7370*/  @P4 IMAD R10, R10, c[0x0][0x258], RZ ;  /* 0x000096000a0a4a24 */ /* 0x000fe800078e02ff */
[C---:B------:R-:W-:Y:S04]  /*7380*/  @P5 IMAD.WIDE.U32 R6, R9.reuse, c[0x0][0x258], R6 ;  /* 0x0000960009065a25 */ /* 0x040fe800078e0006 */
[----:B------:R-:W-:Y:S01]  /*7390*/  @P5 IMAD R9, R9, c[0x0][0x25c], R3 ;  /* 0x0000970009095a24 */ /* 0x000fe200078e0203 */
[-C--:B------:R-:W-:Y:S02]  /*73a0*/  @P4 MOV R3, R103.reuse ;  /* 0x0000006700034202 */ /* 0x080fe40000000f00 */
[C---:B------:R-:W-:Y:S01]  /*73b0*/  @P5 LEA R16, P0, R6.reuse, c[0x0][0x250], 0x1 ;  /* 0x0000940006105a11 */ /* 0x040fe200078008ff */
[----:B------:R-:W-:Y:S02]  /*73c0*/  @P5 IMAD.IADD R9, R7, 0x1, R9 ;  /* 0x0000000107095824 */ /* 0x000fe400078e0209 */
[C---:B------:R-:W-:Y:S03]  /*73d0*/  @P4 IMAD.WIDE.U32 R2, R11.reuse, c[0x0][0x258], R2 ;  /* 0x000096000b024a25 */ /* 0x040fe600078e0002 */
[----:B------:R-:W-:Y:S01]  /*73e0*/  @P5 LEA.HI.X R17, R6, c[0x0][0x254], R9, 0x1, P0 ;  /* 0x0000950006115a11 */ /* 0x000fe200000f0c09 */
[----:B------:R-:W-:Y:S01]  /*73f0*/  @P4 IMAD R7, R11, c[0x0][0x25c], R10 ;  /* 0x000097000b074a24 */ /* 0x000fe200078e020a */
[----:B------:R-:W-:Y:S02]  /*7400*/  @P4 LEA R14, P0, R2, c[0x0][0x250], 0x1 ;  /* 0x00009400020e4a11 */ /* 0x000fe400078008ff */
[----:B------:R-:W-:Y:S01]  /*7410*/  ISETP.NE.AND P5, PT, R134, RZ, PT ;  /* 0x000000ff8600720c */ /* 0x000fe20003fa5270 */
[----:B------:R-:W-:Y:S05]  /*7420*/  @P4 IMAD.IADD R3, R3, 0x1, R7 ;  /* 0x0000000103034824 */ /* 0x000fea00078e0207 */
[----:B------:R-:W-:Y:S02]  /*7430*/  @P4 LEA.HI.X R15, R2, c[0x0][0x254], R3, 0x1, P0 ;  /* 0x00009500020f4a11 */ /* 0x000fe400000f0c03 */
[C---:B------:R-:W-:Y:S02]  /*7440*/  @P3 IADD3 R6, P0, R4.reuse, 0x30, RZ ;  /* 0x0000003004063810 */ /* 0x040fe40007f1e0ff */
[-C--:B------:R-:W-:Y:S02]  /*7450*/  @P3 MOV R3, R103.reuse ;  /* 0x0000006700033202 */ /* 0x080fe40000000f00 */
[-C--:B------:R-:W-:Y:S02]  /*7460*/  @P3 IADD3.X R2, RZ, R8.reuse, RZ, P0, !PT ;  /* 0x00000008ff023210 */ /* 0x080fe400007fe4ff */
[----:B------:R-:W-:Y:S03]  /*7470*/  @P2 IADD3 R7, P0, R4, 0x40, RZ ;  /* 0x0000004004072810 */ /* 0x000fe60007f1e0ff */
[----:B------:R-:W-:Y:S02]  /*7480*/  @P3 IMAD R9, R2, c[0x0][0x258], RZ ;  /* 0x0000960002093a24 */ /* 0x000fe400078e02ff */
[----:B------:R-:W-:Y:S02]  /*7490*/  @P3 IMAD.MOV.U32 R2, RZ, RZ, R104 ;  /* 0x000000ffff023224 */ /* 0x000fe400078e0068 */
[----:B------:R-:W-:Y:S02]  /*74a0*/  @P2 IMAD.X R10, RZ, RZ, R8, P0 ;  /* 0x000000ffff0a2224 */ /* 0x000fe400000e0608 */
[C---:B------:R-:W-:Y:S04]  /*74b0*/  @P3 IMAD.WIDE.U32 R2, R6.reuse, c[0x0][0x258], R2 ;  /* 0x0000960006023a25 */ /* 0x040fe800078e0002 */
[----:B------:R-:W-:Y:S01]  /*74c0*/  @P3 IMAD R6, R6, c[0x0][0x25c], R9 ;  /* 0x0000970006063a24 */ /* 0x000fe200078e0209 */
[C---:B------:R-:W-:Y:S03]  /*74d0*/  @P3 LEA R12, P0, R2.reuse, c[0x0][0x250], 0x1 ;  /* 0x00009400020c3a11 */ /* 0x040fe600078008ff */
[----:B------:R-:W-:Y:S01]  /*74e0*/  @P3 IMAD.IADD R6, R3, 0x1, R6 ;  /* 0x0000000103063824 */ /* 0x000fe200078e0206 */
[----:B------:R-:W-:Y:S04]  /*74f0*/  @P2 MOV R3, R103 ;  /* 0x0000006700032202 */ /* 0x000fe80000000f00 */
[----:B------:R-:W-:Y:S01]  /*7500*/  @P3 LEA.HI.X R13, R2, c[0x0][0x254], R6, 0x1, P0 ;  /* 0x00009500020d3a11 */ /* 0x000fe200000f0c06 */
[----:B------:R-:W-:Y:S02]  /*7510*/  @P2 IMAD R6, R10, c[0x0][0x258], RZ ;  /* 0x000096000a062a24 */ /* 0x000fe400078e02ff */
[----:B------:R-:W-:Y:S02]  /*7520*/  @P2 IMAD.MOV.U32 R2, RZ, RZ, R104 ;  /* 0x000000ffff022224 */ /* 0x000fe400078e0068 */
[C---:B------:R-:W-:Y:S02]  /*7530*/  @P2 IMAD R6, R7.reuse, c[0x0][0x25c], R6 ;  /* 0x0000970007062a24 */ /* 0x040fe400078e0206 */
[----:B------:R-:W-:Y:S04]  /*7540*/  @P2 IMAD.WIDE.U32 R2, R7, c[0x0][0x258], R2 ;  /* 0x0000960007022a25 */ /* 0x000fe800078e0002 */
[----:B------:R-:W-:Y:S01]  /*7550*/  @P2 IMAD.IADD R6, R3, 0x1, R6 ;  /* 0x0000000103062824 */ /* 0x000fe200078e0206 */
[C---:B------:R-:W-:Y:S01]  /*7560*/  @P2 LEA R10, P0, R2.reuse, c[0x0][0x250], 0x1 ;  /* 0x00009400020a2a11 */ /* 0x040fe200078008ff */
[----:B------:R-:W-:Y:S03]  /*7570*/  @P1 IMAD.MOV.U32 R3, RZ, RZ, R103 ;  /* 0x000000ffff031224 */ /* 0x000fe600078e0067 */
[----:B------:R-:W-:Y:S02]  /*7580*/  @P2 LEA.HI.X R11, R2, c[0x0][0x254], R6, 0x1, P0 ;  /* 0x00009500020b2a11 */ /* 0x000fe400000f0c06 */
[C---:B------:R-:W-:Y:S05]  /*7590*/  @P1 IADD3 R6, P0, R4.reuse, 0x50, RZ ;  /* 0x0000005004061810 */ /* 0x040fea0007f1e0ff */
[----:B------:R-:W-:Y:S01]  /*75a0*/  @P1 IMAD.X R2, RZ, RZ, R8, P0 ;  /* 0x000000ffff021224 */ /* 0x000fe200000e0608 */
[----:B------:R-:W-:Y:S11]  /*75b0*/  ISETP.GE.AND P0, PT, R5, 0x61, PT ;  /* 0x000000610500780c */ /* 0x000ff60003f06270 */
[----:B------:R-:W-:Y:S02]  /*75c0*/  @!UPT UIADD3 URZ, URZ, URZ, URZ ;  /* 0x0000003f3f3ff290 */ /* 0x000fe4000fffe03f */
[----:B------:R-:W-:Y:S01]  /*75d0*/  @P0 IADD3 R5, P6, R4, 0x60, RZ ;  /* 0x0000006004050810 */ /* 0x000fe20007fde0ff */
[----:B------:R-:W-:Y:S02]  /*75e0*/  @P1 IMAD R4, R2, c[0x0][0x258], RZ ;  /* 0x0000960002041a24 */ /* 0x000fe400078e02ff */
[----:B------:R-:W-:Y:S01]  /*75f0*/  @P1 IMAD.MOV.U32 R2, RZ, RZ, R104 ;  /* 0x000000ffff021224 */ /* 0x000fe200078e0068 */
[----:B------:R-:W-:Y:S01]  /*7600*/  @P0 IADD3.X R8, RZ, R8, RZ, P6, !PT ;  /* 0x00000008ff080210 */ /* 0x000fe200037fe4ff */
[C---:B------:R-:W-:Y:S02]  /*7610*/  @P1 IMAD R4, R6.reuse, c[0x0][0x25c], R4 ;  /* 0x0000970006041a24 */ /* 0x040fe400078e0204 */
[----:B------:R-:W-:Y:S05]  /*7620*/  @P1 IMAD.WIDE.U32 R2, R6, c[0x0][0x258], R2 ;  /* 0x0000960006021a25 */ /* 0x000fea00078e0002 */
[C---:B------:R-:W-:Y:S02]  /*7630*/  @P1 LEA R6, P6, R2.reuse, c[0x0][0x250], 0x1 ;  /* 0x0000940002061a11 */ /* 0x040fe400078c08ff */
[----:B------:R-:W-:Y:S01]  /*7640*/  @P1 IADD3 R4, R3, R4, RZ ;  /* 0x0000000403041210 */ /* 0x000fe20007ffe0ff */
[----:B------:R-:W-:Y:S03]  /*7650*/  @P0 IMAD.MOV.U32 R3, RZ, RZ, R103 ;  /* 0x000000ffff030224 */ /* 0x000fe600078e0067 */
[----:B------:R-:W-:Y:S01]  /*7660*/  @P1 LEA.HI.X R7, R2, c[0x0][0x254], R4, 0x1, P6 ;  /* 0x0000950002071a11 */ /* 0x000fe200030f0c04 */
[----:B------:R-:W-:Y:S02]  /*7670*/  @P0 IMAD R4, R8, c[0x0][0x258], RZ ;  /* 0x0000960008040a24 */ /* 0x000fe400078e02ff */
[----:B------:R-:W-:Y:S02]  /*7680*/  @P0 IMAD.MOV.U32 R2, RZ, RZ, R104 ;  /* 0x000000ffff020224 */ /* 0x000fe400078e0068 */
[C---:B------:R-:W-:Y:S02]  /*7690*/  @P0 IMAD R4, R5.reuse, c[0x0][0x25c], R4 ;  /* 0x0000970005040a24 */ /* 0x040fe400078e0204 */
[----:B------:R-:W-:Y:S05]  /*76a0*/  @P0 IMAD.WIDE.U32 R2, R5, c[0x0][0x258], R2 ;  /* 0x0000960005020a25 */ /* 0x000fea00078e0002 */
[----:B------:R-:W-:Y:S02]  /*76b0*/  @P0 IADD3 R3, R3, R4, RZ ;  /* 0x0000000403030210 */ /* 0x000fe40007ffe0ff */
[C---:B------:R-:W-:Y:S04]  /*76c0*/  @P0 LEA R4, P6, R2.reuse, c[0x0][0x250], 0x1 ;  /* 0x0000940002040a11 */ /* 0x040fe800078c08ff */
[----:B------:R-:W-:Y:S01]  /*76d0*/  @P0 LEA.HI.X R5, R2, c[0x0][0x254], R3, 0x1, P6 ;  /* 0x0000950002050a11 */ /* 0x000fe200030f0c03 */
[----:B------:R-:W-:Y:S01]  /*76e0*/  IMAD.IADD R2, R22, 0x1, R0 ;  /* 0x0000000116027824 */ /* 0x000fe200078e0200 */
[----:B------:R-:W-:Y:S11]  /*76f0*/  ISETP.NE.AND P6, PT, R24, RZ, PT ;  /* 0x000000ff1800720c */ /* 0x000ff60003fc5270 */
[----:B------:R-:W-:Y:S02]  /*7700*/  @!UPT UIADD3 URZ, URZ, URZ, URZ ;  /* 0x0000003f3f3ff290 */ /* 0x000fe4000fffe03f */
[----:B------:R-:W-:Y:S01]  /*7710*/  @!PT LDS RZ, [RZ] ;  /* 0x00000000fffff984 */ /* 0x000fe20000000800 */
[----:B------:R-:W-:Y:S01]  /*7720*/  @!PT LDS RZ, [RZ] ;  /* 0x00000000fffff984 */ /* 0x000fe20000000800 */
[----:B------:R-:W-:Y:S01]  /*7730*/  @!PT LDS RZ, [RZ] ;  /* 0x00000000fffff984 */ /* 0x000fe20000000800 */
[----:B------:R1:W-:Y:S01]  /*7740*/  @P6 LDGSTS.E.BYPASS.LTC128B.128 [R93+0x100], [R18.64], !P5 ;  /* 0x00100000125d6fae */ /* 0x0003e2000e901d4a */
[----:B------:R-:W-:Y:S02]  /*7750*/  ISETP.NE.AND P5, PT, R21, RZ, PT ;  /* 0x000000ff1500720c */ /* 0x000fe40003fa5270 */
[----:B------:R-:W-:Y:S11]  /*7760*/  ISETP.NE.AND P6, PT, R134, RZ, PT ;  /* 0x000000ff8600720c */ /* 0x000ff60003fc5270 */
[----:B------:R-:W-:Y:S02]  /*7770*/  @!UPT UIADD3 URZ, URZ, URZ, URZ ;  /* 0x0000003f3f3ff290 */ /* 0x000fe4000fffe03f */
[----:B------:R2:W-:Y:S08]  /*7780*/  @P5 LDGSTS.E.BYPASS.LTC128B.128 [R93+0x900], [R16.64], !P6 ;  /* 0x00900000105d5fae */ /* 0x0005f0000f101d4a */
[----:B------:R1:W-:Y:S08]  /*7790*/  @P4 LDGSTS.E.BYPASS.LTC128B.128 [R93+0x1100], [R14.64], !P6 ;  /* 0x011000000e5d4fae */ /* 0x0003f0000f101d4a */
[----:B------:R1:W-:Y:S08]  /*77a0*/  @P3 LDGSTS.E.BYPASS.LTC128B.128 [R93+0x1900], [R12.64], !P6 ;  /* 0x019000000c5d3fae */ /* 0x0003f0000f101d4a */
[----:B------:R1:W-:Y:S08]  /*77b0*/  @P2 LDGSTS.E.BYPASS.LTC128B.128 [R93+0x2100], [R10.64], !P6 ;  /* 0x021000000a5d2fae */ /* 0x0003f0000f101d4a */
[----:B------:R3:W-:Y:S08]  /*77c0*/  @P1 LDGSTS.E.BYPASS.LTC128B.128 [R93+0x2900], [R6.64], !P6 ;  /* 0x02900000065d1fae */ /* 0x0007f0000f101d4a */
[----:B------:R1:W-:Y:S08]  /*77d0*/  @P0 LDGSTS.E.BYPASS.LTC128B.128 [R93+0x3100], [R4.64], !P6 ;  /* 0x03100000045d0fae */ /* 0x0003f0000f101d4a */
[----:B------:R-:W0:Y:S01]  /*77e0*/  LDGDEPBAR ;  /* 0x00000000000079af */ /* 0x000e220000000000 */
[----:B---3--:R-:W-:Y:S02]  /*77f0*/  IMNMX R7, R2, 0x70, PT ;  /* 0x0000007002077817 */ /* 0x008fe40003800200 */
[----:B------:R-:W-:Y:S02]  /*7800*/  IADD3 R6, P0, R163, R20, RZ ;  /* 0x00000014a3067210 */ /* 0x000fe40007f1e0ff */
[----:B------:R-:W-:Y:S02]  /*7810*/  ISETP.GE.AND P1, PT, R102, R7, PT ;  /* 0x000000076600720c */ /* 0x000fe40003f26270 */
[----:B--2---:R-:W-:Y:S01]  /*7820*/  IADD3.X R16, R23, R162, RZ, P0, !PT ;  /* 0x000000a217107210 */ /* 0x004fe200007fe4ff */
[----:B------:R-:W-:Y:S04]  /*7830*/  DEPBAR.LE SB0, 0x0 ;  /* 0x000080000000791a */ /* 0x000fe80000000000 */
[----:B------:R-:W-:Y:S06]  /*7840*/  BAR.SYNC.DEFER_BLOCKING 0x0 ;  /* 0x0000000000007b1d */ /* 0x000fec0000010000 */
[----:B------:R-:W-:-:S05]  /*7850*/  @P1 BRA `(.L_x_91) ;  /* 0x000000e000001947 */ /* 0x000fca0003800000 */
[----:B-1----:R-:W-:Y:S01]  /*7860*/  ISETP.GE.AND P1, PT, R32, c[0x0][0x1d4], PT ;  /* 0x0000750020007a0c */ /* 0x002fe20003f26270 */
[----:B------:R-:W-:Y:S01]  /*7870*/  IMAD R2, R16, c[0x0][0x208], RZ ;  /* 0x0000820010027a24 */ /* 0x000fe200078e02ff */
[----:B------:R-:W-:Y:S01]  /*7880*/  ISETP.GE.AND P0, PT, R118, c[0x0][0x1d4], PT ;  /* 0x0000750076007a0c */ /* 0x000fe20003f06270 */
[----:B------:R-:W-:Y:S01]  /*7890*/  IMAD.MOV.U32 R4, RZ, RZ, R108 ;  /* 0x000000ffff047224 */ /* 0x000fe200078e006c */
[----:B------:R-:W-:Y:S01]  /*78a0*/  MOV R5, R107 ;  /* 0x0000006b00057202 */ /* 0x000fe20000000f00 */
[C---:B------:R-:W-:Y:S04]  /*78b0*/  IMAD R2, R6.reuse, c[0x0][0x20c], R2 ;  /* 0x0000830006027a24 */ /* 0x040fe800078e0202 */
[----:B------:R-:W-:Y:S04]  /*78c0*/  IMAD.WIDE.U32 R4, R6, c[0x0][0x208], R4 ;  /* 0x0000820006047a25 */ /* 0x000fe800078e0004 */
[----:B------:R-:W1:Y:S01]  /*78d0*/  @!P1 LDS.128 R12, [R98+0x100] ;  /* 0x00010000620c9984 */ /* 0x000e620000000c00 */
[----:B------:R-:W-:Y:S01]  /*78e0*/  IMAD.IADD R3, R5, 0x1, R2 ;  /* 0x0000000105037824 */ /* 0x000fe200078e0202 */
[C---:B------:R-:W-:Y:S02]  /*78f0*/  LEA R2, P2, R4.reuse, c[0x0][0x1f8], 0x1 ;  /* 0x00007e0004027a11 */ /* 0x040fe400078408ff */
[----:B------:R-:W2:Y:S02]  /*7900*/  @!P0 LDS.128 R8, [R97+0x100] ;  /* 0x0001000061088984 */ /* 0x000ea40000000c00 */
[----:B------:R-:W-:Y:S05]  /*7910*/  LEA.HI.X R3, R4, c[0x0][0x1fc], R3, 0x1, P2 ;  /* 0x00007f0004037a11 */ /* 0x000fea00010f0c03 */
[----:B-1----:R1:W-:Y:S04]  /*7920*/  @!P1 STG.E.128 [R2.64], R12 ;  /* 0x0000000c02009986 */ /* 0x0023e8000c101d0a */
[----:B--2---:R1:W-:Y:S02]  /*7930*/  @!P0 STG.E.128 [R2.64+0x40], R8 ;  /* 0x0000400802008986 */ /* 0x0043e4000c101d0a */
.L_x_91:
[----:B-1----:R-:W-:Y:S05]  /*7940*/  BSYNC B0 ;  /* 0x0000000000007941 */ /* 0x002fea0003800000 */
.L_x_90:
[----:B------:R-:W-:Y:S01]  /*7950*/  ISETP.GE.AND P0, PT, R171, R7, PT ;  /* 0x00000007ab00720c */ /* 0x000fe20003f06270 */
[----:B------:R-:W-:Y:S01]  /*7960*/  @!UPT UIADD3 URZ, URZ, URZ, URZ ;  /* 0x0000003f3f3ff290 */ /* 0x000fe2000fffe03f */
[----:B------:R-:W-:Y:S11]  /*7970*/  BSSY B0, `(.L_x_92) ;  /* 0x0000012000007945 */ /* 0x000ff60003800000 */
[----:B------:R-:W-:-:S05]  /*7980*/  @P0 BRA `(.L_x_93) ;  /* 0x0000010000000947 */ /* 0x000fca0003800000 */
[----:B------:R-:W-:Y:S01]  /*7990*/  ISETP.GE.AND P1, PT, R32, c[0x0][0x1d4], PT ;  /* 0x0000750020007a0c */ /* 0x000fe20003f26270 */
[----:B------:R-:W-:Y:S01]  /*79a0*/  IMAD.MOV.U32 R4, RZ, RZ, R108 ;  /* 0x000000ffff047224 */ /* 0x000fe200078e006c */
[----:B------:R-:W-:Y:S02]  /*79b0*/  ISETP.GE.AND P0, PT, R118, c[0x0][0x1d4], PT ;  /* 0x0000750076007a0c */ /* 0x000fe40003f06270 */
[----:B------:R-:W-:Y:S02]  /*79c0*/  IADD3 R2, P2, R6, 0x20, RZ ;  /* 0x0000002006027810 */ /* 0x000fe40007f5e0ff */
[----:B------:R-:W-:Y:S03]  /*79d0*/  MOV R5, R107 ;  /* 0x0000006b00057202 */ /* 0x000fe60000000f00 */
[----:B------:R-:W-:Y:S02]  /*79e0*/  IMAD.X R3, RZ, RZ, R16, P2 ;  /* 0x000000ffff037224 */ /* 0x000fe400010e0610 */
[C---:B------:R-:W-:Y:S02]  /*79f0*/  IMAD.WIDE.U32 R4, R2.reuse, c[0x0][0x208], R4 ;  /* 0x0000820002047a25 */ /* 0x040fe400078e0004 */
[----:B------:R-:W1:Y:S02]  /*7a00*/  @!P1 LDS.128 R12, [R98+0x1100] ;  /* 0x00110000620c9984 */ /* 0x000e640000000c00 */
[----:B------:R-:W-:Y:S02]  /*7a10*/  IMAD R3, R3, c[0x0][0x208], RZ ;  /* 0x0000820003037a24 */ /* 0x000fe400078e02ff */
[----:B------:R-:W2:Y:S02]  /*7a20*/  @!P0 LDS.128 R8, [R97+0x1100] ;  /* 0x0011000061088984 */ /* 0x000ea40000000c00 */
[----:B------:R-:W-:Y:S01]  /*7a30*/  IMAD R3, R2, c[0x0][0x20c], R3 ;  /* 0x0000830002037a24 */ /* 0x000fe200078e0203 */
[C---:B------:R-:W-:Y:S03]  /*7a40*/  LEA R2, P2, R4.reuse, c[0x0][0x1f8], 0x1 ;  /* 0x00007e0004027a11 */ /* 0x040fe600078408ff */
[----:B------:R-:W-:Y:S05]  /*7a50*/  IMAD.IADD R3, R5, 0x1, R3 ;  /* 0x0000000105037824 */ /* 0x000fea00078e0203 */
[----:B------:R-:W-:Y:S05]  /*7a60*/  LEA.HI.X R3, R4, c[0x0][0x1fc], R3, 0x1, P2 ;  /* 0x00007f0004037a11 */ /* 0x000fea00010f0c03 */
[----:B-1----:R1:W-:Y:S04]  /*7a70*/  @!P1 STG.E.128 [R2.64], R12 ;  /* 0x0000000c02009986 */ /* 0x0023e8000c101d0a */
[----:B--2---:R1:W-:Y:S02]  /*7a80*/  @!P0 STG.E.128 [R2.64+0x40], R8 ;  /* 0x0000400802008986 */ /* 0x0043e4000c101d0a */
.L_x_93:
[----:B------:R-:W-:Y:S05]  /*7a90*/  BSYNC B0 ;  /* 0x0000000000007941 */ /* 0x000fea0003800000 */
.L_x_92:
[----:B------:R-:W-:Y:S01]  /*7aa0*/  ISETP.GE.AND P0, PT, R170, R7, PT ;  /* 0x00000007aa00720c */ /* 0x000fe20003f06270 */
[----:B------:R-:W-:Y:S01]  /*7ab0*/  @!UPT UIADD3 URZ, URZ, URZ, URZ ;  /* 0x0000003f3f3ff290 */ /* 0x000fe2000fffe03f */
[----:B------:R-:W-:Y:S11]  /*7ac0*/  BSSY B0, `(.L_x_94) ;  /* 0x0000012000007945 */ /* 0x000ff60003800000 */
[----:B------:R-:W-:-:S05]  /*7ad0*/  @P0 BRA `(.L_x_95) ;  /* 0x0000010000000947 */ /* 0x000fca0003800000 */
[----:B------:R-:W-:Y:S01]  /*7ae0*/  ISETP.GE.AND P1, PT, R32, c[0x0][0x1d4], PT ;  /* 0x0000750020007a0c */ /* 0x000fe20003f26270 */
[----:B------:R-:W-:Y:S01]  /*7af0*/  IMAD.MOV.U32 R4, RZ, RZ, R108 ;  /* 0x000000ffff047224 */ /* 0x000fe200078e006c */
[----:B------:R-:W-:Y:S02]  /*7b00*/  ISETP.GE.AND P0, PT, R118, c[0x0][0x1d4], PT ;  /* 0x0000750076007a0c */ /* 0x000fe40003f06270 */
[----:B-1----:R-:W-:Y:S02]  /*7b10*/  IADD3 R2, P2, R6, 0x40, RZ ;  /* 0x0000004006027810 */ /* 0x002fe40007f5e0ff */
        /* <DEDUP_REMOVED lines=12> */
.L_x_95:
[----:B------:R-:W-:Y:S05]  /*7be0*/  BSYNC B0 ;  /* 0x0000000000007941 */ /* 0x000fea0003800000 */
.L_x_94:
        /* <DEDUP_REMOVED lines=20> */
.L_x_97:
[----:B------:R-:W-:Y:S05]  /*7d30*/  BSYNC B0 ;  /* 0x0000000000007941 */ /* 0x000fea0003800000 */
.L_x_96:
[C---:B------:R-:W-:Y:S02]  /*7d40*/  ISETP.GT.AND P0, PT, R42.reuse, R165, PT ;  /* 0x000000a52a00720c */ /* 0x040fe40003f04270 */
[----:B------:R-:W-:Y:S11]  /*7d50*/  IADD3 R42, R42, -0x1, RZ ;  /* 0xffffffff2a2a7810 */ /* 0x000ff60007ffe0ff */
[----:B------:R-:W-:Y:S01]  /*7d60*/  @P0 SHF.R.S32.HI R5, RZ, 0x1f, R42 ;  /* 0x0000001fff050819 */ /* 0x000fe2000001142a */
[----:B------:R-:W-:Y:S02]  /*7d70*/  @P0 IMAD R4, R210, R42, RZ ;  /* 0x0000002ad2040224 */ /* 0x000fe400078e02ff */
[----:B-1----:R-:W-:Y:S02]  /*7d80*/  @P0 IMAD.MOV.U32 R2, RZ, RZ, R140 ;  /* 0x000000ffff020224 */ /* 0x002fe400078e008c */
[----:B------:R-:W-:Y:S02]  /*7d90*/  @P0 IMAD.MOV.U32 R3, RZ, RZ, R137 ;  /* 0x000000ffff030224 */ /* 0x000fe400078e0089 */
[-C--:B------:R-:W-:Y:S02]  /*7da0*/  @P0 IMAD R4, R5, R180.reuse, R4 ;  /* 0x000000b405040224 */ /* 0x080fe400078e0204 */
[----:B------:R-:W-:Y:S04]  /*7db0*/  @P0 IMAD.WIDE.U32 R2, R42, R180, R2 ;  /* 0x000000b42a020225 */ /* 0x000fe800078e0002 */
[----:B------:R-:W-:Y:S01]  /*7dc0*/  @P0 IMAD.IADD R4, R3, 0x1, R4 ;  /* 0x0000000103040824 */ /* 0x000fe200078e0204 */
[C---:B------:R-:W-:Y:S04]  /*7dd0*/  @P0 LEA R10, P1, R2.reuse, c[0x0][0x220], 0x1 ;  /* 0x00008800020a0a11 */ /* 0x040fe800078208ff */
[----:B------:R-:W-:Y:S02]  /*7de0*/  @P0 LEA.HI.X R11, R2, c[0x0][0x224], R4, 0x1, P1 ;  /* 0x00008900020b0a11 */ /* 0x000fe400008f0c04 */
[-C--:B------:R-:W-:Y:S03]  /*7df0*/  @P0 IADD3 R12, P2, R10, R172.reuse, RZ ;  /* 0x000000ac0a0c0210 */ /* 0x080fe60007f5e0ff */
[----:B------:R-:W-:Y:S01]  /*7e00*/  @!PT LDS RZ, [RZ] ;  /* 0x00000000fffff984 */ /* 0x000fe20000000800 */
[----:B------:R-:W-:Y:S01]  /*7e10*/  @!PT LDS RZ, [RZ] ;  /* 0x00000000fffff984 */ /* 0x000fe20000000800 */
[----:B------:R-:W-:Y:S01]  /*7e20*/  @!PT LDS RZ, [RZ] ;  /* 0x00000000fffff984 */ /* 0x000fe20000000800 */
[----:B------:R1:W-:Y:S01]  /*7e30*/  @P0 LDGSTS.E.BYPASS.LTC128B.128 [R93+0x3900], [R10.64], !P6 ;  /* 0x039000000a5d0fae */ /* 0x0003e2000f101d4a */
[-C--:B------:R-:W-:Y:S01]  /*7e40*/  @P0 IADD3 R8, P1, R12, R172.reuse, RZ ;  /* 0x000000ac0c080210 */ /* 0x080fe20007f3e0ff */
[--C-:B------:R-:W-:Y:S03]  /*7e50*/  @P0 IMAD.X R13, R11, 0x1, R168.reuse, P2 ;  /* 0x000000010b0d0824 */ /* 0x100fe600010e06a8 */
[----:B------:R-:W-:Y:S02]  /*7e60*/  @P0 IADD3 R6, P2, R8, R172, RZ ;  /* 0x000000ac08060210 */ /* 0x000fe40007f5e0ff */
[----:B------:R2:W-:Y:S01]  /*7e70*/  @P0 LDGSTS.E.BYPASS.LTC128B.128 [R93+0x4100], [R12.64], !P6 ;  /* 0x041000000c5d0fae */ /* 0x0005e2000f101d4a */
[----:B------:R-:W-:Y:S02]  /*7e80*/  @P0 IADD3.X R9, R13, R168, RZ, P1, !PT ;  /* 0x000000a80d090210 */ /* 0x000fe40000ffe4ff */
[-C--:B------:R-:W-:Y:S03]  /*7e90*/  @P0 IADD3 R4, P1, R6, R172.reuse, RZ ;  /* 0x000000ac06040210 */ /* 0x080fe60007f3e0ff */
[----:B------:R2:W-:Y:S01]  /*7ea0*/  @P0 LDGSTS.E.BYPASS.LTC128B.128 [R93+0x4900], [R8.64], !P6 ;  /* 0x04900000085d0fae */ /* 0x0005e2000f101d4a */
[--C-:B------:R-:W-:Y:S01]  /*7eb0*/  @P0 IMAD.X R7, R9, 0x1, R168.reuse, P2 ;  /* 0x0000000109070824 */ /* 0x100fe200010e06a8 */
[----:B------:R-:W-:Y:S03]  /*7ec0*/  @P0 IADD3 R2, P2, R4, R172, RZ ;  /* 0x000000ac04020210 */ /* 0x000fe60007f5e0ff */
[--C-:B------:R-:W-:Y:S01]  /*7ed0*/  @P0 IMAD.X R5, R7, 0x1, R168.reuse, P1 ;  /* 0x0000000107050824 */ /* 0x100fe200008e06a8 */
[----:B------:R2:W-:Y:S04]  /*7ee0*/  @P0 LDGSTS.E.BYPASS.LTC128B.128 [R93+0x5100], [R6.64], !P6 ;  /* 0x05100000065d0fae */ /* 0x0005e8000f101d4a */
[----:B------:R2:W-:Y:S01]  /*7ef0*/  @P0 LDGSTS.E.BYPASS.LTC128B.128 [R93+0x5900], [R4.64], !P6 ;  /* 0x05900000045d0fae */ /* 0x0005e2000f101d4a */
[----:B------:R-:W-:Y:S02]  /*7f00*/  @P0 IADD3.X R3, R5, R168, RZ, P2, !PT ;  /* 0x000000a805030210 */ /* 0x000fe400017fe4ff */
[----:B-1----:R-:W-:Y:S03]  /*7f10*/  @P0 IADD3 R10, P1, R2, R172, RZ ;  /* 0x000000ac020a0210 */ /* 0x002fe60007f3e0ff */
[----:B------:R2:W-:Y:S02]  /*7f20*/  @P0 LDGSTS.E.BYPASS.LTC128B.128 [R93+0x6100], [R2.64], !P6 ;  /* 0x06100000025d0fae */ /* 0x0005e4000f101d4a */
[----:B------:R-:W-:Y:S05]  /*7f30*/  @P0 IMAD.X R11, R3, 0x1, R168, P1 ;  /* 0x00000001030b0824 */ /* 0x000fea00008e06a8 */
[----:B------:R2:W-:Y:S04]  /*7f40*/  @P0 LDGSTS.E.BYPASS.LTC128B.128 [R93+0x6900], [R10.64], !P6 ;  /* 0x069000000a5d0fae */ /* 0x0005e8000f101d4a */
[----:B------:R-:W0:Y:S01]  /*7f50*/  LDGDEPBAR ;  /* 0x00000000000079af */ /* 0x000e220000000000 */
[----:B------:R-:W-:-:S05]  /*7f60*/  @P0 BRA `(.L_x_98) ;  /* 0xffff9f3000000947 */ /* 0x000fca000383ffff */
[----:B------:R-:W-:Y:S06]  /*7f70*/  BAR.SYNC.DEFER_BLOCKING 0x0 ;  /* 0x0000000000007b1d */ /* 0x000fec0000010000 */
.L_x_51:
[----:B-1----:R-:W-:Y:S01]  /*7f80*/  ISETP.GE.AND P0, PT, R205, 0x1, PT ;  /* 0x00000001cd00780c */ /* 0x002fe20003f06270 */
[----:B--2---:R-:W-:Y:S01]  /*7f90*/  IMAD.IADD R13, R191, 0x1, R190 ;  /* 0x00000001bf0d7824 */ /* 0x004fe200078e02be */
[----:B------:R-:W-:Y:S01]  /*7fa0*/  PLOP3.LUT P4, PT, PT, PT, PT, 0x80, 0x0 ;  /* 0x000000000000781c */ /* 0x000fe20003f8f070 */
[----:B------:R-:W-:Y:S01]  /*7fb0*/  CS2R R178, SRZ ;  /* 0x0000000000b27805 */ /* 0x000fe2000001ff00 */
[----:B------:R-:W-:Y:S01]  /*7fc0*/  CS2R R176, SRZ ;  /* 0x0000000000b07805 */ /* 0x000fe2000001ff00 */
[----:B------:R-:W-:Y:S01]  /*7fd0*/  CS2R R182, SRZ ;  /* 0x0000000000b67805 */ /* 0x000fe2000001ff00 */
[----:B------:R-:W-:Y:S01]  /*7fe0*/  MOV R12, RZ ;  /* 0x000000ff000c7202 */ /* 0x000fe20000000f00 */
[----:B------:R-:W-:Y:S01]  /*7ff0*/  IMAD.MOV.U32 R180, RZ, RZ, RZ ;  /* 0x000000ffffb47224 */ /* 0x000fe200078e00ff */
[----:B------:R-:W-:Y:S01]  /*8000*/  CS2R R14, SRZ ;  /* 0x00000000000e7805 */ /* 0x000fe2000001ff00 */
[----:B------:R-:W-:Y:S01]  /*8010*/  MOV R174, RZ ;  /* 0x000000ff00ae7202 */ /* 0x000fe20000000f00 */
[----:B------:R-:W-:Y:S01]  /*8020*/  CS2R R172, SRZ ;  /* 0x0000000000ac7805 */ /* 0x000fe2000001ff00 */
[----:B------:R-:W-:Y:S01]  /*8030*/  CS2R R16, SRZ ;  /* 0x0000000000107805 */ /* 0x000fe2000001ff00 */
[----:B------:R-:W-:Y:S01]  /*8040*/  IMAD.MOV.U32 R170, RZ, RZ, RZ ;  /* 0x000000ffffaa7224 */ /* 0x000fe200078e00ff */
[----:B------:R-:W-:Y:S01]  /*8050*/  MOV R168, RZ ;  /* 0x000000ff00a87202 */ /* 0x000fe20000000f00 */
[----:B------:R-:W-:Y:S01]  /*8060*/  CS2R R20, SRZ ;  /* 0x0000000000147805 */ /* 0x000fe2000001ff00 */
[----:B------:R-:W-:Y:S01]  /*8070*/  IMAD.MOV.U32 R162, RZ, RZ, RZ ;  /* 0x000000ffffa27224 */ /* 0x000fe200078e00ff */
[----:B------:R-:W-:Y:S01]  /*8080*/  CS2R R18, SRZ ;  /* 0x0000000000127805 */ /* 0x000fe2000001ff00 */
[----:B------:R-:W-:Y:S01]  /*8090*/  MOV R160, RZ ;  /* 0x000000ff00a07202 */ /* 0x000fe20000000f00 */
[----:B------:R-:W-:Y:S01]  /*80a0*/  IMAD.MOV.U32 R166, RZ, RZ, RZ ;  /* 0x000000ffffa67224 */ /* 0x000fe200078e00ff */
[----:B------:R-:W-:Y:S01]  /*80b0*/  MOV R164, RZ ;  /* 0x000000ff00a47202 */ /* 0x000fe20000000f00 */
[----:B------:R-:W-:Y:S01]  /*80c0*/  CS2R R158, SRZ ;  /* 0x00000000009e7805 */ /* 0x000fe2000001ff00 */
[----:B------:R-:W-:Y:S01]  /*80d0*/  IMAD.MOV.U32 R156, RZ, RZ, RZ ;  /* 0x000000ffff9c7224 */ /* 0x000fe200078e00ff */
[----:B------:R-:W-:Y:S01]  /*80e0*/  CS2R R22, SRZ ;  /* 0x0000000000167805 */ /* 0x000fe2000001ff00 */
[----:B------:R-:W-:Y:S01]  /*80f0*/  MOV R154, RZ ;  /* 0x000000ff009a7202 */ /* 0x000fe20000000f00 */
[----:B------:R-:W-:Y:S01]  /*8100*/  IMAD.MOV.U32 R152, RZ, RZ, RZ ;  /* 0x000000ffff987224 */ /* 0x000fe200078e00ff */
[----:B------:R-:W-:Y:S01]  /*8110*/  CS2R R146, SRZ ;  /* 0x0000000000927805 */ /* 0x000fe2000001ff00 */
[----:B------:R-:W-:Y:S01]  /*8120*/  CS2R R30, SRZ ;  /* 0x00000000001e7805 */ /* 0x000fe2000001ff00 */
[----:B------:R-:W-:Y:S01]  /*8130*/  MOV R144, RZ ;  /* 0x000000ff00907202 */ /* 0x000fe20000000f00 */
[----:B------:R-:W-:Y:S01]  /*8140*/  CS2R R24, SRZ ;  /* 0x0000000000187805 */ /* 0x000fe2000001ff00 */
[----:B------:R-:W-:Y:S01]  /*8150*/  IMAD.MOV.U32 R150, RZ, RZ, RZ ;  /* 0x000000ffff967224 */ /* 0x000fe200078e00ff */
[----:B------:R-:W-:Y:S01]  /*8160*/  CS2R R148, SRZ ;  /* 0x0000000000947805 */ /* 0x000fe2000001ff00 */
[----:B------:R-:W-:Y:S01]  /*8170*/  CS2R R142, SRZ ;  /* 0x00000000008e7805 */ /* 0x000fe2000001ff00 */
[----:B------:R-:W-:Y:S01]  /*8180*/  MOV R140, RZ ;  /* 0x000000ff008c7202 */ /* 0x000fe20000000f00 */
[----:B------:R-:W-:Y:S01]  /*8190*/  IMAD.MOV.U32 R27, RZ, RZ, RZ ;  /* 0x000000ffff1b7224 */ /* 0x000fe200078e00ff */
[----:B------:R-:W-:Y:S01]  /*81a0*/  MOV R138, RZ ;  /* 0x000000ff008a7202 */ /* 0x000fe20000000f00 */
[----:B------:R-:W-:Y:S01]  /*81b0*/  CS2R R28, SRZ ;  /* 0x00000000001c7805 */ /* 0x000fe2000001ff00 */
[----:B------:R-:W-:Y:S01]  /*81c0*/  IMAD.MOV.U32 R136, RZ, RZ, RZ ;  /* 0x000000ffff887224 */ /* 0x000fe200078e00ff */
[----:B------:R-:W-:Y:S01]  /*81d0*/  CS2R R130, SRZ ;  /* 0x0000000000827805 */ /* 0x000fe2000001ff00 */
[----:B------:R-:W-:Y:S01]  /*81e0*/  CS2R R32, SRZ ;  /* 0x0000000000207805 */ /* 0x000fe2000001ff00 */
[----:B------:R-:W-:Y:S01]  /*81f0*/  MOV R128, RZ ;  /* 0x000000ff00807202 */ /* 0x000fe20000000f00 */
[----:B------:R-:W-:Y:S01]  /*8200*/  IMAD.MOV.U32 R134, RZ, RZ, RZ ;  /* 0x000000ffff867224 */ /* 0x000fe200078e00ff */
[----:B------:R-:W-:Y:S01]  /*8210*/  CS2R R132, SRZ ;  /* 0x0000000000847805 */ /* 0x000fe2000001ff00 */
[----:B------:R-:W-:Y:S01]  /*8220*/  CS2R R122, SRZ ;  /* 0x00000000007a7805 */ /* 0x000fe2000001ff00 */
[----:B------:R-:W-:Y:S01]  /*8230*/  MOV R120, RZ ;  /* 0x000000ff00787202 */ /* 0x000fe20000000f00 */
[----:B------:R-:W-:Y:S01]  /*8240*/  IMAD.MOV.U32 R126, RZ, RZ, RZ ;  /* 0x000000ffff7e7224 */ /* 0x000fe200078e00ff */
[----:B------:R-:W-:Y:S01]  /*8250*/  CS2R R124, SRZ ;  /* 0x00000000007c7805 */ /* 0x000fe2000001ff00 */
[----:B------:R-:W-:Y:S01]  /*8260*/  CS2R R38, SRZ ;  /* 0x0000000000267805 */ /* 0x000fe2000001ff00 */
[----:B------:R-:W-:Y:S01]  /*8270*/  CS2R R36, SRZ ;  /* 0x0000000000247805 */ /* 0x000fe2000001ff00 */
[----:B------:R-:W-:Y:S05]  /*8280*/  @!P0 BRA `(.L_x_99) ;  /* 0x00010ab000008947 */ /* 0x000fea0003800000 */
[----:B------:R-:W2:Y:S01]  /*8290*/  LDL R34, [R1+0x28] ;  /* 0x0000280001227983 */ /* 0x000ea20000100800 */
[----:B------:R-:W-:-:S03]  /*82a0*/  ISETP.NE.U32.AND P0, PT, RZ, c[0x0][0x340], PT ;  /* 0x0000d000ff007a0c */ /* 0x000fc60003f05070 */
[----:B------:R-:W3:Y:S01]  /*82b0*/  LDL R198, [R1] ;  /* 0x0000000001c67983 */ /* 0x000ee20000100800 */
[----:B------:R-:W-:Y:S02]  /*82c0*/  ISETP.NE.AND.EX P1, PT, RZ, c[0x0][0x344], PT, P0 ;  /* 0x0000d100ff007a0c */ /* 0x000fe40003f25300 */
[----:B------:R-:W-:Y:S01]  /*82d0*/  SHF.R.S32.HI R0, RZ, 0x1f, R184 ;  /* 0x0000001fff007819 */ /* 0x000fe200000114b8 */
[----:B------:R-:W1:Y:S01]  /*82e0*/  S2R R26, SR_CTAID.Y ;  /* 0x00000000001a7919 */ /* 0x000e620000002600 */
[----:B------:R-:W-:Y:S01]  /*82f0*/  SHF.R.S32.HI R25, RZ, 0x1f, R217 ;  /* 0x0000001fff197819 */ /* 0x000fe200000114d9 */
[----:B------:R-:W-:Y:S01]  /*8300*/  IMAD.MOV.U32 R5, RZ, RZ, c[0x0][0x2c4] ;  /* 0x0000b100ff057624 */ /* 0x000fe200078e00ff */
[----:B------:R-:W-:-:S07]  /*8310*/  P2R R24, PR, RZ, 0x2 ;  /* 0x00000002ff187803 */ /* 0x000fce0000000000 */
[----:B------:R-:W-:Y:S02]  /*8320*/  @P1 IMAD.MOV.U32 R2, RZ, RZ, 0x4 ;  /* 0x00000004ff021424 */ /* 0x000fe400078e00ff */
[----:B------:R-:W-:Y:S01]  /*8330*/  IMAD R0, R0, c[0x0][0x178], RZ ;  /* 0x00005e0000007a24 */ /* 0x000fe200078e02ff */
[----:B------:R-:W-:-:S03]  /*8340*/  LEA.HI R4, R25, R217, RZ, 0x3 ;  /* 0x000000d919047211 */ /* 0x000fc600078f18ff */
[----:B------:R-:W-:Y:S01]  /*8350*/  IMAD R0, R184, c[0x0][0x17c], R0 ;  /* 0x00005f00b8007a24 */ /* 0x000fe200078e0200 */
[----:B------:R-:W-:Y:S02]  /*8360*/  SHF.R.S32.HI R44, RZ, 0x3, R4 ;  /* 0x00000003ff2c7819 */ /* 0x000fe40000011404 */
[----:B------:R-:W-:-:S04]  /*8370*/  ISETP.NE.U32.AND P0, PT, RZ, c[0x0][0x348], PT ;  /* 0x0000d200ff007a0c */ /* 0x000fc80003f05070 */
[----:B------:R-:W-:Y:S01]  /*8380*/  ISETP.NE.AND.EX P0, PT, RZ, c[0x0][0x34c], PT, P0 ;  /* 0x0000d300ff007a0c */ /* 0x000fe20003f05300 */
[----:B------:R-:W-:Y:S02]  /*8390*/  IMAD R19, R215, 0x80, R44 ;  /* 0x00000080d7137824 */ /* 0x000fe400078e022c */
[----:B------:R-:W-:-:S03]  /*83a0*/  IMAD R23, R192, c[0x0][0x2c4], RZ ;  /* 0x0000b100c0177a24 */ /* 0x000fc600078e02ff */
[C---:B------:R-:W-:Y:S02]  /*83b0*/  IADD3 R10, R19.reuse, 0x10, RZ ;  /* 0x00000010130a7810 */ /* 0x040fe40007ffe0ff */
[----:B------:R-:W-:Y:S02]  /*83c0*/  ISETP.GE.AND P2, PT, R19, R23, PT ;  /* 0x000000171300720c */ /* 0x000fe40003f46270 */
[----:B------:R-:W-:Y:S02]  /*83d0*/  LEA.HI R8, R25, R217, RZ, 0x6 ;  /* 0x000000d919087211 */ /* 0x000fe400078f30ff */
[----:B------:R-:W-:Y:S01]  /*83e0*/  IADD3 R11, R19, 0x20, RZ ;  /* 0x00000020130b7810 */ /* 0x000fe20007ffe0ff */
[----:B--2---:R-:W-:-:S05]  /*83f0*/  @P1 IMAD.WIDE R2, R34, R2, c[0x0][0x340] ;  /* 0x0000d00022021625 */ /* 0x004fca00078e0202 */
[----:B------:R2:W4:Y:S01]  /*8400*/  @P1 LDG.E R22, [R2.64] ;  /* 0x0000000a02161981 */ /* 0x000522000c1e1900 */
[----:B------:R-:W-:Y:S01]  /*8410*/  ISETP.NE.AND P1, PT, R5, 0x1, PT ;  /* 0x000000010500780c */ /* 0x000fe20003f25270 */
[----:B------:R-:W-:Y:S01]  /*8420*/  IMAD.MOV.U32 R193, RZ, RZ, c[0x0][0x1e0] ;  /* 0x00007800ffc17624 */ /* 0x000fe200078e00ff */
[----:B------:R-:W-:Y:S02]  /*8430*/  SHF.R.S32.HI R21, RZ, 0x1f, R34 ;  /* 0x0000001fff157819 */ /* 0x000fe40000011422 */
[----:B------:R-:W-:Y:S02]  /*8440*/  IADD3 R18, P6, R44, R13, RZ ;  /* 0x0000000d2c127210 */ /* 0x000fe40007fde0ff */
[----:B------:R-:W-:Y:S02]  /*8450*/  SEL R6, R21, RZ, !P0 ;  /* 0x000000ff15067207 */ /* 0x000fe40004000000 */
[----:B---3--:R-:W-:Y:S02]  /*8460*/  IADD3 R45, R198, -0x1, RZ ;  /* 0xffffffffc62d7810 */ /* 0x008fe40007ffe0ff */
[----:B------:R-:W-:Y:S01]  /*8470*/  LEA.HI R50, R25, R217, RZ, 0x4 ;  /* 0x000000d919327211 */ /* 0x000fe200078f20ff */
[----:B------:R-:W-:Y:S01]  /*8480*/  IMAD R6, R6, c[0x0][0x1c0], RZ ;  /* 0x0000700006067a24 */ /* 0x000fe200078e02ff */
[----:B------:R-:W-:-:S02]  /*8490*/  SHF.R.S32.HI R49, RZ, 0x1f, R45 ;  /* 0x0000001fff317819 */ /* 0x000fc4000001142d */
[----:B------:R-:W-:-:S04]  /*84a0*/  LEA.HI R190, R25, R217, RZ, 0x5 ;  /* 0x000000d919be7211 */ /* 0x000fc800078f28ff */
[----:B------:R-:W-:Y:S01]  /*84b0*/  SHF.R.S32.HI R51, RZ, 0x5, R190 ;  /* 0x00000005ff337819 */ /* 0x000fe200000114be */
[----:B--2---:R-:W-:-:S04]  /*84c0*/  IMAD.WIDE.U32 R2, R184, c[0x0][0x178], RZ ;  /* 0x00005e00b8027a25 */ /* 0x004fc800078e00ff */
[----:B------:R-:W-:Y:S01]  /*84d0*/  IMAD.IADD R3, R3, 0x1, R0 ;  /* 0x0000000103037824 */ /* 0x000fe200078e0200 */
[----:B------:R-:W-:Y:S02]  /*84e0*/  LOP3.LUT R0, R4, 0xfffffff8, RZ, 0xc0, !PT ;  /* 0xfffffff804007812 */ /* 0x000fe400078ec0ff */
[----:B------:R-:W-:Y:S01]  /*84f0*/  SEL R4, R34, RZ, !P0 ;  /* 0x000000ff22047207 */ /* 0x000fe20004000000 */
[----:B-1----:R-:W-:-:S04]  /*8500*/  IMAD.WIDE.U32 R2, R26, c[0x0][0x1b8], R2 ;  /* 0x00006e001a027a25 */ /* 0x002fc800078e0002 */
[----:B------:R-:W-:Y:S02]  /*8510*/  IMAD.IADD R46, R217, 0x1, -R0 ;  /* 0x00000001d92e7824 */ /* 0x000fe400078e0a00 */
[----:B------:R-:W-:Y:S02]  /*8520*/  IMAD R0, R220, c[0x0][0x1b8], RZ ;  /* 0x00006e00dc007a24 */ /* 0x000fe400078e02ff */
[----:B------:R-:W-:Y:S02]  /*8530*/  IMAD R5, R46, 0x10, R44 ;  /* 0x000000102e057824 */ /* 0x000fe400078e022c */
[----:B------:R-:W-:Y:S02]  /*8540*/  IMAD R0, R26, c[0x0][0x1bc], R0 ;  /* 0x00006f001a007a24 */ /* 0x000fe400078e0200 */
[----:B------:R-:W-:Y:S02]  /*8550*/  IMAD R5, R215, 0x80, R5 ;  /* 0x00000080d7057824 */ /* 0x000fe400078e0205 */
[----:B------:R-:W-:-:S02]  /*8560*/  IMAD.IADD R3, R3, 0x1, R0 ;  /* 0x0000000103037824 */ /* 0x000fc400078e0200 */
[----:B------:R-:W-:-:S04]  /*8570*/  @P1 IMAD.HI.U32 R7, R5, c[0x0][0x2c8], RZ ;  /* 0x0000b20005071a27 */ /* 0x000fc800078e00ff */
[----:B------:R-:W-:Y:S01]  /*8580*/  IMAD.MOV.U32 R0, RZ, RZ, R5 ;  /* 0x000000ffff007224 */ /* 0x000fe200078e0005 */
[----:B------:R-:W-:Y:S01]  /*8590*/  @P1 SHF.R.U32.HI R0, RZ, c[0x0][0x2cc], R7 ;  /* 0x0000b300ff001a19 */ /* 0x000fe20000011607 */
[----:B------:R-:W-:Y:S01]  /*85a0*/  IMAD R6, R4, c[0x0][0x1c4], R6 ;  /* 0x0000710004067a24 */ /* 0x000fe200078e0206 */
[----:B------:R-:W-:Y:S01]  /*85b0*/  ISETP.GE.AND P1, PT, R10, R23, PT ;  /* 0x000000170a00720c */ /* 0x000fe20003f26270 */
[----:B------:R-:W-:Y:S01]  /*85c0*/  IMAD.WIDE.U32 R2, R4, c[0x0][0x1c0], R2 ;  /* 0x0000700004027a25 */ /* 0x000fe200078e0002 */
[----:B------:R-:W-:-:S03]  /*85d0*/  SHF.R.S32.HI R7, RZ, 0x1f, R0 ;  /* 0x0000001fff077819 */ /* 0x000fc60000011400 */
[----:B------:R-:W-:Y:S02]  /*85e0*/  IMAD.MOV R4, RZ, RZ, -R0 ;  /* 0x000000ffff047224 */ /* 0x000fe400078e0a00 */
[----:B------:R-:W-:Y:S02]  /*85f0*/  IMAD.IADD R3, R3, 0x1, R6 ;  /* 0x0000000103037824 */ /* 0x000fe400078e0206 */
[----:B------:R-:W-:Y:S02]  /*8600*/  IMAD R4, R4, c[0x0][0x2c4], R5 ;  /* 0x0000b10004047a24 */ /* 0x000fe400078e0205 */
[----:B------:R-:W-:Y:S02]  /*8610*/  IMAD R5, R7, c[0x0][0x1b0], RZ ;  /* 0x00006c0007057a24 */ /* 0x000fe400078e02ff */
[----:B------:R-:W-:-:S04]  /*8620*/  IMAD.WIDE.U32 R2, R0, c[0x0][0x1b0], R2 ;  /* 0x00006c0000027a25 */ /* 0x000fc800078e0002 */
[----:B------:R-:W-:Y:S01]  /*8630*/  IMAD R6, R0, c[0x0][0x1b4], R5 ;  /* 0x00006d0000067a24 */ /* 0x000fe200078e0205 */
[----:B------:R-:W-:Y:S01]  /*8640*/  SHF.R.S32.HI R5, RZ, 0x1f, R4 ;  /* 0x0000001fff057819 */ /* 0x000fe20000011404 */
[----:B------:R-:W-:Y:S02]  /*8650*/  IMAD.SHL.U32 R32, R46, 0x8, RZ ;  /* 0x000000082e207824 */ /* 0x000fe400078e00ff */
[----:B------:R-:W-:Y:S02]  /*8660*/  IMAD.IADD R3, R3, 0x1, R6 ;  /* 0x0000000103037824 */ /* 0x000fe400078e0206 */
[----:B------:R-:W-:Y:S01]  /*8670*/  IMAD R0, R5, c[0x0][0x1a8], RZ ;  /* 0x00006a0005007a24 */ /* 0x000fe200078e02ff */
[----:B------:R-:W-:Y:S01]  /*8680*/  ISETP.GE.AND P4, PT, R32, c[0x0][0x198], PT ;  /* 0x0000660020007a0c */ /* 0x000fe20003f86270 */
[----:B------:R-:W-:Y:S01]  /*8690*/  IMAD.WIDE.U32 R2, R4, c[0x0][0x1a8], R2 ;  /* 0x00006a0004027a25 */ /* 0x000fe200078e0002 */
[----:B------:R-:W-:-:S03]  /*86a0*/  SHF.R.S32.HI R33, RZ, 0x1f, R32 ;  /* 0x0000001fff217819 */ /* 0x000fc60000011420 */
[----:B------:R-:W-:Y:S01]  /*86b0*/  IMAD R0, R4, c[0x0][0x1ac], R0 ;  /* 0x00006b0004007a24 */ /* 0x000fe200078e0200 */
[----:B------:R-:W-:-:S03]  /*86c0*/  LEA R7, P0, R2, c[0x0][0x160], 0x1 ;  /* 0x0000580002077a11 */ /* 0x000fc600078008ff */
[----:B------:R-:W-:Y:S02]  /*86d0*/  IMAD.IADD R6, R3, 0x1, R0 ;  /* 0x0000000103067824 */ /* 0x000fe400078e0200 */
[----:B------:R-:W1:Y:S01]  /*86e0*/  SHFL.IDX PT, R4, R7, RZ, 0x181f ;  /* 0x00181fff07047589 */ /* 0x000e6200000e0000 */
[----:B------:R-:W-:Y:S02]  /*86f0*/  IMAD.SHL.U32 R0, R44, 0x40, RZ ;  /* 0x000000402c007824 */ /* 0x000fe400078e00ff */
[----:B------:R-:W-:Y:S01]  /*8700*/  LEA.HI.X R6, R2, c[0x0][0x164], R6, 0x1, P0 ;  /* 0x0000590002067a11 */ /* 0x000fe200000f0c06 */
[----:B------:R-:W-:Y:S01]  /*8710*/  SHFL.IDX PT, R3, R7, 0x1, 0x181f ;  /* 0x00381f0007037f89 */ /* 0x000fe200000e0000 */
[----:B------:R-:W-:Y:S02]  /*8720*/  ISETP.GE.AND P0, PT, R11, R23, PT ;  /* 0x000000170b00720c */ /* 0x000fe40003f06270 */
[----:B------:R-:W-:Y:S01]  /*8730*/  LOP3.LUT R0, R0, 0x1c0, RZ, 0xc0, !PT ;  /* 0x000001c000007812 */ /* 0x000fe200078ec0ff */
[----:B------:R-:W2:Y:S01]  /*8740*/  SHFL.IDX PT, R5, R6, RZ, 0x181f ;  /* 0x00181fff06057589 */ /* 0x000ea200000e0000 */
[----:B------:R-:W-:-:S02]  /*8750*/  IADD3 R11, R19, 0x40, RZ ;  /* 0x00000040130b7810 */ /* 0x000fc40007ffe0ff */
[----:B------:R-:W-:Y:S01]  /*8760*/  SHF.R.U32.HI R2, RZ, 0x3, R0 ;  /* 0x00000003ff027819 */ /* 0x000fe20000011600 */
[----:B------:R-:W3:Y:S01]  /*8770*/  SHFL.IDX PT, R9, R6, 0x1, 0x181f ;  /* 0x00381f0006097f89 */ /* 0x000ee200000e0000 */
[----:B------:R-:W-:-:S03]  /*8780*/  LOP3.LUT R0, R0, 0x38, R32, 0xf8, !PT ;  /* 0x0000003800007812 */ /* 0x000fc600078ef820 */
[----:B------:R-:W3:Y:S01]  /*8790*/  SHFL.IDX PT, R10, R7, 0x2, 0x181f ;  /* 0x00581f00070a7f89 */ /* 0x000ee200000e0000 */
[----:B------:R-:W-:Y:S01]  /*87a0*/  LOP3.LUT R2, R0, R2, RZ, 0x3c, !PT ;  /* 0x0000000200027212 */ /* 0x000fe200078e3cff */
[----:B------:R-:W-:Y:S01]  /*87b0*/  IMAD.SHL.U32 R0, R8, 0x8, RZ ;  /* 0x0000000808007824 */ /* 0x000fe200078e00ff */
[----:B------:R-:W-:Y:S01]  /*87c0*/  IADD3 R8, R19, 0x30, RZ ;  /* 0x0000003013087810 */ /* 0x000fe20007ffe0ff */
[----:B------:R-:W3:Y:S03]  /*87d0*/  SHFL.IDX PT, R12, R6, 0x2, 0x181f ;  /* 0x00581f00060c7f89 */ /* 0x000ee600000e0000 */
[----:B------:R-:W-:Y:S01]  /*87e0*/  LOP3.LUT R241, R2, 0xfffffe00, R0, 0xf8, !PT ;  /* 0xfffffe0002f17812 */ /* 0x000fe200078ef800 */
[----:B------:R-:W-:Y:S01]  /*87f0*/  SHFL.IDX PT, R17, R6, 0x5, 0x181f ;  /* 0x00b81f0006117f89 */ /* 0x000fe200000e0000 */
[----:B-1----:R-:W-:Y:S02]  /*8800*/  @!P2 LEA R4, P5, R32, R4, 0x1 ;  /* 0x000000042004a211 */ /* 0x002fe400078a08ff */
[----:B------:R-:W-:Y:S01]  /*8810*/  ISETP.GE.AND P3, PT, R8, R23, PT ;  /* 0x000000170800720c */ /* 0x000fe20003f66270 */
[C---:B------:R-:W-:Y:S01]  /*8820*/  @!P2 IMAD.SHL.U32 R8, R241.reuse, 0x2, RZ ;  /* 0x00000002f108a824 */ /* 0x040fe200078e00ff */
[----:B------:R-:W-:Y:S01]  /*8830*/  SHFL.IDX PT, R16, R7, 0x6, 0x181f ;  /* 0x00d81f0007107f89 */ /* 0x000fe200000e0000 */
[----:B------:R-:W-:Y:S01]  /*8840*/  @!P1 IMAD.SHL.U32 R0, R241, 0x2, RZ ;  /* 0x00000002f1009824 */ /* 0x000fe200078e00ff */
[----:B--2---:R-:W-:-:S02]  /*8850*/  @!P2 LEA.HI.X R5, R32, R5, R33, 0x1, P5 ;  /* 0x000000052005a211 */ /* 0x004fc400028f0c21 */
[----:B------:R-:W-:Y:S01]  /*8860*/  SHFL.IDX PT, R15, R6, 0x6, 0x181f ;  /* 0x00d81f00060f7f89 */ /* 0x000fe200000e0000 */
[----:B------:R-:W-:-:S03]  /*8870*/  @!P1 LEA R2, P5, R32, R3, 0x1 ;  /* 0x0000000320029211 */ /* 0x000fc600078a08ff */
[----:B------:R1:W-:Y:S01]  /*8880*/  @!P2 LDGSTS.E.BYPASS.LTC128B.128 [R8+0x7100], [R4.64], !P4 ;  /* 0x071000000408afae */ /* 0x0003e2000e101d4a */
[----:B---3--:R-:W-:Y:S02]  /*8890*/  @!P1 LEA.HI.X R3, R32, R9, R33, 0x1, P5 ;  /* 0x0000000920039211 */ /* 0x008fe400028f0c21 */
[----:B------:R-:W-:Y:S01]  /*88a0*/  ISETP.GE.AND P5, PT, R11, R23, PT ;  /* 0x000000170b00720c */ /* 0x000fe20003fa6270 */
[----:B------:R-:W2:Y:S04]  /*88b0*/  SHFL.IDX PT, R9, R7, 0x3, 0x181f ;  /* 0x00781f0007097f89 */ /* 0x000ea800000e0000 */
[----:B------:R3:W-:Y:S04]  /*88c0*/  @!P1 LDGSTS.E.BYPASS.LTC128B.128 [R0+0x7900], [R2.64], !P4 ;  /* 0x0790000002009fae */ /* 0x0007e8000e101d4a */
[----:B------:R-:W-:Y:S04]  /*88d0*/  SHFL.IDX PT, R11, R7, 0x5, 0x181f ;  /* 0x00b81f00070b7f89 */ /* 0x000fe800000e0000 */
[----:B------:R-:W-:Y:S04]  /*88e0*/  SHFL.IDX PT, R14, R6, 0x7, 0x181f ;  /* 0x00f81f00060e7f89 */ /* 0x000fe800000e0000 */
[----:B-1----:R-:W1:Y:S01]  /*88f0*/  SHFL.IDX PT, R5, R6, 0x3, 0x181f ;  /* 0x00781f0006057f89 */ /* 0x002e6200000e0000 */
[----:B------:R-:W-:-:S02]  /*8900*/  IADD3 R8, R19, 0x50, RZ ;  /* 0x0000005013087810 */ /* 0x000fc40007ffe0ff */
[----:B------:R-:W-:Y:S02]  /*8910*/  IADD3 R4, R19, 0x60, RZ ;  /* 0x0000006013047810 */ /* 0x000fe40007ffe0ff */
[-C--:B------:R-:W-:Y:S02]  /*8920*/  ISETP.GE.AND P2, PT, R8, R23.reuse, PT ;  /* 0x000000170800720c */ /* 0x080fe40003f46270 */
[C---:B---3--:R-:W-:Y:S02]  /*8930*/  @!P0 LEA R2, P1, R32.reuse, R10, 0x1 ;  /* 0x0000000a20028211 */ /* 0x048fe400078208ff */
[----:B------:R-:W3:Y:S01]  /*8940*/  SHFL.IDX PT, R10, R7, 0x4, 0x181f ;  /* 0x00981f00070a7f89 */ /* 0x000ee200000e0000 */
[----:B------:R-:W-:Y:S02]  /*8950*/  SHF.R.S32.HI R0, RZ, 0x1f, R13 ;  /* 0x0000001fff007819 */ /* 0x000fe4000001140d */
[----:B------:R-:W-:Y:S01]  /*8960*/  @!P0 LEA.HI.X R3, R32, R12, R33, 0x1, P1 ;  /* 0x0000000c20038211 */ /* 0x000fe200008f0c21 */
[----:B------:R1:W-:Y:S01]  /*8970*/  SHFL.IDX PT, R13, R7, 0x7, 0x181f ;  /* 0x00f81f00070d7f89 */ /* 0x0003e200000e0000 */
[----:B------:R-:W-:Y:S01]  /*8980*/  LEA.HI.X.SX32 R20, R44, R0, 0x1, P6 ;  /* 0x000000002c147211 */ /* 0x000fe200030f0eff */
[----:B------:R-:W-:Y:S01]  /*8990*/  @!P0 IMAD.SHL.U32 R0, R241, 0x2, RZ ;  /* 0x00000002f1008824 */ /* 0x000fe200078e00ff */
[----:B------:R-:W-:Y:S01]  /*89a0*/  ISETP.GE.AND P6, PT, R4, R23, PT ;  /* 0x000000170400720c */ /* 0x000fe20003fc6270 */
[----:B------:R3:W2:Y:S02]  /*89b0*/  SHFL.IDX PT, R12, R6, 0x4, 0x181f ;  /* 0x00981f00060c7f89 */ /* 0x0006a400000e0000 */
[----:B------:R-:W-:-:S02]  /*89c0*/  IMAD R4, R20, c[0x0][0x1e0], RZ ;  /* 0x0000780014047a24 */ /* 0x000fc400078e02ff */
[----:B------:R2:W-:Y:S02]  /*89d0*/  @!P0 LDGSTS.E.BYPASS.LTC128B.128 [R0+0x8100], [R2.64], !P4 ;  /* 0x0810000002008fae */ /* 0x0005e4000e101d4a */
[----:B------:R-:W-:Y:S01]  /*89e0*/  IMAD R8, R18, c[0x0][0x1e4], R4 ;  /* 0x0000790012087a24 */ /* 0x000fe200078e0204 */
[----:B-1----:R-:W-:-:S04]  /*89f0*/  IADD3 R7, R19, 0x70, RZ ;  /* 0x0000007013077810 */ /* 0x002fc80007ffe0ff */
[----:B------:R-:W-:Y:S02]  /*8a00*/  ISETP.GE.AND P1, PT, R7, R23, PT ;  /* 0x000000170700720c */ /* 0x000fe40003f26270 */
[----:B--2---:R-:W-:Y:S01]  /*8a10*/  @!P3 LEA R2, P0, R32, R9, 0x1 ;  /* 0x000000092002b211 */ /* 0x004fe200078008ff */
[----:B------:R-:W-:-:S03]  /*8a20*/  @!P3 IMAD.SHL.U32 R0, R241, 0x2, RZ ;  /* 0x00000002f100b824 */ /* 0x000fc600078e00ff */
[--C-:B------:R-:W-:Y:S01]  /*8a30*/  @!P3 LEA.HI.X R3, R32, R5, R33.reuse, 0x1, P0 ;  /* 0x000000052003b211 */ /* 0x100fe200000f0c21 */
[----:B------:R-:W-:Y:S01]  /*8a40*/  IMAD.WIDE.U32 R4, R18, c[0x0][0x1e0], R32 ;  /* 0x0000780012047a25 */ /* 0x000fe200078e0020 */
[----:B---3--:R-:W-:-:S03]  /*8a50*/  @!P5 LEA R6, P0, R32, R10, 0x1 ;  /* 0x0000000a2006d211 */ /* 0x008fc600078008ff */
[----:B------:R1:W-:Y:S01]  /*8a60*/  @!P3 LDGSTS.E.BYPASS.LTC128B.128 [R0+0x8900], [R2.64], !P4 ;  /* 0x089000000200bfae */ /* 0x0003e2000e101d4a */
[--C-:B------:R-:W-:Y:S02]  /*8a70*/  @!P5 LEA.HI.X R7, R32, R12, R33.reuse, 0x1, P0 ;  /* 0x0000000c2007d211 */ /* 0x100fe400000f0c21 */
[----:B------:R-:W-:Y:S01]  /*8a80*/  ISETP.NE.AND P3, PT, R24, RZ, PT ;  /* 0x000000ff1800720c */ /* 0x000fe20003f65270 */
[----:B-1----:R-:W-:Y:S01]  /*8a90*/  IMAD.IADD R3, R5, 0x1, R8 ;  /* 0x0000000105037824 */ /* 0x002fe200078e0208 */
[----:B------:R-:W-:Y:S01]  /*8aa0*/  @!P2 LEA R8, P0, R32, R11, 0x1 ;  /* 0x0000000b2008a211 */ /* 0x000fe200078008ff */
[----:B------:R-:W-:Y:S02]  /*8ab0*/  IMAD R0, R220, c[0x0][0x1e8], RZ ;  /* 0x00007a00dc007a24 */ /* 0x000fe400078e02ff */
[----:B------:R-:W-:Y:S01]  /*8ac0*/  IMAD.MOV.U32 R2, RZ, RZ, R4 ;  /* 0x000000ffff027224 */ /* 0x000fe200078e0004 */
[----:B------:R-:W-:Y:S01]  /*8ad0*/  @!P2 LEA.HI.X R9, R32, R17, R33, 0x1, P0 ;  /* 0x000000112009a211 */ /* 0x000fe200000f0c21 */
[----:B------:R-:W-:Y:S01]  /*8ae0*/  IMAD R4, R26, c[0x0][0x1ec], R0 ;  /* 0x00007b001a047a24 */ /* 0x000fe200078e0200 */
[----:B------:R-:W-:Y:S01]  /*8af0*/  @!P6 LEA R10, P0, R32, R16, 0x1 ;  /* 0x00000010200ae211 */ /* 0x000fe200078008ff */
[----:B------:R-:W-:-:S03]  /*8b00*/  IMAD.WIDE.U32 R2, R26, c[0x0][0x1e8], R2 ;  /* 0x00007a001a027a25 */ /* 0x000fc600078e0002 */
[C---:B------:R-:W-:Y:S01]  /*8b10*/  @!P6 LEA.HI.X R11, R32.reuse, R15, R33, 0x1, P0 ;  /* 0x0000000f200be211 */ /* 0x040fe200000f0c21 */
[----:B------:R-:W-:Y:S01]  /*8b20*/  @!P5 IMAD.SHL.U32 R0, R241, 0x2, RZ ;  /* 0x00000002f100d824 */ /* 0x000fe200078e00ff */
[----:B------:R-:W-:Y:S01]  /*8b30*/  @!P1 LEA R12, P0, R32, R13, 0x1 ;  /* 0x0000000d200c9211 */ /* 0x000fe200078008ff */
[----:B------:R-:W-:Y:S02]  /*8b40*/  IMAD.IADD R5, R4, 0x1, R3 ;  /* 0x0000000104057824 */ /* 0x000fe400078e0203 */
[----:B------:R-:W-:Y:S01]  /*8b50*/  IMAD.MOV.U32 R4, RZ, RZ, R2 ;  /* 0x000000ffff047224 */ /* 0x000fe200078e0002 */
[----:B------:R-:W-:Y:S01]  /*8b60*/  @!P1 LEA.HI.X R13, R32, R14, R33, 0x1, P0 ;  /* 0x0000000e200d9211 */ /* 0x000fe200000f0c21 */
[----:B------:R1:W-:Y:S01]  /*8b70*/  @!P5 LDGSTS.E.BYPASS.LTC128B.128 [R0+0x9100], [R6.64], !P4 ;  /* 0x091000000600dfae */ /* 0x0003e2000e101d4a */
[----:B------:R-:W-:-:S04]  /*8b80*/  ISETP.NE.U32.AND P0, PT, RZ, c[0x0][0x350], PT ;  /* 0x0000d400ff007a0c */ /* 0x000fc80003f05070 */
[----:B------:R-:W-:Y:S01]  /*8b90*/  ISETP.NE.AND.EX P0, PT, RZ, c[0x0][0x354], PT, P0 ;  /* 0x0000d500ff007a0c */ /* 0x000fe20003f05300 */
[----:B-1----:R-:W-:Y:S02]  /*8ba0*/  IMAD.MOV.U32 R6, RZ, RZ, 0x70 ;  /* 0x00000070ff067424 */ /* 0x002fe400078e00ff */
[----:B------:R-:W-:Y:S02]  /*8bb0*/  @!P2 IMAD.SHL.U32 R0, R241, 0x2, RZ ;  /* 0x00000002f100a824 */ /* 0x000fe400078e00ff */
[----:B------:R-:W-:Y:S02]  /*8bc0*/  IMAD R189, R198, -0x70, R6 ;  /* 0xffffff90c6bd7824 */ /* 0x000fe400078e0206 */
[----:B------:R-:W-:Y:S01]  /*8bd0*/  IMAD.WIDE.U32 R194, R6, c[0x0][0x1e0], RZ ;  /* 0x0000780006c27a25 */ /* 0x000fe200078e00ff */
[----:B------:R1:W-:Y:S02]  /*8be0*/  @!P2 LDGSTS.E.BYPASS.LTC128B.128 [R0+0x9900], [R8.64], !P4 ;  /* 0x099000000800afae */ /* 0x0003e4000e101d4a */
[----:B------:R-:W-:-:S04]  /*8bf0*/  IADD3 R40, R189, R205, -R44 ;  /* 0x000000cdbd287210 */ /* 0x000fc80007ffe82c */
[C---:B------:R-:W-:Y:S02]  /*8c00*/  ISETP.GE.AND P5, PT, R40.reuse, 0x11, PT ;  /* 0x000000112800780c */ /* 0x040fe40003fa6270 */
[--C-:B----4-:R-:W-:Y:S01]  /*8c10*/  @P3 SHF.R.S32.HI R3, RZ, 0x1f, R22.reuse ;  /* 0x0000001fff033819 */ /* 0x110fe20000011416 */
[----:B------:R-:W-:Y:S01]  /*8c20*/  @!P3 IMAD.MOV.U32 R3, RZ, RZ, R21 ;  /* 0x000000ffff03b224 */ /* 0x000fe200078e0015 */
[----:B------:R-:W-:Y:S01]  /*8c30*/  ISETP.GE.AND P2, PT, R40, 0x21, PT ;  /* 0x000000212800780c */ /* 0x000fe20003f46270 */
[----:B------:R-:W-:Y:S02]  /*8c40*/  @P3 IMAD.MOV.U32 R2, RZ, RZ, R22 ;  /* 0x000000ffff023224 */ /* 0x000fe400078e0016 */
[----:B------:R-:W-:Y:S01]  /*8c50*/  @!P3 IMAD.MOV.U32 R2, RZ, RZ, R34 ;  /* 0x000000ffff02b224 */ /* 0x000fe200078e0022 */
[----:B------:R-:W-:Y:S01]  /*8c60*/  SEL R21, R3, RZ, !P0 ;  /* 0x000000ff03157207 */ /* 0x000fe20004000000 */
[----:B------:R-:W-:Y:S01]  /*8c70*/  IMAD R3, R6, c[0x0][0x1e4], RZ ;  /* 0x0000790006037a24 */ /* 0x000fe200078e02ff */
[----:B------:R-:W-:Y:S01]  /*8c80*/  ISETP.GE.AND P3, PT, R32, c[0x0][0x1d4], PT ;  /* 0x0000750020007a0c */ /* 0x000fe20003f66270 */
[----:B------:R-:W-:Y:S01]  /*8c90*/  IMAD.MOV.U32 R22, RZ, RZ, c[0x0][0x1e4] ;  /* 0x00007900ff167624 */ /* 0x000fe200078e00ff */
[----:B------:R-:W-:Y:S01]  /*8ca0*/  SEL R19, R2, RZ, !P0 ;  /* 0x000000ff02137207 */ /* 0x000fe20004000000 */
[----:B------:R-:W-:-:S04]  /*8cb0*/  IMAD.IADD R192, R195, 0x1, R3 ;  /* 0x00000001c3c07824 */ /* 0x000fc800078e0203 */
[----:B------:R-:W-:-:S04]  /*8cc0*/  IMAD.WIDE.U32 R4, R19, c[0x0][0x1f0], R4 ;  /* 0x00007c0013047a25 */ /* 0x000fc800078e0004 */
[----:B-1----:R-:W-:Y:S01]  /*8cd0*/  IMAD R0, R21, c[0x0][0x1f0], RZ ;  /* 0x00007c0015007a24 */ /* 0x002fe200078e02ff */
[----:B------:R1:W-:Y:S01]  /*8ce0*/  STL.64 [R1+0x40], R4 ;  /* 0x0000400401007387 */ /* 0x0003e20000100a00 */
[----:B------:R-:W-:Y:S02]  /*8cf0*/  IMAD R2, R192, R45, RZ ;  /* 0x0000002dc0027224 */ /* 0x000fe400078e02ff */
[----:B------:R-:W-:Y:S02]  /*8d00*/  IMAD R3, R19, c[0x0][0x1f4], R0 ;  /* 0x00007d0013037a24 */ /* 0x000fe400078e0200 */
[----:B------:R-:W-:Y:S02]  /*8d10*/  @!P6 IMAD.SHL.U32 R0, R241, 0x2, RZ ;  /* 0x00000002f100e824 */ /* 0x000fe400078e00ff */
[----:B------:R-:W-:Y:S02]  /*8d20*/  IMAD.IADD R197, R5, 0x1, R3 ;  /* 0x0000000105c57824 */ /* 0x000fe400078e0203 */
[----:B------:R-:W-:Y:S01]  /*8d30*/  IMAD.MOV.U32 R196, RZ, RZ, R4 ;  /* 0x000000ffffc47224 */ /* 0x000fe200078e0004 */
[----:B------:R2:W-:Y:S01]  /*8d40*/  @!P6 LDGSTS.E.BYPASS.LTC128B.128 [R0+0xa100], [R10.64], !P4 ;  /* 0x0a1000000a00efae */ /* 0x0005e2000e101d4a */
[----:B------:R-:W-:Y:S01]  /*8d50*/  IMAD.WIDE.U32 R8, R193, 0x20, RZ ;  /* 0x00000020c1087825 */ /* 0x000fe200078e00ff */
[----:B------:R-:W-:-:S02]  /*8d60*/  ISETP.GE.AND P6, PT, R40, 0x1, PT ;  /* 0x000000012800780c */ /* 0x000fc40003fc6270 */
[----:B------:R3:W-:Y:S01]  /*8d70*/  STL.64 [R1+0x38], R196 ;  /* 0x000038c401007387 */ /* 0x0007e20000100a00 */
[----:B-1----:R-:W-:-:S05]  /*8d80*/  @!P1 IMAD.SHL.U32 R4, R241, 0x2, RZ ;  /* 0x00000002f1049824 */ /* 0x002fca00078e00ff */
[----:B------:R1:W-:Y:S04]  /*8d90*/  @!P1 LDGSTS.E.BYPASS.LTC128B.128 [R4+0xa900], [R12.64], !P4 ;  /* 0x0a9000000c049fae */ /* 0x0003e8000e101d4a */
[----:B------:R-:W0:Y:S01]  /*8da0*/  LDGDEPBAR ;  /* 0x00000000000079af */ /* 0x000e220000000000 */
[-C--:B--2---:R-:W-:Y:S02]  /*8db0*/  IMAD R0, R49, R194.reuse, R2 ;  /* 0x000000c231007224 */ /* 0x084fe400078e0202 */
[----:B------:R-:W-:-:S04]  /*8dc0*/  IMAD.WIDE.U32 R2, R45, R194, R196 ;  /* 0x000000c22d027225 */ /* 0x000fc800078e00c4 */
[----:B------:R-:W-:Y:S01]  /*8dd0*/  IMAD.IADD R3, R3, 0x1, R0 ;  /* 0x0000000103037824 */ /* 0x000fe200078e0200 */
[----:B------:R-:W-:Y:S01]  /*8de0*/  BAR.SYNC.DEFER_BLOCKING 0x0 ;  /* 0x0000000000007b1d */ /* 0x000fe20000010000 */
[----:B------:R-:W-:Y:S01]  /*8df0*/  @P5 LEA R5, P0, R193, R2, 0x4 ;  /* 0x00000002c1055211 */ /* 0x000fe200078020ff */
[----:B------:R-:W-:Y:S01]  /*8e00*/  IMAD.SHL.U32 R10, R22, 0x20, RZ ;  /* 0x00000020160a7824 */ /* 0x000fe200078e00ff */
[----:B------:R-:W-:Y:S01]  /*8e10*/  @P2 IADD3 R0, P1, R2, R8, RZ ;  /* 0x0000000802002210 */ /* 0x000fe20007f3e0ff */
[----:B------:R-:W-:Y:S01]  /*8e20*/  @P6 IMAD.SHL.U32 R8, R241, 0x2, RZ ;  /* 0x00000002f1086824 */ /* 0x000fe200078e00ff */
[----:B------:R-:W-:Y:S02]  /*8e30*/  @P5 LEA.HI.X R7, R193, R3, R22, 0x4, P0 ;  /* 0x00000003c1075211 */ /* 0x000fe400000f2416 */
[----:B------:R-:W-:Y:S02]  /*8e40*/  @P5 LEA R6, P0, R5, c[0x0][0x1c8], 0x1 ;  /* 0x0000720005065a11 */ /* 0x000fe400078008ff */
[----:B------:R-:W-:-:S02]  /*8e50*/  ISETP.GE.AND P2, PT, R40, 0x31, PT ;  /* 0x000000312800780c */ /* 0x000fc40003f46270 */
[----:B------:R-:W-:Y:S02]  /*8e60*/  @P5 LEA.HI.X R7, R5, c[0x0][0x1cc], R7, 0x1, P0 ;  /* 0x0000730005075a11 */ /* 0x000fe400000f0c07 */
[----:B------:R-:W-:Y:S02]  /*8e70*/  ISETP.GE.AND P0, PT, R40, 0x21, PT ;  /* 0x000000212800780c */ /* 0x000fe40003f06270 */
[----:B-1----:R-:W-:-:S04]  /*8e80*/  @P6 LEA R4, P4, R2, c[0x0][0x1c8], 0x1 ;  /* 0x0000720002046a11 */ /* 0x002fc800078808ff */
[----:B------:R-:W-:Y:S02]  /*8e90*/  @P6 LEA.HI.X R5, R2, c[0x0][0x1cc], R3, 0x1, P4 ;  /* 0x0000730002056a11 */ /* 0x000fe400020f0c03 */
[----:B------:R-:W-:-:S03]  /*8ea0*/  ISETP.GE.AND P4, PT, R40, 0x41, PT ;  /* 0x000000412800780c */ /* 0x000fc60003f86270 */
[----:B------:R-:W-:Y:S01]  /*8eb0*/  @!PT LDS RZ, [RZ] ;  /* 0x00000000fffff984 */ /* 0x000fe20000000800 */
[----:B------:R-:W-:Y:S01]  /*8ec0*/  @!PT LDS RZ, [RZ] ;  /* 0x00000000fffff984 */ /* 0x000fe20000000800 */
[----:B------:R-:W-:Y:S01]  /*8ed0*/  @!PT LDS RZ, [RZ] ;  /* 0x00000000fffff984 */ /* 0x000fe20000000800 */
[----:B------:R1:W-:Y:S01]  /*8ee0*/  @P6 LDGSTS.E.BYPASS.LTC128B.128 [R8+0x3900], [R4.64], !P3 ;  /* 0x0390000004086fae */ /* 0x0003e2000d901d4a */
[----:B------:R-:W-:Y:S02]  /*8ef0*/  ISETP.GE.AND P6, PT, R40, 0x21, PT ;  /* 0x000000212800780c */ /* 0x000fe40003fc6270 */
[----:B------:R-:W-:Y:S01]  /*8f00*/  @P0 IADD3.X R9, R3, R9, R10, P1, !PT ;  /* 0x0000000903090210 */ /* 0x000fe20000ffe40a */
[----:B------:R-:W-:Y:S01]  /*8f10*/  IMAD.WIDE.U32 R10, R18, c[0x0][0x208], R32 ;  /* 0x00008200120a7a25 */ /* 0x000fe200078e0020 */
[----:B------:R-:W-:-:S13]  /*8f20*/  ISETP.GE.AND P1, PT, R40, 0x21, PT ;  /* 0x000000212800780c */ /* 0x000fda0003f26270 */
[----:B------:R-:W-:-:S04]  /*8f30*/  @P1 LEA R16, P0, R0, c[0x0][0x1c8], 0x1 ;  /* 0x0000720000101a11 */ /* 0x000fc800078008ff */
[----:B------:R-:W-:Y:S01]  /*8f40*/  @P1 LEA.HI.X R17, R0, c[0x0][0x1cc], R9, 0x1, P0 ;  /* 0x0000730000111a11 */ /* 0x000fe200000f0c09 */
[----:B------:R-:W-:Y:S01]  /*8f50*/  @P5 IMAD.SHL.U32 R0, R241, 0x2, RZ ;  /* 0x00000002f1005824 */ /* 0x000fe200078e00ff */
[C---:B------:R-:W-:Y:S02]  /*8f60*/  ISETP.GE.AND P1, PT, R40.reuse, 0x51, PT ;  /* 0x000000512800780c */ /* 0x040fe40003f26270 */
[----:B------:R-:W-:Y:S01]  /*8f70*/  ISETP.GE.AND P0, PT, R40, 0x61, PT ;  /* 0x000000612800780c */ /* 0x000fe20003f06270 */
[----:B-1----:R-:W-:Y:S01]  /*8f80*/  @P2 IMAD R8, R22, 0x30, RZ ;  /* 0x0000003016082824 */ /* 0x002fe200078e02ff */
[----:B------:R1:W-:Y:S01]  /*8f90*/  @P5 LDGSTS.E.BYPASS.LTC128B.128 [R0+0x4100], [R6.64], !P3 ;  /* 0x0410000006005fae */ /* 0x0003e2000d901d4a */
[----:B------:R-:W-:-:S04]  /*8fa0*/  @P2 IMAD.WIDE.U32 R4, R193, 0x30, R2 ;  /* 0x00000030c1042825 */ /* 0x000fc800078e0002 */
[----:B------:R-:W-:Y:S01]  /*8fb0*/  @P2 IMAD.IADD R5, R5, 0x1, R8 ;  /* 0x0000000105052824 */ /* 0x000fe200078e0208 */
[----:B------:R-:W-:-:S03]  /*8fc0*/  @P2 LEA R14, P5, R4, c[0x0][0x1c8], 0x1 ;  /* 0x00007200040e2a11 */ /* 0x000fc600078a08ff */
[----:B------:R-:W-:Y:S01]  /*8fd0*/  @P1 IMAD R8, R22, 0x50, RZ ;  /* 0x0000005016081824 */ /* 0x000fe200078e02ff */
[----:B------:R-:W-:Y:S02]  /*8fe0*/  @P2 LEA.HI.X R15, R4, c[0x0][0x1cc], R5, 0x1, P5 ;  /* 0x00007300040f2a11 */ /* 0x000fe400028f0c05 */
[C---:B------:R-:W-:Y:S01]  /*8ff0*/  @P4 LEA R4, P5, R193.reuse, R2, 0x6 ;  /* 0x00000002c1044211 */ /* 0x040fe200078a30ff */
[----:B-1----:R-:W-:Y:S02]  /*9000*/  IMAD R0, R20, c[0x0][0x208], RZ ;  /* 0x0000820014007a24 */ /* 0x002fe400078e02ff */
[----:B------:R-:W-:-:S04]  /*9010*/  @P1 IMAD.WIDE.U32 R6, R193, 0x50, R2 ;  /* 0x00000050c1061825 */ /* 0x000fc800078e0002 */
[----:B------:R-:W-:Y:S01]  /*9020*/  IMAD R9, R18, c[0x0][0x20c], R0 ;  /* 0x0000830012097a24 */ /* 0x000fe200078e0200 */
[----:B------:R-:W-:Y:S01]  /*9030*/  @P4 LEA.HI.X R0, R193, R3, R22, 0x6, P5 ;  /* 0x00000003c1004211 */ /* 0x000fe200028f3416 */
[----:B------:R-:W-:Y:S01]  /*9040*/  @P0 IMAD R18, R22, 0x60, RZ ;  /* 0x0000006016120824 */ /* 0x000fe200078e02ff */
[----:B------:R-:W-:-:S04]  /*9050*/  @P4 LEA R12, P5, R4, c[0x0][0x1c8], 0x1 ;  /* 0x00007200040c4a11 */ /* 0x000fc800078a08ff */
[----:B------:R-:W-:Y:S01]  /*9060*/  @P4 LEA.HI.X R13, R4, c[0x0][0x1cc], R0, 0x1, P5 ;  /* 0x00007300040d4a11 */ /* 0x000fe200028f0c00 */
[----:B------:R-:W-:Y:S01]  /*9070*/  @P1 IMAD.IADD R0, R7, 0x1, R8 ;  /* 0x0000000107001824 */ /* 0x000fe200078e0208 */
[----:B------:R-:W-:Y:S01]  /*9080*/  @P1 LEA R8, P5, R6, c[0x0][0x1c8], 0x1 ;  /* 0x0000720006081a11 */ /* 0x000fe200078a08ff */
[----:B------:R-:W-:-:S04]  /*9090*/  @P0 IMAD.WIDE.U32 R4, R193, 0x60, R2 ;  /* 0x00000060c1040825 */ /* 0x000fc800078e0002 */
[----:B------:R-:W-:Y:S01]  /*90a0*/  IMAD.IADD R3, R11, 0x1, R9 ;  /* 0x000000010b037824 */ /* 0x000fe200078e0209 */
[----:B------:R-:W-:Y:S01]  /*90b0*/  @P1 LEA.HI.X R9, R6, c[0x0][0x1cc], R0, 0x1, P5 ;  /* 0x0000730006091a11 */ /* 0x000fe200028f0c00 */
[----:B------:R-:W-:Y:S01]  /*90c0*/  @P0 IMAD.IADD R0, R18, 0x1, R5 ;  /* 0x0000000112000824 */ /* 0x000fe200078e0205 */
[C---:B------:R-:W-:Y:S01]  /*90d0*/  @P0 LEA R6, P5, R4.reuse, c[0x0][0x1c8], 0x1 ;  /* 0x0000720004060a11 */ /* 0x040fe200078a08ff */
[----:B------:R-:W-:Y:S02]  /*90e0*/  IMAD.MOV.U32 R2, RZ, RZ, R10 ;  /* 0x000000ffff027224 */ /* 0x000fe400078e000a */
[C---:B------:R-:W-:Y:S01]  /*90f0*/  @P6 IMAD.SHL.U32 R10, R241.reuse, 0x2, RZ ;  /* 0x00000002f10a6824 */ /* 0x040fe200078e00ff */
[----:B------:R-:W-:Y:S01]  /*9100*/  @P0 LEA.HI.X R7, R4, c[0x0][0x1cc], R0, 0x1, P5 ;  /* 0x0000730004070a11 */ /* 0x000fe200028f0c00 */
[C---:B------:R-:W-:Y:S01]  /*9110*/  @P2 IMAD.SHL.U32 R5, R241.reuse, 0x2, RZ ;  /* 0x00000002f1052824 */ /* 0x040fe200078e00ff */
[----:B------:R-:W-:Y:S01]  /*9120*/  LOP3.LUT R0, R50, 0xfffffff0, RZ, 0xc0, !PT ;  /* 0xfffffff032007812 */ /* 0x000fe200078ec0ff */
[----:B------:R-:W-:Y:S01]  /*9130*/  @P4 IMAD.SHL.U32 R4, R241, 0x2, RZ ;  /* 0x00000002f1044824 */ /* 0x000fe200078e00ff */
[----:B------:R1:W-:Y:S01]  /*9140*/  @P6 LDGSTS.E.BYPASS.LTC128B.128 [R10+0x4900], [R16.64], !P3 ;  /* 0x04900000100a6fae */ /* 0x0003e2000d901d4a */
[----:B------:R-:W-:-:S02]  /*9150*/  IMAD R11, R220, c[0x0][0x210], RZ ;  /* 0x00008400dc0b7a24 */ /* 0x000fc400078e02ff */
[----:B------:R-:W-:Y:S01]  /*9160*/  IMAD.IADD R0, R217, 0x1, -R0 ;  /* 0x00000001d9007824 */ /* 0x000fe200078e0a00 */
[----:B------:R2:W-:Y:S01]  /*9170*/  @P2 LDGSTS.E.BYPASS.LTC128B.128 [R5+0x5100], [R14.64], !P3 ;  /* 0x051000000e052fae */ /* 0x0005e2000d901d4a */
[C---:B------:R-:W-:Y:S02]  /*9180*/  IMAD R11, R26.reuse, c[0x0][0x214], R11 ;  /* 0x000085001a0b7a24 */ /* 0x040fe400078e020b */
[----:B------:R-:W-:Y:S01]  /*9190*/  IMAD.WIDE.U32 R2, R26, c[0x0][0x210], R2 ;  /* 0x000084001a027a25 */ /* 0x000fe200078e0002 */
[----:B------:R4:W-:Y:S03]  /*91a0*/  @P4 LDGSTS.E.BYPASS.LTC128B.128 [R4+0x5900], [R12.64], !P3 ;  /* 0x059000000c044fae */ /* 0x0009e6000d901d4a */
[----:B------:R-:W-:-:S04]  /*91b0*/  IMAD.IADD R3, R11, 0x1, R3 ;  /* 0x000000010b037824 */ /* 0x000fc800078e0203 */
[----:B------:R-:W-:-:S04]  /*91c0*/  IMAD.WIDE.U32 R52, R19, c[0x0][0x218], R2 ;  /* 0x0000860013347a25 */ /* 0x000fc800078e0002 */
[----:B------:R-:W-:Y:S01]  /*91d0*/  IMAD.MOV.U32 R3, RZ, RZ, 0x10 ;  /* 0x00000010ff037424 */ /* 0x000fe200078e00ff */
[----:B------:R3:W-:Y:S01]  /*91e0*/  STL.64 [R1+0x10], R52 ;  /* 0x0000103401007387 */ /* 0x0007e20000100a00 */
[C---:B-1----:R-:W-:Y:S01]  /*91f0*/  @P0 IMAD.SHL.U32 R10, R241.reuse, 0x2, RZ ;  /* 0x00000002f10a0824 */ /* 0x042fe200078e00ff */
[----:B--2---:R-:W-:Y:S01]  /*9200*/  SHF.R.S32.HI R5, RZ, 0x1f, R0 ;  /* 0x0000001fff057819 */ /* 0x004fe20000011400 */
[----:B----4-:R-:W-:-:S03]  /*9210*/  @P1 IMAD.SHL.U32 R4, R241, 0x2, RZ ;  /* 0x00000002f1041824 */ /* 0x010fc600078e00ff */
[----:B------:R-:W-:-:S04]  /*9220*/  LEA.HI R48, R5, R0, RZ, 0x3 ;  /* 0x0000000005307211 */ /* 0x000fc800078f18ff */
[----:B------:R-:W-:Y:S01]  /*9230*/  LOP3.LUT R5, R48, 0xfffffff8, RZ, 0xc0, !PT ;  /* 0xfffffff830057812 */ /* 0x000fe200078ec0ff */
[----:B------:R1:W-:Y:S04]  /*9240*/  @P1 LDGSTS.E.BYPASS.LTC128B.128 [R4+0x6100], [R8.64], !P3 ;  /* 0x0610000008041fae */ /* 0x0003e8000d901d4a */
[----:B------:R-:W-:Y:S01]  /*9250*/  IMAD.IADD R47, R0, 0x1, -R5 ;  /* 0x00000001002f7824 */ /* 0x000fe200078e0a05 */
[----:B------:R3:W-:Y:S01]  /*9260*/  @P0 LDGSTS.E.BYPASS.LTC128B.128 [R10+0x6900], [R6.64], !P3 ;  /* 0x06900000060a0fae */ /* 0x0007e2000d901d4a */
[----:B------:R-:W-:-:S03]  /*9270*/  ISETP.LT.AND P0, PT, RZ, c[0x0][0x27c], PT ;  /* 0x00009f00ff007a0c */ /* 0x000fc60003f01270 */
[----:B------:R-:W0:Y:S01]  /*9280*/  LDGDEPBAR ;  /* 0x00000000000079af */ /* 0x000e220000000000 */
[----:B------:R-:W-:-:S05]  /*9290*/  R2P PR, R47, 0x6 ;  /* 0x000000062f007804 */ /* 0x000fca0000000000 */
[----:B------:R-:W-:Y:S01]  /*92a0*/  SEL R3, R3, 0xfffffff0, !P1 ;  /* 0xfffffff003037807 */ /* 0x000fe20004800000 */
[----:B-1----:R-:W-:-:S04]  /*92b0*/  IMAD R4, R21, c[0x0][0x218], RZ ;  /* 0x0000860015047a24 */ /* 0x002fc800078e02ff */
[----:B------:R-:W-:Y:S02]  /*92c0*/  IMAD R0, R19, c[0x0][0x21c], R4 ;  /* 0x0000870013007a24 */ /* 0x000fe400078e0204 */
[----:B------:R-:W-:Y:S02]  /*92d0*/  IMAD.MOV.U32 R4, RZ, RZ, 0x20 ;  /* 0x00000020ff047424 */ /* 0x000fe400078e00ff */
[----:B------:R-:W-:-:S03]  /*92e0*/  IMAD.IADD R55, R53, 0x1, R0 ;  /* 0x0000000135377824 */ /* 0x000fc600078e0200 */
[----:B------:R-:W-:Y:S02]  /*92f0*/  SEL R4, R4, 0xffffffe0, !P2 ;  /* 0xffffffe004047807 */ /* 0x000fe40005000000 */
[----:B------:R3:W-:Y:S01]  /*9300*/  STL [R1+0xc], R55 ;  /* 0x00000c3701007387 */ /* 0x0007e20000100800 */
[----:B------:R-:W-:Y:S05]  /*9310*/  @P0 BRA `(.L_x_100) ;  /* 0x0000002000000947 */ /* 0x000fea0003800000 */
[----:B------:R-:W-:-:S04]  /*9320*/  DEPBAR.LE SB0, 0x1 ;  /* 0x000080400000791a */ /* 0x000fc80000000000 */
[----:B------:R-:W-:Y:S05]  /*9330*/  BRA `(.L_x_101) ;  /* 0x000035c000007947 */ /* 0x000fea0003800000 */
.L_x_100:
[----:B-----5:R-:W-:Y:S01]  /*9340*/  SHF.R.S32.HI R0, RZ, 0x1f, R167 ;  /* 0x0000001fff007819 */ /* 0x020fe200000114a7 */
[----:B------:R-:W-:Y:S01]  /*9350*/  ULDC.U8 UR4, c[0x0][0x298] ;  /* 0x0000a60000047ab9 */ /* 0x000fe20000000000 */
[----:B---3--:R-:W-:Y:S01]  /*9360*/  LEA.HI R10, R25, R217, RZ, 0x2 ;  /* 0x000000d9190a7211 */ /* 0x008fe200078f10ff */
[C---:B------:R-:W-:Y:S01]  /*9370*/  IMAD.WIDE.U32 R6, R167.reuse, c[0x0][0x290], RZ ;  /* 0x0000a400a7067a25 */ /* 0x040fe200078e00ff */
[----:B------:R-:W-:Y:S01]  /*9380*/  ISETP.NE.AND P2, PT, RZ, UR4, PT ;  /* 0x00000004ff007c0c */ /* 0x000fe2000bf45270 */
[----:B------:R-:W-:Y:S01]  /*9390*/  BSSY B2, `(.L_x_101) ;  /* 0x0000356000027945 */ /* 0x000fe20003800000 */
[----:B------:R-:W-:Y:S01]  /*93a0*/  SHF.R.S32.HI R31, RZ, 0x2, R10 ;  /* 0x00000002ff1f7819 */ /* 0x000fe2000001140a */
[----:B------:R-:W-:Y:S01]  /*93b0*/  IMAD R2, R0, c[0x0][0x280], RZ ;  /* 0x0000a00000027a24 */ /* 0x000fe200078e02ff */
[----:B------:R-:W-:Y:S01]  /*93c0*/  LEA R16, P0, R6, c[0x0][0x288], 0x1 ;  /* 0x0000a20006107a11 */ /* 0x000fe200078008ff */
[----:B------:R-:W-:Y:S02]  /*93d0*/  IMAD R0, R0, c[0x0][0x290], RZ ;  /* 0x0000a40000007a24 */ /* 0x000fe400078e02ff */
[----:B------:R-:W-:-:S02]  /*93e0*/  IMAD R5, R167, c[0x0][0x284], R2 ;  /* 0x0000a100a7057a24 */ /* 0x000fc400078e0202 */
[C---:B------:R-:W-:Y:S01]  /*93f0*/  IMAD R2, R167.reuse, c[0x0][0x294], R0 ;  /* 0x0000a500a7027a24 */ /* 0x040fe200078e0200 */
[----:B------:R-:W-:Y:S01]  /*9400*/  LOP3.LUT R0, R10, 0xfffffffc, RZ, 0xc0, !PT ;  /* 0xfffffffc0a007812 */ /* 0x000fe200078ec0ff */
[----:B------:R-:W-:-:S03]  /*9410*/  IMAD.WIDE.U32 R8, R167, c[0x0][0x280], RZ ;  /* 0x0000a000a7087a25 */ /* 0x000fc600078e00ff */
[----:B------:R-:W-:Y:S01]  /*9420*/  IADD3 R0, -R0, R217, RZ ;  /* 0x000000d900007210 */ /* 0x000fe20007ffe1ff */
[----:B------:R-:W-:Y:S01]  /*9430*/  IMAD.IADD R2, R2, 0x1, R7 ;  /* 0x0000000102027824 */ /* 0x000fe200078e0207 */
[----:B------:R-:W-:Y:S01]  /*9440*/  LEA R18, P1, R8, c[0x0][0x270], 0x1 ;  /* 0x00009c0008127a11 */ /* 0x000fe200078208ff */
[----:B------:R-:W-:Y:S01]  /*9450*/  IMAD.IADD R5, R5, 0x1, R9 ;  /* 0x0000000105057824 */ /* 0x000fe200078e0209 */
[----:B------:R-:W-:Y:S02]  /*9460*/  SHF.L.U32 R25, R0, 0x3, RZ ;  /* 0x0000000300197819 */ /* 0x000fe400000006ff */
[----:B------:R-:W-:Y:S01]  /*9470*/  LEA.HI.X R17, R6, c[0x0][0x28c], R2, 0x1, P0 ;  /* 0x0000a30006117a11 */ /* 0x000fe200000f0c02 */
[----:B------:R-:W-:Y:S01]  /*9480*/  IMAD R2, R215, 0x80, R31 ;  /* 0x00000080d7027824 */ /* 0x000fe200078e021f */
[----:B------:R-:W-:Y:S01]  /*9490*/  LEA.HI.X R19, R8, c[0x0][0x274], R5, 0x1, P1 ;  /* 0x00009d0008137a11 */ /* 0x000fe200008f0c05 */
[----:B------:R-:W-:Y:S05]  /*94a0*/  @!P2 BRA `(.L_x_102) ;  /* 0x00001a200000a947 */ /* 0x000fea0003800000 */
[----:B------:R-:W-:Y:S01]  /*94b0*/  ISETP.GE.AND P0, PT, R2, R23, PT ;  /* 0x000000170200720c */ /* 0x000fe20003f06270 */
[----:B------:R-:W-:Y:S01]  /*94c0*/  BSSY B0, `(.L_x_103) ;  /* 0x0000017000007945 */ /* 0x000fe20003800000 */
[----:B------:R-:W-:Y:S01]  /*94d0*/  SHF.L.U32 R22, R0, 0x2, RZ ;  /* 0x0000000200167819 */ /* 0x000fe200000006ff */
[----:B------:R-:W-:Y:S01]  /*94e0*/  CS2R R8, SRZ ;  /* 0x0000000000087805 */ /* 0x000fe2000001ff00 */
[----:B------:R-:W-:Y:S01]  /*94f0*/  CS2R R12, SRZ ;  /* 0x00000000000c7805 */ /* 0x000fe2000001ff00 */
[----:B------:R-:W-:Y:S01]  /*9500*/  CS2R R6, SRZ ;  /* 0x0000000000067805 */ /* 0x000fe2000001ff00 */
[----:B------:R-:W-:-:S07]  /*9510*/  CS2R R10, SRZ ;  /* 0x00000000000a7805 */ /* 0x000fce000001ff00 */
[----:B------:R-:W-:Y:S05]  /*9520*/  @P0 BRA `(.L_x_104) ;  /* 0x0000010000000947 */ /* 0x000fea0003800000 */
[C---:B------:R-:W-:Y:S01]  /*9530*/  IADD3 R2, R22.reuse, 0x10, RZ ;  /* 0x0000001016027810 */ /* 0x040fe20007ffe0ff */
[----:B------:R-:W-:Y:S01]  /*9540*/  CS2R R8, SRZ ;  /* 0x0000000000087805 */ /* 0x000fe2000001ff00 */
[----:B------:R-:W-:Y:S01]  /*9550*/  ISETP.GE.AND P1, PT, R22, c[0x0][0x27c], PT ;  /* 0x00009f0016007a0c */ /* 0x000fe20003f26270 */
[----:B------:R-:W-:Y:S01]  /*9560*/  CS2R R6, SRZ ;  /* 0x0000000000067805 */ /* 0x000fe2000001ff00 */
[----:B------:R-:W-:-:S11]  /*9570*/  ISETP.GE.AND P0, PT, R2, c[0x0][0x27c], PT ;  /* 0x00009f0002007a0c */ /* 0x000fd60003f06270 */
[----:B------:R-:W-:Y:S02]  /*9580*/  @!P1 IMAD.WIDE R20, R22, 0x2, R18 ;  /* 0x0000000216149825 */ /* 0x000fe400078e0212 */
[----:B------:R-:W-:-:S03]  /*9590*/  @!P0 SHF.R.S32.HI R0, RZ, 0x1f, R2 ;  /* 0x0000001fff008819 */ /* 0x000fc60000011402 */
[----:B------:R1:W5:Y:S01]  /*95a0*/  @!P1 LD.E.64 R12, [R20.64] ;  /* 0x0000000a140c9980 */ /* 0x000362000c101b00 */
[----:B------:R-:W-:-:S04]  /*95b0*/  @!P0 LEA.HI R0, R0, R2, RZ, 0x2 ;  /* 0x0000000200008211 */ /* 0x000fc800078f10ff */
[----:B------:R-:W-:-:S05]  /*95c0*/  @!P0 LOP3.LUT R0, R0, 0xfffffffc, RZ, 0xc0, !PT ;  /* 0xfffffffc00008812 */ /* 0x000fca00078ec0ff */
[----:B------:R-:W-:-:S04]  /*95d0*/  @!P0 IMAD.WIDE R14, R0, 0x2, R16 ;  /* 0x00000002000e8825 */ /* 0x000fc800078e0210 */
[----:B------:R-:W-:Y:S01]  /*95e0*/  @!P0 IMAD.WIDE R18, R0, 0x2, R18 ;  /* 0x0000000200128825 */ /* 0x000fe200078e0212 */
[----:B------:R1:W5:Y:S03]  /*95f0*/  @!P0 LD.E.64 R6, [R14.64] ;  /* 0x0000000a0e068980 */ /* 0x000366000c101b00 */
[----:B------:R-:W-:Y:S01]  /*9600*/  @!P1 IMAD.WIDE R16, R22, 0x2, R16 ;  /* 0x0000000216109825 */ /* 0x000fe200078e0210 */
[----:B------:R1:W5:Y:S04]  /*9610*/  @!P0 LD.E.64 R8, [R18.64] ;  /* 0x0000000a12088980 */ /* 0x000368000c101b00 */
[----:B------:R1:W5:Y:S02]  /*9620*/  @!P1 LD.E.64 R10, [R16.64] ;  /* 0x0000000a100a9980 */ /* 0x000364000c101b00 */
.L_x_104:
[----:B------:R-:W-:Y:S05]  /*9630*/  BSYNC B0 ;  /* 0x0000000000007941 */ /* 0x000fea0003800000 */
.L_x_103:
[----:B------:R-:W-:Y:S01]  /*9640*/  SHF.R.S32.HI R2, RZ, 0x1f, R31 ;  /* 0x0000001fff027819 */ /* 0x000fe2000001141f */
[----:B-1---5:R-:W-:Y:S01]  /*9650*/  IMAD.MOV.U32 R15, RZ, RZ, R12 ;  /* 0x000000ffff0f7224 */ /* 0x022fe200078e000c */
[--C-:B------:R-:W-:Y:S01]  /*9660*/  SHF.R.U64 R18, R12, 0x10, R13.reuse ;  /* 0x000000100c127819 */ /* 0x100fe2000000120d */
[--C-:B------:R-:W-:Y:S01]  /*9670*/  IMAD.MOV.U32 R0, RZ, RZ, R13.reuse ;  /* 0x000000ffff007224 */ /* 0x100fe200078e000d */
[----:B------:R-:W-:Y:S01]  /*9680*/  LEA.HI R2, R2, R31, RZ, 0x3 ;  /* 0x0000001f02027211 */ /* 0x000fe200078f18ff */
[----:B------:R-:W-:Y:S01]  /*9690*/  IMAD.MOV.U32 R20, RZ, RZ, R10 ;  /* 0x000000ffff147224 */ /* 0x000fe200078e000a */
[----:B------:R-:W-:Y:S01]  /*96a0*/  SHF.R.U32.HI R12, RZ, 0x10, R13 ;  /* 0x00000010ff0c7819 */ /* 0x000fe2000001160d */
[----:B------:R-:W-:Y:S01]  /*96b0*/  IMAD R5, R215, -0x80, R23 ;  /* 0xffffff80d7057824 */ /* 0x000fe200078e0217 */
[----:B------:R-:W-:Y:S01]  /*96c0*/  LOP3.LUT R2, R2, 0xfffffff8, RZ, 0xc0, !PT ;  /* 0xfffffff802027812 */ /* 0x000fe200078ec0ff */
[----:B------:R-:W-:Y:S01]  /*96d0*/  IMAD.MOV.U32 R16, RZ, RZ, R9 ;  /* 0x000000ffff107224 */ /* 0x000fe200078e0009 */
[----:B------:R-:W-:Y:S01]  /*96e0*/  PRMT R26, R12, 0x5410, R0 ;  /* 0x000054100c1a7816 */ /* 0x000fe20000000000 */
[----:B------:R-:W-:Y:S01]  /*96f0*/  IMAD.MOV.U32 R13, RZ, RZ, R8 ;  /* 0x000000ffff0d7224 */ /* 0x000fe200078e0008 */
[----:B------:R-:W-:Y:S01]  /*9700*/  SHF.R.U64 R21, R10, 0x10, R11 ;  /* 0x000000100a157819 */ /* 0x000fe2000000120b */
[----:B------:R-:W-:Y:S01]  /*9710*/  IMAD.IADD R2, R31, 0x1, -R2 ;  /* 0x000000011f027824 */ /* 0x000fe200078e0a02 */
[----:B------:R-:W-:Y:S01]  /*9720*/  SHF.R.U64 R14, R8, 0x10, R9 ;  /* 0x00000010080e7819 */ /* 0x000fe20000001209 */
[----:B------:R-:W-:Y:S01]  /*9730*/  IMAD.MOV.U32 R19, RZ, RZ, R11 ;  /* 0x000000ffff137224 */ /* 0x000fe200078e000b */
[----:B------:R-:W-:Y:S01]  /*9740*/  PRMT R20, R20, 0x5410, R21 ;  /* 0x0000541014147816 */ /* 0x000fe20000000015 */
[C---:B------:R-:W-:Y:S01]  /*9750*/  IMAD.SHL.U32 R0, R2.reuse, 0x40, RZ ;  /* 0x0000004002007824 */ /* 0x040fe200078e00ff */
[----:B------:R-:W-:Y:S01]  /*9760*/  LOP3.LUT P1, RZ, R2, 0x4, RZ, 0xc0, !PT ;  /* 0x0000000402ff7812 */ /* 0x000fe2000782c0ff */
[----:B------:R-:W-:Y:S01]  /*9770*/  IMAD.MOV.U32 R10, RZ, RZ, R7 ;  /* 0x000000ffff0a7224 */ /* 0x000fe200078e0007 */
[----:B------:R-:W-:Y:S01]  /*9780*/  IMNMX R21, R5, 0x80, PT ;  /* 0x0000008005157817 */ /* 0x000fe20003800200 */
[----:B------:R-:W-:-:S04]  /*9790*/  DEPBAR.LE SB0, 0x1 ;  /* 0x000080400000791a */ /* 0x000fc80000000000 */
[----:B------:R-:W-:Y:S01]  /*97a0*/  LOP3.LUT R0, R0, 0x1c0, RZ, 0xc0, !PT ;  /* 0x000001c000007812 */ /* 0x000fe200078ec0ff */
[----:B------:R-:W-:Y:S01]  /*97b0*/  BSSY B1, `(.L_x_105) ;  /* 0x000006a000017945 */ /* 0x000fe20003800000 */
[----:B------:R-:W-:Y:S01]  /*97c0*/  BAR.SYNC.DEFER_BLOCKING 0x0 ;  /* 0x0000000000007b1d */ /* 0x000fe20000010000 */
[----:B------:R-:W-:Y:S02]  /*97d0*/  ISETP.GE.AND P0, PT, R31, R21, PT ;  /* 0x000000151f00720c */ /* 0x000fe40003f06270 */
[----:B------:R-:W-:Y:S02]  /*97e0*/  LOP3.LUT R2, R0, 0x18, R25, 0xf8, !PT ;  /* 0x0000001800027812 */ /* 0x000fe400078ef819 */
[----:B------:R-:W-:Y:S02]  /*97f0*/  SHF.R.U32.HI R0, RZ, 0x3, R0 ;  /* 0x00000003ff007819 */ /* 0x000fe40000011600 */
[----:B------:R-:W-:Y:S02]  /*9800*/  SHF.R.U32.HI R17, RZ, 0x10, R9 ;  /* 0x00000010ff117819 */ /* 0x000fe40000011609 */
[----:B------:R-:W-:-:S02]  /*9810*/  LOP3.LUT R0, R2, R0, RZ, 0x3c, !PT ;  /* 0x0000000002007212 */ /* 0x000fc400078e3cff */
[----:B------:R-:W-:Y:S01]  /*9820*/  SHF.R.U32.HI R9, RZ, 0x10, R11 ;  /* 0x00000010ff097819 */ /* 0x000fe2000001160b */
[----:B------:R-:W-:Y:S01]  /*9830*/  IMAD.MOV.U32 R11, RZ, RZ, R6 ;  /* 0x000000ffff0b7224 */ /* 0x000fe200078e0006 */
[--C-:B------:R-:W-:Y:S01]  /*9840*/  SHF.R.U64 R8, R6, 0x10, R7.reuse ;  /* 0x0000001006087819 */ /* 0x100fe20000001207 */
[----:B------:R-:W-:Y:S01]  /*9850*/  IMAD R0, R51, 0x200, R0 ;  /* 0x0000020033007824 */ /* 0x000fe200078e0200 */
[----:B------:R-:W-:Y:S02]  /*9860*/  SHF.R.U32.HI R6, RZ, 0x10, R7 ;  /* 0x00000010ff067819 */ /* 0x000fe40000011607 */
[----:B------:R-:W-:Y:S02]  /*9870*/  PRMT R24, R18, 0x5410, R15 ;  /* 0x0000541012187816 */ /* 0x000fe4000000000f */
[C---:B------:R-:W-:Y:S02]  /*9880*/  IADD3 R2, R0.reuse, 0x20, RZ ;  /* 0x0000002000027810 */ /* 0x040fe40007ffe0ff */
[----:B------:R-:W-:-:S02]  /*9890*/  @P1 IADD3 R2, R0, -0x20, RZ ;  /* 0xffffffe000021810 */ /* 0x000fc40007ffe0ff */
[----:B------:R-:W-:Y:S02]  /*98a0*/  PRMT R23, R9, 0x5410, R19 ;  /* 0x0000541009177816 */ /* 0x000fe40000000013 */
[----:B------:R-:W-:Y:S02]  /*98b0*/  PRMT R28, R14, 0x5410, R13 ;  /* 0x000054100e1c7816 */ /* 0x000fe4000000000d */
[----:B------:R-:W-:Y:S02]  /*98c0*/  PRMT R29, R17, 0x5410, R16 ;  /* 0x00005410111d7816 */ /* 0x000fe40000000010 */
[----:B------:R-:W-:Y:S02]  /*98d0*/  PRMT R25, R11, 0x5410, R8 ;  /* 0x000054100b197816 */ /* 0x000fe40000000008 */
[----:B------:R-:W-:Y:S02]  /*98e0*/  PRMT R27, R6, 0x5410, R10 ;  /* 0x00005410061b7816 */ /* 0x000fe4000000000a */
[----:B------:R-:W-:-:S02]  /*98f0*/  LEA R18, R0, 0x7100, 0x1 ;  /* 0x0000710000127811 */ /* 0x000fc400078e08ff */
[----:B------:R-:W-:Y:S01]  /*9900*/  LEA R19, R2, 0x7100, 0x1 ;  /* 0x0000710002137811 */ /* 0x000fe200078e08ff */
[----:B------:R-:W-:Y:S05]  /*9910*/  @P0 BRA `(.L_x_106) ;  /* 0x0000053000000947 */ /* 0x000fea0003800000 */
[----:B------:R-:W-:Y:S01]  /*9920*/  ISETP.GE.AND P0, PT, R22, c[0x0][0x27c], PT ;  /* 0x00009f0016007a0c */ /* 0x000fe20003f06270 */
[----:B------:R-:W-:-:S12]  /*9930*/  BSSY B0, `(.L_x_107) ;  /* 0x0000028000007945 */ /* 0x000fd80003800000 */
[----:B------:R-:W-:Y:S05]  /*9940*/  @P0 BRA `(.L_x_108) ;  /* 0x0000026000000947 */ /* 0x000fea0003800000 */
[----:B------:R-:W1:Y:S01]  /*9950*/  LDS.128 R8, [R18] ;  /* 0x0000000012087984 */ /* 0x000e620000000c00 */
[--C-:B------:R-:W-:Y:S02]  /*9960*/  HADD2.F32 R7, -RZ, R20.reuse.H0_H0 ;  /* 0x20000014ff077230 */ /* 0x100fe40000004100 */
[----:B------:R-:W-:Y:S02]  /*9970*/  HADD2.F32 R0, -RZ, R20.H1_H1 ;  /* 0x30000014ff007230 */ /* 0x000fe40000004100 */
[--C-:B------:R-:W-:Y:S02]  /*9980*/  HADD2.F32 R5, -RZ, R24.reuse.H1_H1 ;  /* 0x30000018ff057230 */ /* 0x100fe40000004100 */
[----:B------:R-:W-:Y:S02]  /*9990*/  HADD2.F32 R2, -RZ, R24.H0_H0 ;  /* 0x20000018ff027230 */ /* 0x000fe40000004100 */
[--C-:B-1----:R-:W-:Y:S02]  /*99a0*/  HADD2.F32 R12, -RZ, R8.reuse.H0_H0 ;  /* 0x20000008ff0c7230 */ /* 0x102fe40000004100 */
[----:B------:R-:W-:-:S02]  /*99b0*/  HADD2.F32 R8, -RZ, R8.H1_H1 ;  /* 0x30000008ff087230 */ /* 0x000fc40000004100 */
[--C-:B------:R-:W-:Y:S02]  /*99c0*/  HADD2.F32 R6, -RZ, R9.reuse.H0_H0 ;  /* 0x20000009ff067230 */ /* 0x100fe40000004100 */
[----:B------:R-:W-:Y:S02]  /*99d0*/  HADD2.F32 R9, -RZ, R9.H1_H1 ;  /* 0x30000009ff097230 */ /* 0x000fe40000004100 */
[--C-:B------:R-:W-:Y:S02]  /*99e0*/  HADD2.F32 R14, -RZ, R10.reuse.H0_H0 ;  /* 0x2000000aff0e7230 */ /* 0x100fe40000004100 */
[----:B------:R-:W-:Y:S01]  /*99f0*/  HADD2.F32 R13, -RZ, R10.H1_H1 ;  /* 0x3000000aff0d7230 */ /* 0x000fe20000004100 */
[-C--:B------:R-:W-:Y:S01]  /*9a00*/  FMUL.FTZ R10, R12, R7.reuse ;  /* 0x000000070c0a7220 */ /* 0x080fe20000410000 */
[--C-:B------:R-:W-:Y:S02]  /*9a10*/  HADD2.F32 R16, -RZ, R11.reuse.H0_H0 ;  /* 0x2000000bff107230 */ /* 0x100fe40000004100 */
[----:B------:R-:W-:Y:S01]  /*9a20*/  HADD2.F32 R15, -RZ, R11.H1_H1 ;  /* 0x3000000bff0f7230 */ /* 0x000fe20000004100 */
[----:B------:R-:W-:-:S02]  /*9a30*/  FMUL.FTZ R11, R8, R7 ;  /* 0x00000007080b7220 */ /* 0x000fc40000410000 */
[CC--:B------:R-:W-:Y:S02]  /*9a40*/  FMUL.FTZ R7, R9.reuse, R0.reuse ;  /* 0x0000000009077220 */ /* 0x0c0fe40000410000 */
[----:B------:R-:W-:Y:S02]  /*9a50*/  FMUL.FTZ R0, R6, R0 ;  /* 0x0000000006007220 */ /* 0x000fe40000410000 */
[-C--:B------:R-:W-:Y:S02]  /*9a60*/  FFMA.FTZ R17, R12, R5.reuse, -R11 ;  /* 0x000000050c117223 */ /* 0x080fe4000001080b */
[-C--:B------:R-:W-:Y:S01]  /*9a70*/  FFMA.FTZ R11, R6, R2.reuse, -R7 ;  /* 0x00000002060b7223 */ /* 0x080fe20000010807 */
[--C-:B------:R-:W-:Y:S01]  /*9a80*/  HADD2.F32 R6, -RZ, R23.reuse.H1_H1 ;  /* 0x30000017ff067230 */ /* 0x100fe20000004100 */
[----:B------:R-:W-:Y:S01]  /*9a90*/  FFMA.FTZ R9, R9, R2, R0 ;  /* 0x0000000209097223 */ /* 0x000fe20000010000 */
[----:B------:R-:W-:Y:S01]  /*9aa0*/  HADD2.F32 R0, -RZ, R23.H0_H0 ;  /* 0x20000017ff007230 */ /* 0x000fe20000004100 */
[----:B------:R-:W-:Y:S01]  /*9ab0*/  FFMA.FTZ R12, R8, R5, R10 ;  /* 0x00000005080c7223 */ /* 0x000fe2000001000a */
[--C-:B------:R-:W-:Y:S01]  /*9ac0*/  HADD2.F32 R5, -RZ, R26.reuse.H1_H1 ;  /* 0x3000001aff057230 */ /* 0x100fe20000004100 */
[-C--:B------:R-:W-:Y:S01]  /*9ad0*/  FMUL.FTZ R8, R13, R6.reuse ;  /* 0x000000060d087220 */ /* 0x080fe20000410000 */
[----:B------:R-:W-:Y:S01]  /*9ae0*/  HADD2.F32 R2, -RZ, R26.H0_H0 ;  /* 0x2000001aff027230 */ /* 0x000fe20000004100 */
[----:B------:R-:W-:Y:S01]  /*9af0*/  FMUL.FTZ R7, R14, R6 ;  /* 0x000000060e077220 */ /* 0x000fe20000410000 */
[----:B------:R-:W-:Y:S01]  /*9b00*/  F2FP.PACK_AB R9, R9, R11 ;  /* 0x0000000b0909723e */ /* 0x000fe200000000ff */
[----:B------:R-:W-:-:S02]  /*9b10*/  FMUL.FTZ R6, R15, R0 ;  /* 0x000000000f067220 */ /* 0x000fc40000410000 */
[----:B------:R-:W-:Y:S02]  /*9b20*/  FMUL.FTZ R0, R16, R0 ;  /* 0x0000000010007220 */ /* 0x000fe40000410000 */
[----:B------:R-:W-:Y:S01]  /*9b30*/  FFMA.FTZ R10, R14, R5, -R8 ;  /* 0x000000050e0a7223 */ /* 0x000fe20000010808 */
[----:B------:R-:W-:Y:S01]  /*9b40*/  F2FP.PACK_AB R8, R12, R17 ;  /* 0x000000110c08723e */ /* 0x000fe200000000ff */
[----:B------:R-:W-:Y:S02]  /*9b50*/  FFMA.FTZ R7, R13, R5, R7 ;  /* 0x000000050d077223 */ /* 0x000fe40000010007 */
[-C--:B------:R-:W-:Y:S02]  /*9b60*/  FFMA.FTZ R6, R16, R2.reuse, -R6 ;  /* 0x0000000210067223 */ /* 0x080fe40000010806 */
[----:B------:R-:W-:Y:S01]  /*9b70*/  FFMA.FTZ R0, R15, R2, R0 ;  /* 0x000000020f007223 */ /* 0x000fe20000010000 */
[----:B------:R-:W-:-:S04]  /*9b80*/  F2FP.PACK_AB R10, R7, R10 ;  /* 0x0000000a070a723e */ /* 0x000fc800000000ff */
[----:B------:R-:W-:-:S05]  /*9b90*/  F2FP.PACK_AB R11, R0, R6 ;  /* 0x00000006000b723e */ /* 0x000fca00000000ff */
[----:B------:R1:W-:Y:S02]  /*9ba0*/  STS.128 [R18], R8 ;  /* 0x0000000812007388 */ /* 0x0003e40000000c00 */
.L_x_108:
[----:B------:R-:W-:Y:S05]  /*9bb0*/  BSYNC B0 ;  /* 0x0000000000007941 */ /* 0x000fea0003800000 */
.L_x_107:
[----:B------:R-:W-:-:S04]  /*9bc0*/  IADD3 R0, R22, 0x10, RZ ;  /* 0x0000001016007810 */ /* 0x000fc80007ffe0ff */
[----:B------:R-:W-:-:S13]  /*9bd0*/  ISETP.GE.AND P0, PT, R0, c[0x0][0x27c], PT ;  /* 0x00009f0000007a0c */ /* 0x000fda0003f06270 */
[----:B------:R-:W-:Y:S05]  /*9be0*/  @P0 BRA `(.L_x_106) ;  /* 0x0000026000000947 */ /* 0x000fea0003800000 */
[----:B-1----:R-:W1:Y:S01]  /*9bf0*/  LDS.128 R8, [R19] ;  /* 0x0000000013087984 */ /* 0x002e620000000c00 */
        /* <DEDUP_REMOVED lines=37> */
.L_x_106:
[----:B------:R-:W-:Y:S05]  /*9e50*/  BSYNC B1 ;  /* 0x0000000000017941 */ /* 0x000fea0003800000 */
.L_x_105:
[----:B------:R-:W-:Y:S01]  /*9e60*/  IADD3 R0, R31, 0x20, RZ ;  /* 0x000000201f007810 */ /* 0x000fe20007ffe0ff */
[----:B------:R-:W-:Y:S03]  /*9e70*/  BSSY B1, `(.L_x_109) ;  /* 0x0000056000017945 */ /* 0x000fe60003800000 */
[----:B------:R-:W-:-:S13]  /*9e80*/  ISETP.GE.AND P0, PT, R0, R21, PT ;  /* 0x000000150000720c */ /* 0x000fda0003f06270 */
[----:B------:R-:W-:Y:S05]  /*9e90*/  @P0 BRA `(.L_x_110) ;  /* 0x0000053000000947 */ /* 0x000fea0003800000 */
[----:B------:R-:W-:Y:S01]  /*9ea0*/  ISETP.GE.AND P0, PT, R22, c[0x0][0x27c], PT ;  /* 0x00009f0016007a0c */ /* 0x000fe20003f06270 */
[----:B------:R-:W-:-:S12]  /*9eb0*/  BSSY B0, `(.L_x_111) ;  /* 0x0000028000007945 */ /* 0x000fd80003800000 */
[----:B------:R-:W-:Y:S05]  /*9ec0*/  @P0 BRA `(.L_x_112) ;  /* 0x0000026000000947 */ /* 0x000fea0003800000 */
[----:B-1----:R-:W1:Y:S01]  /*9ed0*/  LDS.128 R8, [R18+0x1000] ;  /* 0x0010000012087984 */ /* 0x002e620000000c00 */
        /* <DEDUP_REMOVED lines=10> */
[C---:B------:R-:W-:Y:S01]  /*9f80*/  FMUL.FTZ R10, R7.reuse, R12 ;  /* 0x0000000c070a7220 */ /* 0x040fe20000410000 */
[--C-:B------:R-:W-:Y:S02]  /*9f90*/  HADD2.F32 R16, -RZ, R11.reuse.H0_H0 ;  /* 0x2000000bff107230 */ /* 0x100fe40000004100 */
[----:B------:R-:W-:Y:S01]  /*9fa0*/  HADD2.F32 R15, -RZ, R11.H1_H1 ;  /* 0x3000000bff0f7230 */ /* 0x000fe20000004100 */
[----:B------:R-:W-:-:S02]  /*9fb0*/  FMUL.FTZ R11, R7, R8 ;  /* 0x00000008070b7220 */ /* 0x000fc40000410000 */
[CC--:B------:R-:W-:Y:S02]  /*9fc0*/  FMUL.FTZ R7, R0.reuse, R9.reuse ;  /* 0x0000000900077220 */ /* 0x0c0fe40000410000 */
[----:B------:R-:W-:Y:S02]  /*9fd0*/  FMUL.FTZ R0, R0, R6 ;  /* 0x0000000600007220 */ /* 0x000fe40000410000 */
[C---:B------:R-:W-:Y:S02]  /*9fe0*/  FFMA.FTZ R17, R5.reuse, R12, -R11 ;  /* 0x0000000c05117223 */ /* 0x040fe4000001080b */
[C---:B------:R-:W-:Y:S01]  /*9ff0*/  FFMA.FTZ R11, R2.reuse, R6, -R7 ;  /* 0x00000006020b7223 */ /* 0x040fe20000010807 */
[--C-:B------:R-:W-:Y:S01]  /*a000*/  HADD2.F32 R6, -RZ, R23.reuse.H1_H1 ;  /* 0x30000017ff067230 */ /* 0x100fe20000004100 */
[----:B------:R-:W-:Y:S01]  /*a010*/  FFMA.FTZ R9, R2, R9, R0 ;  /* 0x0000000902097223 */ /* 0x000fe20000010000 */
[----:B------:R-:W-:Y:S01]  /*a020*/  HADD2.F32 R0, -RZ, R23.H0_H0 ;  /* 0x20000017ff007230 */ /* 0x000fe20000004100 */
[----:B------:R-:W-:Y:S01]  /*a030*/  FFMA.FTZ R12, R5, R8, R10 ;  /* 0x00000008050c7223 */ /* 0x000fe2000001000a */
[--C-:B------:R-:W-:Y:S01]  /*a040*/  HADD2.F32 R5, -RZ, R26.reuse.H1_H1 ;  /* 0x3000001aff057230 */ /* 0x100fe20000004100 */
[C---:B------:R-:W-:Y:S01]  /*a050*/  FMUL.FTZ R8, R6.reuse, R13 ;  /* 0x0000000d06087220 */ /* 0x040fe20000410000 */
[----:B------:R-:W-:Y:S01]  /*a060*/  HADD2.F32 R2, -RZ, R26.H0_H0 ;  /* 0x2000001aff027230 */ /* 0x000fe20000004100 */
[----:B------:R-:W-:Y:S01]  /*a070*/  FMUL.FTZ R7, R6, R14 ;  /* 0x0000000e06077220 */ /* 0x000fe20000410000 */
[----:B------:R-:W-:Y:S01]  /*a080*/  F2FP.PACK_AB R9, R9, R11 ;  /* 0x0000000b0909723e */ /* 0x000fe200000000ff */
[----:B------:R-:W-:-:S02]  /*a090*/  FMUL.FTZ R6, R0, R15 ;  /* 0x0000000f00067220 */ /* 0x000fc40000410000 */
[----:B------:R-:W-:Y:S02]  /*a0a0*/  FMUL.FTZ R0, R0, R16 ;  /* 0x0000001000007220 */ /* 0x000fe40000410000 */
[C---:B------:R-:W-:Y:S01]  /*a0b0*/  FFMA.FTZ R10, R5.reuse, R14, -R8 ;  /* 0x0000000e050a7223 */ /* 0x040fe20000010808 */
[----:B------:R-:W-:Y:S01]  /*a0c0*/  F2FP.PACK_AB R8, R12, R17 ;  /* 0x000000110c08723e */ /* 0x000fe200000000ff */
[----:B------:R-:W-:Y:S02]  /*a0d0*/  FFMA.FTZ R7, R5, R13, R7 ;  /* 0x0000000d05077223 */ /* 0x000fe40000010007 */
[C---:B------:R-:W-:Y:S02]  /*a0e0*/  FFMA.FTZ R6, R2.reuse, R16, -R6 ;  /* 0x0000001002067223 */ /* 0x040fe40000010806 */
[----:B------:R-:W-:Y:S01]  /*a0f0*/  FFMA.FTZ R0, R2, R15, R0 ;  /* 0x0000000f02007223 */ /* 0x000fe20000010000 */
[----:B------:R-:W-:-:S04]  /*a100*/  F2FP.PACK_AB R10, R7, R10 ;  /* 0x0000000a070a723e */ /* 0x000fc800000000ff */
[----:B------:R-:W-:-:S05]  /*a110*/  F2FP.PACK_AB R11, R0, R6 ;  /* 0x00000006000b723e */ /* 0x000fca00000000ff */
[----:B------:R1:W-:Y:S02]  /*a120*/  STS.128 [R18+0x1000], R8 ;  /* 0x0010000812007388 */ /* 0x0003e40000000c00 */
.L_x_112:
[----:B------:R-:W-:Y:S05]  /*a130*/  BSYNC B0 ;  /* 0x0000000000007941 */ /* 0x000fea0003800000 */
.L_x_111:
[----:B------:R-:W-:-:S04]  /*a140*/  IADD3 R0, R22, 0x10, RZ ;  /* 0x0000001016007810 */ /* 0x000fc80007ffe0ff */
[----:B------:R-:W-:-:S13]  /*a150*/  ISETP.GE.AND P0, PT, R0, c[0x0][0x27c], PT ;  /* 0x00009f0000007a0c */ /* 0x000fda0003f06270 */
        /* <DEDUP_REMOVED lines=39> */
.L_x_110:
[----:B------:R-:W-:Y:S05]  /*a3d0*/  BSYNC B1 ;  /* 0x0000000000017941 */ /* 0x000fea0003800000 */
.L_x_109:
        /* <DEDUP_REMOVED lines=45> */
.L_x_116:
[----:B------:R-:W-:Y:S05]  /*a6b0*/  BSYNC B0 ;  /* 0x0000000000007941 */ /* 0x000fea0003800000 */
.L_x_115:
        /* <DEDUP_REMOVED lines=41> */
.L_x_114:
[----:B------:R-:W-:Y:S05]  /*a950*/  BSYNC B1 ;  /* 0x0000000000017941 */ /* 0x000fea0003800000 */
.L_x_113:
[----:B------:R-:W-:-:S04]  /*a960*/  IADD3 R0, R31, 0x60, RZ ;  /* 0x000000601f007810 */ /* 0x000fc80007ffe0ff */
        /* <DEDUP_REMOVED lines=43> */
.L_x_119:
[----:B------:R-:W-:Y:S05]  /*ac20*/  BSYNC B0 ;  /* 0x0000000000007941 */ /* 0x000fea0003800000 */
.L_x_118:
        /* <DEDUP_REMOVED lines=40> */
[----:B------:R1:W-:Y:S01]  /*aeb0*/  STS.128 [R19+0x3000], R8 ;  /* 0x0030000813007388 */ /* 0x0003e20000000c00 */
[----:B------:R-:W-:Y:S05]  /*aec0*/  BRA `(.L_x_117) ;  /* 0x00001a2000007947 */ /* 0x000fea0003800000 */
.L_x_102:
[----:B------:R-:W-:Y:S01]  /*aed0*/  ISETP.GE.AND P0, PT, R2, R23, PT ;  /* 0x000000170200720c */ /* 0x000fe20003f06270 */
[----:B------:R-:W-:Y:S01]  /*aee0*/  BSSY B0, `(.L_x_120) ;  /* 0x000000d000007945 */ /* 0x000fe20003800000 */
[----:B------:R-:W-:Y:S01]  /*aef0*/  CS2R R10, SRZ ;  /* 0x00000000000a7805 */ /* 0x000fe2000001ff00 */
[----:B------:R-:W-:Y:S01]  /*af00*/  CS2R R8, SRZ ;  /* 0x0000000000087805 */ /* 0x000fe2000001ff00 */
[----:B------:R-:W-:Y:S01]  /*af10*/  CS2R R14, SRZ ;  /* 0x00000000000e7805 */ /* 0x000fe2000001ff00 */
[----:B------:R-:W-:-:S08]  /*af20*/  CS2R R12, SRZ ;  /* 0x00000000000c7805 */ /* 0x000fd0000001ff00 */
[----:B------:R-:W-:Y:S05]  /*af30*/  @P0 BRA `(.L_x_121) ;  /* 0x0000007000000947 */ /* 0x000fea0003800000 */
[----:B------:R-:W-:Y:S01]  /*af40*/  ISETP.GE.AND P0, PT, R25, c[0x0][0x27c], PT ;  /* 0x00009f0019007a0c */ /* 0x000fe20003f06270 */
[----:B------:R-:W-:-:S12]  /*af50*/  CS2R R10, SRZ ;  /* 0x00000000000a7805 */ /* 0x000fd8000001ff00 */
[----:B------:R-:W-:Y:S05]  /*af60*/  @P0 BRA `(.L_x_121) ;  /* 0x0000004000000947 */ /* 0x000fea0003800000 */
[----:B------:R-:W-:-:S04]  /*af70*/  IMAD.WIDE R12, R25, 0x2, R18 ;  /* 0x00000002190c7825 */ /* 0x000fc800078e0212 */
[----:B------:R-:W-:Y:S02]  /*af80*/  IMAD.WIDE R8, R25, 0x2, R16 ;  /* 0x0000000219087825 */ /* 0x000fe400078e0210 */
[----:B------:R-:W5:Y:S04]  /*af90*/  LD.E.128 R12, [R12.64] ;  /* 0x0000000a0c0c7980 */ /* 0x000f68000c101d00 */
[----:B------:R-:W5:Y:S02]  /*afa0*/  LD.E.128 R8, [R8.64] ;  /* 0x0000000a08087980 */ /* 0x000f64000c101d00 */
.L_x_121:
[----:B------:R-:W-:Y:S05]  /*afb0*/  BSYNC B0 ;  /* 0x0000000000007941 */ /* 0x000fea0003800000 */
.L_x_120:
[----:B------:R-:W-:Y:S01]  /*afc0*/  IMAD R2, R215, -0x80, R23 ;  /* 0xffffff80d7027824 */ /* 0x000fe200078e0217 */
[----:B------:R-:W-:Y:S01]  /*afd0*/  ISETP.GE.AND P0, PT, R25, c[0x0][0x27c], PT ;  /* 0x00009f0019007a0c */ /* 0x000fe20003f06270 */
[--C-:B-----5:R-:W-:Y:S01]  /*afe0*/  IMAD.MOV.U32 R21, RZ, RZ, R13.reuse ;  /* 0x000000ffff157224 */ /* 0x120fe200078e000d */
[----:B------:R-:W-:Y:S01]  /*aff0*/  SHF.R.U64 R20, R12, 0x10, R13 ;  /* 0x000000100c147819 */ /* 0x000fe2000000120d */
[----:B------:R-:W-:Y:S01]  /*b000*/  IMAD.MOV.U32 R22, RZ, RZ, R12 ;  /* 0x000000ffff167224 */ /* 0x000fe200078e000c */
[----:B------:R-:W-:Y:S01]  /*b010*/  IMNMX R34, R2, 0x80, PT ;  /* 0x0000008002227817 */ /* 0x000fe20003800200 */
[----:B------:R-:W-:Y:S01]  /*b020*/  IMAD.MOV.U32 R18, RZ, RZ, R15 ;  /* 0x000000ffff127224 */ /* 0x000fe200078e000f */
[----:B------:R-:W-:Y:S01]  /*b030*/  SHF.R.U32.HI R17, RZ, 0x10, R13 ;  /* 0x00000010ff117819 */ /* 0x000fe2000001160d */
[----:B------:R-:W-:Y:S01]  /*b040*/  IMAD.MOV.U32 R19, RZ, RZ, R14 ;  /* 0x000000ffff137224 */ /* 0x000fe200078e000e */
[----:B------:R-:W-:Y:S01]  /*b050*/  ISETP.GE.OR P1, PT, R31, R34, P0 ;  /* 0x000000221f00720c */ /* 0x000fe20000726670 */
[----:B------:R-:W-:Y:S01]  /*b060*/  IMAD.MOV.U32 R7, RZ, RZ, R11 ;  /* 0x000000ffff077224 */ /* 0x000fe200078e000b */
[----:B------:R-:W-:Y:S01]  /*b070*/  SHF.R.U64 R16, R14, 0x10, R15 ;  /* 0x000000100e107819 */ /* 0x000fe2000000120f */
[----:B------:R-:W-:Y:S01]  /*b080*/  IMAD.MOV.U32 R14, RZ, RZ, R9 ;  /* 0x000000ffff0e7224 */ /* 0x000fe200078e0009 */
[----:B------:R-:W-:Y:S01]  /*b090*/  SHF.R.U32.HI R13, RZ, 0x10, R15 ;  /* 0x00000010ff0d7819 */ /* 0x000fe2000001160f */
[----:B------:R-:W-:Y:S01]  /*b0a0*/  IMAD.MOV.U32 R15, RZ, RZ, R8 ;  /* 0x000000ffff0f7224 */ /* 0x000fe200078e0008 */
[--C-:B------:R-:W-:Y:S01]  /*b0b0*/  SHF.R.U64 R12, R8, 0x10, R9.reuse ;  /* 0x00000010080c7819 */ /* 0x100fe20000001209 */
[----:B------:R-:W-:Y:S01]  /*b0c0*/  IMAD.MOV.U32 R8, RZ, RZ, R10 ;  /* 0x000000ffff087224 */ /* 0x000fe200078e000a */
[----:B------:R-:W-:Y:S01]  /*b0d0*/  SHF.R.U32.HI R6, RZ, 0x10, R9 ;  /* 0x00000010ff067819 */ /* 0x000fe20000011609 */
[----:B------:R-:W-:-:S04]  /*b0e0*/  DEPBAR.LE SB0, 0x1 ;  /* 0x000080400000791a */ /* 0x000fc80000000000 */
[--C-:B------:R-:W-:Y:S01]  /*b0f0*/  SHF.R.U64 R5, R10, 0x10, R11.reuse ;  /* 0x000000100a057819 */ /* 0x100fe2000000120b */
[----:B------:R-:W-:Y:S01]  /*b100*/  BSSY B0, `(.L_x_122) ;  /* 0x0000063000007945 */ /* 0x000fe20003800000 */
[----:B------:R-:W-:Y:S02]  /*b110*/  SHF.R.U32.HI R0, RZ, 0x10, R11 ;  /* 0x00000010ff007819 */ /* 0x000fe4000001160b */
[----:B------:R-:W-:Y:S02]  /*b120*/  PRMT R36, R22, 0x5410, R14 ;  /* 0x0000541016247816 */ /* 0x000fe4000000000e */
[----:B------:R-:W-:Y:S02]  /*b130*/  PRMT R39, R21, 0x5410, R17 ;  /* 0x0000541015277816 */ /* 0x000fe40000000011 */
[----:B------:R-:W-:Y:S02]  /*b140*/  PRMT R37, R6, 0x5410, R20 ;  /* 0x0000541006257816 */ /* 0x000fe40000000014 */
[----:B------:R-:W-:-:S02]  /*b150*/  PRMT R42, R16, 0x5410, R19 ;  /* 0x00005410102a7816 */ /* 0x000fc40000000013 */
[----:B------:R-:W-:Y:S02]  /*b160*/  PRMT R43, R13, 0x5410, R18 ;  /* 0x000054100d2b7816 */ /* 0x000fe40000000012 */
[----:B------:R-:W-:Y:S02]  /*b170*/  PRMT R35, R12, 0x5410, R15 ;  /* 0x000054100c237816 */ /* 0x000fe4000000000f */
[----:B------:R-:W-:Y:S02]  /*b180*/  PRMT R38, R8, 0x5410, R5 ;  /* 0x0000541008267816 */ /* 0x000fe40000000005 */
[----:B------:R-:W-:Y:S01]  /*b190*/  PRMT R41, R0, 0x5410, R7 ;  /* 0x0000541000297816 */ /* 0x000fe20000000007 */
[----:B------:R-:W-:Y:S06]  /*b1a0*/  BAR.SYNC.DEFER_BLOCKING 0x0 ;  /* 0x0000000000007b1d */ /* 0x000fec0000010000 */
[----:B------:R-:W-:Y:S05]  /*b1b0*/  @P1 BRA `(.L_x_123) ;  /* 0x0000057000001947 */ /* 0x000fea0003800000 */
[----:B------:R-:W-:Y:S02]  /*b1c0*/  SHF.L.U32 R0, R31, 0x6, RZ ;  /* 0x000000061f007819 */ /* 0x000fe400000006ff */
[----:B------:R-:W-:-:S02]  /*b1d0*/  IADD3 R5, R25, c[0x0][0x27c], RZ ;  /* 0x00009f0019057a10 */ /* 0x000fc40007ffe0ff */
[----:B------:R-:W-:Y:S02]  /*b1e0*/  LOP3.LUT R0, R0, 0x1c0, RZ, 0xc0, !PT ;  /* 0x000001c000007812 */ /* 0x000fe400078ec0ff */
[----:B------:R-:W-:Y:S02]  /*b1f0*/  SHF.L.U32 R7, R51, 0x9, RZ ;  /* 0x0000000933077819 */ /* 0x000fe400000006ff */
[C---:B------:R-:W-:Y:S02]  /*b200*/  LOP3.LUT R2, R0.reuse, 0x38, R25, 0xf8, !PT ;  /* 0x0000003800027812 */ /* 0x040fe400078ef819 */
[----:B------:R-:W-:Y:S02]  /*b210*/  SHF.R.U32.HI R6, RZ, 0x3, R0 ;  /* 0x00000003ff067819 */ /* 0x000fe40000011600 */
[----:B------:R-:W-:Y:S02]  /*b220*/  LOP3.LUT R0, R0, 0x38, R5, 0xf8, !PT ;  /* 0x0000003800007812 */ /* 0x000fe400078ef805 */
[----:B------:R-:W-:-:S02]  /*b230*/  LOP3.LUT R2, R7, R2, R6, 0xf6, !PT ;  /* 0x0000000207027212 */ /* 0x000fc400078ef606 */
[----:B------:R-:W-:Y:S01]  /*b240*/  LOP3.LUT R0, R7, R0, R6, 0xf6, !PT ;  /* 0x0000000007007212 */ /* 0x000fe200078ef606 */
[--C-:B------:R-:W-:Y:S01]  /*b250*/  HADD2.F32 R7, -RZ, R35.reuse.H0_H0 ;  /* 0x20000023ff077230 */ /* 0x100fe20000004100 */
[----:B------:R-:W-:Y:S01]  /*b260*/  SHF.L.U32 R28, R2, 0x1, RZ ;  /* 0x00000001021c7819 */ /* 0x000fe200000006ff */
[----:B------:R-:W-:Y:S01]  /*b270*/  HADD2.F32 R2, -RZ, R35.H1_H1 ;  /* 0x30000023ff027230 */ /* 0x000fe20000004100 */
[----:B------:R-:W-:-:S03]  /*b280*/  SHF.L.U32 R26, R0, 0x1, RZ ;  /* 0x00000001001a7819 */ /* 0x000fc600000006ff */
[----:B------:R-:W1:Y:S04]  /*b290*/  LDS.128 R12, [R28+0x7100] ;  /* 0x007100001c0c7984 */ /* 0x000e680000000c00 */
[----:B------:R-:W2:Y:S01]  /*b2a0*/  LDS.128 R8, [R26+0x7100] ;  /* 0x007100001a087984 */ /* 0x000ea20000000c00 */
[--C-:B-1----:R-:W-:Y:S02]  /*b2b0*/  HADD2.F32 R17, -RZ, R13.reuse.H0_H0 ;  /* 0x2000000dff117230 */ /* 0x102fe40000004100 */
[----:B------:R-:W-:Y:S02]  /*b2c0*/  HADD2.F32 R18, -RZ, R13.H1_H1 ;  /* 0x3000000dff127230 */ /* 0x000fe40000004100 */
[----:B--2---:R-:W-:Y:S02]  /*b2d0*/  HADD2.F32 R13, -RZ, R8.H0_H0 ;  /* 0x20000008ff0d7230 */ /* 0x004fe40000004100 */
[----:B------:R-:W-:-:S02]  /*b2e0*/  HADD2.F32 R5, -RZ, R12.H0_H0 ;  /* 0x2000000cff057230 */ /* 0x000fc40000004100 */
[----:B------:R-:W-:Y:S01]  /*b2f0*/  HADD2.F32 R16, -RZ, R12.H1_H1 ;  /* 0x3000000cff107230 */ /* 0x000fe20000004100 */
[-C--:B------:R-:W-:Y:S01]  /*b300*/  FMUL.FTZ R0, R13, R2.reuse ;  /* 0x000000020d007220 */ /* 0x080fe20000410000 */
[--C-:B------:R-:W-:Y:S01]  /*b310*/  HADD2.F32 R20, -RZ, R14.reuse.H0_H0 ;  /* 0x2000000eff147230 */ /* 0x100fe20000004100 */
[C---:B------:R-:W-:Y:S01]  /*b320*/  FMUL.FTZ R6, R5.reuse, R2 ;  /* 0x0000000205067220 */ /* 0x040fe20000410000 */
[----:B------:R-:W-:Y:S02]  /*b330*/  HADD2.F32 R21, -RZ, R14.H1_H1 ;  /* 0x3000000eff157230 */ /* 0x000fe40000004100 */
[----:B------:R-:W-:Y:S02]  /*b340*/  HADD2.F32 R12, -RZ, R36.H0_H0 ;  /* 0x20000024ff0c7230 */ /* 0x000fe40000004100 */
[----:B------:R-:W-:Y:S01]  /*b350*/  HADD2.F32 R14, -RZ, R8.H1_H1 ;  /* 0x30000008ff0e7230 */ /* 0x000fe20000004100 */
[-C--:B------:R-:W-:Y:S01]  /*b360*/  FMUL.FTZ R8, R16, R7.reuse ;  /* 0x0000000710087220 */ /* 0x080fe20000410000 */
[--C-:B------:R-:W-:Y:S01]  /*b370*/  HADD2.F32 R23, -RZ, R15.reuse.H0_H0 ;  /* 0x2000000fff177230 */ /* 0x100fe20000004100 */
[-C--:B------:R-:W-:Y:S01]  /*b380*/  FFMA.FTZ R30, R5, R12.reuse, -R0 ;  /* 0x0000000c051e7223 */ /* 0x080fe20000010800 */
[----:B------:R-:W-:Y:S01]  /*b390*/  HADD2.F32 R24, -RZ, R15.H1_H1 ;  /* 0x3000000fff187230 */ /* 0x000fe20000004100 */
[----:B------:R-:W-:Y:S01]  /*b3a0*/  FMUL.FTZ R5, R14, R7 ;  /* 0x000000070e057220 */ /* 0x000fe20000410000 */
[----:B------:R-:W-:Y:S01]  /*b3b0*/  HADD2.F32 R2, -RZ, R37.H1_H1 ;  /* 0x30000025ff027230 */ /* 0x000fe20000004100 */
[----:B------:R-:W-:Y:S01]  /*b3c0*/  FFMA.FTZ R29, R13, R12, R6 ;  /* 0x0000000c0d1d7223 */ /* 0x000fe20000010006 */
[----:B------:R-:W-:-:S02]  /*b3d0*/  HADD2.F32 R15, -RZ, R9.H0_H0 ;  /* 0x20000009ff0f7230 */ /* 0x000fc40000004100 */
[----:B------:R-:W-:Y:S01]  /*b3e0*/  HADD2.F32 R0, -RZ, R36.H1_H1 ;  /* 0x30000024ff007230 */ /* 0x000fe20000004100 */
[-C--:B------:R-:W-:Y:S01]  /*b3f0*/  FFMA.FTZ R12, R16, R2.reuse, -R5 ;  /* 0x00000002100c7223 */ /* 0x080fe20000010805 */
[----:B------:R-:W-:Y:S01]  /*b400*/  HADD2.F32 R6, -RZ, R39.H0_H0 ;  /* 0x20000027ff067230 */ /* 0x000fe20000004100 */
[----:B------:R-:W-:Y:S01]  /*b410*/  FFMA.FTZ R27, R14, R2, R8 ;  /* 0x000000020e1b7223 */ /* 0x000fe20000010008 */
[----:B------:R-:W-:Y:S01]  /*b420*/  HADD2.F32 R9, -RZ, R9.H1_H1 ;  /* 0x30000009ff097230 */ /* 0x000fe20000004100 */
[-C--:B------:R-:W-:Y:S01]  /*b430*/  FMUL.FTZ R7, R15, R0.reuse ;  /* 0x000000000f077220 */ /* 0x080fe20000410000 */
[----:B------:R-:W-:Y:S01]  /*b440*/  HADD2.F32 R5, -RZ, R37.H0_H0 ;  /* 0x20000025ff057230 */ /* 0x000fe20000004100 */
[C---:B------:R-:W-:Y:S01]  /*b450*/  FMUL.FTZ R8, R17.reuse, R0 ;  /* 0x0000000011087220 */ /* 0x040fe20000410000 */
[----:B------:R-:W-:Y:S01]  /*b460*/  HADD2.F32 R0, -RZ, R39.H1_H1 ;  /* 0x30000027ff007230 */ /* 0x000fe20000004100 */
[----:B------:R-:W-:Y:S01]  /*b470*/  FFMA.FTZ R17, R17, R6, -R7 ;  /* 0x0000000611117223 */ /* 0x000fe20000010807 */
[--C-:B------:R-:W-:Y:S01]  /*b480*/  HADD2.F32 R19, -RZ, R10.reuse.H0_H0 ;  /* 0x2000000aff137230 */ /* 0x100fe20000004100 */
[CC--:B------:R-:W-:Y:S01]  /*b490*/  FMUL.FTZ R7, R9.reuse, R5.reuse ;  /* 0x0000000509077220 */ /* 0x0c0fe20000410000 */
[----:B------:R-:W-:Y:S01]  /*b4a0*/  HADD2.F32 R10, -RZ, R10.H1_H1 ;  /* 0x3000000aff0a7230 */ /* 0x000fe20000004100 */
[C---:B------:R-:W-:Y:S01]  /*b4b0*/  FMUL.FTZ R2, R18.reuse, R5 ;  /* 0x0000000512027220 */ /* 0x040fe20000410000 */
[--C-:B------:R-:W-:Y:S01]  /*b4c0*/  HADD2.F32 R5, -RZ, R38.reuse.H0_H0 ;  /* 0x20000026ff057230 */ /* 0x100fe20000004100 */
[-C--:B------:R-:W-:Y:S01]  /*b4d0*/  FFMA.FTZ R13, R18, R0.reuse, -R7 ;  /* 0x00000000120d7223 */ /* 0x080fe20000010807 */
[--C-:B------:R-:W-:Y:S01]  /*b4e0*/  HADD2.F32 R22, -RZ, R11.reuse.H0_H0 ;  /* 0x2000000bff167230 */ /* 0x100fe20000004100 */
[----:B------:R-:W-:Y:S01]  /*b4f0*/  FFMA.FTZ R9, R9, R0, R2 ;  /* 0x0000000009097223 */ /* 0x000fe20000010002 */
[----:B------:R-:W-:Y:S01]  /*b500*/  HADD2.F32 R0, -RZ, R38.H1_H1 ;  /* 0x30000026ff007230 */ /* 0x000fe20000004100 */
[----:B------:R-:W-:Y:S01]  /*b510*/  FFMA.FTZ R16, R15, R6, R8 ;  /* 0x000000060f107223 */ /* 0x000fe20000010008 */
[--C-:B------:R-:W-:Y:S01]  /*b520*/  HADD2.F32 R2, -RZ, R42.reuse.H1_H1 ;  /* 0x3000002aff027230 */ /* 0x100fe20000004100 */
[-C--:B------:R-:W-:Y:S01]  /*b530*/  FMUL.FTZ R8, R19, R5.reuse ;  /* 0x0000000513087220 */ /* 0x080fe20000410000 */
[----:B------:R-:W-:Y:S01]  /*b540*/  HADD2.F32 R6, -RZ, R42.H0_H0 ;  /* 0x2000002aff067230 */ /* 0x000fe20000004100 */
[----:B------:R-:W-:Y:S01]  /*b550*/  FMUL.FTZ R7, R20, R5 ;  /* 0x0000000514077220 */ /* 0x000fe20000410000 */
[----:B------:R-:W-:Y:S01]  /*b560*/  HADD2.F32 R11, -RZ, R11.H1_H1 ;  /* 0x3000000bff0b7230 */ /* 0x000fe20000004100 */
[----:B------:R-:W-:Y:S01]  /*b570*/  FMUL.FTZ R5, R10, R0 ;  /* 0x000000000a057220 */ /* 0x000fe20000410000 */
[----:B------:R-:W-:Y:S01]  /*b580*/  F2FP.PACK_AB R12, R12, R30 ;  /* 0x0000001e0c0c723e */ /* 0x000fe200000000ff */
[----:B------:R-:W-:Y:S01]  /*b590*/  FMUL.FTZ R0, R21, R0 ;  /* 0x0000000015007220 */ /* 0x000fe20000410000 */
[----:B------:R-:W-:Y:S01]  /*b5a0*/  F2FP.PACK_AB R13, R13, R17 ;  /* 0x000000110d0d723e */ /* 0x000fe200000000ff */
[----:B------:R-:W-:Y:S01]  /*b5b0*/  FFMA.FTZ R20, R20, R2, -R8 ;  /* 0x0000000214147223 */ /* 0x000fe20000010808 */
[----:B------:R-:W-:Y:S01]  /*b5c0*/  F2FP.PACK_AB R9, R9, R16 ;  /* 0x000000100909723e */ /* 0x000fe200000000ff */
[----:B------:R-:W-:Y:S01]  /*b5d0*/  FFMA.FTZ R19, R19, R2, R7 ;  /* 0x0000000213137223 */ /* 0x000fe20000010007 */
[--C-:B------:R-:W-:Y:S01]  /*b5e0*/  HADD2.F32 R2, -RZ, R41.reuse.H1_H1 ;  /* 0x30000029ff027230 */ /* 0x100fe20000004100 */
[-C--:B------:R-:W-:Y:S01]  /*b5f0*/  FFMA.FTZ R10, R10, R6.reuse, R0 ;  /* 0x000000060a0a7223 */ /* 0x080fe20000010000 */
[----:B------:R-:W-:Y:S01]  /*b600*/  HADD2.F32 R0, -RZ, R41.H0_H0 ;  /* 0x20000029ff007230 */ /* 0x000fe20000004100 */
[----:B------:R-:W-:Y:S01]  /*b610*/  FFMA.FTZ R14, R21, R6, -R5 ;  /* 0x00000006150e7223 */ /* 0x000fe20000010805 */
[--C-:B------:R-:W-:Y:S01]  /*b620*/  HADD2.F32 R6, -RZ, R43.reuse.H1_H1 ;  /* 0x3000002bff067230 */ /* 0x100fe20000004100 */
[-C--:B------:R-:W-:Y:S01]  /*b630*/  FMUL.FTZ R8, R22, R2.reuse ;  /* 0x0000000216087220 */ /* 0x080fe20000410000 */
[----:B------:R-:W-:Y:S01]  /*b640*/  HADD2.F32 R5, -RZ, R43.H0_H0 ;  /* 0x2000002bff057230 */ /* 0x000fe20000004100 */
[----:B------:R-:W-:Y:S01]  /*b650*/  FMUL.FTZ R7, R23, R2 ;  /* 0x0000000217077220 */ /* 0x000fe20000410000 */
[----:B------:R-:W-:Y:S01]  /*b660*/  F2FP.PACK_AB R14, R14, R20 ;  /* 0x000000140e0e723e */ /* 0x000fe200000000ff */
[-C--:B------:R-:W-:Y:S01]  /*b670*/  FMUL.FTZ R2, R11, R0.reuse ;  /* 0x000000000b027220 */ /* 0x080fe20000410000 */
[----:B------:R-:W-:Y:S01]  /*b680*/  F2FP.PACK_AB R10, R10, R19 ;  /* 0x000000130a0a723e */ /* 0x000fe200000000ff */
[----:B------:R-:W-:-:S02]  /*b690*/  FMUL.FTZ R0, R24, R0 ;  /* 0x0000000018007220 */ /* 0x000fc40000410000 */
[-C--:B------:R-:W-:Y:S01]  /*b6a0*/  FFMA.FTZ R15, R23, R6.reuse, -R8 ;  /* 0x00000006170f7223 */ /* 0x080fe20000010808 */
[----:B------:R-:W-:Y:S01]  /*b6b0*/  F2FP.PACK_AB R8, R27, R29 ;  /* 0x0000001d1b08723e */ /* 0x000fe200000000ff */
[-C--:B------:R-:W-:Y:S02]  /*b6c0*/  FFMA.FTZ R2, R24, R5.reuse, -R2 ;  /* 0x0000000518027223 */ /* 0x080fe40000010802 */
[----:B------:R-:W-:Y:S02]  /*b6d0*/  FFMA.FTZ R7, R22, R6, R7 ;  /* 0x0000000616077223 */ /* 0x000fe40000010007 */
[----:B------:R-:W-:Y:S01]  /*b6e0*/  FFMA.FTZ R0, R11, R5, R0 ;  /* 0x000000050b007223 */ /* 0x000fe20000010000 */
[----:B------:R-:W-:-:S04]  /*b6f0*/  F2FP.PACK_AB R15, R2, R15 ;  /* 0x0000000f020f723e */ /* 0x000fc800000000ff */
[----:B------:R-:W-:Y:S01]  /*b700*/  F2FP.PACK_AB R11, R0, R7 ;  /* 0x00000007000b723e */ /* 0x000fe200000000ff */
[----:B------:R1:W-:Y:S04]  /*b710*/  STS.128 [R28+0x7100], R12 ;  /* 0x0071000c1c007388 */ /* 0x0003e80000000c00 */
[----:B------:R1:W-:Y:S02]  /*b720*/  STS.128 [R26+0x7100], R8 ;  /* 0x007100081a007388 */ /* 0x0003e40000000c00 */
.L_x_123:
[----:B------:R-:W-:Y:S05]  /*b730*/  BSYNC B0 ;  /* 0x0000000000007941 */ /* 0x000fea0003800000 */
.L_x_122:
[----:B------:R-:W-:Y:S01]  /*b740*/  IADD3 R0, R31, 0x20, RZ ;  /* 0x000000201f007810 */ /* 0x000fe20007ffe0ff */
[----:B------:R-:W-:Y:S03]  /*b750*/  BSSY B0, `(.L_x_124) ;  /* 0x000005d000007945 */ /* 0x000fe60003800000 */
[----:B------:R-:W-:-:S13]  /*b760*/  ISETP.GE.OR P1, PT, R0, R34, P0 ;  /* 0x000000220000720c */ /* 0x000fda0000726670 */
[----:B------:R-:W-:Y:S05]  /*b770*/  @P1 BRA `(.L_x_125) ;  /* 0x000005a000001947 */ /* 0x000fea0003800000 */
[----:B------:R-:W-:Y:S02]  /*b780*/  SHF.R.S32.HI R2, RZ, 0x1f, R0 ;  /* 0x0000001fff027819 */ /* 0x000fe40000011400 */
[----:B------:R-:W-:Y:S02]  /*b790*/  SHF.L.U32 R5, R0, 0x6, RZ ;  /* 0x0000000600057819 */ /* 0x000fe400000006ff */
[----:B------:R-:W-:Y:S02]  /*b7a0*/  LEA.HI R2, R2, R0, RZ, 0x3 ;  /* 0x0000000002027211 */ /* 0x000fe400078f18ff */
[----:B------:R-:W-:Y:S02]  /*b7b0*/  LOP3.LUT R0, R5, 0x1c0, RZ, 0xc0, !PT ;  /* 0x000001c005007812 */ /* 0x000fe400078ec0ff */
[----:B------:R-:W-:Y:S02]  /*b7c0*/  SHF.L.U32 R2, R2, 0x6, RZ ;  /* 0x0000000602027819 */ /* 0x000fe400000006ff */
[----:B------:R-:W-:-:S02]  /*b7d0*/  IADD3 R6, R25, c[0x0][0x27c], RZ ;  /* 0x00009f0019067a10 */ /* 0x000fc40007ffe0ff */
[----:B------:R-:W-:Y:S02]  /*b7e0*/  LOP3.LUT R5, R0, 0x38, R25, 0xf8, !PT ;  /* 0x0000003800057812 */ /* 0x000fe400078ef819 */
[----:B------:R-:W-:Y:S02]  /*b7f0*/  SHF.R.U32.HI R7, RZ, 0x3, R0 ;  /* 0x00000003ff077819 */ /* 0x000fe40000011600 */
[----:B------:R-:W-:Y:S02]  /*b800*/  LOP3.LUT R2, R2, 0xfffffe00, RZ, 0xc0, !PT ;  /* 0xfffffe0002027812 */ /* 0x000fe400078ec0ff */
[----:B------:R-:W-:Y:S02]  /*b810*/  LOP3.LUT R0, R0, 0x38, R6, 0xf8, !PT ;  /* 0x0000003800007812 */ /* 0x000fe400078ef806 */
[C-C-:B------:R-:W-:Y:S02]  /*b820*/  LOP3.LUT R5, R2.reuse, R5, R7.reuse, 0xf6, !PT ;  /* 0x0000000502057212 */ /* 0x140fe400078ef607 */
[----:B------:R-:W-:Y:S01]  /*b830*/  LOP3.LUT R2, R2, R0, R7, 0xf6, !PT ;  /* 0x0000000002027212 */ /* 0x000fe200078ef607 */
[----:B------:R-:W-:Y:S01]  /*b840*/  HADD2.F32 R7, -RZ, R35.H0_H0 ;  /* 0x20000023ff077230 */ /* 0x000fe20000004100 */
[----:B-1----:R-:W-:-:S02]  /*b850*/  SHF.L.U32 R28, R5, 0x1, RZ ;  /* 0x00000001051c7819 */ /* 0x002fc400000006ff */
[----:B------:R-:W-:Y:S01]  /*b860*/  SHF.L.U32 R26, R2, 0x1, RZ ;  /* 0x00000001021a7819 */ /* 0x000fe200000006ff */
[----:B------:R-:W-:Y:S02]  /*b870*/  HADD2.F32 R2, -RZ, R35.H1_H1 ;  /* 0x30000023ff027230 */ /* 0x000fe40000004100 */
[----:B------:R-:W1:Y:S04]  /*b880*/  LDS.128 R12, [R28+0x7100] ;  /* 0x007100001c0c7984 */ /* 0x000e680000000c00 */
[----:B------:R-:W2:Y:S01]  /*b890*/  LDS.128 R8, [R26+0x7100] ;  /* 0x007100001a087984 */ /* 0x000ea20000000c00 */
[--C-:B-1----:R-:W-:Y:S02]  /*b8a0*/  HADD2.F32 R17, -RZ, R13.reuse.H0_H0 ;  /* 0x2000000dff117230 */ /* 0x102fe40000004100 */
[----:B------:R-:W-:-:S02]  /*b8b0*/  HADD2.F32 R18, -RZ, R13.H1_H1 ;  /* 0x3000000dff127230 */ /* 0x000fc40000004100 */
[----:B--2---:R-:W-:Y:S02]  /*b8c0*/  HADD2.F32 R13, -RZ, R8.H0_H0 ;  /* 0x20000008ff0d7230 */ /* 0x004fe40000004100 */
[--C-:B------:R-:W-:Y:S02]  /*b8d0*/  HADD2.F32 R5, -RZ, R12.reuse.H0_H0 ;  /* 0x2000000cff057230 */ /* 0x100fe40000004100 */
[----:B------:R-:W-:Y:S01]  /*b8e0*/  HADD2.F32 R16, -RZ, R12.H1_H1 ;  /* 0x3000000cff107230 */ /* 0x000fe20000004100 */
[C---:B------:R-:W-:Y:S01]  /*b8f0*/  FMUL.FTZ R0, R2.reuse, R13 ;  /* 0x0000000d02007220 */ /* 0x040fe20000410000 */
[--C-:B------:R-:W-:Y:S01]  /*b900*/  HADD2.F32 R20, -RZ, R14.reuse.H0_H0 ;  /* 0x2000000eff147230 */ /* 0x100fe20000004100 */
[----:B------:R-:W-:Y:S01]  /*b910*/  FMUL.FTZ R6, R2, R5 ;  /* 0x0000000502067220 */ /* 0x000fe20000410000 */
[----:B------:R-:W-:Y:S02]  /*b920*/  HADD2.F32 R21, -RZ, R14.H1_H1 ;  /* 0x3000000eff157230 */ /* 0x000fe40000004100 */
[----:B------:R-:W-:-:S02]  /*b930*/  HADD2.F32 R12, -RZ, R36.H0_H0 ;  /* 0x20000024ff0c7230 */ /* 0x000fc40000004100 */
[----:B------:R-:W-:Y:S01]  /*b940*/  HADD2.F32 R14, -RZ, R8.H1_H1 ;  /* 0x30000008ff0e7230 */ /* 0x000fe20000004100 */
[C---:B------:R-:W-:Y:S01]  /*b950*/  FMUL.FTZ R8, R7.reuse, R16 ;  /* 0x0000001007087220 */ /* 0x040fe20000410000 */
[--C-:B------:R-:W-:Y:S01]  /*b960*/  HADD2.F32 R23, -RZ, R15.reuse.H0_H0 ;  /* 0x2000000fff177230 */ /* 0x100fe20000004100 */
[C---:B------:R-:W-:Y:S01]  /*b970*/  FFMA.FTZ R30, R12.reuse, R5, -R0 ;  /* 0x000000050c1e7223 */ /* 0x040fe20000010800 */
[----:B------:R-:W-:Y:S01]  /*b980*/  HADD2.F32 R24, -RZ, R15.H1_H1 ;  /* 0x3000000fff187230 */ /* 0x000fe20000004100 */
[----:B------:R-:W-:Y:S01]  /*b990*/  FMUL.FTZ R5, R7, R14 ;  /* 0x0000000e07057220 */ /* 0x000fe20000410000 */
[----:B------:R-:W-:Y:S01]  /*b9a0*/  HADD2.F32 R2, -RZ, R37.H1_H1 ;  /* 0x30000025ff027230 */ /* 0x000fe20000004100 */
[----:B------:R-:W-:Y:S01]  /*b9b0*/  FFMA.FTZ R29, R12, R13, R6 ;  /* 0x0000000d0c1d7223 */ /* 0x000fe20000010006 */
[----:B------:R-:W-:Y:S02]  /*b9c0*/  HADD2.F32 R15, -RZ, R9.H0_H0 ;  /* 0x20000009ff0f7230 */ /* 0x000fe40000004100 */
[----:B------:R-:W-:Y:S01]  /*b9d0*/  HADD2.F32 R0, -RZ, R36.H1_H1 ;  /* 0x30000024ff007230 */ /* 0x000fe20000004100 */
[C---:B------:R-:W-:Y:S01]  /*b9e0*/  FFMA.FTZ R12, R2.reuse, R16, -R5 ;  /* 0x00000010020c7223 */ /* 0x040fe20000010805 */
[----:B------:R-:W-:Y:S01]  /*b9f0*/  HADD2.F32 R6, -RZ, R39.H0_H0 ;  /* 0x20000027ff067230 */ /* 0x000fe20000004100 */
[----:B------:R-:W-:Y:S01]  /*ba00*/  FFMA.FTZ R27, R2, R14, R8 ;  /* 0x0000000e021b7223 */ /* 0x000fe20000010008 */
[----:B------:R-:W-:Y:S01]  /*ba10*/  HADD2.F32 R9, -RZ, R9.H1_H1 ;  /* 0x30000009ff097230 */ /* 0x000fe20000004100 */
[C---:B------:R-:W-:Y:S01]  /*ba20*/  FMUL.FTZ R7, R0.reuse, R15 ;  /* 0x0000000f00077220 */ /* 0x040fe20000410000 */
[----:B------:R-:W-:Y:S01]  /*ba30*/  HADD2.F32 R5, -RZ, R37.H0_H0 ;  /* 0x20000025ff057230 */ /* 0x000fe20000004100 */
[-C--:B------:R-:W-:Y:S01]  /*ba40*/  FMUL.FTZ R8, R0, R17.reuse ;  /* 0x0000001100087220 */ /* 0x080fe20000410000 */
[----:B------:R-:W-:Y:S01]  /*ba50*/  HADD2.F32 R0, -RZ, R39.H1_H1 ;  /* 0x30000027ff007230 */ /* 0x000fe20000004100 */
[----:B------:R-:W-:Y:S01]  /*ba60*/  FFMA.FTZ R17, R6, R17, -R7 ;  /* 0x0000001106117223 */ /* 0x000fe20000010807 */
[--C-:B------:R-:W-:Y:S01]  /*ba70*/  HADD2.F32 R19, -RZ, R10.reuse.H0_H0 ;  /* 0x2000000aff137230 */ /* 0x100fe20000004100 */
[CC--:B------:R-:W-:Y:S01]  /*ba80*/  FMUL.FTZ R7, R5.reuse, R9.reuse ;  /* 0x0000000905077220 */ /* 0x0c0fe20000410000 */
[----:B------:R-:W-:Y:S01]  /*ba90*/  HADD2.F32 R10, -RZ, R10.H1_H1 ;  /* 0x3000000aff0a7230 */ /* 0x000fe20000004100 */
[-C--:B------:R-:W-:Y:S01]  /*baa0*/  FMUL.FTZ R2, R5, R18.reuse ;  /* 0x0000001205027220 */ /* 0x080fe20000410000 */
[--C-:B------:R-:W-:Y:S01]  /*bab0*/  HADD2.F32 R5, -RZ, R38.reuse.H0_H0 ;  /* 0x20000026ff057230 */ /* 0x100fe20000004100 */
[C---:B------:R-:W-:Y:S01]  /*bac0*/  FFMA.FTZ R13, R0.reuse, R18, -R7 ;  /* 0x00000012000d7223 */ /* 0x040fe20000010807 */
[--C-:B------:R-:W-:Y:S01]  /*bad0*/  HADD2.F32 R22, -RZ, R11.reuse.H0_H0 ;  /* 0x2000000bff167230 */ /* 0x100fe20000004100 */
[----:B------:R-:W-:Y:S01]  /*bae0*/  FFMA.FTZ R9, R0, R9, R2 ;  /* 0x0000000900097223 */ /* 0x000fe20000010002 */
[----:B------:R-:W-:Y:S01]  /*baf0*/  HADD2.F32 R0, -RZ, R38.H1_H1 ;  /* 0x30000026ff007230 */ /* 0x000fe20000004100 */
[----:B------:R-:W-:Y:S01]  /*bb00*/  FFMA.FTZ R16, R6, R15, R8 ;  /* 0x0000000f06107223 */ /* 0x000fe20000010008 */
[--C-:B------:R-:W-:Y:S01]  /*bb10*/  HADD2.F32 R2, -RZ, R42.reuse.H1_H1 ;  /* 0x3000002aff027230 */ /* 0x100fe20000004100 */
[C---:B------:R-:W-:Y:S01]  /*bb20*/  FMUL.FTZ R8, R5.reuse, R19 ;  /* 0x0000001305087220 */ /* 0x040fe20000410000 */
[----:B------:R-:W-:Y:S01]  /*bb30*/  HADD2.F32 R6, -RZ, R42.H0_H0 ;  /* 0x2000002aff067230 */ /* 0x000fe20000004100 */
[----:B------:R-:W-:Y:S01]  /*bb40*/  FMUL.FTZ R7, R5, R20 ;  /* 0x0000001405077220 */ /* 0x000fe20000410000 */
[----:B------:R-:W-:Y:S01]  /*bb50*/  HADD2.F32 R11, -RZ, R11.H1_H1 ;  /* 0x3000000bff0b7230 */ /* 0x000fe20000004100 */
[----:B------:R-:W-:Y:S01]  /*bb60*/  FMUL.FTZ R5, R0, R10 ;  /* 0x0000000a00057220 */ /* 0x000fe20000410000 */
[----:B------:R-:W-:Y:S01]  /*bb70*/  F2FP.PACK_AB R12, R12, R30 ;  /* 0x0000001e0c0c723e */ /* 0x000fe200000000ff */
[----:B------:R-:W-:Y:S01]  /*bb80*/  FMUL.FTZ R0, R0, R21 ;  /* 0x0000001500007220 */ /* 0x000fe20000410000 */
[----:B------:R-:W-:Y:S01]  /*bb90*/  F2FP.PACK_AB R13, R13, R17 ;  /* 0x000000110d0d723e */ /* 0x000fe200000000ff */
[C---:B------:R-:W-:Y:S01]  /*bba0*/  FFMA.FTZ R20, R2.reuse, R20, -R8 ;  /* 0x0000001402147223 */ /* 0x040fe20000010808 */
[----:B------:R-:W-:Y:S01]  /*bbb0*/  F2FP.PACK_AB R9, R9, R16 ;  /* 0x000000100909723e */ /* 0x000fe200000000ff */
[----:B------:R-:W-:Y:S01]  /*bbc0*/  FFMA.FTZ R19, R2, R19, R7 ;  /* 0x0000001302137223 */ /* 0x000fe20000010007 */
[--C-:B------:R-:W-:Y:S01]  /*bbd0*/  HADD2.F32 R2, -RZ, R41.reuse.H1_H1 ;  /* 0x30000029ff027230 */ /* 0x100fe20000004100 */
[C---:B------:R-:W-:Y:S01]  /*bbe0*/  FFMA.FTZ R10, R6.reuse, R10, R0 ;  /* 0x0000000a060a7223 */ /* 0x040fe20000010000 */
[----:B------:R-:W-:Y:S01]  /*bbf0*/  HADD2.F32 R0, -RZ, R41.H0_H0 ;  /* 0x20000029ff007230 */ /* 0x000fe20000004100 */
[----:B------:R-:W-:Y:S01]  /*bc00*/  FFMA.FTZ R14, R6, R21, -R5 ;  /* 0x00000015060e7223 */ /* 0x000fe20000010805 */
[--C-:B------:R-:W-:Y:S01]  /*bc10*/  HADD2.F32 R6, -RZ, R43.reuse.H1_H1 ;  /* 0x3000002bff067230 */ /* 0x100fe20000004100 */
[C---:B------:R-:W-:Y:S01]  /*bc20*/  FMUL.FTZ R8, R2.reuse, R22 ;  /* 0x0000001602087220 */ /* 0x040fe20000410000 */
[----:B------:R-:W-:Y:S01]  /*bc30*/  HADD2.F32 R5, -RZ, R43.H0_H0 ;  /* 0x2000002bff057230 */ /* 0x000fe20000004100 */
[----:B------:R-:W-:Y:S01]  /*bc40*/  FMUL.FTZ R7, R2, R23 ;  /* 0x0000001702077220 */ /* 0x000fe20000410000 */
[----:B------:R-:W-:Y:S01]  /*bc50*/  F2FP.PACK_AB R14, R14, R20 ;  /* 0x000000140e0e723e */ /* 0x000fe200000000ff */
[----:B------:R-:W-:Y:S01]  /*bc60*/  FMUL.FTZ R2, R0, R11 ;  /* 0x0000000b00027220 */ /* 0x000fe20000410000 */
[----:B------:R-:W-:Y:S01]  /*bc70*/  F2FP.PACK_AB R10, R10, R19 ;  /* 0x000000130a0a723e */ /* 0x000fe200000000ff */
[----:B------:R-:W-:-:S02]  /*bc80*/  FMUL.FTZ R0, R0, R24 ;  /* 0x0000001800007220 */ /* 0x000fc40000410000 */
[C---:B------:R-:W-:Y:S01]  /*bc90*/  FFMA.FTZ R15, R6.reuse, R23, -R8 ;  /* 0x00000017060f7223 */ /* 0x040fe20000010808 */
[----:B------:R-:W-:Y:S01]  /*bca0*/  F2FP.PACK_AB R8, R27, R29 ;  /* 0x0000001d1b08723e */ /* 0x000fe200000000ff */
[C---:B------:R-:W-:Y:S02]  /*bcb0*/  FFMA.FTZ R2, R5.reuse, R24, -R2 ;  /* 0x0000001805027223 */ /* 0x040fe40000010802 */
[----:B------:R-:W-:Y:S02]  /*bcc0*/  FFMA.FTZ R7, R6, R22, R7 ;  /* 0x0000001606077223 */ /* 0x000fe40000010007 */
[----:B------:R-:W-:Y:S01]  /*bcd0*/  FFMA.FTZ R0, R5, R11, R0 ;  /* 0x0000000b05007223 */ /* 0x000fe20000010000 */
[----:B------:R-:W-:-:S04]  /*bce0*/  F2FP.PACK_AB R15, R2, R15 ;  /* 0x0000000f020f723e */ /* 0x000fc800000000ff */
[----:B------:R-:W-:Y:S01]  /*bcf0*/  F2FP.PACK_AB R11, R0, R7 ;  /* 0x00000007000b723e */ /* 0x000fe200000000ff */
[----:B------:R1:W-:Y:S04]  /*bd00*/  STS.128 [R28+0x7100], R12 ;  /* 0x0071000c1c007388 */ /* 0x0003e80000000c00 */
[----:B------:R1:W-:Y:S02]  /*bd10*/  STS.128 [R26+0x7100], R8 ;  /* 0x007100081a007388 */ /* 0x0003e40000000c00 */
.L_x_125:
[----:B------:R-:W-:Y:S05]  /*bd20*/  BSYNC B0 ;  /* 0x0000000000007941 */ /* 0x000fea0003800000 */
.L_x_124:
        /* <DEDUP_REMOVED lines=94> */
.L_x_127:
[----:B------:R-:W-:Y:S05]  /*c310*/  BSYNC B0 ;  /* 0x0000000000007941 */ /* 0x000fea0003800000 */
.L_x_126:
[----:B------:R-:W-:-:S04]  /*c320*/  IADD3 R0, R31, 0x60, RZ ;  /* 0x000000601f007810 */ /* 0x000fc80007ffe0ff */
        /* <DEDUP_REMOVED lines=15> */
[----:B------:R-:W-:-:S02]  /*c420*/  SHF.L.U32 R27, R5, 0x1, RZ ;  /* 0x00000001051b7819 */ /* 0x000fc400000006ff */
[----:B-1----:R-:W-:Y:S01]  /*c430*/  SHF.L.U32 R26, R2, 0x1, RZ ;  /* 0x00000001021a7819 */ /* 0x002fe200000006ff */
        /* <DEDUP_REMOVED lines=75> */
.L_x_117:
[----:B------:R-:W-:Y:S05]  /*c8f0*/  BSYNC B2 ;  /* 0x0000000000027941 */ /* 0x000fea0003800000 */
.L_x_101:
[----:B------:R-:W-:Y:S01]  /*c900*/  SHF.L.U32 R0, R46, 0x6, RZ ;  /* 0x000000062e007819 */ /* 0x000fe200000006ff */
[----:B------:R-:W-:Y:S01]  /*c910*/  IMAD R2, R49, c[0x0][0x208], RZ ;  /* 0x0000820031027a24 */ /* 0x000fe200078e02ff */
[----:B-1----:R-:W-:Y:S01]  /*c920*/  SHF.R.S32.HI R11, RZ, 0x4, R50 ;  /* 0x00000004ff0b7819 */ /* 0x002fe20000011432 */
[----:B---3--:R-:W-:Y:S01]  /*c930*/  IMAD.WIDE.U32 R6, R45, c[0x0][0x208], RZ ;  /* 0x000082002d067a25 */ /* 0x008fe200078e00ff */
[----:B------:R-:W-:Y:S01]  /*c940*/  SHF.L.U32 R9, R44, 0x3, RZ ;  /* 0x000000032c097819 */ /* 0x000fe200000006ff */
[----:B------:R-:W-:-:S04]  /*c950*/  DEPBAR.LE SB0, 0x0 ;  /* 0x000080000000791a */ /* 0x000fc80000000000 */
[----:B------:R-:W-:Y:S01]  /*c960*/  LOP3.LUT R0, R0, 0x1c0, RZ, 0xc0, !PT ;  /* 0x000001c000007812 */ /* 0x000fe200078ec0ff */
[----:B------:R-:W-:Y:S01]  /*c970*/  IMAD R8, R45, c[0x0][0x20c], R2 ;  /* 0x000083002d087a24 */ /* 0x000fe200078e0202 */
[----:B------:R-:W-:Y:S02]  /*c980*/  LEA.HI R5, R50, R11, RZ, 0x1 ;  /* 0x0000000b32057211 */ /* 0x000fe400078f08ff */
[----:B------:R-:W-:Y:S02]  /*c990*/  LOP3.LUT R9, R0, 0x8, R9, 0xf8, !PT ;  /* 0x0000000800097812 */ /* 0x000fe400078ef809 */
[----:B------:R-:W-:Y:S02]  /*c9a0*/  LOP3.LUT R5, R5, 0xfffffffe, RZ, 0xc0, !PT ;  /* 0xfffffffe05057812 */ /* 0x000fe400078ec0ff */
[----:B------:R-:W-:Y:S02]  /*c9b0*/  SHF.R.U32.HI R0, RZ, 0x3, R0 ;  /* 0x00000003ff007819 */ /* 0x000fe40000011600 */
[----:B------:R-:W-:-:S02]  /*c9c0*/  IADD3 R2, R11, -R5, RZ ;  /* 0x800000050b027210 */ /* 0x000fc40007ffe0ff */
[----:B------:R-:W-:Y:S02]  /*c9d0*/  LOP3.LUT R0, R9, R0, RZ, 0x3c, !PT ;  /* 0x0000000009007212 */ /* 0x000fe400078e3cff */
[----:B------:R-:W-:Y:S02]  /*c9e0*/  LOP3.LUT P2, RZ, R46, 0x2, RZ, 0xc0, !PT ;  /* 0x000000022eff7812 */ /* 0x000fe4000784c0ff */
[----:B------:R-:W-:Y:S02]  /*c9f0*/  LEA R0, R2, R0, 0x9 ;  /* 0x0000000002007211 */ /* 0x000fe400078e48ff */
[----:B------:R-:W-:Y:S02]  /*ca00*/  SHF.L.U32 R10, R47, 0x6, RZ ;  /* 0x000000062f0a7819 */ /* 0x000fe400000006ff */
[----:B------:R-:W-:Y:S01]  /*ca10*/  SHF.L.U32 R119, R0, 0x1, RZ ;  /* 0x0000000100777819 */ /* 0x000fe200000006ff */
[----:B------:R-:W-:Y:S01]  /*ca20*/  BAR.SYNC.DEFER_BLOCKING 0x0 ;  /* 0x0000000000007b1d */ /* 0x000fe20000010000 */
[----:B------:R-:W-:-:S02]  /*ca30*/  IADD3 R9, R7, R8, RZ ;  /* 0x0000000807097210 */ /* 0x000fc40007ffe0ff */
[----:B------:R-:W-:Y:S02]  /*ca40*/  LOP3.LUT R5, R10, 0x1c0, RZ, 0xc0, !PT ;  /* 0x000001c00a057812 */ /* 0x000fe400078ec0ff */
[----:B------:R-:W-:Y:S01]  /*ca50*/  SHF.L.U32 R8, R2, 0x3, RZ ;  /* 0x0000000302087819 */ /* 0x000fe200000006ff */
[----:B------:R-:W-:Y:S01]  /*ca60*/  IMAD R2, R9, 0x70, RZ ;  /* 0x0000007009027824 */ /* 0x000fe200078e02ff */
[----:B------:R-:W-:Y:S02]  /*ca70*/  IADD3 R0, R119, 0x3900, RZ ;  /* 0x0000390077007810 */ /* 0x000fe40007ffe0ff */
[----:B------:R-:W-:Y:S02]  /*ca80*/  LOP3.LUT R10, R5, 0x8, R8, 0xf8, !PT ;  /* 0x00000008050a7812 */ /* 0x000fe400078ef808 */
[----:B------:R-:W-:Y:S02]  /*ca90*/  IADD3 R234, R119, 0x3920, RZ ;  /* 0x0000392077ea7810 */ /* 0x000fe40007ffe0ff */
[----:B------:R-:W-:-:S02]  /*caa0*/  MOV R16, R54 ;  /* 0x0000003600107202 */ /* 0x000fc40000000f00 */
[----:B------:R-:W-:Y:S02]  /*cab0*/  SHF.R.U32.HI R5, RZ, 0x3, R5 ;  /* 0x00000003ff057819 */ /* 0x000fe40000011605 */
[----:B------:R-:W-:Y:S02]  /*cac0*/  @P2 IADD3 R234, R0, -0x20, RZ ;  /* 0xffffffe000ea2810 */ /* 0x000fe40007ffe0ff */
[----:B------:R-:W-:Y:S02]  /*cad0*/  MOV R17, R55 ;  /* 0x0000003700117202 */ /* 0x000fe40000000f00 */
[----:B------:R-:W-:Y:S02]  /*cae0*/  MOV R16, R52 ;  /* 0x0000003400107202 */ /* 0x000fe40000000f00 */
[----:B------:R-:W-:Y:S01]  /*caf0*/  SHF.L.U32 R0, R48, 0x6, RZ ;  /* 0x0000000630007819 */ /* 0x000fe200000006ff */
[----:B------:R-:W-:Y:S01]  /*cb00*/  LDSM.16.M88.4 R80, [R119+0x4100] ;  /* 0x004100007750783b */ /* 0x000fe20000000200 */
[----:B------:R-:W-:Y:S01]  /*cb10*/  LOP3.LUT R116, R10, R5, RZ, 0x3c, !PT ;  /* 0x000000050a747212 */ /* 0x000fe200078e3cff */
[----:B------:R-:W-:Y:S01]  /*cb20*/  IMAD.WIDE.U32 R6, R6, 0x70, R16 ;  /* 0x0000007006067825 */ /* 0x000fe200078e0010 */
[----:B------:R-:W-:Y:S01]  /*cb30*/  LOP3.LUT R5, R0, 0xfffffe00, RZ, 0xc0, !PT ;  /* 0xfffffe0000057812 */ /* 0x000fe200078ec0ff */
[----:B------:R1:W-:Y:S01]  /*cb40*/  STL.64 [R1+0x8], R16 ;  /* 0x0000081001007387 */ /* 0x0003e20000100a00 */
[----:B------:R-:W-:-:S02]  /*cb50*/  ISETP.GE.AND P0, PT, R32, c[0x0][0x1d4], PT ;  /* 0x0000750020007a0c */ /* 0x000fc40003f06270 */
[----:B------:R-:W-:Y:S01]  /*cb60*/  LEA R0, R51, R5, 0xa ;  /* 0x0000000533007211 */ /* 0x000fe200078e50ff */
[----:B------:R-:W-:Y:S01]  /*cb70*/  LDSM.16.M88.4 R88, [R119+0x4900] ;  /* 0x004900007758783b */ /* 0x000fe20000000200 */
[----:B------:R-:W-:Y:S02]  /*cb80*/  LEA R8, P1, R6, c[0x0][0x1f8], 0x1 ;  /* 0x00007e0006087a11 */ /* 0x000fe400078208ff */
[----:B------:R-:W-:Y:S01]  /*cb90*/  IADD3 R2, R7, R2, RZ ;  /* 0x0000000207027210 */ /* 0x000fe20007ffe0ff */
[----:B------:R-:W-:Y:S01]  /*cba0*/  LDSM.16.M88.4 R48, [R119+0x3900] ;  /* 0x003900007730783b */ /* 0x000fe20000000200 */
[----:B------:R-:W-:Y:S02]  /*cbb0*/  IADD3 R0, R116, R0, RZ ;  /* 0x0000000074007210 */ /* 0x000fe40007ffe0ff */
[----:B------:R-:W-:Y:S01]  /*cbc0*/  LEA.HI.X R9, R6, c[0x0][0x1fc], R2, 0x1, P1 ;  /* 0x00007f0006097a11 */ /* 0x000fe200008f0c02 */
[----:B------:R-:W-:Y:S01]  /*cbd0*/  LDSM.16.M88.4 R96, [R119+0x5100] ;  /* 0x005100007760783b */ /* 0x000fe20000000200 */
[----:B------:R-:W-:-:S02]  /*cbe0*/  MOV R6, c[0x0][0x208] ;  /* 0x0000820000067a02 */ /* 0x000fc40000000f00 */
[----:B------:R-:W-:Y:S01]  /*cbf0*/  SHF.L.U32 R230, R0, 0x1, RZ ;  /* 0x0000000100e67819 */ /* 0x000fe200000006ff */
[----:B------:R-:W-:Y:S01]  /*cc00*/  LDSM.16.M88.4 R104, [R119+0x5900] ;  /* 0x005900007768783b */ /* 0x000fe20000000200 */
[----:B------:R-:W-:Y:S02]  /*cc10*/  MOV R191, 0x5 ;  /* 0x0000000500bf7802 */ /* 0x000fe40000000f00 */
[----:B------:R-:W-:Y:S01]  /*cc20*/  SHF.L.U32 R2, R6, 0x5, RZ ;  /* 0x0000000506027819 */ /* 0x000fe200000006ff */
[----:B------:R-:W2:Y:S01]  /*cc30*/  LDSM.16.M88.4 R36, [R230+0x7100] ;  /* 0x00710000e624783b */ /* 0x000ea20000000200 */
[----:B------:R-:W-:Y:S02]  /*cc40*/  ISETP.LT.OR P4, PT, R40, 0x1, P0 ;  /* 0x000000012800780c */ /* 0x000fe40000781670 */
[----:B------:R-:W-:Y:S01]  /*cc50*/  IADD3 R12, P1, R2, R8, RZ ;  /* 0x00000008020c7210 */ /* 0x000fe20007f3e0ff */
[----:B------:R-:W-:Y:S01]  /*cc60*/  LDSM.16.M88.4 R112, [R119+0x6100] ;  /* 0x006100007770783b */ /* 0x000fe20000000200 */
[----:B------:R-:W-:-:S02]  /*cc70*/  LEA R233, R3, R230, 0x1 ;  /* 0x000000e603e97211 */ /* 0x000fc400078e08ff */
[----:B-1----:R-:W-:Y:S01]  /*cc80*/  SHF.L.U64.HI R16, R6, R191, c[0x0][0x20c] ;  /* 0x0000830006107619 */ /* 0x002fe200000102bf */
[----:B------:R-:W-:Y:S01]  /*cc90*/  LDSM.16.M88.4 R124, [R119+0x6900] ;  /* 0x00690000777c783b */ /* 0x000fe20000000200 */
[-C--:B------:R-:W-:Y:S02]  /*cca0*/  IADD3 R10, P2, R12, R2.reuse, RZ ;  /* 0x000000020c0a7210 */ /* 0x080fe40007f5e0ff */
[----:B------:R-:W-:Y:S01]  /*ccb0*/  IADD3.X R13, R16, R9, RZ, P1, !PT ;  /* 0x00000009100d7210 */ /* 0x000fe20000ffe4ff */
[----:B------:R-:W-:Y:S01]  /*ccc0*/  LDSM.16.M88.4 R52, [R234] ;  /* 0x00000000ea34783b */ /* 0x000fe20000000200 */
[----:B------:R-:W-:Y:S02]  /*ccd0*/  SHF.L.U32 R241, R241, 0x1, RZ ;  /* 0x00000001f1f17819 */ /* 0x000fe400000006ff */
[----:B------:R-:W-:Y:S01]  /*cce0*/  IADD3 R6, P1, R10, R2, RZ ;  /* 0x000000020a067210 */ /* 0x000fe20007f3e0ff */
[----:B------:R-:W-:Y:S01]  /*ccf0*/  LDSM.16.M88.4 R84, [R234+0x800] ;  /* 0x00080000ea54783b */ /* 0x000fe20000000200 */
[----:B------:R-:W-:-:S02]  /*cd00*/  IADD3.X R11, R13, R16, RZ, P2, !PT ;  /* 0x000000100d0b7210 */ /* 0x000fc400017fe4ff */
[----:B------:R-:W-:Y:S01]  /*cd10*/  P2R R14, PR, RZ, 0x8 ;  /* 0x00000008ff0e7803 */ /* 0x000fe20000000000 */
[----:B------:R-:W-:Y:S01]  /*cd20*/  LDSM.16.M88.4 R92, [R234+0x1000] ;  /* 0x00100000ea5c783b */ /* 0x000fe20000000200 */
[C---:B------:R-:W-:Y:S02]  /*cd30*/  ISETP.LT.OR P3, PT, R40.reuse, 0x21, P0 ;  /* 0x000000212800780c */ /* 0x040fe40000761670 */
[----:B------:R-:W-:Y:S01]  /*cd40*/  IADD3.X R7, R11, R16, RZ, P1, !PT ;  /* 0x000000100b077210 */ /* 0x000fe20000ffe4ff */
[----:B------:R-:W-:Y:S01]  /*cd50*/  LDSM.16.M88.4 R100, [R234+0x1800] ;  /* 0x00180000ea64783b */ /* 0x000fe20000000200 */
[----:B------:R-:W-:Y:S02]  /*cd60*/  P2R R0, PR, RZ, 0x8 ;  /* 0x00000008ff007803 */ /* 0x000fe40000000000 */
[C---:B------:R-:W-:Y:S01]  /*cd70*/  ISETP.LT.OR P5, PT, R40.reuse, 0x11, P0 ;  /* 0x000000112800780c */ /* 0x040fe200007a1670 */
[----:B------:R-:W-:Y:S01]  /*cd80*/  LDSM.16.M88.4 R108, [R234+0x2000] ;  /* 0x00200000ea6c783b */ /* 0x000fe20000000200 */
[----:B------:R-:W-:-:S02]  /*cd90*/  ISETP.LT.OR P3, PT, R40, 0x31, P0 ;  /* 0x000000312800780c */ /* 0x000fc40000761670 */
[C---:B------:R-:W-:Y:S01]  /*cda0*/  ISETP.LT.OR P6, PT, R40.reuse, 0x41, P0 ;  /* 0x000000412800780c */ /* 0x040fe200007c1670 */
[----:B------:R-:W-:Y:S01]  /*cdb0*/  LDSM.16.M88.4 R120, [R234+0x2800] ;  /* 0x00280000ea78783b */ /* 0x000fe20000000200 */
[----:B------:R-:W-:Y:S02]  /*cdc0*/  ISETP.LT.OR P2, PT, R40, 0x61, P0 ;  /* 0x000000612800780c */ /* 0x000fe40000741670 */
[----:B------:R-:W-:Y:S01]  /*cdd0*/  LEA R231, R4, R230, 0x1 ;  /* 0x000000e604e77211 */ /* 0x000fe200078e08ff */
[----:B------:R-:W-:Y:S01]  /*cde0*/  LDSM.16.M88.4 R128, [R234+0x3000] ;  /* 0x00300000ea80783b */ /* 0x000fe20000000200 */
[C---:B------:R-:W-:Y:S02]  /*cdf0*/  IADD3 R240, R234.reuse, 0x800, RZ ;  /* 0x00000800eaf07810 */ /* 0x040fe40007ffe0ff */
[----:B------:R-:W-:Y:S01]  /*ce00*/  LEA R232, R3, R231, 0x1 ;  /* 0x000000e703e87211 */ /* 0x000fe200078e08ff */
[----:B------:R-:W1:Y:S01]  /*ce10*/  LDSM.16.M88.4 R32, [R230+0x9100] ;  /* 0x00910000e620783b */ /* 0x000e620000000200 */
[----:B--2---:R-:W-:Y:S01]  /*ce20*/  HMMA.16816.F32 R68, R36, R50, RZ ;  /* 0x000000322444723c */ /* 0x004fe200000018ff */
[----:B------:R-:W-:-:S02]  /*ce30*/  IADD3 R239, R234, 0x1000, RZ ;  /* 0x00001000eaef7810 */ /* 0x000fc40007ffe0ff */
[----:B------:R-:W-:Y:S01]  /*ce40*/  LDSM.16.M88.4 R28, [R233+0x7100] ;  /* 0x00710000e91c783b */ /* 0x000fe20000000200 */
[C---:B------:R-:W-:Y:S02]  /*ce50*/  IADD3 R238, R234.reuse, 0x1800, RZ ;  /* 0x00001800eaee7810 */ /* 0x040fe40007ffe0ff */
[C---:B------:R-:W-:Y:S01]  /*ce60*/  IADD3 R237, R234.reuse, 0x2000, RZ ;  /* 0x00002000eaed7810 */ /* 0x040fe20007ffe0ff */
[----:B------:R-:W2:Y:S01]  /*ce70*/  LDSM.16.M88.4 R24, [R233+0x9100] ;  /* 0x00910000e918783b */ /* 0x000ea20000000200 */
[C---:B------:R-:W-:Y:S02]  /*ce80*/  IADD3 R236, R234.reuse, 0x2800, RZ ;  /* 0x00002800eaec7810 */ /* 0x040fe40007ffe0ff */
[----:B------:R-:W-:Y:S01]  /*ce90*/  IADD3 R235, R234, 0x3000, RZ ;  /* 0x00003000eaeb7810 */ /* 0x000fe20007ffe0ff */
[----:B------:R-:W-:Y:S01]  /*cea0*/  @!PT LDS RZ, [RZ] ;  /* 0x00000000fffff984 */ /* 0x000fe20000000800 */
[----:B------:R-:W-:Y:S01]  /*ceb0*/  @!PT LDS RZ, [RZ] ;  /* 0x00000000fffff984 */ /* 0x000fe20000000800 */
[----:B------:R-:W-:Y:S01]  /*cec0*/  @!PT LDS RZ, [RZ] ;  /* 0x00000000fffff984 */ /* 0x000fe20000000800 */
[----:B------:R3:W-:Y:S01]  /*ced0*/  LDGSTS.E.BYPASS.LTC128B.128 [R241+0x100], [R8.64], !P4 ;  /* 0x0010000008f17fae */ /* 0x0007e2000e101d4a */
[----:B------:R-:W-:-:S03]  /*cee0*/  LOP3.LUT P4, RZ, R46, 0x4, RZ, 0xc0, !PT ;  /* 0x000000042eff7812 */ /* 0x000fc6000788c0ff */
[----:B------:R4:W-:Y:S01]  /*cef0*/  LDGSTS.E.BYPASS.LTC128B.128 [R241+0x900], [R12.64], !P5 ;  /* 0x009000000cf17fae */ /* 0x0009e2000e901d4a */
[----:B------:R-:W-:Y:S02]  /*cf00*/  ISETP.LT.OR P5, PT, R40, 0x51, P0 ;  /* 0x000000512800780c */ /* 0x000fe400007a1670 */
[----:B---3--:R-:W-:Y:S01]  /*cf10*/  IADD3 R8, P1, R6, R2, RZ ;  /* 0x0000000206087210 */ /* 0x008fe20007f3e0ff */
[----:B-1----:R-:W-:Y:S03]  /*cf20*/  HMMA.16816.F32 R56, R32, R48, RZ ;  /* 0x000000302038723c */ /* 0x002fe600000018ff */
[----:B------:R-:W-:Y:S02]  /*cf30*/  IADD3.X R9, R7, R16, RZ, P1, !PT ;  /* 0x0000001007097210 */ /* 0x000fe40000ffe4ff */
[----:B------:R-:W-:Y:S02]  /*cf40*/  ISETP.NE.AND P1, PT, R0, RZ, PT ;  /* 0x000000ff0000720c */ /* 0x000fe40003f25270 */
[----:B------:R-:W-:-:S04]  /*cf50*/  MOV R0, 0x40 ;  /* 0x0000004000007802 */ /* 0x000fc80000000f00 */
[----:B------:R-:W-:Y:S02]  /*cf60*/  SEL R0, R0, 0xffffffc0, !P4 ;  /* 0xffffffc000007807 */ /* 0x000fe40006000000 */
[----:B------:R-:W-:Y:S02]  /*cf70*/  ISETP.GE.AND P4, PT, R205, 0x71, PT ;  /* 0x00000071cd00780c */ /* 0x000fe40003f86270 */
[----:B------:R-:W-:Y:S02]  /*cf80*/  IADD3 R229, R119, R0, RZ ;  /* 0x0000000077e57210 */ /* 0x000fe40007ffe0ff */
[----:B------:R-:W-:Y:S01]  /*cf90*/  IADD3 R228, R0, R234, RZ ;  /* 0x000000ea00e47210 */ /* 0x000fe20007ffe0ff */
[----:B------:R1:W-:Y:S04]  /*cfa0*/  LDGSTS.E.BYPASS.LTC128B.128 [R241+0x1100], [R10.64], !P1 ;  /* 0x011000000af17fae */ /* 0x0003e8000c901d4a */
[----:B------:R3:W-:Y:S01]  /*cfb0*/  LDGSTS.E.BYPASS.LTC128B.128 [R241+0x1900], [R6.64], !P3 ;  /* 0x0190000006f17fae */ /* 0x0007e2000d901d4a */
[----:B------:R-:W-:Y:S01]  /*cfc0*/  ISETP.NE.AND P3, PT, R14, RZ, PT ;  /* 0x000000ff0e00720c */ /* 0x000fe20003f65270 */
[----:B--2---:R-:W-:Y:S02]  /*cfd0*/  HMMA.16816.F32 R56, R24, R52, R56 ;  /* 0x000000341838723c */ /* 0x004fe40000001838 */
[----:B------:R2:W-:Y:S06]  /*cfe0*/  LDGSTS.E.BYPASS.LTC128B.128 [R241+0x2100], [R8.64], !P6 ;  /* 0x0210000008f17fae */ /* 0x0005ec000f101d4a */
[----:B----4-:R-:W-:Y:S01]  /*cff0*/  HMMA.16816.F32 R12, R36, R48, RZ ;  /* 0x00000030240c723c */ /* 0x010fe200000018ff */
[----:B-1----:R-:W-:-:S04]  /*d000*/  IADD3 R10, P1, R8, R2, RZ ;  /* 0x00000002080a7210 */ /* 0x002fc80007f3e0ff */
[----:B---3--:R-:W-:Y:S02]  /*d010*/  IADD3 R6, P0, R10, R2, RZ ;  /* 0x000000020a067210 */ /* 0x008fe40007f1e0ff */
[----:B------:R-:W-:-:S04]  /*d020*/  IADD3.X R11, R9, R16, RZ, P1, !PT ;  /* 0x00000010090b7210 */ /* 0x000fc80000ffe4ff */
[----:B------:R-:W-:Y:S01]  /*d030*/  IADD3.X R7, R11, R16, RZ, P0, !PT ;  /* 0x000000100b077210 */ /* 0x000fe200007fe4ff */
[----:B------:R2:W-:Y:S11]  /*d040*/  LDGSTS.E.BYPASS.LTC128B.128 [R241+0x2900], [R10.64], !P5 ;  /* 0x029000000af17fae */ /* 0x0005f6000e901d4a */
[----:B------:R-:W-:Y:S01]  /*d050*/  @!UPT UIADD3 URZ, URZ, URZ, URZ ;  /* 0x0000003f3f3ff290 */ /* 0x000fe2000fffe03f */
[----:B------:R-:W-:Y:S01]  /*d060*/  HMMA.16816.F32 R60, R28, R52, R12 ;  /* 0x000000341c3c723c */ /* 0x000fe2000000180c */
[----:B------:R1:W-:Y:S04]  /*d070*/  LDGSTS.E.BYPASS.LTC128B.128 [R241+0x3100], [R6.64], !P2 ;  /* 0x0310000006f17fae */ /* 0x0003e8000d101d4a */
[----:B------:R-:W-:Y:S04]  /*d080*/  LDSM.16.M88.4 R40, [R229+0x3900] ;  /* 0x00390000e528783b */ /* 0x000fe80000000200 */
[----:B------:R-:W3:Y:S04]  /*d090*/  LDSM.16.M88.4 R20, [R231+0x7100] ;  /* 0x00710000e714783b */ /* 0x000ee80000000200 */
[----:B------:R-:W4:Y:S04]  /*d0a0*/  LDSM.16.M88.4 R16, [R231+0x9100] ;  /* 0x00910000e710783b */ /* 0x000f280000000200 */
[----:B------:R-:W-:Y:S04]  /*d0b0*/  LDSM.16.M88.4 R44, [R228] ;  /* 0x00000000e42c783b */ /* 0x000fe80000000200 */
[----:B------:R-:W1:Y:S04]  /*d0c0*/  LDSM.16.M88.4 R12, [R232+0x7100] ;  /* 0x00710000e80c783b */ /* 0x000e680000000200 */
[----:B--2---:R-:W2:Y:S04]  /*d0d0*/  LDSM.16.M88.4 R8, [R232+0x9100] ;  /* 0x00910000e808783b */ /* 0x004ea80000000200 */
[----:B------:R-:W0:Y:S01]  /*d0e0*/  LDGDEPBAR ;  /* 0x00000000000079af */ /* 0x000e220000000000 */
[----:B---3--:R-:W-:Y:S08]  /*d0f0*/  HMMA.16816.F32 R64, R20, R40, R60 ;  /* 0x000000281440723c */ /* 0x008ff0000000183c */
[----:B------:R-:W-:Y:S08]  /*d100*/  HMMA.16816.F32 R60, R32, R50, RZ ;  /* 0x00000032203c723c */ /* 0x000ff000000018ff */
[----:B----4-:R-:W-:Y:S08]  /*d110*/  HMMA.16816.F32 R48, R16, R40, R56 ;  /* 0x000000281030723c */ /* 0x010ff00000001838 */
[----:B------:R-:W-:Y:S08]  /*d120*/  HMMA.16816.F32 R56, R28, R54, R68 ;  /* 0x000000361c38723c */ /* 0x000ff00000001844 */
[----:B-1----:R-:W-:Y:S08]  /*d130*/  HMMA.16816.F32 R68, R12, R44, R64 ;  /* 0x0000002c0c44723c */ /* 0x002ff00000001840 */
[----:B------:R-:W-:Y:S08]  /*d140*/  HMMA.16816.F32 R64, R24, R54, R60 ;  /* 0x000000361840723c */ /* 0x000ff0000000183c */
[----:B------:R-:W-:Y:S08]  /*d150*/  HMMA.16816.F32 R60, R36, R80, RZ ;  /* 0x00000050243c723c */ /* 0x000ff000000018ff */
[----:B--2---:R-:W-:Y:S01]  /*d160*/  HMMA.16816.F32 R76, R8, R44, R48 ;  /* 0x0000002c084c723c */ /* 0x004fe20000001830 */
        /* <DEDUP_REMOVED lines=9> */
[----:B------:R-:W3:Y:S01]  /*d200*/  LDSM.16.M88.4 R40, [R228+0x800] ;  /* 0x00080000e428783b */ /* 0x000ee20000000200 */
        /* <DEDUP_REMOVED lines=24> */
[----:B---3--:R-:W-:Y:S01]  /*d390*/  HMMA.16816.F32 R76, R8, R40, R44 ;  /* 0x00000028084c723c */ /* 0x008fe2000000182c */
[----:B------:R-:W1:Y:S01]  /*d3a0*/  LDSM.16.M88.4 R44, [R229+0x4900] ;  /* 0x00490000e52c783b */ /* 0x000e620000000200 */
[----:B------:R3:W1:Y:S02]  /*d3b0*/  MUFU.TANH R180, R0 ;  /* 0x0000000000b47308 */ /* 0x0006640000002400 */
[----:B---3--:R-:W-:-:S06]  /*d3c0*/  FMUL.FTZ R0, R68, c[0x0][0x320] ;  /* 0x0000c80044007a20 */ /* 0x008fcc0000410000 */
[----:B------:R3:W1:Y:S02]  /*d3d0*/  MUFU.TANH R182, R0 ;  /* 0x0000000000b67308 */ /* 0x0006640000002400 */
[----:B---3--:R-:W-:-:S06]  /*d3e0*/  FMUL.FTZ R0, R69, c[0x0][0x320] ;  /* 0x0000c80045007a20 */ /* 0x008fcc0000410000 */
[----:B------:R3:W1:Y:S02]  /*d3f0*/  MUFU.TANH R181, R0 ;  /* 0x0000000000b57308 */ /* 0x0006640000002400 */
[----:B---3--:R-:W-:-:S06]  /*d400*/  FMUL.FTZ R0, R70, c[0x0][0x320] ;  /* 0x0000c80046007a20 */ /* 0x008fcc0000410000 */
[----:B------:R3:W1:Y:S02]  /*d410*/  MUFU.TANH R178, R0 ;  /* 0x0000000000b27308 */ /* 0x0006640000002400 */
[----:B---3--:R-:W-:Y:S02]  /*d420*/  FMUL.FTZ R0, R71, c[0x0][0x320] ;  /* 0x0000c80047007a20 */ /* 0x008fe40000410000 */
[----:B------:R-:W-:Y:S04]  /*d430*/  HMMA.16816.F32 R68, R12, R40, R60 ;  /* 0x000000280c44723c */ /* 0x000fe8000000183c */
[----:B------:R3:W1:Y:S04]  /*d440*/  MUFU.TANH R177, R0 ;  /* 0x0000000000b17308 */ /* 0x0006680000002400 */
[----:B------:R-:W-:Y:S01]  /*d450*/  HMMA.16816.F32 R60, R36, R88, RZ ;  /* 0x00000058243c723c */ /* 0x000fe200000018ff */
[----:B---3--:R-:W-:-:S04]  /*d460*/  FMUL.FTZ R0, R72, c[0x0][0x320] ;  /* 0x0000c80048007a20 */ /* 0x008fc80000410000 */
[----:B------:R3:W1:Y:S11]  /*d470*/  MUFU.TANH R176, R0 ;  /* 0x0000000000b07308 */ /* 0x0006760000002400 */
[----:B------:R-:W-:Y:S08]  /*d480*/  @!UPT UIADD3 URZ, URZ, URZ, URZ ;  /* 0x0000003f3f3ff290 */ /* 0x000ff0000fffe03f */
[----:B------:R-:W-:Y:S01]  /*d490*/  HMMA.16816.F32 R60, R28, R92, R60 ;  /* 0x0000005c1c3c723c */ /* 0x000fe2000000183c */
[----:B---3--:R-:W-:-:S04]  /*d4a0*/  FMUL.FTZ R0, R73, c[0x0][0x320] ;  /* 0x0000c80049007a20 */ /* 0x008fc80000410000 */
[----:B------:R3:W2:Y:S11]  /*d4b0*/  MUFU.TANH R175, R0 ;  /* 0x0000000000af7308 */ /* 0x0006b60000002400 */
[----:B------:R-:W-:Y:S08]  /*d4c0*/  @!UPT UIADD3 URZ, URZ, URZ, URZ ;  /* 0x0000003f3f3ff290 */ /* 0x000ff0000fffe03f */
[----:B-1----:R-:W-:Y:S01]  /*d4d0*/  HMMA.16816.F32 R60, R20, R44, R60 ;  /* 0x0000002c143c723c */ /* 0x002fe2000000183c */
[----:B---3--:R-:W-:-:S04]  /*d4e0*/  FMUL.FTZ R0, R74, c[0x0][0x320] ;  /* 0x0000c8004a007a20 */ /* 0x008fc80000410000 */
[----:B------:R1:W3:Y:S02]  /*d4f0*/  MUFU.TANH R171, R0 ;  /* 0x0000000000ab7308 */ /* 0x0002e40000002400 */
        /* <DEDUP_REMOVED lines=24> */
[----:B-----5:R1:W1:Y:S07]  /*d680*/  MUFU.TANH R167, R0 ;  /* 0x0000000000a77308 */ /* 0x02026e0000002400 */
[----:B------:R-:W-:Y:S01]  /*d690*/  HMMA.16816.F32 R56, R32, R96, RZ ;  /* 0x000000602038723c */ /* 0x000fe200000018ff */
[----:B-1----:R-:W-:-:S04]  /*d6a0*/  FMUL.FTZ R0, R78, c[0x0][0x320] ;  /* 0x0000c8004e007a20 */ /* 0x002fc80000410000 */
[----:B------:R1:W1:Y:S02]  /*d6b0*/  MUFU.TANH R163, R0 ;  /* 0x0000000000a37308 */ /* 0x0002640000002400 */
[----:B-1----:R-:W-:Y:S02]  /*d6c0*/  FMUL.FTZ R0, R79, c[0x0][0x320] ;  /* 0x0000c8004f007a20 */ /* 0x002fe40000410000 */
[----:B------:R-:W-:Y:S04]  /*d6d0*/  HMMA.16816.F32 R76, R8, R48, R40 ;  /* 0x00000030084c723c */ /* 0x000fe80000001828 */
[----:B------:R1:W1:Y:S04]  /*d6e0*/  MUFU.TANH R164, R0 ;  /* 0x0000000000a47308 */ /* 0x0002680000002400 */
[----:B------:R-:W-:Y:S01]  /*d6f0*/  HMMA.16816.F32 R40, R20, R46, R52 ;  /* 0x0000002e1428723c */ /* 0x000fe20000001834 */
[----:B------:R-:W2:Y:S07]  /*d700*/  LDSM.16.M88.4 R52, [R229+0x5100] ;  /* 0x00510000e534783b */ /* 0x000eae0000000200 */
[----:B------:R-:W-:Y:S01]  /*d710*/  HMMA.16816.F32 R44, R24, R100, R56 ;  /* 0x00000064182c723c */ /* 0x000fe20000001838 */
[----:B-1----:R-:W-:-:S04]  /*d720*/  FMUL.FTZ R0, R68, c[0x0][0x320] ;  /* 0x0000c80044007a20 */ /* 0x002fc80000410000 */
[----:B------:R1:W1:Y:S02]  /*d730*/  MUFU.TANH R166, R0 ;  /* 0x0000000000a67308 */ /* 0x0002640000002400 */
[----:B-1----:R-:W-:-:S06]  /*d740*/  FMUL.FTZ R0, R69, c[0x0][0x320] ;  /* 0x0000c80045007a20 */ /* 0x002fcc0000410000 */
[----:B------:R1:W1:Y:S11]  /*d750*/  MUFU.TANH R165, R0 ;  /* 0x0000000000a57308 */ /* 0x0002760000002400 */
[----:B--2---:R-:W-:Y:S01]  /*d760*/  HMMA.16816.F32 R44, R16, R52, R44 ;  /* 0x00000034102c723c */ /* 0x004fe2000000182c */
[----:B-1----:R-:W-:-:S04]  /*d770*/  FMUL.FTZ R0, R70, c[0x0][0x320] ;  /* 0x0000c80046007a20 */ /* 0x002fc80000410000 */
[----:B------:R1:W2:Y:S02]  /*d780*/  MUFU.TANH R162, R0 ;  /* 0x0000000000a27308 */ /* 0x0002a40000002400 */
        /* <DEDUP_REMOVED lines=34> */
[----:B--2---:R-:W-:-:S04]  /*d9b0*/  FMUL.FTZ R0, R76, c[0x0][0x320] ;  /* 0x0000c8004c007a20 */ /* 0x004fc80000410000 */
[----:B------:R2:W1:Y:S11]  /*d9c0*/  MUFU.TANH R137, R0 ;  /* 0x0000000000897308 */ /* 0x0004760000002400 */
[----:B------:R-:W-:Y:S08]  /*d9d0*/  @!UPT UIADD3 URZ, URZ, URZ, URZ ;  /* 0x0000003f3f3ff290 */ /* 0x000ff0000fffe03f */
[----:B------:R-:W-:Y:S01]  /*d9e0*/  HMMA.16816.F32 R48, R28, R102, R48 ;  /* 0x000000661c30723c */ /* 0x000fe20000001830 */
[----:B--2---:R-:W-:-:S04]  /*d9f0*/  FMUL.FTZ R0, R77, c[0x0][0x320] ;  /* 0x0000c8004d007a20 */ /* 0x004fc80000410000 */
[----:B------:R2:W1:Y:S11]  /*da00*/  MUFU.TANH R138, R0 ;  /* 0x00000000008a7308 */ /* 0x0004760000002400 */
[----:B------:R-:W-:Y:S08]  /*da10*/  @!UPT UIADD3 URZ, URZ, URZ, URZ ;  /* 0x0000003f3f3ff290 */ /* 0x000ff0000fffe03f */
[----:B------:R-:W-:Y:S01]  /*da20*/  HMMA.16816.F32 R48, R20, R54, R48 ;  /* 0x000000361430723c */ /* 0x000fe20000001830 */
[----:B--2---:R-:W-:-:S04]  /*da30*/  FMUL.FTZ R0, R78, c[0x0][0x320] ;  /* 0x0000c8004e007a20 */ /* 0x004fc80000410000 */
[----:B------:R2:W1:Y:S02]  /*da40*/  MUFU.TANH R133, R0 ;  /* 0x0000000000857308 */ /* 0x0004640000002400 */
[----:B--2---:R-:W-:Y:S02]  /*da50*/  FMUL.FTZ R0, R79, c[0x0][0x320] ;  /* 0x0000c8004f007a20 */ /* 0x004fe40000410000 */
[----:B-1----:R-:W-:Y:S01]  /*da60*/  HMMA.16816.F32 R76, R8, R40, R44 ;  /* 0x00000028084c723c */ /* 0x002fe2000000182c */
[----:B------:R-:W1:Y:S03]  /*da70*/  LDSM.16.M88.4 R44, [R229+0x5900] ;  /* 0x00590000e52c783b */ /* 0x000e660000000200 */
[----:B------:R2:W1:Y:S02]  /*da80*/  MUFU.TANH R134, R0 ;  /* 0x0000000000867308 */ /* 0x0004640000002400 */
[----:B--2---:R-:W-:-:S06]  /*da90*/  FMUL.FTZ R0, R68, c[0x0][0x320] ;  /* 0x0000c80044007a20 */ /* 0x004fcc0000410000 */
[----:B------:R2:W1:Y:S02]  /*daa0*/  MUFU.TANH R147, R0 ;  /* 0x0000000000937308 */ /* 0x0004640000002400 */
[----:B--2---:R-:W-:Y:S01]  /*dab0*/  FMUL.FTZ R0, R69, c[0x0][0x320] ;  /* 0x0000c80045007a20 */ /* 0x004fe20000410000 */
[----:B-1----:R-:W-:Y:S05]  /*dac0*/  HMMA.16816.F32 R60, R20, R44, R60 ;  /* 0x0000002c143c723c */ /* 0x002fea000000183c */
[----:B------:R1:W2:Y:S02]  /*dad0*/  MUFU.TANH R144, R0 ;  /* 0x0000000000907308 */ /* 0x0002a40000002400 */
        /* <DEDUP_REMOVED lines=35> */
[----:B--2---:R-:W-:-:S04]  /*dd10*/  FMUL.FTZ R0, R76, c[0x0][0x320] ;  /* 0x0000c8004c007a20 */ /* 0x004fc80000410000 */
[----:B------:R2:W1:Y:S03]  /*dd20*/  MUFU.TANH R141, R0 ;  /* 0x00000000008d7308 */ /* 0x0004660000002400 */
[----:B------:R-:W-:Y:S01]  /*dd30*/  HMMA.16816.F32 R56, R32, R112, RZ ;  /* 0x000000702038723c */ /* 0x000fe200000018ff */
[----:B--2---:R-:W-:-:S04]  /*dd40*/  FMUL.FTZ R0, R77, c[0x0][0x320] ;  /* 0x0000c8004d007a20 */ /* 0x004fc80000410000 */
[----:B------:R2:W1:Y:S02]  /*dd50*/  MUFU.TANH R142, R0 ;  /* 0x00000000008e7308 */ /* 0x0004640000002400 */
[----:B--2---:R-:W-:-:S06]  /*dd60*/  FMUL.FTZ R0, R78, c[0x0][0x320] ;  /* 0x0000c8004e007a20 */ /* 0x004fcc0000410000 */
[----:B------:R2:W1:Y:S02]  /*dd70*/  MUFU.TANH R145, R0 ;  /* 0x0000000000917308 */ /* 0x0004640000002400 */
[----:B--2---:R-:W-:Y:S02]  /*dd80*/  FMUL.FTZ R0, R79, c[0x0][0x320] ;  /* 0x0000c8004f007a20 */ /* 0x004fe40000410000 */
[----:B-1----:R-:W-:Y:S04]  /*dd90*/  HMMA.16816.F32 R76, R8, R48, R40 ;  /* 0x00000030084c723c */ /* 0x002fe80000001828 */
[----:B------:R1:W2:Y:S04]  /*dda0*/  MUFU.TANH R146, R0 ;  /* 0x0000000000927308 */ /* 0x0002a80000002400 */
        /* <DEDUP_REMOVED lines=45> */
[----:B--2---:R-:W-:-:S04]  /*e080*/  FMUL.FTZ R0, R76, c[0x0][0x320] ;  /* 0x0000c8004c007a20 */ /* 0x004fc80000410000 */
[----:B------:R2:W1:Y:S11]  /*e090*/  MUFU.TANH R92, R0 ;  /* 0x00000000005c7308 */ /* 0x0004760000002400 */
[----:B------:R-:W-:Y:S01]  /*e0a0*/  HMMA.16816.F32 R48, R28, R122, R48 ;  /* 0x0000007a1c30723c */ /* 0x000fe20000001830 */
[----:B--2---:R-:W-:-:S07]  /*e0b0*/  FMUL.FTZ R0, R77, c[0x0][0x320] ;  /* 0x0000c8004d007a20 */ /* 0x004fce0000410000 */
[----:B------:R-:W-:Y:S01]  /*e0c0*/  HMMA.16816.F32 R28, R28, R130, R36 ;  /* 0x000000821c1c723c */ /* 0x000fe20000001824 */
[----:B------:R2:W1:Y:S11]  /*e0d0*/  MUFU.TANH R91, R0 ;  /* 0x00000000005b7308 */ /* 0x0004760000002400 */
[----:B------:R-:W-:Y:S04]  /*e0e0*/  @!UPT UIADD3 URZ, URZ, URZ, URZ ;  /* 0x0000003f3f3ff290 */ /* 0x000fe8000fffe03f */
[----:B------:R-:W-:Y:S01]  /*e0f0*/  HMMA.16816.F32 R48, R20, R54, R48 ;  /* 0x000000361430723c */ /* 0x000fe20000001830 */
[----:B--2---:R-:W-:-:S04]  /*e100*/  FMUL.FTZ R0, R78, c[0x0][0x320] ;  /* 0x0000c8004e007a20 */ /* 0x004fc80000410000 */
[----:B------:R2:W1:Y:S03]  /*e110*/  MUFU.TANH R90, R0 ;  /* 0x00000000005a7308 */ /* 0x0004660000002400 */
[----:B------:R-:W-:Y:S01]  /*e120*/  HMMA.16816.F32 R52, R16, R54, R64 ;  /* 0x000000361034723c */ /* 0x000fe20000001840 */
[----:B--2---:R-:W-:-:S07]  /*e130*/  FMUL.FTZ R0, R79, c[0x0][0x320] ;  /* 0x0000c8004f007a20 */ /* 0x004fce0000410000 */
[C---:B-1----:R-:W-:Y:S01]  /*e140*/  HMMA.16816.F32 R76, R8.reuse, R40, R44 ;  /* 0x00000028084c723c */ /* 0x042fe2000000182c */
[----:B------:R-:W1:Y:S01]  /*e150*/  LDSM.16.M88.4 R44, [R229+0x6900] ;  /* 0x00690000e52c783b */ /* 0x000e620000000200 */
[----:B------:R2:W1:Y:S11]  /*e160*/  MUFU.TANH R89, R0 ;  /* 0x0000000000597308 */ /* 0x0004760000002400 */
[----:B------:R-:W-:Y:S03]  /*e170*/  @!UPT UIADD3 URZ, URZ, URZ, URZ ;  /* 0x0000003f3f3ff290 */ /* 0x000fe6000fffe03f */
[----:B------:R-:W-:Y:S08]  /*e180*/  HMMA.16816.F32 R64, R8, R42, R52 ;  /* 0x0000002a0840723c */ /* 0x000ff00000001834 */
[----:B------:R-:W-:Y:S01]  /*e190*/  HMMA.16816.F32 R52, R32, R126, RZ ;  /* 0x0000007e2034723c */ /* 0x000fe200000018ff */
[----:B--2---:R-:W-:-:S04]  /*e1a0*/  FMUL.FTZ R0, R68, c[0x0][0x320] ;  /* 0x0000c80044007a20 */ /* 0x004fc80000410000 */
        /* <DEDUP_REMOVED lines=8> */
[----:B--2---:R-:W-:Y:S01]  /*e230*/  FMUL.FTZ R0, R69, c[0x0][0x320] ;  /* 0x0000c80045007a20 */ /* 0x004fe20000410000 */
[----:B------:R-:W2:Y:S01]  /*e240*/  MUFU.TANH R78, R78 ;  /* 0x0000004e004e7308 */ /* 0x000ea20000002400 */
[----:B------:R-:W-:Y:S07]  /*e250*/  HMMA.16816.F32 R36, R24, R130, R52 ;  /* 0x000000821824723c */ /* 0x000fee0000001834 */
[----:B------:R1:W1:Y:S08]  /*e260*/  MUFU.TANH R87, R0 ;  /* 0x0000000000577308 */ /* 0x0002700000002400 */
[----:B------:R-:W2:Y:S01]  /*e270*/  MUFU.TANH R79, R79 ;  /* 0x0000004f004f7308 */ /* 0x000ea20000002400 */
[----:B-1----:R-:W-:-:S07]  /*e280*/  FMUL.FTZ R0, R70, c[0x0][0x320] ;  /* 0x0000c80046007a20 */ /* 0x002fce0000410000 */
[----:B------:R-:W1:Y:S08]  /*e290*/  MUFU.TANH R64, R64 ;  /* 0x0000004000407308 */ /* 0x000e700000002400 */
[----:B------:R1:W1:Y:S08]  /*e2a0*/  MUFU.TANH R86, R0 ;  /* 0x0000000000567308 */ /* 0x0002700000002400 */
[----:B------:R-:W2:Y:S01]  /*e2b0*/  MUFU.TANH R65, R65 ;  /* 0x0000004100417308 */ /* 0x000ea20000002400 */
[----:B-1----:R-:W-:-:S07]  /*e2c0*/  FMUL.FTZ R0, R71, c[0x0][0x320] ;  /* 0x0000c80047007a20 */ /* 0x002fce0000410000 */
[----:B------:R-:W1:Y:S01]  /*e2d0*/  MUFU.TANH R66, R66 ;  /* 0x0000004200427308 */ /* 0x000e620000002400 */
[----:B------:R-:W-:Y:S07]  /*e2e0*/  HMMA.16816.F32 R68, R12, R40, R56 ;  /* 0x000000280c44723c */ /* 0x000fee0000001838 */
[----:B------:R1:W1:Y:S01]  /*e2f0*/  MUFU.TANH R85, R0 ;  /* 0x0000000000557308 */ /* 0x0002620000002400 */
[----:B------:R-:W-:Y:S01]  /*e300*/  HMMA.16816.F32 R56, R32, R124, RZ ;  /* 0x0000007c2038723c */ /* 0x000fe200000018ff */
[----:B-1----:R-:W-:-:S06]  /*e310*/  FMUL.FTZ R0, R72, c[0x0][0x320] ;  /* 0x0000c80048007a20 */ /* 0x002fcc0000410000 */
[----:B------:R1:W1:Y:S11]  /*e320*/  MUFU.TANH R84, R0 ;  /* 0x0000000000547308 */ /* 0x0002760000002400 */
[----:B------:R-:W-:Y:S06]  /*e330*/  @!UPT UIADD3 URZ, URZ, URZ, URZ ;  /* 0x0000003f3f3ff290 */ /* 0x000fec000fffe03f */
[----:B------:R-:W-:Y:S01]  /*e340*/  HMMA.16816.F32 R56, R24, R128, R56 ;  /* 0x000000801838723c */ /* 0x000fe20000001838 */
[----:B-1----:R-:W-:-:S04]  /*e350*/  FMUL.FTZ R0, R73, c[0x0][0x320] ;  /* 0x0000c80049007a20 */ /* 0x002fc80000410000 */
[----:B------:R1:W1:Y:S11]  /*e360*/  MUFU.TANH R83, R0 ;  /* 0x0000000000537308 */ /* 0x0002760000002400 */
[----:B------:R-:W-:Y:S08]  /*e370*/  @!UPT UIADD3 URZ, URZ, URZ, URZ ;  /* 0x0000003f3f3ff290 */ /* 0x000ff0000fffe03f */
[----:B------:R-:W-:Y:S01]  /*e380*/  HMMA.16816.F32 R32, R16, R44, R56 ;  /* 0x0000002c1020723c */ /* 0x000fe20000001838 */
[----:B-1----:R-:W-:-:S07]  /*e390*/  FMUL.FTZ R0, R74, c[0x0][0x320] ;  /* 0x0000c8004a007a20 */ /* 0x002fce0000410000 */
        /* <DEDUP_REMOVED lines=17> */
[----:B--2---:R-:W-:-:S04]  /*e4b0*/  FMUL.FTZ R0, R76, c[0x0][0x320] ;  /* 0x0000c8004c007a20 */ /* 0x004fc80000410000 */
[----:B------:R2:W1:Y:S02]  /*e4c0*/  MUFU.TANH R72, R0 ;  /* 0x0000000000487308 */ /* 0x0004640000002400 */
[----:B------:R-:W-:Y:S02]  /*e4d0*/  FMUL.FTZ R70, R70, c[0x0][0x320] ;  /* 0x0000c80046467a20 */ /* 0x000fe40000410000 */
[----:B------:R-:W-:Y:S02]  /*e4e0*/  FMUL.FTZ R68, R68, c[0x0][0x320] ;  /* 0x0000c80044447a20 */ /* 0x000fe40000410000 */
[----:B------:R-:W-:Y:S02]  /*e4f0*/  FMUL.FTZ R69, R69, c[0x0][0x320] ;  /* 0x0000c80045457a20 */ /* 0x000fe40000410000 */
[----:B------:R-:W-:Y:S01]  /*e500*/  FMUL.FTZ R71, R71, c[0x0][0x320] ;  /* 0x0000c80047477a20 */ /* 0x000fe20000410000 */
[----:B------:R-:W3:Y:S01]  /*e510*/  MUFU.TANH R60, R68 ;  /* 0x00000044003c7308 */ /* 0x000ee20000002400 */
[----:B--2---:R-:W-:-:S07]  /*e520*/  FMUL.FTZ R0, R67, c[0x0][0x320] ;  /* 0x0000c80043007a20 */ /* 0x004fce0000410000 */
[----:B------:R-:W2:Y:S01]  /*e530*/  MUFU.TANH R61, R69 ;  /* 0x00000045003d7308 */ /* 0x000ea20000002400 */
[-C--:B-1----:R-:W-:Y:S07]  /*e540*/  HMMA.16816.F32 R40, R12, R48.reuse, R40 ;  /* 0x000000300c28723c */ /* 0x082fee0000001828 */
[----:B------:R1:W1:Y:S01]  /*e550*/  MUFU.TANH R52, R0 ;  /* 0x0000000000347308 */ /* 0x0002620000002400 */
[----:B------:R-:W-:Y:S07]  /*e560*/  HMMA.16816.F32 R24, R8, R48, R32 ;  /* 0x000000300818723c */ /* 0x000fee0000001820 */
[----:B------:R-:W1:Y:S01]  /*e570*/  MUFU.TANH R70, R70 ;  /* 0x0000004600467308 */ /* 0x000e620000002400 */
[-C--:B------:R-:W-:Y:S07]  /*e580*/  HMMA.16816.F32 R12, R12, R50.reuse, R20 ;  /* 0x000000320c0c723c */ /* 0x080fee0000001814 */
[----:B------:R-:W2:Y:S01]  /*e590*/  MUFU.TANH R56, R71 ;  /* 0x0000004700387308 */ /* 0x000ea20000002400 */
[----:B------:R-:W-:Y:S01]  /*e5a0*/  HMMA.16816.F32 R8, R8, R50, R16 ;  /* 0x000000320808723c */ /* 0x000fe20000001810 */
[----:B------:R-:W-:-:S02]  /*e5b0*/  FMUL.FTZ R40, R40, c[0x0][0x320] ;  /* 0x0000c80028287a20 */ /* 0x000fc40000410000 */
[----:B------:R-:W-:Y:S02]  /*e5c0*/  FMUL.FTZ R41, R41, c[0x0][0x320] ;  /* 0x0000c80029297a20 */ /* 0x000fe40000410000 */
[----:B------:R-:W-:Y:S02]  /*e5d0*/  FMUL.FTZ R42, R42, c[0x0][0x320] ;  /* 0x0000c8002a2a7a20 */ /* 0x000fe40000410000 */
[----:B-1----:R-:W-:Y:S01]  /*e5e0*/  FMUL.FTZ R0, R43, c[0x0][0x320] ;  /* 0x0000c8002b007a20 */ /* 0x002fe20000410000 */
[----:B------:R-:W1:Y:S01]  /*e5f0*/  MUFU.TANH R40, R40 ;  /* 0x0000002800287308 */ /* 0x000e620000002400 */
[----:B------:R-:W-:Y:S01]  /*e600*/  FMUL.FTZ R24, R24, c[0x0][0x320] ;  /* 0x0000c80018187a20 */ /* 0x000fe20000410000 */
[----:B------:R-:W-:Y:S01]  /*e610*/  P2R R16, PR, RZ, 0x10 ;  /* 0x00000010ff107803 */ /* 0x000fe20000000000 */
[----:B------:R-:W-:Y:S02]  /*e620*/  FMUL.FTZ R25, R25, c[0x0][0x320] ;  /* 0x0000c80019197a20 */ /* 0x000fe40000410000 */
[----:B------:R-:W-:-:S02]  /*e630*/  FMUL.FTZ R26, R26, c[0x0][0x320] ;  /* 0x0000c8001a1a7a20 */ /* 0x000fc40000410000 */
[----:B------:R-:W-:Y:S01]  /*e640*/  FMUL.FTZ R27, R27, c[0x0][0x320] ;  /* 0x0000c8001b1b7a20 */ /* 0x000fe20000410000 */
[----:B------:R-:W1:Y:S01]  /*e650*/  MUFU.TANH R53, R42 ;  /* 0x0000002a00357308 */ /* 0x000e620000002400 */
[----:B------:R-:W-:Y:S02]  /*e660*/  FMUL.FTZ R12, R12, c[0x0][0x320] ;  /* 0x0000c8000c0c7a20 */ /* 0x000fe40000410000 */
[----:B------:R-:W-:Y:S02]  /*e670*/  FMUL.FTZ R13, R13, c[0x0][0x320] ;  /* 0x0000c8000d0d7a20 */ /* 0x000fe40000410000 */
[----:B------:R-:W-:Y:S02]  /*e680*/  FMUL.FTZ R14, R14, c[0x0][0x320] ;  /* 0x0000c8000e0e7a20 */ /* 0x000fe40000410000 */
[----:B------:R-:W-:Y:S01]  /*e690*/  FMUL.FTZ R15, R15, c[0x0][0x320] ;  /* 0x0000c8000f0f7a20 */ /* 0x000fe20000410000 */
[----:B------:R-:W1:Y:S01]  /*e6a0*/  MUFU.TANH R41, R41 ;  /* 0x0000002900297308 */ /* 0x000e620000002400 */
[----:B------:R-:W-:-:S02]  /*e6b0*/  FMUL.FTZ R8, R8, c[0x0][0x320] ;  /* 0x0000c80008087a20 */ /* 0x000fc40000410000 */
[----:B------:R-:W-:Y:S02]  /*e6c0*/  FMUL.FTZ R9, R9, c[0x0][0x320] ;  /* 0x0000c80009097a20 */ /* 0x000fe40000410000 */
[----:B------:R-:W-:Y:S02]  /*e6d0*/  FMUL.FTZ R10, R10, c[0x0][0x320] ;  /* 0x0000c8000a0a7a20 */ /* 0x000fe40000410000 */
[----:B------:R-:W-:Y:S01]  /*e6e0*/  FMUL.FTZ R11, R11, c[0x0][0x320] ;  /* 0x0000c8000b0b7a20 */ /* 0x000fe20000410000 */
        /* <DEDUP_REMOVED lines=13> */
[----:B-1----:R-:W-:Y:S01]  /*e7c0*/  LOP3.LUT R0, R116, R5, RZ, 0xfc, !PT ;  /* 0x0000000574007212 */ /* 0x002fe200078efcff */
[----:B------:R-:W-:Y:S06]  /*e7d0*/  BAR.SYNC.DEFER_BLOCKING 0x0 ;  /* 0x0000000000007b1d */ /* 0x000fec0000010000 */
[----:B------:R-:W-:Y:S05]  /*e7e0*/  @!P4 BRA `(.L_x_128) ;  /* 0x000002000000c947 */ /* 0x000fea0003800000 */
[----:B--234-:R-:W-:Y:S01]  /*e7f0*/  IADD3 R8, R198, -0x2, RZ ;  /* 0xfffffffec6087810 */ /* 0x01cfe20007ffe0ff */
[----:B------:R-:W-:-:S03]  /*e800*/  IMAD.SHL.U32 R18, R193, 0x20, RZ ;  /* 0x00000020c1127824 */ /* 0x000fc600078e00ff */
[----:B------:R-:W-:Y:S01]  /*e810*/  SHF.R.S32.HI R5, RZ, 0x1f, R8 ;  /* 0x0000001fff057819 */ /* 0x000fe20000011408 */
[----:B------:R-:W-:Y:S02]  /*e820*/  IMAD R2, R192, R8, RZ ;  /* 0x00000008c0027224 */ /* 0x000fe400078e02ff */
[----:B------:R-:W-:-:S04]  /*e830*/  IMAD.WIDE.U32 R8, R8, R194, R196 ;  /* 0x000000c208087225 */ /* 0x000fc800078e00c4 */
[----:B------:R-:W-:Y:S01]  /*e840*/  IMAD R2, R5, R194, R2 ;  /* 0x000000c205027224 */ /* 0x000fe200078e0202 */
[----:B------:R-:W-:Y:S02]  /*e850*/  LEA R6, P0, R8, c[0x0][0x1c8], 0x1 ;  /* 0x0000720008067a11 */ /* 0x000fe400078008ff */
[----:B------:R-:W-:Y:S01]  /*e860*/  SHF.L.U64.HI R5, R193, R191, c[0x0][0x1e4] ;  /* 0x00007900c1057619 */ /* 0x000fe200000102bf */
[----:B------:R-:W-:Y:S01]  /*e870*/  IMAD.IADD R2, R9, 0x1, R2 ;  /* 0x0000000109027824 */ /* 0x000fe200078e0202 */
[----:B------:R-:W-:-:S04]  /*e880*/  IADD3 R14, P1, R18, R6, RZ ;  /* 0x00000006120e7210 */ /* 0x000fc80007f3e0ff */
[----:B------:R-:W-:Y:S02]  /*e890*/  LEA.HI.X R7, R8, c[0x0][0x1cc], R2, 0x1, P0 ;  /* 0x0000730008077a11 */ /* 0x000fe400000f0c02 */
[----:B------:R-:W-:-:S03]  /*e8a0*/  IADD3 R12, P0, R18, R14, RZ ;  /* 0x0000000e120c7210 */ /* 0x000fc60007f1e0ff */
[C---:B------:R-:W-:Y:S01]  /*e8b0*/  IMAD.X R15, R5.reuse, 0x1, R7, P1 ;  /* 0x00000001050f7824 */ /* 0x040fe200008e0607 */
[C---:B------:R-:W-:Y:S01]  /*e8c0*/  IADD3 R10, P1, R18.reuse, R12, RZ ;  /* 0x0000000c120a7210 */ /* 0x040fe20007f3e0ff */
[----:B------:R-:W-:Y:S01]  /*e8d0*/  @!PT LDS RZ, [RZ] ;  /* 0x00000000fffff984 */ /* 0x000fe20000000800 */
[----:B------:R-:W-:Y:S01]  /*e8e0*/  @!PT LDS RZ, [RZ] ;  /* 0x00000000fffff984 */ /* 0x000fe20000000800 */
[----:B------:R-:W-:Y:S01]  /*e8f0*/  @!PT LDS RZ, [RZ] ;  /* 0x00000000fffff984 */ /* 0x000fe20000000800 */
[----:B------:R1:W-:Y:S02]  /*e900*/  LDGSTS.E.BYPASS.LTC128B.128 [R241+0x3900], [R6.64], !P3 ;  /* 0x0390000006f17fae */ /* 0x0003e4000d901d4a */
[C---:B------:R-:W-:Y:S01]  /*e910*/  IMAD.X R13, R5.reuse, 0x1, R15, P0 ;  /* 0x00000001050d7824 */ /* 0x040fe200000e060f */
[----:B------:R-:W-:Y:S01]  /*e920*/  IADD3 R8, P0, R18, R10, RZ ;  /* 0x0000000a12087210 */ /* 0x000fe20007f1e0ff */
[----:B------:R2:W-:Y:S02]  /*e930*/  LDGSTS.E.BYPASS.LTC128B.128 [R241+0x4100], [R14.64], !P3 ;  /* 0x041000000ef17fae */ /* 0x0005e4000d901d4a */
[C---:B------:R-:W-:Y:S02]  /*e940*/  IMAD.X R11, R5.reuse, 0x1, R13, P1 ;  /* 0x00000001050b7824 */ /* 0x040fe400008e060d */
        /* <DEDUP_REMOVED lines=10> */
.L_x_128:
[----:B--234-:R-:W-:Y:S01]  /*e9f0*/  LOP3.LUT R2, R190, 0xffffffe0, RZ, 0xc0, !PT ;  /* 0xffffffe0be027812 */ /* 0x01cfe200078ec0ff */
[----:B------:R-:W-:Y:S01]  /*ea00*/  IMAD.IADD R6, R205, 0x1, R189 ;  /* 0x00000001cd067824 */ /* 0x000fe200078e02bd */
[----:B------:R-:W-:Y:S01]  /*ea10*/  STL [R1+0x80], R241 ;  /* 0x000080f101007387 */ /* 0x000fe20000100800 */
[----:B------:R-:W-:Y:S02]  /*ea20*/  SHF.L.U32 R224, R0, 0x1, RZ ;  /* 0x0000000100e07819 */ /* 0x000fe400000006ff */
[----:B------:R-:W-:Y:S01]  /*ea30*/  IMAD.IADD R2, R217, 0x1, -R2 ;  /* 0x00000001d9027824 */ /* 0x000fe200078e0a02 */
[----:B------:R-:W-:Y:S02]  /*ea40*/  STL [R1+0x7c], R240 ;  /* 0x00007cf001007387 */ /* 0x000fe40000100800 */
[----:B------:R-:W-:-:S02]  /*ea50*/  IMAD R225, R4, 0x2, R224 ;  /* 0x0000000204e17824 */ /* 0x000fc400078e02e0 */
[----:B------:R-:W-:Y:S01]  /*ea60*/  SHF.R.S32.HI R5, RZ, 0x1f, R2 ;  /* 0x0000001fff057819 */ /* 0x000fe20000011402 */
[----:B------:R-:W-:Y:S01]  /*ea70*/  STL [R1+0x78], R239 ;  /* 0x000078ef01007387 */ /* 0x000fe20000100800 */
[----:B------:R-:W-:Y:S02]  /*ea80*/  IMAD R227, R3, 0x2, R224 ;  /* 0x0000000203e37824 */ /* 0x000fe400078e02e0 */
[----:B------:R-:W-:Y:S01]  /*ea90*/  LEA.HI R5, R5, R2, RZ, 0x2 ;  /* 0x0000000205057211 */ /* 0x000fe200078f10ff */
[----:B------:R-:W-:Y:S01]  /*eaa0*/  STL [R1+0x74], R238 ;  /* 0x000074ee01007387 */ /* 0x000fe20000100800 */
[----:B------:R-:W-:Y:S02]  /*eab0*/  IMAD R226, R3, 0x2, R225 ;  /* 0x0000000203e27824 */ /* 0x000fe400078e02e1 */
[----:B------:R-:W-:Y:S01]  /*eac0*/  LOP3.LUT R5, R5, 0x7ffffffc, RZ, 0xc0, !PT ;  /* 0x7ffffffc05057812 */ /* 0x000fe200078ec0ff */
[----:B------:R-:W-:Y:S04]  /*ead0*/  STL [R1+0x70], R237 ;  /* 0x000070ed01007387 */ /* 0x000fe80000100800 */
[----:B------:R-:W-:Y:S01]  /*eae0*/  IMAD.IADD R2, R2, 0x1, -R5 ;  /* 0x0000000102027824 */ /* 0x000fe200078e0a05 */
[----:B------:R-:W-:Y:S03]  /*eaf0*/  STL [R1+0x6c], R236 ;  /* 0x00006cec01007387 */ /* 0x000fe60000100800 */
[----:B------:R-:W-:Y:S01]  /*eb00*/  IMAD R2, R2, -0x2, R6 ;  /* 0xfffffffe02027824 */ /* 0x000fe200078e0206 */
[----:B------:R-:W-:Y:S04]  /*eb10*/  STL [R1+0x68], R235 ;  /* 0x000068eb01007387 */ /* 0x000fe80000100800 */
[C---:B------:R-:W-:Y:S01]  /*eb20*/  ISETP.GT.AND P0, PT, R2.reuse, RZ, PT ;  /* 0x000000ff0200720c */ /* 0x040fe20003f04270 */
[----:B------:R-:W-:Y:S01]  /*eb30*/  STL [R1+0x64], R234 ;  /* 0x000064ea01007387 */ /* 0x000fe20000100800 */
[----:B------:R-:W-:-:S02]  /*eb40*/  ISETP.GT.AND P2, PT, R2, 0x1, PT ;  /* 0x000000010200780c */ /* 0x000fc40003f44270 */
[----:B------:R-:W-:Y:S01]  /*eb50*/  ISETP.GT.AND P4, PT, R2, 0x8, PT ;  /* 0x000000080200780c */ /* 0x000fe20003f84270 */
[----:B------:R-:W-:Y:S01]  /*eb60*/  STL [R1+0x60], R233 ;  /* 0x000060e901007387 */ /* 0x000fe20000100800 */
[----:B------:R-:W-:Y:S02]  /*eb70*/  FSEL R9, R188, -INF , P0 ;  /* 0xff800000bc097808 */ /* 0x000fe40000000000 */
[----:B------:R-:W-:Y:S01]  /*eb80*/  FSEL R10, R187, -INF , P2 ;  /* 0xff800000bb0a7808 */ /* 0x000fe20001000000 */
[----:B------:R-:W-:Y:S01]  /*eb90*/  STL [R1+0x5c], R232 ;  /* 0x00005ce801007387 */ /* 0x000fe20000100800 */
[----:B------:R-:W-:Y:S02]  /*eba0*/  ISETP.GT.AND P5, PT, R2, 0x9, PT ;  /* 0x000000090200780c */ /* 0x000fe40003fa4270 */
[----:B------:R-:W-:Y:S01]  /*ebb0*/  FSEL R26, R182, -INF , P4 ;  /* 0xff800000b61a7808 */ /* 0x000fe20002000000 */
[----:B------:R-:W-:Y:S01]  /*ebc0*/  STL [R1+0x58], R231 ;  /* 0x000058e701007387 */ /* 0x000fe20000100800 */
[----:B------:R-:W-:-:S02]  /*ebd0*/  FMNMX.FTZ R71, R9, R10, !PT ;  /* 0x0000000a09477209 */ /* 0x000fc40007810000 */
[----:B------:R-:W-:Y:S01]  /*ebe0*/  ISETP.GT.AND P6, PT, R2, 0x10, PT ;  /* 0x000000100200780c */ /* 0x000fe20003fc4270 */
[----:B------:R-:W-:Y:S01]  /*ebf0*/  STL [R1+0x54], R230 ;  /* 0x000054e601007387 */ /* 0x000fe20000100800 */
[----:B------:R-:W-:Y:S02]  /*ec00*/  FSEL R27, R181, -INF , P5 ;  /* 0xff800000b51b7808 */ /* 0x000fe40002800000 */
[----:B------:R-:W-:Y:S01]  /*ec10*/  FMNMX.FTZ R71, R26, R71, !PT ;  /* 0x000000471a477209 */ /* 0x000fe20007810000 */
[----:B------:R-:W-:Y:S01]  /*ec20*/  STL [R1+0x50], R229 ;  /* 0x000050e501007387 */ /* 0x000fe20000100800 */
[----:B------:R-:W-:Y:S02]  /*ec30*/  FSEL R12, R184, -INF , P0 ;  /* 0xff800000b80c7808 */ /* 0x000fe40000000000 */
[----:B------:R-:W-:Y:S01]  /*ec40*/  FSEL R13, R183, -INF , P2 ;  /* 0xff800000b70d7808 */ /* 0x000fe20001000000 */
[----:B------:R1:W-:Y:S01]  /*ec50*/  STL [R1+0x4c], R228 ;  /* 0x00004ce401007387 */ /* 0x0003e20000100800 */
[----:B------:R-:W-:-:S02]  /*ec60*/  ISETP.GT.AND P1, PT, R2, 0x11, PT ;  /* 0x000000110200780c */ /* 0x000fc40003f24270 */
[----:B------:R-:W-:Y:S01]  /*ec70*/  FSEL R28, R174, -INF , P6 ;  /* 0xff800000ae1c7808 */ /* 0x000fe20003000000 */
[----:B------:R2:W-:Y:S01]  /*ec80*/  STL [R1+0x48], R119 ;  /* 0x0000487701007387 */ /* 0x0005e20000100800 */
[----:B------:R-:W-:Y:S02]  /*ec90*/  FMNMX.FTZ R71, R27, R71, !PT ;  /* 0x000000471b477209 */ /* 0x000fe40007810000 */
[----:B------:R-:W-:Y:S01]  /*eca0*/  FSEL R18, R179, -INF , P0 ;  /* 0xff800000b3127808 */ /* 0x000fe20000000000 */
[----:B------:R-:W0:Y:S01]  /*ecb0*/  LDGDEPBAR ;  /* 0x00000000000079af */ /* 0x000e220000000000 */
[----:B------:R-:W-:Y:S02]  /*ecc0*/  FSEL R29, R186, -INF , P0 ;  /* 0xff800000ba1d7808 */ /* 0x000fe40000000000 */
[----:B------:R-:W-:Y:S02]  /*ecd0*/  FSEL R14, R176, -INF , P4 ;  /* 0xff800000b00e7808 */ /* 0x000fe40002000000 */
[----:B------:R-:W-:-:S02]  /*ece0*/  FMNMX.FTZ R68, R12, R13, !PT ;  /* 0x0000000d0c447209 */ /* 0x000fc40007810000 */
[----:B------:R-:W-:Y:S02]  /*ecf0*/  ISETP.GT.AND P0, PT, R2, 0x18, PT ;  /* 0x000000180200780c */ /* 0x000fe40003f04270 */
[----:B------:R-:W-:Y:S02]  /*ed00*/  FSEL R104, R173, -INF , P1 ;  /* 0xff800000ad687808 */ /* 0x000fe40000800000 */
[----:B------:R-:W-:Y:S02]  /*ed10*/  FMNMX.FTZ R71, R28, R71, !PT ;  /* 0x000000471c477209 */ /* 0x000fe40007810000 */
[----:B------:R-:W-:Y:S02]  /*ed20*/  FSEL R20, R171, -INF , P4 ;  /* 0xff800000ab147808 */ /* 0x000fe40002000000 */
[----:B------:R-:W-:Y:S02]  /*ed30*/  FSEL R31, R178, -INF , P4 ;  /* 0xff800000b21f7808 */ /* 0x000fe40002000000 */
[----:B------:R-:W-:-:S02]  /*ed40*/  FSEL R15, R175, -INF , P5 ;  /* 0xff800000af0f7808 */ /* 0x000fc40002800000 */
[----:B------:R-:W-:Y:S02]  /*ed50*/  FMNMX.FTZ R68, R14, R68, !PT ;  /* 0x000000440e447209 */ /* 0x000fe40007810000 */
[----:B------:R-:W-:Y:S02]  /*ed60*/  ISETP.GT.AND P4, PT, R2, 0x19, PT ;  /* 0x000000190200780c */ /* 0x000fe40003f84270 */
[----:B------:R-:W-:Y:S02]  /*ed70*/  FSEL R105, R166, -INF , P0 ;  /* 0xff800000a6697808 */ /* 0x000fe40000000000 */
[----:B------:R-:W-:Y:S02]  /*ed80*/  FMNMX.FTZ R71, R104, R71, !PT ;  /* 0x0000004768477209 */ /* 0x000fe40007810000 */
[----:B------:R-:W-:Y:S02]  /*ed90*/  FSEL R25, R172, -INF , P5 ;  /* 0xff800000ac197808 */ /* 0x000fe40002800000 */
[----:B------:R-:W-:-:S02]  /*eda0*/  FSEL R36, R177, -INF , P5 ;  /* 0xff800000b1247808 */ /* 0x000fc40002800000 */
        /* <DEDUP_REMOVED lines=8> */
[----:B------:R-:W-:Y:S02]  /*ee30*/  FSEL R38, R167, -INF , P1 ;  /* 0xff800000a7267808 */ /* 0x000fe40000800000 */
[----:B------:R-:W-:Y:S02]  /*ee40*/  FSEL R116, R169, -INF , P1 ;  /* 0xff800000a9747808 */ /* 0x000fe40000800000 */
[----:B------:R-:W-:Y:S02]  /*ee50*/  ISETP.GT.AND P2, PT, R2, 0x28, PT ;  /* 0x000000280200780c */ /* 0x000fe40003f44270 */
[----:B------:R-:W-:-:S02]  /*ee60*/  FSEL R45, R163, -INF , P6 ;  /* 0xff800000a32d7808 */ /* 0x000fc40003000000 */
[----:B------:R-:W-:Y:S02]  /*ee70*/  FSEL R108, R170, -INF , P6 ;  /* 0xff800000aa6c7808 */ /* 0x000fe40003000000 */
[C---:B------:R-:W-:Y:S02]  /*ee80*/  ISETP.GT.AND P1, PT, R2.reuse, 0x29, PT ;  /* 0x000000290200780c */ /* 0x040fe40003f24270 */
[----:B------:R-:W-:Y:S02]  /*ee90*/  FMNMX.FTZ R68, R37, R68, !PT ;  /* 0x0000004425447209 */ /* 0x000fe40007810000 */
[----:B------:R-:W-:Y:S02]  /*eea0*/  ISETP.GT.AND P6, PT, R2, 0x21, PT ;  /* 0x000000210200780c */ /* 0x000fe40003fc4270 */
[----:B------:R-:W-:Y:S02]  /*eeb0*/  FSEL R107, R158, -INF , P5 ;  /* 0xff8000009e6b7808 */ /* 0x000fe40002800000 */
[----:B------:R-:W-:-:S02]  /*eec0*/  FMNMX.FTZ R71, R106, R71, !PT ;  /* 0x000000476a477209 */ /* 0x000fc40007810000 */
        /* <DEDUP_REMOVED lines=14> */
[----:B------:R-:W-:Y:S02]  /*efb0*/  FMNMX.FTZ R68, R38, R68, !PT ;  /* 0x0000004426447209 */ /* 0x000fe40007810000 */
[C---:B------:R-:W-:Y:S02]  /*efc0*/  ISETP.GT.AND P0, PT, R2.reuse, 0x30, PT ;  /* 0x000000300200780c */ /* 0x040fe40003f04270 */
[----:B------:R-:W-:Y:S02]  /*efd0*/  ISETP.GT.AND P5, PT, R2, 0x31, PT ;  /* 0x000000310200780c */ /* 0x000fe40003fa4270 */
[----:B------:R-:W-:-:S02]  /*efe0*/  FSEL R124, R157, -INF , P6 ;  /* 0xff8000009d7c7808 */ /* 0x000fc40003000000 */
[C---:B------:R-:W-:Y:S02]  /*eff0*/  ISETP.GT.AND P2, PT, R2.reuse, 0x40, PT ;  /* 0x000000400200780c */ /* 0x040fe40003f44270 */
[----:B------:R-:W-:Y:S02]  /*f000*/  ISETP.GT.AND P1, PT, R2, 0x41, PT ;  /* 0x000000410200780c */ /* 0x000fe40003f24270 */
[----:B------:R-:W-:Y:S02]  /*f010*/  FMNMX.FTZ R71, R107, R71, !PT ;  /* 0x000000476b477209 */ /* 0x000fe40007810000 */
[----:B------:R-:W-:Y:S02]  /*f020*/  FSEL R69, R118, -INF , P4 ;  /* 0xff80000076457808 */ /* 0x000fe40002000000 */
[----:B------:R-:W-:Y:S02]  /*f030*/  FSEL R44, R159, -INF , P4 ;  /* 0xff8000009f2c7808 */ /* 0x000fe40002000000 */
[----:B------:R-:W-:-:S02]  /*f040*/  FSEL R128, R138, -INF , P6 ;  /* 0xff8000008a807808 */ /* 0x000fc40003000000 */
[----:B------:R-:W-:Y:S02]  /*f050*/  FMNMX.FTZ R68, R39, R68, !PT ;  /* 0x0000004427447209 */ /* 0x000fe40007810000 */
[----:B------:R-:W-:Y:S02]  /*f060*/  FMNMX.FTZ R5, R18, R19, !PT ;  /* 0x0000001312057209 */ /* 0x000fe40007810000 */
        /* <DEDUP_REMOVED lines=19> */
[----:B------:R-:W-:Y:S02]  /*f1a0*/  FMNMX.FTZ R71, R124, R71, !PT ;  /* 0x000000477c477209 */ /* 0x000fe40007810000 */
[C---:B------:R-:W-:Y:S02]  /*f1b0*/  ISETP.GT.AND P6, PT, R2.reuse, 0x38, PT ;  /* 0x000000380200780c */ /* 0x040fe40003fc4270 */
[----:B------:R-:W-:-:S02]  /*f1c0*/  ISETP.GT.AND P4, PT, R2, 0x39, PT ;  /* 0x000000390200780c */ /* 0x000fc40003f84270 */
[C---:B------:R-:W-:Y:S02]  /*f1d0*/  ISETP.GT.AND P0, PT, R2.reuse, 0x48, PT ;  /* 0x000000480200780c */ /* 0x040fe40003f04270 */
[C---:B------:R-:W-:Y:S02]  /*f1e0*/  ISETP.GT.AND P5, PT, R2.reuse, 0x58, PT ;  /* 0x000000580200780c */ /* 0x040fe40003fa4270 */
[C---:B------:R-:W-:Y:S02]  /*f1f0*/  ISETP.GT.AND P2, PT, R2.reuse, 0x49, PT ;  /* 0x000000490200780c */ /* 0x040fe40003f44270 */
[----:B------:R-:W-:Y:S02]  /*f200*/  ISETP.GT.AND P1, PT, R2, 0x50, PT ;  /* 0x000000500200780c */ /* 0x000fe40003f24270 */
[----:B------:R-:W-:Y:S02]  /*f210*/  FMNMX.FTZ R68, R44, R68, !PT ;  /* 0x000000442c447209 */ /* 0x000fe40007810000 */
[----:B------:R-:W-:-:S02]  /*f220*/  FMNMX.FTZ R5, R20, R5, !PT ;  /* 0x0000000514057209 */ /* 0x000fc40007810000 */
        /* <DEDUP_REMOVED lines=25> */
[C---:B------:R-:W-:Y:S02]  /*f3c0*/  ISETP.GT.AND P6, PT, R2.reuse, 0x51, PT ;  /* 0x000000510200780c */ /* 0x040fe40003fc4270 */
        /* <DEDUP_REMOVED lines=34> */
[----:B------:R-:W-:Y:S02]  /*f5f0*/  FSEL R174, R81, -INF , P6 ;  /* 0xff80000051ae7808 */ /* 0x000fe40003000000 */
        /* <DEDUP_REMOVED lines=8> */
[----:B------:R-:W-:Y:S02]  /*f680*/  FSEL R172, R61, -INF , P4 ;  /* 0xff8000003dac7808 */ /* 0x000fe40002000000 */
[----:B------:R-:W-:Y:S02]  /*f690*/  FMNMX.FTZ R71, R173, R71, !PT ;  /* 0x00000047ad477209 */ /* 0x000fe40007810000 */
[----:B------:R-:W-:-:S02]  /*f6a0*/  FMNMX.FTZ R5, R36, R5, !PT ;  /* 0x0000000524057209 */ /* 0x000fc40007810000 */
[----:B------:R-:W-:Y:S02]  /*f6b0*/  FSEL R183, R77, -INF , P6 ;  /* 0xff8000004db77808 */ /* 0x000fe40003000000 */
[----:B------:R-:W-:Y:S02]  /*f6c0*/  FMNMX.FTZ R68, R243, R68, !PT ;  /* 0x00000044f3447209 */ /* 0x000fe40007810000 */
[----:B------:R-:W-:Y:S02]  /*f6d0*/  FMNMX.FTZ R2, R148, R2, !PT ;  /* 0x0000000294027209 */ /* 0x000fe40007810000 */
[----:B------:R-:W-:Y:S02]  /*f6e0*/  FSEL R203, R40, -INF , P2 ;  /* 0xff80000028cb7808 */ /* 0x000fe40001000000 */
[----:B------:R-:W-:Y:S02]  /*f6f0*/  FMNMX.FTZ R71, R172, R71, !PT ;  /* 0x00000047ac477209 */ /* 0x000fe40007810000 */
[----:B------:R-:W-:Y:S01]  /*f700*/  FMNMX.FTZ R5, R108, R5, !PT ;  /* 0x000000056c057209 */ /* 0x000fe20007810000 */
[----:B------:R-:W-:Y:S01]  /*f710*/  IMAD.MOV.U32 R4, RZ, RZ, R203 ;  /* 0x000000ffff047224 */ /* 0x000fe200078e00cb */
[----:B------:R-:W-:-:S02]  /*f720*/  FMNMX.FTZ R68, R183, R68, !PT ;  /* 0x00000044b7447209 */ /* 0x000fc40007810000 */
[----:B------:R-:W-:Y:S02]  /*f730*/  FMNMX.FTZ R2, R162, R2, !PT ;  /* 0x00000002a2027209 */ /* 0x000fe40007810000 */
[----:B-1----:R-:W-:Y:S02]  /*f740*/  FSEL R228, R41, -INF , P1 ;  /* 0xff80000029e47808 */ /* 0x002fe40000800000 */
[----:B------:R-:W-:Y:S02]  /*f750*/  FMNMX.FTZ R71, R203, R71, !PT ;  /* 0x00000047cb477209 */ /* 0x000fe40007810000 */
[----:B------:R-:W-:Y:S02]  /*f760*/  FMNMX.FTZ R5, R116, R5, !PT ;  /* 0x0000000574057209 */ /* 0x000fe40007810000 */
[----:B------:R-:W-:Y:S02]  /*f770*/  FSEL R179, R65, -INF , P4 ;  /* 0xff80000041b37808 */ /* 0x000fe40002000000 */
[----:B------:R-:W-:-:S02]  /*f780*/  FMNMX.FTZ R68, R182, R68, !PT ;  /* 0x00000044b6447209 */ /* 0x000fc40007810000 */
[----:B------:R-:W-:Y:S02]  /*f790*/  FMNMX.FTZ R2, R164, R2, !PT ;  /* 0x00000002a4027209 */ /* 0x000fe40007810000 */
[----:B--2---:R-:W-:Y:S02]  /*f7a0*/  FSEL R119, R21, -INF , P0 ;  /* 0xff80000015777808 */ /* 0x004fe40000000000 */
        /* <DEDUP_REMOVED lines=8> */
[----:B------:R-:W-:Y:S02]  /*f830*/  FSEL R187, R23, -INF , P1 ;  /* 0xff80000017bb7808 */ /* 0x000fe40000800000 */
[----:B------:R-:W-:-:S02]  /*f840*/  FMNMX.FTZ R68, R239, R68, !PT ;  /* 0x00000044ef447209 */ /* 0x000fc40007810000 */
[----:B------:R-:W-:Y:S02]  /*f850*/  FMNMX.FTZ R2, R165, R2, !PT ;  /* 0x00000002a5027209 */ /* 0x000fe40007810000 */
[----:B------:R-:W-:Y:S02]  /*f860*/  FMNMX.FTZ R71, R204, R71, !PT ;  /* 0x00000047cc477209 */ /* 0x000fe40007810000 */
[----:B------:R-:W-:Y:S02]  /*f870*/  FMNMX.FTZ R5, R137, R5, !PT ;  /* 0x0000000589057209 */ /* 0x000fe40007810000 */
[----:B------:R-:W-:Y:S01]  /*f880*/  FSEL R195, R79, -INF , P6 ;  /* 0xff8000004fc37808 */ /* 0x000fe20003000000 */
[----:B------:R-:W1:Y:S01]  /*f890*/  SHFL.BFLY PT, R6, R71, 0x2, 0x1f ;  /* 0x0c401f0047067f89 */ /* 0x000e6200000e0000 */
[----:B------:R-:W-:Y:S02]  /*f8a0*/  FSEL R186, R17, -INF , P0 ;  /* 0xff80000011ba7808 */ /* 0x000fe40000000000 */
[----:B------:R-:W-:-:S02]  /*f8b0*/  FMNMX.FTZ R68, R187, R68, !PT ;  /* 0x00000044bb447209 */ /* 0x000fc40007810000 */
[----:B------:R-:W-:Y:S02]  /*f8c0*/  FMNMX.FTZ R2, R191, R2, !PT ;  /* 0x00000002bf027209 */ /* 0x000fe40007810000 */
[----:B------:R-:W-:Y:S02]  /*f8d0*/  FMNMX.FTZ R5, R138, R5, !PT ;  /* 0x000000058a057209 */ /* 0x000fe40007810000 */
[----:B------:R-:W-:Y:S02]  /*f8e0*/  FSEL R238, R32, -INF , P5 ;  /* 0xff80000020ee7808 */ /* 0x000fe40002800000 */
[----:B------:R-:W-:Y:S02]  /*f8f0*/  FMNMX.FTZ R68, R186, R68, !PT ;  /* 0x00000044ba447209 */ /* 0x000fe40007810000 */
[----:B------:R-:W-:Y:S02]  /*f900*/  FMNMX.FTZ R2, R195, R2, !PT ;  /* 0x00000002c3027209 */ /* 0x000fe40007810000 */
[----:B------:R-:W-:-:S02]  /*f910*/  FMNMX.FTZ R5, R139, R5, !PT ;  /* 0x000000058b057209 */ /* 0x000fc40007810000 */
[----:B------:R-:W-:Y:S02]  /*f920*/  FMNMX.FTZ R68, R238, R68, !PT ;  /* 0x00000044ee447209 */ /* 0x000fe40007810000 */
[----:B------:R-:W-:Y:S02]  /*f930*/  FSEL R169, R52, -INF , P4 ;  /* 0xff80000034a97808 */ /* 0x000fe40002000000 */
[----:B------:R-:W-:Y:S01]  /*f940*/  FMNMX.FTZ R2, R189, R2, !PT ;  /* 0x00000002bd027209 */ /* 0x000fe20007810000 */
[----:B------:R-:W2:Y:S01]  /*f950*/  SHFL.BFLY PT, R8, R68, 0x2, 0x1f ;  /* 0x0c401f0044087f89 */ /* 0x000ea200000e0000 */
        /* <DEDUP_REMOVED lines=11> */
[----:B------:R-:W-:Y:S01]  /*fa10*/  FMNMX.FTZ R2, R192, R2, !PT ;  /* 0x00000002c0027209 */ /* 0x000fe20007810000 */
[----:B------:R-:W-:Y:S01]  /*fa20*/  LDSM.16.MT88.4 R32, [R225+0x100] ;  /* 0x00010000e120783b */ /* 0x000fe20000004200 */
[----:B------:R-:W-:Y:S02]  /*fa30*/  FMNMX.FTZ R5, R156, R5, !PT ;  /* 0x000000059c057209 */ /* 0x000fe40007810000 */
[----:B-1----:R-:W-:Y:S02]  /*fa40*/  FMNMX.FTZ R71, R71, R6, !PT ;  /* 0x0000000647477209 */ /* 0x002fe40007810000 */
[----:B------:R-:W-:-:S02]  /*fa50*/  FMNMX.FTZ R2, R199, R2, !PT ;  /* 0x00000002c7027209 */ /* 0x000fc40007810000 */
[----:B------:R-:W-:Y:S01]  /*fa60*/  FMNMX.FTZ R5, R175, R5, !PT ;  /* 0x00000005af057209 */ /* 0x000fe20007810000 */
[----:B------:R-:W1:Y:S01]  /*fa70*/  SHFL.BFLY PT, R7, R71, 0x1, 0x1f ;  /* 0x0c201f0047077f89 */ /* 0x000e6200000e0000 */
[----:B--2---:R-:W-:Y:S02]  /*fa80*/  FMNMX.FTZ R68, R68, R8, !PT ;  /* 0x0000000844447209 */ /* 0x004fe40007810000 */
[----:B------:R-:W-:Y:S01]  /*fa90*/  FMNMX.FTZ R5, R176, R5, !PT ;  /* 0x00000005b0057209 */ /* 0x000fe20007810000 */
[----:B------:R-:W2:Y:S01]  /*faa0*/  SHFL.BFLY PT, R6, R2, 0x2, 0x1f ;  /* 0x0c401f0002067f89 */ /* 0x000ea200000e0000 */
[----:B------:R-:W-:Y:S02]  /*fab0*/  FSEL R212, R73, -INF , P6 ;  /* 0xff80000049d47808 */ /* 0x000fe40003000000 */
[----:B------:R-:W-:Y:S01]  /*fac0*/  FMNMX.FTZ R5, R177, R5, !PT ;  /* 0x00000005b1057209 */ /* 0x000fe20007810000 */
[----:B------:R-:W3:Y:S01]  /*fad0*/  SHFL.BFLY PT, R8, R68, 0x1, 0x1f ;  /* 0x0c201f0044087f89 */ /* 0x000ee200000e0000 */
[----:B------:R-:W-:-:S02]  /*fae0*/  FSEL R168, R56, -INF , P4 ;  /* 0xff80000038a87808 */ /* 0x000fc40002000000 */
[----:B------:R-:W-:Y:S02]  /*faf0*/  FMNMX.FTZ R5, R178, R5, !PT ;  /* 0x00000005b2057209 */ /* 0x000fe40007810000 */
[----:B------:R-:W-:Y:S02]  /*fb00*/  FSEL R206, R53, -INF , P2 ;  /* 0xff80000035ce7808 */ /* 0x000fe40001000000 */
[----:B------:R-:W-:Y:S02]  /*fb10*/  FMNMX.FTZ R5, R130, R5, !PT ;  /* 0x0000000582057209 */ /* 0x000fe40007810000 */
[----:B------:R-:W-:Y:S02]  /*fb20*/  FSEL R198, R49, -INF , P1 ;  /* 0xff80000031c67808 */ /* 0x000fe40000800000 */
[----:B------:R-:W-:Y:S02]  /*fb30*/  FMNMX.FTZ R5, R212, R5, !PT ;  /* 0x00000005d4057209 */ /* 0x000fe40007810000 */
[----:B------:R-:W-:-:S02]  /*fb40*/  FSEL R213, R48, -INF , P0 ;  /* 0xff80000030d57808 */ /* 0x000fc40000000000 */
[----:B------:R-:W-:Y:S02]  /*fb50*/  FMNMX.FTZ R5, R207, R5, !PT ;  /* 0x00000005cf057209 */ /* 0x000fe40007810000 */
[----:B-1----:R-:W-:Y:S02]  /*fb60*/  FMNMX.FTZ R71, R71, R7, !PT ;  /* 0x0000000747477209 */ /* 0x002fe40007810000 */
[----:B------:R-:W-:Y:S02]  /*fb70*/  FMNMX.FTZ R5, R168, R5, !PT ;  /* 0x00000005a8057209 */ /* 0x000fe40007810000 */
[----:B--2---:R-:W-:Y:S01]  /*fb80*/  FMNMX.FTZ R2, R2, R6, !PT ;  /* 0x0000000602027209 */ /* 0x004fe20007810000 */
[C---:B------:R-:W-:Y:S01]  /*fb90*/  FMUL.FTZ R7, R71.reuse, c[0x0][0x2d0] ;  /* 0x0000b40047077a20 */ /* 0x040fe20000410000 */
[----:B------:R-:W-:Y:S02]  /*fba0*/  FSETP.NEU.FTZ.AND P4, PT, R71, -INF , PT ;  /* 0xff8000004700780b */ /* 0x000fe40003f9d000 */
[----:B------:R-:W-:Y:S01]  /*fbb0*/  FMNMX.FTZ R5, R206, R5, !PT ;  /* 0x00000005ce057209 */ /* 0x000fe20007810000 */
[----:B------:R-:W1:Y:S01]  /*fbc0*/  SHFL.BFLY PT, R11, R2, 0x1, 0x1f ;  /* 0x0c201f00020b7f89 */ /* 0x000e6200000e0000 */
[----:B------:R-:W-:-:S02]  /*fbd0*/  FSEL R7, R7, RZ, P4 ;  /* 0x000000ff07077208 */ /* 0x000fc40002000000 */
[----:B------:R-:W-:Y:S02]  /*fbe0*/  FMNMX.FTZ R5, R198, R5, !PT ;  /* 0x00000005c6057209 */ /* 0x000fe40007810000 */
[----:B---3--:R-:W-:Y:S01]  /*fbf0*/  FMNMX.FTZ R68, R68, R8, !PT ;  /* 0x0000000844447209 */ /* 0x008fe20007810000 */
[--C-:B------:R-:W-:Y:S01]  /*fc00*/  FFMA.FTZ R6, R9, c[0x0][0x2d0], -R7.reuse ;  /* 0x0000b40009067a23 */ /* 0x100fe20000010807 */
[----:B------:R-:W-:Y:S02]  /*fc10*/  FSEL R131, R43, -INF , P5 ;  /* 0xff8000002b837808 */ /* 0x000fe40002800000 */
[----:B------:R-:W-:Y:S01]  /*fc20*/  FMNMX.FTZ R8, R213, R5, !PT ;  /* 0x00000005d5087209 */ /* 0x000fe20007810000 */
[C---:B------:R-:W-:Y:S01]  /*fc30*/  FMUL.FTZ R9, R68.reuse, c[0x0][0x2d0] ;  /* 0x0000b40044097a20 */ /* 0x040fe20000410000 */
[----:B------:R-:W-:Y:S01]  /*fc40*/  FSETP.NEU.FTZ.AND P0, PT, R68, -INF , PT ;  /* 0xff8000004400780b */ /* 0x000fe20003f1d000 */
[----:B------:R2:W-:Y:S01]  /*fc50*/  MUFU.EX2 R236, R6 ;  /* 0x0000000600ec7308 */ /* 0x0005e20000000800 */
[----:B------:R-:W-:Y:S01]  /*fc60*/  FMNMX.FTZ R8, R131, R8, !PT ;  /* 0x0000000883087209 */ /* 0x000fe20007810000 */
[----:B------:R-:W-:Y:S01]  /*fc70*/  FFMA.FTZ R5, R10, c[0x0][0x2d0], -R7 ;  /* 0x0000b4000a057a23 */ /* 0x000fe20000010807 */
[----:B------:R-:W-:Y:S01]  /*fc80*/  ISETP.NE.AND P6, PT, R16, RZ, PT ;  /* 0x000000ff1000720c */ /* 0x000fe20003fc5270 */
[----:B------:R-:W-:Y:S04]  /*fc90*/  LDSM.16.MT88.4 R40, [R226+0x100] ;  /* 0x00010000e228783b */ /* 0x000fe80000004200 */
[----:B------:R-:W3:Y:S01]  /*fca0*/  SHFL.BFLY PT, R10, R8, 0x2, 0x1f ;  /* 0x0c401f00080a7f89 */ /* 0x000ee200000e0000 */
[----:B------:R4:W4:Y:S01]  /*fcb0*/  MUFU.EX2 R235, R5 ;  /* 0x0000000500eb7308 */ /* 0x0009220000000800 */
[----:B-1----:R-:W-:-:S02]  /*fcc0*/  FMNMX.FTZ R2, R2, R11, !PT ;  /* 0x0000000b02027209 */ /* 0x002fc40007810000 */
[----:B--2---:R-:W-:Y:S02]  /*fcd0*/  FSEL R6, R9, RZ, P0 ;  /* 0x000000ff09067208 */ /* 0x004fe40000000000 */
[----:B------:R-:W-:-:S03]  /*fce0*/  FSETP.NEU.FTZ.AND P0, PT, R2, -INF , PT ;  /* 0xff8000000200780b */ /* 0x000fc60003f1d000 */
[--C-:B------:R-:W-:Y:S02]  /*fcf0*/  FFMA.FTZ R9, R14, c[0x0][0x2d0], -R6.reuse ;  /* 0x0000b4000e097a23 */ /* 0x100fe40000010806 */
[----:B----4-:R-:W-:Y:S02]  /*fd00*/  FFMA.FTZ R5, R12, c[0x0][0x2d0], -R6 ;  /* 0x0000b4000c057a23 */ /* 0x010fe40000010806 */
[----:B------:R1:W-:Y:S01]  /*fd10*/  MUFU.EX2 R193, R9 ;  /* 0x0000000900c17308 */ /* 0x0003e20000000800 */
[----:B------:R-:W-:Y:S02]  /*fd20*/  F2FP.PACK_AB R12, R235, R236 ;  /* 0x000000eceb0c723e */ /* 0x000fe400000000ff */
[----:B---3--:R-:W-:-:S05]  /*fd30*/  FMNMX.FTZ R8, R8, R10, !PT ;  /* 0x0000000a08087209 */ /* 0x008fca0007810000 */
        /* <DEDUP_REMOVED lines=80> */
[----:B-1----:R-:W-:-:S04]  /*10240*/  FFMA.FTZ R3, R69, c[0x0][0x2d0], -R5 ;  /* 0x0000b40045037a23 */ /* 0x002fc80000010805 */
        /* <DEDUP_REMOVED lines=22> */
[----:B-1----:R-:W-:Y:S01]  /*103b0*/  FFMA.FTZ R3, R116, c[0x0][0x2d0], -R0 ;  /* 0x0000b40074037a23 */ /* 0x002fe20000010800 */
[----:B------:R-:W-:-:S03]  /*103c0*/  MOV R116, R213 ;  /* 0x000000d500747202 */ /* 0x000fc60000000f00 */
[----:B------:R1:W2:Y:S02]  /*103d0*/  MUFU.EX2 R247, R3 ;  /* 0x0000000300f77308 */ /* 0x0002a40000000800 */
[----:B-1----:R-:W-:Y:S01]  /*103e0*/  FFMA.FTZ R3, R117, c[0x0][0x2d0], -R0 ;  /* 0x0000b40075037a23 */ /* 0x002fe20000010800 */
[----:B--2---:R-:W-:Y:S01]  /*103f0*/  F2FP.PACK_AB R9, R247, R244 ;  /* 0x000000f4f709723e */ /* 0x004fe200000000ff */
[----:B------:R-:W-:-:S04]  /*10400*/  IMAD.MOV.U32 R117, RZ, RZ, R131 ;  /* 0x000000ffff757224 */ /* 0x000fc800078e0083 */
[----:B------:R1:W-:Y:S02]  /*10410*/  MUFU.EX2 R250, R3 ;  /* 0x0000000300fa7308 */ /* 0x0003e40000000800 */
[----:B-1----:R-:W-:Y:S02]  /*10420*/  FFMA.FTZ R3, R118, c[0x0][0x2d0], -R0 ;  /* 0x0000b40076037a23 */ /* 0x002fe40000010800 */
        /* <DEDUP_REMOVED lines=28> */
[----:B---3--:R-:W-:Y:S01]  /*105f0*/  FFMA.FTZ R3, R132, c[0x0][0x2d0], -R6 ;  /* 0x0000b40084037a23 */ /* 0x008fe20000010806 */
[----:B------:R-:W-:-:S03]  /*10600*/  MOV R132, R211 ;  /* 0x000000d300847202 */ /* 0x000fc60000000f00 */
        /* <DEDUP_REMOVED lines=16> */
[----:B---3--:R-:W-:Y:S02]  /*10710*/  F2FP.PACK_AB R11, R217, R218 ;  /* 0x000000dad90b723e */ /* 0x008fe400000000ff */
[----:B------:R-:W-:-:S03]  /*10720*/  MOV R137, R207 ;  /* 0x000000cf00897202 */ /* 0x000fc60000000f00 */
[----:B------:R2:W-:Y:S02]  /*10730*/  MUFU.EX2 R215, R3 ;  /* 0x0000000300d77308 */ /* 0x0005e40000000800 */
[C---:B-1----:R-:W-:Y:S08]  /*10740*/  HMMA.16816.F32 R48, R8.reuse, R20, R120 ;  /* 0x000000140830723c */ /* 0x042ff00000001878 */
[----:B------:R-:W-:Y:S01]  /*10750*/  HMMA.16816.F32 R56, R8, R18, R84 ;  /* 0x000000120838723c */ /* 0x000fe20000001854 */
[----:B--2---:R-:W-:-:S02]  /*10760*/  FFMA.FTZ R3, R138, c[0x0][0x2d0], -R0 ;  /* 0x0000b4008a037a23 */ /* 0x004fc40000010800 */
[----:B------:R-:W-:Y:S02]  /*10770*/  IMAD.MOV.U32 R138, RZ, RZ, R206 ;  /* 0x000000ffff8a7224 */ /* 0x000fe400078e00ce */
        /* <DEDUP_REMOVED lines=16> */
[--C-:B-1----:R-:W-:Y:S01]  /*10880*/  FFMA.FTZ R3, R141, c[0x0][0x2d0], -R6.reuse ;  /* 0x0000b4008d037a23 */ /* 0x102fe20000010806 */
        /* <DEDUP_REMOVED lines=16> */
[----:B------:R-:W-:Y:S01]  /*10990*/  MOV R131, R133 ;  /* 0x0000008500837202 */ /* 0x000fe20000000f00 */
[----:B------:R-:W-:Y:S02]  /*109a0*/  IMAD.MOV.U32 R133, RZ, RZ, R197 ;  /* 0x000000ffff857224 */ /* 0x000fe400078e00c5 */
[----:B------:R-:W-:Y:S01]  /*109b0*/  IMAD.MOV.U32 R128, RZ, RZ, R187 ;  /* 0x000000ffff807224 */ /* 0x000fe200078e00bb */
[----:B------:R-:W-:Y:S01]  /*109c0*/  HMMA.16816.F32 R104, R8, R20, R72 ;  /* 0x000000140868723c */ /* 0x000fe20000001848 */
[----:B------:R-:W-:Y:S01]  /*109d0*/  LDSM.16.MT88.4 R20, [R225+0x1900] ;  /* 0x00190000e114783b */ /* 0x000fe20000004200 */
[----:B------:R-:W-:-:S02]  /*109e0*/  IMAD.MOV.U32 R129, RZ, RZ, R186 ;  /* 0x000000ffff817224 */ /* 0x000fc400078e00ba */
[----:B------:R-:W-:-:S04]  /*109f0*/  IMAD.MOV.U32 R130, RZ, RZ, R184 ;  /* 0x000000ffff827224 */ /* 0x000fc800078e00b8 */
        /* <DEDUP_REMOVED lines=30> */
[----:B------:R-:W-:-:S02]  /*10be0*/  IMAD.MOV.U32 R136, RZ, RZ, R185 ;  /* 0x000000ffff887224 */ /* 0x000fc400078e00b9 */
[----:B------:R-:W-:Y:S01]  /*10bf0*/  IMAD.MOV.U32 R126, RZ, RZ, R118 ;  /* 0x000000ffff7e7224 */ /* 0x000fe200078e0076 */
[----:B------:R-:W-:Y:S01]  /*10c00*/  HMMA.16816.F32 R108, R8, R18, R44 ;  /* 0x00000012086c723c */ /* 0x000fe2000000182c */
[----:B-1----:R-:W-:Y:S01]  /*10c10*/  FFMA.FTZ R3, R151, c[0x0][0x2d0], -R7 ;  /* 0x0000b40097037a23 */ /* 0x002fe20000010807 */
[----:B------:R-:W-:-:S06]  /*10c20*/  MOV R151, R193 ;  /* 0x000000c100977202 */ /* 0x000fcc0000000f00 */
[C---:B------:R-:W-:Y:S01]  /*10c30*/  HMMA.16816.F32 R92, R8.reuse, R12, R60 ;  /* 0x0000000c085c723c */ /* 0x040fe2000000183c */
[----:B------:R1:W-:Y:S07]  /*10c40*/  MUFU.EX2 R202, R3 ;  /* 0x0000000300ca7308 */ /* 0x0003ee0000000800 */
[C---:B------:R-:W-:Y:S07]  /*10c50*/  HMMA.16816.F32 R56, R8.reuse, R20, R120 ;  /* 0x000000140838723c */ /* 0x040fee0000001878 */
[----:B------:R-:W-:Y:S01]  /*10c60*/  MOV R123, R143 ;  /* 0x0000008f007b7202 */ /* 0x000fe20000000f00 */
[----:B------:R-:W-:Y:S01]  /*10c70*/  HMMA.16816.F32 R52, R8, R22, R80 ;  /* 0x000000160834723c */ /* 0x000fe20000001850 */
[----:B------:R-:W-:-:S02]  /*10c80*/  IMAD.MOV.U32 R122, RZ, RZ, R142 ;  /* 0x000000ffff7a7224 */ /* 0x000fc400078e008e */
[----:B-1----:R-:W-:Y:S02]  /*10c90*/  FFMA.FTZ R3, R152, c[0x0][0x2d0], -R7 ;  /* 0x0000b40098037a23 */ /* 0x002fe40000010807 */
[----:B------:R-:W-:Y:S02]  /*10ca0*/  IMAD.MOV.U32 R152, RZ, RZ, R198 ;  /* 0x000000ffff987224 */ /* 0x000fe400078e00c6 */
[----:B------:R1:W3:Y:S01]  /*10cb0*/  MUFU.EX2 R201, R3 ;  /* 0x0000000300c97308 */ /* 0x0002e20000000800 */
[----:B------:R-:W-:Y:S01]  /*10cc0*/  HMMA.16816.F32 R40, R8, R26, R84 ;  /* 0x0000001a0828723c */ /* 0x000fe20000001854 */
[----:B------:R-:W-:Y:S02]  /*10cd0*/  IMAD.MOV.U32 R121, RZ, RZ, R141 ;  /* 0x000000ffff797224 */ /* 0x000fe400078e008d */
[----:B------:R-:W-:-:S04]  /*10ce0*/  IMAD.MOV.U32 R120, RZ, RZ, R140 ;  /* 0x000000ffff787224 */ /* 0x000fc800078e008c */
[----:B--2---:R-:W-:Y:S01]  /*10cf0*/  F2FP.PACK_AB R8, R203, R204 ;  /* 0x000000cccb08723e */ /* 0x004fe200000000ff */
[----:B-1----:R-:W-:Y:S01]  /*10d00*/  FFMA.FTZ R3, R153, c[0x0][0x2d0], -R0 ;  /* 0x0000b40099037a23 */ /* 0x002fe20000010800 */
[----:B---3--:R-:W-:Y:S01]  /*10d10*/  F2FP.PACK_AB R10, R201, R202 ;  /* 0x000000cac90a723e */ /* 0x008fe200000000ff */
[----:B------:R-:W-:Y:S02]  /*10d20*/  IMAD.MOV.U32 R153, RZ, RZ, R194 ;  /* 0x000000ffff997224 */ /* 0x000fe400078e00c2 */
[----:B------:R1:W-:Y:S02]  /*10d30*/  MUFU.EX2 R200, R3 ;  /* 0x0000000300c87308 */ /* 0x0003e40000000800 */
[----:B-1----:R-:W-:Y:S02]  /*10d40*/  FFMA.FTZ R3, R154, c[0x0][0x2d0], -R0 ;  /* 0x0000b4009a037a23 */ /* 0x002fe40000010800 */
[----:B------:R-:W-:Y:S01]  /*10d50*/  IMAD.MOV.U32 R154, RZ, RZ, R138 ;  /* 0x000000ffff9a7224 */ /* 0x000fe200078e008a */
[----:B------:R-:W-:-:S03]  /*10d60*/  MOV R138, R117 ;  /* 0x00000075008a7202 */ /* 0x000fc60000000f00 */
[----:B------:R1:W2:Y:S02]  /*10d70*/  MUFU.EX2 R199, R3 ;  /* 0x0000000300c77308 */ /* 0x0002a40000000800 */
[----:B-1----:R-:W-:Y:S01]  /*10d80*/  FFMA.FTZ R3, R155, c[0x0][0x2d0], -R0 ;  /* 0x0000b4009b037a23 */ /* 0x002fe20000010800 */
[----:B--2---:R-:W-:Y:S02]  /*10d90*/  F2FP.PACK_AB R9, R199, R200 ;  /* 0x000000c8c709723e */ /* 0x004fe400000000ff */
[----:B------:R-:W-:-:S03]  /*10da0*/  MOV R155, R139 ;  /* 0x0000008b009b7202 */ /* 0x000fc60000000f00 */
[----:B------:R1:W-:Y:S01]  /*10db0*/  MUFU.EX2 R198, R3 ;  /* 0x0000000300c67308 */ /* 0x0003e20000000800 */
[----:B------:R-:W-:Y:S02]  /*10dc0*/  IMAD.MOV.U32 R139, RZ, RZ, R116 ;  /* 0x000000ffff8b7224 */ /* 0x000fe400078e0074 */
[----:B-1----:R-:W-:Y:S02]  /*10dd0*/  FFMA.FTZ R3, R156, c[0x0][0x2d0], -R0 ;  /* 0x0000b4009c037a23 */ /* 0x002fe40000010800 */
[----:B------:R-:W-:Y:S01]  /*10de0*/  IMAD.MOV.U32 R156, RZ, RZ, R137 ;  /* 0x000000ffff9c7224 */ /* 0x000fe200078e0089 */
[----:B------:R-:W-:Y:S02]  /*10df0*/  MOV R137, R188 ;  /* 0x000000bc00897202 */ /* 0x000fe40000000f00 */
[----:B------:R1:W2:Y:S02]  /*10e00*/  MUFU.EX2 R197, R3 ;  /* 0x0000000300c57308 */ /* 0x0002a40000000800 */
[----:B-1----:R-:W-:Y:S01]  /*10e10*/  FFMA.FTZ R3, R157, c[0x0][0x2d0], -R7 ;  /* 0x0000b4009d037a23 */ /* 0x002fe20000010807 */
[----:B--2---:R-:W-:Y:S01]  /*10e20*/  F2FP.PACK_AB R11, R197, R198 ;  /* 0x000000c6c50b723e */ /* 0x004fe200000000ff */
[----:B------:R-:W-:-:S04]  /*10e30*/  IMAD.MOV.U32 R157, RZ, RZ, R191 ;  /* 0x000000ffff9d7224 */ /* 0x000fc800078e00bf */
        /* <DEDUP_REMOVED lines=11> */
[C---:B------:R-:W-:Y:S01]  /*10ef0*/  HMMA.16816.F32 R72, R8.reuse, R20, R72 ;  /* 0x000000140848723c */ /* 0x040fe20000001848 */
[----:B------:R1:W4:Y:S07]  /*10f00*/  MUFU.EX2 R194, R3 ;  /* 0x0000000300c27308 */ /* 0x00032e0000000800 */
[C---:B------:R-:W-:Y:S01]  /*10f10*/  HMMA.16816.F32 R76, R8.reuse, R22, R76 ;  /* 0x00000016084c723c */ /* 0x040fe2000000184c */
[----:B------:R-:W2:Y:S07]  /*10f20*/  LDSM.16.MT88.4 R20, [R225+0x2100] ;  /* 0x00210000e114783b */ /* 0x000eae0000004200 */
[----:B------:R-:W-:Y:S01]  /*10f30*/  HMMA.16816.F32 R80, R8, R24, R100 ;  /* 0x000000180850723c */ /* 0x000fe20000001864 */
[----:B-1----:R-:W-:-:S04]  /*10f40*/  FFMA.FTZ R3, R160, c[0x0][0x2d0], -R6 ;  /* 0x0000b400a0037a23 */ /* 0x002fc80000010806 */
[----:B------:R1:W-:Y:S03]  /*10f50*/  MUFU.EX2 R193, R3 ;  /* 0x0000000300c17308 */ /* 0x0003e60000000800 */
[----:B------:R-:W-:Y:S01]  /*10f60*/  HMMA.16816.F32 R84, R8, R26, R96 ;  /* 0x0000001a0854723c */ /* 0x000fe20000001860 */
[----:B------:R-:W-:Y:S06]  /*10f70*/  LDSM.16.MT88.4 R24, [R224+0x2900] ;  /* 0x00290000e018783b */ /* 0x000fec0000004200 */
[----:B----4-:R-:W-:Y:S01]  /*10f80*/  F2FP.PACK_AB R8, R194, R196 ;  /* 0x000000c4c208723e */ /* 0x010fe200000000ff */
[----:B-1----:R-:W-:-:S04]  /*10f90*/  FFMA.FTZ R3, R161, c[0x0][0x2d0], -R6 ;  /* 0x0000b400a1037a23 */ /* 0x002fc80000010806 */
[----:B------:R1:W4:Y:S02]  /*10fa0*/  MUFU.EX2 R192, R3 ;  /* 0x0000000300c07308 */ /* 0x0003240000000800 */
[----:B-1----:R-:W-:Y:S01]  /*10fb0*/  FFMA.FTZ R3, R162, c[0x0][0x2d0], -R5 ;  /* 0x0000b400a2037a23 */ /* 0x002fe20000010805 */
[----:B----4-:R-:W-:-:S05]  /*10fc0*/  F2FP.PACK_AB R10, R192, R193 ;  /* 0x000000c1c00a723e */ /* 0x010fca00000000ff */
[----:B------:R1:W-:Y:S02]  /*10fd0*/  MUFU.EX2 R191, R3 ;  /* 0x0000000300bf7308 */ /* 0x0003e40000000800 */
[----:B-1----:R-:W-:-:S06]  /*10fe0*/  FFMA.FTZ R3, R164, c[0x0][0x2d0], -R5 ;  /* 0x0000b400a4037a23 */ /* 0x002fcc0000010805 */
        /* <DEDUP_REMOVED lines=8> */
[----:B------:R1:W4:Y:S02]  /*11070*/  MUFU.EX2 R187, R3 ;  /* 0x0000000300bb7308 */ /* 0x0003240000000800 */
[C---:B--2---:R-:W-:Y:S08]  /*11080*/  HMMA.16816.F32 R140, R8.reuse, R12, R92 ;  /* 0x0000000c088c723c */ /* 0x044ff0000000185c */
[----:B------:R-:W-:Y:S01]  /*11090*/  HMMA.16816.F32 R144, R8, R14, R64 ;  /* 0x0000000e0890723c */ /* 0x000fe20000001840 */
[----:B-1----:R-:W-:-:S04]  /*110a0*/  FFMA.FTZ R3, R166, c[0x0][0x2d0], -R7 ;  /* 0x0000b400a6037a23 */ /* 0x002fc80000010807 */
[----:B------:R1:W-:Y:S03]  /*110b0*/  MUFU.EX2 R186, R3 ;  /* 0x0000000300ba7308 */ /* 0x0003e60000000800 */
[C---:B---3--:R-:W-:Y:S08]  /*110c0*/  HMMA.16816.F32 R112, R8.reuse, R16, R112 ;  /* 0x000000100870723c */ /* 0x048ff00000001870 */
[----:B------:R-:W-:Y:S01]  /*110d0*/  HMMA.16816.F32 R108, R8, R18, R108 ;  /* 0x00000012086c723c */ /* 0x000fe2000000186c */
[----:B-1----:R-:W-:-:S07]  /*110e0*/  FFMA.FTZ R3, R171, c[0x0][0x2d0], -R7 ;  /* 0x0000b400ab037a23 */ /* 0x002fce0000010807 */
        /* <DEDUP_REMOVED lines=40> */
[----:B-1----:R-:W-:Y:S02]  /*11370*/  FFMA.FTZ R3, R157, c[0x0][0x2d0], -R5 ;  /* 0x0000b4009d037a23 */ /* 0x002fe40000010805 */
[----:B------:R-:W-:Y:S01]  /*11380*/  IMAD.MOV.U32 R157, RZ, RZ, R124 ;  /* 0x000000ffff9d7224 */ /* 0x000fe200078e007c */
[----:B------:R-:W-:Y:S01]  /*11390*/  MOV R124, R125 ;  /* 0x0000007d007c7202 */ /* 0x000fe20000000f00 */
[----:B------:R-:W-:Y:S02]  /*113a0*/  IMAD.MOV.U32 R125, RZ, RZ, R126 ;  /* 0x000000ffff7d7224 */ /* 0x000fe400078e007e */
[----:B------:R1:W-:Y:S01]  /*113b0*/  MUFU.EX2 R75, R3 ;  /* 0x00000003004b7308 */ /* 0x0003e20000000800 */
[----:B------:R-:W-:Y:S02]  /*113c0*/  IMAD.MOV.U32 R126, RZ, RZ, R127 ;  /* 0x000000ffff7e7224 */ /* 0x000fe400078e007f */
[----:B------:R-:W-:Y:S01]  /*113d0*/  IMAD.MOV.U32 R127, RZ, RZ, R156 ;  /* 0x000000ffff7f7224 */ /* 0x000fe200078e009c */
[----:B------:R-:W-:Y:S01]  /*113e0*/  MOV R156, R120 ;  /* 0x00000078009c7202 */ /* 0x000fe20000000f00 */
[----:B------:R-:W-:-:S02]  /*113f0*/  IMAD.MOV.U32 R120, RZ, RZ, R121 ;  /* 0x000000ffff787224 */ /* 0x000fc400078e0079 */
[----:B------:R-:W-:Y:S01]  /*11400*/  IMAD.MOV.U32 R121, RZ, RZ, R122 ;  /* 0x000000ffff797224 */ /* 0x000fe200078e007a */
[----:B------:R-:W-:Y:S01]  /*11410*/  MOV R122, R123 ;  /* 0x0000007b007a7202 */ /* 0x000fe20000000f00 */
[----:B------:R-:W-:Y:S01]  /*11420*/  IMAD.MOV.U32 R123, RZ, RZ, R241 ;  /* 0x000000ffff7b7224 */ /* 0x000fe200078e00f1 */
[----:B------:R-:W-:Y:S01]  /*11430*/  HMMA.16816.F32 R36, R8, R22, R76 ;  /* 0x000000160824723c */ /* 0x000fe2000000184c */
[----:B------:R-:W3:Y:S01]  /*11440*/  LDSM.16.MT88.4 R20, [R227+0x2900] ;  /* 0x00290000e314783b */ /* 0x000ee20000004200 */
[----:B------:R-:W-:Y:S01]  /*11450*/  IMAD.MOV.U32 R161, RZ, RZ, R131 ;  /* 0x000000ffffa17224 */ /* 0x000fe200078e0083 */
[----:B------:R-:W-:Y:S01]  /*11460*/  MOV R160, R237 ;  /* 0x000000ed00a07202 */ /* 0x000fe20000000f00 */
[----:B------:R-:W-:Y:S01]  /*11470*/  FFMA.FTZ R4, R4, c[0x0][0x2d0], -R7 ;  /* 0x0000b40004047a23 */ /* 0x000fe20000010807 */
[----:B------:R4:W5:Y:S01]  /*11480*/  LDL.LU R241, [R1+0x80] ;  /* 0x0000800001f17983 */ /* 0x0009620000300800 */
[----:B-1----:R-:W-:Y:S02]  /*11490*/  FFMA.FTZ R3, R157, c[0x0][0x2d0], -R5 ;  /* 0x0000b4009d037a23 */ /* 0x002fe40000010805 */
[----:B------:R-:W-:Y:S01]  /*114a0*/  IMAD.MOV.U32 R157, RZ, RZ, R124 ;  /* 0x000000ffff9d7224 */ /* 0x000fe200078e007c */
[----:B------:R-:W-:Y:S01]  /*114b0*/  MOV R124, R125 ;  /* 0x0000007d007c7202 */ /* 0x000fe20000000f00 */
[----:B------:R-:W-:Y:S01]  /*114c0*/  IMAD.MOV.U32 R125, RZ, RZ, R126 ;  /* 0x000000ffff7d7224 */ /* 0x000fe200078e007e */
[----:B------:R1:W1:Y:S01]  /*114d0*/  MUFU.EX2 R74, R3 ;  /* 0x00000003004a7308 */ /* 0x0002620000000800 */
        /* <DEDUP_REMOVED lines=9> */
[----:B------:R-:W-:Y:S01]  /*11570*/  HMMA.16816.F32 R48, R8, R28, R80 ;  /* 0x0000001c0830723c */ /* 0x000fe20000001850 */
[----:B------:R-:W-:Y:S02]  /*11580*/  IMAD.MOV.U32 R167, RZ, RZ, R161 ;  /* 0x000000ffffa77224 */ /* 0x000fe400078e00a1 */
        /* <DEDUP_REMOVED lines=9> */
[----:B------:R4:W5:Y:S01]  /*11620*/  LDL.LU R240, [R1+0x7c] ;  /* 0x00007c0001f07983 */ /* 0x0009620000300800 */
[----:B------:R-:W-:Y:S01]  /*11630*/  IMAD.MOV.U32 R120, RZ, RZ, R121 ;  /* 0x000000ffff787224 */ /* 0x000fe200078e0079 */
[----:B------:R-:W-:Y:S01]  /*11640*/  MOV R121, R122 ;  /* 0x0000007a00797202 */ /* 0x000fe20000000f00 */
[----:B------:R-:W-:-:S02]  /*11650*/  IMAD.MOV.U32 R122, RZ, RZ, R123 ;  /* 0x000000ffff7a7224 */ /* 0x000fc400078e007b */
[----:B------:R-:W-:Y:S01]  /*11660*/  IMAD.MOV.U32 R123, RZ, RZ, R153 ;  /* 0x000000ffff7b7224 */ /* 0x000fe200078e0099 */
[----:B------:R-:W-:Y:S01]  /*11670*/  MOV R153, R151 ;  /* 0x0000009700997202 */ /* 0x000fe20000000f00 */
[----:B------:R-:W-:Y:S01]  /*11680*/  IMAD.MOV.U32 R151, RZ, RZ, R239 ;  /* 0x000000ffff977224 */ /* 0x000fe200078e00ef */
[----:B--2---:R-:W-:Y:S01]  /*11690*/  F2FP.PACK_AB R8, R102, R103 ;  /* 0x000000676608723e */ /* 0x004fe200000000ff */
[----:B------:R4:W5:Y:S01]  /*116a0*/  LDL.LU R239, [R1+0x78] ;  /* 0x0000780001ef7983 */ /* 0x0009620000300800 */
[----:B-1----:R-:W-:-:S04]  /*116b0*/  FFMA.FTZ R3, R169, c[0x0][0x2d0], -R5 ;  /* 0x0000b400a9037a23 */ /* 0x002fc80000010805 */
[----:B------:R1:W2:Y:S02]  /*116c0*/  MUFU.EX2 R72, R3 ;  /* 0x0000000300487308 */ /* 0x0002a40000000800 */
[----:B-1----:R-:W-:Y:S02]  /*116d0*/  FFMA.FTZ R3, R157, c[0x0][0x2d0], -R0 ;  /* 0x0000b4009d037a23 */ /* 0x002fe40000010800 */
[----:B------:R-:W-:Y:S01]  /*116e0*/  IMAD.MOV.U32 R157, RZ, RZ, R125 ;  /* 0x000000ffff9d7224 */ /* 0x000fe200078e007d */
[----:B------:R-:W-:-:S03]  /*116f0*/  MOV R125, R120 ;  /* 0x00000078007d7202 */ /* 0x000fc60000000f00 */
[----:B------:R1:W-:Y:S01]  /*11700*/  MUFU.EX2 R61, R3 ;  /* 0x00000003003d7308 */ /* 0x0003e20000000800 */
[----:B------:R-:W-:Y:S02]  /*11710*/  IMAD.MOV.U32 R120, RZ, RZ, R122 ;  /* 0x000000ffff787224 */ /* 0x000fe400078e007a */
[----:B------:R-:W-:Y:S01]  /*11720*/  IMAD.MOV.U32 R122, RZ, RZ, R153 ;  /* 0x000000ffff7a7224 */ /* 0x000fe200078e0099 */
[----:B------:R-:W-:Y:S01]  /*11730*/  MOV R153, R128 ;  /* 0x0000008000997202 */ /* 0x000fe20000000f00 */
[----:B------:R-:W-:Y:S02]  /*11740*/  IMAD.MOV.U32 R128, RZ, RZ, R130 ;  /* 0x000000ffff807224 */ /* 0x000fe400078e0082 */
[----:B------:R-:W-:Y:S02]  /*11750*/  IMAD.MOV.U32 R130, RZ, RZ, R238 ;  /* 0x000000ffff827224 */ /* 0x000fe400078e00ee */
[----:B-1----:R-:W-:Y:S01]  /*11760*/  FFMA.FTZ R3, R124, c[0x0][0x2d0], -R0 ;  /* 0x0000b4007c037a23 */ /* 0x002fe20000010800 */
[----:B------:R-:W-:Y:S01]  /*11770*/  F2FP.PACK_AB R9, R74, R75 ;  /* 0x0000004b4a09723e */ /* 0x000fe200000000ff */
[----:B------:R-:W-:Y:S01]  /*11780*/  IMAD.MOV.U32 R124, RZ, RZ, R121 ;  /* 0x000000ffff7c7224 */ /* 0x000fe200078e0079 */
[----:B------:R-:W-:Y:S01]  /*11790*/  MOV R121, R123 ;  /* 0x0000007b00797202 */ /* 0x000fe20000000f00 */
[----:B------:R-:W-:Y:S01]  /*117a0*/  IMAD.MOV.U32 R123, RZ, RZ, R151 ;  /* 0x000000ffff7b7224 */ /* 0x000fe200078e0097 */
[----:B------:R-:W-:Y:S01]  /*117b0*/  F2FP.PACK_AB R10, R100, R101 ;  /* 0x00000065640a723e */ /* 0x000fe200000000ff */
[----:B------:R-:W-:Y:S01]  /*117c0*/  IMAD.MOV.U32 R151, RZ, RZ, R129 ;  /* 0x000000ffff977224 */ /* 0x000fe200078e0081 */
[----:B------:R-:W-:-:S02]  /*117d0*/  MOV R129, R69 ;  /* 0x0000004500817202 */ /* 0x000fc40000000f00 */
[----:B--2---:R-:W-:Y:S01]  /*117e0*/  F2FP.PACK_AB R11, R72, R73 ;  /* 0x00000049480b723e */ /* 0x004fe200000000ff */
[----:B------:R1:W2:Y:S01]  /*117f0*/  MUFU.EX2 R69, R3 ;  /* 0x0000000300457308 */ /* 0x0002a20000000800 */
[----:B------:R-:W-:Y:S01]  /*11800*/  MOV R163, R153 ;  /* 0x0000009900a37202 */ /* 0x000fe20000000f00 */
[----:B------:R-:W-:Y:S01]  /*11810*/  IMAD.MOV.U32 R159, RZ, RZ, R122 ;  /* 0x000000ffff9f7224 */ /* 0x000fe200078e007a */
[----:B------:R4:W5:Y:S01]  /*11820*/  LDL.LU R238, [R1+0x74] ;  /* 0x0000740001ee7983 */ /* 0x0009620000300800 */
[----:B------:R-:W-:Y:S01]  /*11830*/  IMAD.MOV.U32 R165, RZ, RZ, R123 ;  /* 0x000000ffffa57224 */ /* 0x000fe200078e007b */
[----:B------:R-:W-:Y:S01]  /*11840*/  MOV R158, R121 ;  /* 0x00000079009e7202 */ /* 0x000fe20000000f00 */
[----:B------:R-:W-:Y:S01]  /*11850*/  IMAD.MOV.U32 R164, RZ, RZ, R151 ;  /* 0x000000ffffa47224 */ /* 0x000fe200078e0097 */
[----:B------:R-:W-:Y:S01]  /*11860*/  MOV R153, R129 ;  /* 0x0000008100997202 */ /* 0x000fe20000000f00 */
[----:B------:R-:W-:Y:S01]  /*11870*/  IMAD.MOV.U32 R162, RZ, RZ, R130 ;  /* 0x000000ffffa27224 */ /* 0x000fe200078e0082 */
[----:B---3--:R-:W-:Y:S01]  /*11880*/  HMMA.16816.F32 R140, R8, R20, R140 ;  /* 0x00000014088c723c */ /* 0x008fe2000000188c */
[----:B-1----:R-:W-:-:S02]  /*11890*/  FFMA.FTZ R3, R157, c[0x0][0x2d0], -R0 ;  /* 0x0000b4009d037a23 */ /* 0x002fc40000010800 */
[----:B------:R-:W-:-:S05]  /*118a0*/  IMAD.MOV.U32 R170, RZ, RZ, R163 ;  /* 0x000000ffffaa7224 */ /* 0x000fca00078e00a3 */
[C---:B------:R-:W-:Y:S01]  /*118b0*/  HMMA.16816.F32 R144, R8.reuse, R22, R144 ;  /* 0x000000160890723c */ /* 0x040fe20000001890 */
[----:B------:R1:W-:Y:S01]  /*118c0*/  MUFU.EX2 R63, R3 ;  /* 0x00000003003f7308 */ /* 0x0003e20000000800 */
[----:B------:R-:W-:Y:S01]  /*118d0*/  IMAD.MOV.U32 R157, RZ, RZ, R120 ;  /* 0x000000ffff9d7224 */ /* 0x000fe200078e0078 */
[----:B------:R-:W-:Y:S01]  /*118e0*/  MOV R161, R124 ;  /* 0x0000007c00a17202 */ /* 0x000fe20000000f00 */
[----:B------:R-:W-:Y:S01]  /*118f0*/  IMAD.MOV.U32 R151, RZ, RZ, R128 ;  /* 0x000000ffff977224 */ /* 0x000fe200078e0080 */
[----:B------:R4:W5:Y:S01]  /*11900*/  LDL.LU R237, [R1+0x70] ;  /* 0x0000700001ed7983 */ /* 0x0009620000300800 */
[----:B------:R-:W-:Y:S01]  /*11910*/  IMAD.MOV.U32 R171, RZ, RZ, R164 ;  /* 0x000000ffffab7224 */ /* 0x000fe200078e00a4 */
[----:B------:R-:W-:Y:S01]  /*11920*/  MOV R166, R162 ;  /* 0x000000a200a67202 */ /* 0x000fe20000000f00 */
[----:B------:R-:W-:Y:S01]  /*11930*/  HMMA.16816.F32 R120, R8, R24, R112 ;  /* 0x000000180878723c */ /* 0x000fe20000001870 */
[----:B------:R-:W-:Y:S01]  /*11940*/  MOV R163, R159 ;  /* 0x0000009f00a37202 */ /* 0x000fe20000000f00 */
[----:B------:R-:W-:-:S02]  /*11950*/  IMAD.MOV.U32 R164, RZ, RZ, R125 ;  /* 0x000000ffffa47224 */ /* 0x000fc400078e007d */
[----:B------:R-:W-:Y:S02]  /*11960*/  IMAD.MOV.U32 R162, RZ, RZ, R155 ;  /* 0x000000ffffa27224 */ /* 0x000fe400078e009b */
[----:B------:R-:W-:Y:S01]  /*11970*/  IMAD.MOV.U32 R155, RZ, RZ, R154 ;  /* 0x000000ffff9b7224 */ /* 0x000fe200078e009a */
[----:B------:R-:W-:Y:S01]  /*11980*/  MOV R154, R152 ;  /* 0x00000098009a7202 */ /* 0x000fe20000000f00 */
[----:B------:R-:W-:Y:S01]  /*11990*/  HMMA.16816.F32 R128, R8, R26, R108 ;  /* 0x0000001a0880723c */ /* 0x000fe2000000186c */
[----:B-1----:R-:W-:Y:S02]  /*119a0*/  FFMA.FTZ R3, R168, c[0x0][0x2d0], -R0 ;  /* 0x0000b400a8037a23 */ /* 0x002fe40000010800 */
[----:B------:R-:W-:Y:S01]  /*119b0*/  IMAD.MOV.U32 R159, RZ, RZ, R158 ;  /* 0x000000ffff9f7224 */ /* 0x000fe200078e009e */
[----:B------:R-:W-:Y:S01]  /*119c0*/  MOV R158, R127 ;  /* 0x0000007f009e7202 */ /* 0x000fe20000000f00 */
[----:B------:R1:W3:Y:S01]  /*119d0*/  MUFU.EX2 R62, R3 ;  /* 0x00000003003e7308 */ /* 0x0002e20000000800 */
[----:B------:R-:W-:-:S02]  /*119e0*/  IMAD.MOV.U32 R152, RZ, RZ, R236 ;  /* 0x000000ffff987224 */ /* 0x000fc400078e00ec */
[C---:B------:R-:W-:Y:S01]  /*119f0*/  HMMA.16816.F32 R96, R8.reuse, R16, R96 ;  /* 0x000000100860723c */ /* 0x040fe20000001860 */
[----:B------:R4:W5:Y:S07]  /*11a00*/  LDL.LU R236, [R1+0x6c] ;  /* 0x00006c0001ec7983 */ /* 0x00096e0000300800 */
[----:B------:R-:W-:Y:S01]  /*11a10*/  HMMA.16816.F32 R92, R8, R18, R92 ;  /* 0x00000012085c723c */ /* 0x000fe2000000185c */
[----:B-1----:R-:W-:Y:S02]  /*11a20*/  FFMA.FTZ R3, R165, c[0x0][0x2d0], -R6 ;  /* 0x0000b400a5037a23 */ /* 0x002fe40000010806 */
[----:B------:R-:W-:-:S05]  /*11a30*/  IMAD.MOV.U32 R165, RZ, RZ, R160 ;  /* 0x000000ffffa57224 */ /* 0x000fca00078e00a0 */
[----:B------:R-:W-:Y:S01]  /*11a40*/  HMMA.16816.F32 R88, R8, R12, R88 ;  /* 0x0000000c0858723c */ /* 0x000fe20000001858 */
[----:B------:R1:W-:Y:S01]  /*11a50*/  MUFU.EX2 R60, R3 ;  /* 0x00000003003c7308 */ /* 0x0003e20000000800 */
[----:B------:R-:W-:Y:S02]  /*11a60*/  IMAD.MOV.U32 R160, RZ, RZ, R157 ;  /* 0x000000ffffa07224 */ /* 0x000fe400078e009d */
[----:B------:R-:W-:-:S04]  /*11a70*/  IMAD.MOV.U32 R157, RZ, RZ, R126 ;  /* 0x000000ffff9d7224 */ /* 0x000fc800078e007e */
[----:B------:R-:W-:Y:S07]  /*11a80*/  HMMA.16816.F32 R64, R8, R14, R64 ;  /* 0x0000000e0840723c */ /* 0x000fee0000001840 */
[----:B------:R-:W-:Y:S02]  /*11a90*/  F2FP.PACK_AB R8, R117, R184 ;  /* 0x000000b87508723e */ /* 0x000fe400000000ff */
[----:B--2---:R-:W-:Y:S01]  /*11aa0*/  F2FP.PACK_AB R9, R69, R61 ;  /* 0x0000003d4509723e */ /* 0x004fe200000000ff */
[----:B-1----:R-:W-:Y:S01]  /*11ab0*/  FFMA.FTZ R3, R170, c[0x0][0x2d0], -R6 ;  /* 0x0000b400aa037a23 */ /* 0x002fe20000010806 */
[----:B------:R-:W-:-:S02]  /*11ac0*/  F2FP.PACK_AB R10, R106, R104 ;  /* 0x000000686a0a723e */ /* 0x000fc400000000ff */
[----:B---3--:R-:W-:Y:S01]  /*11ad0*/  F2FP.PACK_AB R11, R62, R63 ;  /* 0x0000003f3e0b723e */ /* 0x008fe200000000ff */
[----:B------:R-:W-:Y:S01]  /*11ae0*/  IMAD.MOV.U32 R170, RZ, RZ, R171 ;  /* 0x000000ffffaa7224 */ /* 0x000fe200078e00ab */
[----:B------:R-:W-:Y:S01]  /*11af0*/  MOV R171, R166 ;  /* 0x000000a600ab7202 */ /* 0x000fe20000000f00 */
[----:B------:R-:W-:Y:S02]  /*11b00*/  IMAD.MOV.U32 R166, RZ, RZ, R167 ;  /* 0x000000ffffa67224 */ /* 0x000fe400078e00a7 */
[----:B------:R-:W-:Y:S01]  /*11b10*/  IMAD.MOV.U32 R167, RZ, RZ, R165 ;  /* 0x000000ffffa77224 */ /* 0x000fe200078e00a5 */
[----:B------:R-:W-:Y:S01]  /*11b20*/  MOV R165, R163 ;  /* 0x000000a300a57202 */ /* 0x000fe20000000f00 */
[----:B------:R-:W-:Y:S01]  /*11b30*/  HMMA.16816.F32 R124, R8, R24, R56 ;  /* 0x00000018087c723c */ /* 0x000fe20000001838 */
[----:B------:R-:W-:Y:S01]  /*11b40*/  IMAD.MOV.U32 R163, RZ, RZ, R164 ;  /* 0x000000ffffa37224 */ /* 0x000fe200078e00a4 */
[----:B------:R1:W-:Y:S01]  /*11b50*/  MUFU.EX2 R57, R3 ;  /* 0x0000000300397308 */ /* 0x0003e20000000800 */
[----:B------:R-:W-:Y:S01]  /*11b60*/  IMAD.MOV.U32 R164, RZ, RZ, R162 ;  /* 0x000000ffffa47224 */ /* 0x000fe200078e00a2 */
[----:B------:R-:W-:Y:S01]  /*11b70*/  MOV R162, R155 ;  /* 0x0000009b00a27202 */ /* 0x000fe20000000f00 */
        /* <DEDUP_REMOVED lines=8> */
[----:B-1----:R-:W-:Y:S02]  /*11c00*/  FFMA.FTZ R3, R170, c[0x0][0x2d0], -R6 ;  /* 0x0000b400aa037a23 */ /* 0x002fe40000010806 */
[----:B------:R-:W-:Y:S02]  /*11c10*/  IMAD.MOV.U32 R170, RZ, RZ, R163 ;  /* 0x000000ffffaa7224 */ /* 0x000fe400078e00a3 */
[----:B------:R1:W-:Y:S01]  /*11c20*/  MUFU.EX2 R56, R3 ;  /* 0x0000000300387308 */ /* 0x0003e20000000800 */
        /* <DEDUP_REMOVED lines=8> */
[----:B------:R-:W-:Y:S01]  /*11cb0*/  HMMA.16816.F32 R52, R8, R26, R52 ;  /* 0x0000001a0834723c */ /* 0x000fe20000001834 */
[----:B------:R-:W-:Y:S01]  /*11cc0*/  IMAD.MOV.U32 R162, RZ, RZ, R138 ;  /* 0x000000ffffa27224 */ /* 0x000fe200078e008a */
[----:B------:R-:W2:Y:S01]  /*11cd0*/  MUFU.EX2 R24, R4 ;  /* 0x0000000400187308 */ /* 0x000ea20000000800 */
[----:B-1----:R-:W-:Y:S01]  /*11ce0*/  FFMA.FTZ R3, R178, c[0x0][0x2d0], -R6 ;  /* 0x0000b400b2037a23 */ /* 0x002fe20000010806 */
[----:B------:R-:W-:Y:S01]  /*11cf0*/  MOV R178, R177 ;  /* 0x000000b100b27202 */ /* 0x000fe20000000f00 */
[----:B------:R-:W-:-:S03]  /*11d00*/  IMAD.MOV.U32 R177, RZ, RZ, R176 ;  /* 0x000000ffffb17224 */ /* 0x000fc600078e00b0 */
[C---:B------:R-:W-:Y:S01]  /*11d10*/  HMMA.16816.F32 R48, R8.reuse, R12, R48 ;  /* 0x0000000c0830723c */ /* 0x040fe20000001830 */
[----:B------:R-:W-:Y:S01]  /*11d20*/  IMAD.MOV.U32 R176, RZ, RZ, R175 ;  /* 0x000000ffffb07224 */ /* 0x000fe200078e00af */
[----:B------:R-:W-:Y:S01]  /*11d30*/  MOV R175, R170 ;  /* 0x000000aa00af7202 */ /* 0x000fe20000000f00 */
[----:B------:R-:W-:Y:S01]  /*11d40*/  IMAD.MOV.U32 R154, RZ, RZ, R136 ;  /* 0x000000ffff9a7224 */ /* 0x000fe200078e0088 */
[----:B------:R4:W5:Y:S01]  /*11d50*/  LDL.LU R235, [R1+0x68] ;  /* 0x0000680001eb7983 */ /* 0x0009620000300800 */
[----:B------:R-:W-:Y:S02]  /*11d60*/  IMAD.MOV.U32 R170, RZ, RZ, R171 ;  /* 0x000000ffffaa7224 */ /* 0x000fe400078e00ab */
[----:B------:R-:W-:Y:S01]  /*11d70*/  IMAD.MOV.U32 R171, RZ, RZ, R166 ;  /* 0x000000ffffab7224 */ /* 0x000fe200078e00a6 */
[----:B------:R-:W-:Y:S01]  /*11d80*/  HMMA.16816.F32 R136, R8, R20, R44 ;  /* 0x000000140888723c */ /* 0x000fe2000000182c */
[----:B------:R1:W-:Y:S01]  /*11d90*/  MUFU.EX2 R45, R3 ;  /* 0x00000003002d7308 */ /* 0x0003e20000000800 */
[----:B------:R-:W-:Y:S01]  /*11da0*/  MOV R166, R167 ;  /* 0x000000a700a67202 */ /* 0x000fe20000000f00 */
[----:B------:R-:W-:-:S02]  /*11db0*/  IMAD.MOV.U32 R167, RZ, RZ, R165 ;  /* 0x000000ffffa77224 */ /* 0x000fc400078e00a5 */
[----:B------:R-:W-:Y:S01]  /*11dc0*/  IMAD.MOV.U32 R165, RZ, RZ, R163 ;  /* 0x000000ffffa57224 */ /* 0x000fe200078e00a3 */
[----:B------:R-:W-:Y:S01]  /*11dd0*/  MOV R163, R164 ;  /* 0x000000a400a37202 */ /* 0x000fe20000000f00 */
[----:B------:R-:W-:Y:S02]  /*11de0*/  IMAD.MOV.U32 R164, RZ, RZ, R162 ;  /* 0x000000ffffa47224 */ /* 0x000fe400078e00a2 */
[----:B------:R-:W-:Y:S01]  /*11df0*/  IMAD.MOV.U32 R162, RZ, RZ, R155 ;  /* 0x000000ffffa27224 */ /* 0x000fe200078e009b */
[----:B------:R-:W-:Y:S01]  /*11e00*/  MOV R155, R154 ;  /* 0x0000009a009b7202 */ /* 0x000fe20000000f00 */
[----:B-1----:R-:W-:Y:S01]  /*11e10*/  FFMA.FTZ R3, R178, c[0x0][0x2d0], -R5 ;  /* 0x0000b400b2037a23 */ /* 0x002fe20000010805 */
[----:B------:R-:W-:Y:S01]  /*11e20*/  MOV R178, R177 ;  /* 0x000000b100b27202 */ /* 0x000fe20000000f00 */
[----:B------:R-:W-:Y:S02]  /*11e30*/  IMAD.MOV.U32 R177, RZ, RZ, R176 ;  /* 0x000000ffffb17224 */ /* 0x000fe400078e00b0 */
[----:B------:R-:W-:Y:S01]  /*11e40*/  IMAD.MOV.U32 R176, RZ, RZ, R175 ;  /* 0x000000ffffb07224 */ /* 0x000fe200078e00af */
[----:B------:R-:W-:Y:S01]  /*11e50*/  MOV R175, R170 ;  /* 0x000000aa00af7202 */ /* 0x000fe20000000f00 */
[----:B------:R-:W-:-:S02]  /*11e60*/  IMAD.MOV.U32 R170, RZ, RZ, R171 ;  /* 0x000000ffffaa7224 */ /* 0x000fc400078e00ab */
[----:B------:R-:W-:Y:S01]  /*11e70*/  IMAD.MOV.U32 R171, RZ, RZ, R166 ;  /* 0x000000ffffab7224 */ /* 0x000fe200078e00a6 */
[----:B------:R-:W-:Y:S01]  /*11e80*/  MOV R166, R167 ;  /* 0x000000a700a67202 */ /* 0x000fe20000000f00 */
[----:B------:R-:W-:Y:S02]  /*11e90*/  IMAD.MOV.U32 R154, RZ, RZ, R151 ;  /* 0x000000ffff9a7224 */ /* 0x000fe400078e0097 */
[----:B------:R-:W-:Y:S02]  /*11ea0*/  IMAD.MOV.U32 R151, RZ, RZ, R233 ;  /* 0x000000ffff977224 */ /* 0x000fe400078e00e9 */
[----:B------:R-:W-:Y:S01]  /*11eb0*/  IMAD.MOV.U32 R167, RZ, RZ, R165 ;  /* 0x000000ffffa77224 */ /* 0x000fe200078e00a5 */
[----:B------:R1:W-:Y:S01]  /*11ec0*/  MUFU.EX2 R44, R3 ;  /* 0x00000003002c7308 */ /* 0x0003e20000000800 */
[----:B------:R-:W-:Y:S01]  /*11ed0*/  IMAD.MOV.U32 R165, RZ, RZ, R163 ;  /* 0x000000ffffa57224 */ /* 0x000fe200078e00a3 */
[----:B------:R-:W-:Y:S01]  /*11ee0*/  MOV R163, R164 ;  /* 0x000000a400a37202 */ /* 0x000fe20000000f00 */
[----:B------:R-:W-:-:S02]  /*11ef0*/  IMAD.MOV.U32 R164, RZ, RZ, R162 ;  /* 0x000000ffffa47224 */ /* 0x000fc400078e00a2 */
[----:B------:R-:W-:Y:S01]  /*11f00*/  IMAD.MOV.U32 R172, RZ, RZ, R176 ;  /* 0x000000ffffac7224 */ /* 0x000fe200078e00b0 */
[----:B------:R-:W-:Y:S01]  /*11f10*/  MOV R173, R175 ;  /* 0x000000af00ad7202 */ /* 0x000fe20000000f00 */
[----:B------:R-:W-:Y:S01]  /*11f20*/  IMAD.MOV.U32 R162, RZ, RZ, R155 ;  /* 0x000000ffffa27224 */ /* 0x000fe200078e009b */
[----:B------:R-:W-:Y:S01]  /*11f30*/  MOV R155, R151 ;  /* 0x00000097009b7202 */ /* 0x000fe20000000f00 */
[----:B------:R-:W-:Y:S02]  /*11f40*/  IMAD.MOV.U32 R243, RZ, RZ, R177 ;  /* 0x000000fffff37224 */ /* 0x000fe400078e00b1 */
[----:B------:R-:W-:Y:S02]  /*11f50*/  IMAD.MOV.U32 R151, RZ, RZ, R135 ;  /* 0x000000ffff977224 */ /* 0x000fe400078e0087 */
[----:B------:R-:W-:Y:S02]  /*11f60*/  IMAD.MOV.U32 R174, RZ, RZ, R170 ;  /* 0x000000ffffae7224 */ /* 0x000fe400078e00aa */
[----:B-1----:R-:W-:-:S02]  /*11f70*/  FFMA.FTZ R3, R178, c[0x0][0x2d0], -R5 ;  /* 0x0000b400b2037a23 */ /* 0x002fc40000010805 */
[----:B------:R-:W-:Y:S01]  /*11f80*/  IMAD.MOV.U32 R178, RZ, RZ, R171 ;  /* 0x000000ffffb27224 */ /* 0x000fe200078e00ab */
[----:B------:R-:W-:Y:S01]  /*11f90*/  MOV R83, R172 ;  /* 0x000000ac00537202 */ /* 0x000fe20000000f00 */
[----:B------:R-:W-:Y:S01]  /*11fa0*/  IMAD.MOV.U32 R135, RZ, RZ, R134 ;  /* 0x000000ffff877224 */ /* 0x000fe200078e0086 */
[----:B------:R1:W-:Y:S01]  /*11fb0*/  MUFU.EX2 R27, R3 ;  /* 0x00000003001b7308 */ /* 0x0003e20000000800 */
[----:B------:R-:W-:Y:S01]  /*11fc0*/  MOV R134, R232 ;  /* 0x000000e800867202 */ /* 0x000fe20000000f00 */
        /* <DEDUP_REMOVED lines=9> */
[----:B-1----:R-:W-:Y:S01]  /*12060*/  FFMA.FTZ R3, R243, c[0x0][0x2d0], -R5 ;  /* 0x0000b400f3037a23 */ /* 0x002fe20000010805 */
[----:B------:R-:W-:Y:S01]  /*12070*/  MOV R179, R175 ;  /* 0x000000af00b37202 */ /* 0x000fe20000000f00 */
[----:B------:R-:W-:Y:S02]  /*12080*/  IMAD.MOV.U32 R171, RZ, RZ, R164 ;  /* 0x000000ffffab7224 */ /* 0x000fe400078e00a4 */
[----:B------:R1:W-:Y:S01]  /*12090*/  MUFU.EX2 R26, R3 ;  /* 0x00000003001a7308 */ /* 0x0003e20000000800 */
[----:B------:R-:W-:Y:S01]  /*120a0*/  IMAD.MOV.U32 R163, RZ, RZ, R134 ;  /* 0x000000ffffa37224 */ /* 0x000fe200078e0086 */
[----:B------:R-:W-:Y:S01]  /*120b0*/  MOV R164, R133 ;  /* 0x0000008500a47202 */ /* 0x000fe20000000f00 */
[----:B------:R-:W-:Y:S01]  /*120c0*/  IMAD.MOV.U32 R79, RZ, RZ, R176 ;  /* 0x000000ffff4f7224 */ /* 0x000fe200078e00b0 */
[----:B------:R-:W-:Y:S01]  /*120d0*/  MOV R172, R166 ;  /* 0x000000a600ac7202 */ /* 0x000fe20000000f00 */
[----:B------:R-:W-:Y:S02]  /*120e0*/  IMAD.MOV.U32 R165, RZ, RZ, R135 ;  /* 0x000000ffffa57224 */ /* 0x000fe400078e0087 */
[----:B------:R-:W-:-:S02]  /*120f0*/  IMAD.MOV.U32 R183, RZ, RZ, R170 ;  /* 0x000000ffffb77224 */ /* 0x000fc400078e00aa */
[----:B------:R-:W-:Y:S02]  /*12100*/  IMAD.MOV.U32 R151, RZ, RZ, R231 ;  /* 0x000000ffff977224 */ /* 0x000fe400078e00e7 */
[----:B------:R-:W-:Y:S02]  /*12110*/  IMAD.MOV.U32 R173, RZ, RZ, R167 ;  /* 0x000000ffffad7224 */ /* 0x000fe400078e00a7 */
[----:B-1----:R-:W-:Y:S02]  /*12120*/  FFMA.FTZ R3, R83, c[0x0][0x2d0], -R5 ;  /* 0x0000b40053037a23 */ /* 0x002fe40000010805 */
[----:B------:R-:W-:Y:S01]  /*12130*/  IMAD.MOV.U32 R83, RZ, RZ, R76 ;  /* 0x000000ffff537224 */ /* 0x000fe200078e004c */
[----:B------:R-:W-:Y:S01]  /*12140*/  MOV R76, R77 ;  /* 0x0000004d004c7202 */ /* 0x000fe20000000f00 */
        /* <DEDUP_REMOVED lines=12> */
[----:B------:R-:W-:Y:S01]  /*12210*/  IMAD.MOV.U32 R243, RZ, RZ, R171 ;  /* 0x000000fffff37224 */ /* 0x000fe200078e00ab */
[----:B------:R1:W-:Y:S01]  /*12220*/  MUFU.EX2 R25, R3 ;  /* 0x0000000300197308 */ /* 0x0003e20000000800 */
[----:B------:R-:W-:Y:S01]  /*12230*/  IMAD.MOV.U32 R183, RZ, RZ, R172 ;  /* 0x000000ffffb77224 */ /* 0x000fe200078e00ac */
[----:B------:R-:W-:Y:S01]  /*12240*/  MOV R172, R173 ;  /* 0x000000ad00ac7202 */ /* 0x000fe20000000f00 */
[----:B------:R-:W-:Y:S01]  /*12250*/  IMAD.MOV.U32 R176, RZ, RZ, R162 ;  /* 0x000000ffffb07224 */ /* 0x000fe200078e00a2 */
[----:B------:R-:W-:Y:S01]  /*12260*/  HMMA.16816.F32 R40, R8, R22, R40 ;  /* 0x000000160828723c */ /* 0x000fe20000001828 */
[----:B------:R-:W-:Y:S01]  /*12270*/  IMAD.MOV.U32 R173, RZ, RZ, R174 ;  /* 0x000000ffffad7224 */ /* 0x000fe200078e00ae */
[----:B------:R-:W3:Y:S01]  /*12280*/  LDSM.16.MT88.4 R132, [R224+0x3100] ;  /* 0x00310000e084783b */ /* 0x000ee20000004200 */
[----:B------:R-:W-:Y:S01]  /*12290*/  IMAD.MOV.U32 R174, RZ, RZ, R178 ;  /* 0x000000ffffae7224 */ /* 0x000fe200078e00b2 */
[----:B------:R-:W-:Y:S01]  /*122a0*/  MOV R178, R177 ;  /* 0x000000b100b27202 */ /* 0x000fe20000000f00 */
[----:B------:R-:W-:Y:S01]  /*122b0*/  IMAD.MOV.U32 R171, RZ, RZ, R149 ;  /* 0x000000ffffab7224 */ /* 0x000fe200078e0095 */
[----:B------:R-:W-:Y:S01]  /*122c0*/  LDSM.16.MT88.4 R164, [R225+0x3100] ;  /* 0x00310000e1a4783b */ /* 0x000fe20000004200 */
[----:B------:R-:W-:-:S02]  /*122d0*/  IMAD.MOV.U32 R162, RZ, RZ, R230 ;  /* 0x000000ffffa27224 */ /* 0x000fc400078e00e6 */
[----:B------:R-:W-:Y:S01]  /*122e0*/  IMAD.MOV.U32 R177, RZ, RZ, R176 ;  /* 0x000000ffffb17224 */ /* 0x000fe200078e00b0 */
[----:B------:R-:W-:Y:S01]  /*122f0*/  HMMA.16816.F32 R28, R8, R14, R28 ;  /* 0x0000000e081c723c */ /* 0x000fe2000000181c */
[----:B------:R-:W-:Y:S01]  /*12300*/  IMAD.MOV.U32 R176, RZ, RZ, R175 ;  /* 0x000000ffffb07224 */ /* 0x000fe200078e00af */
[----:B------:R-:W-:Y:S01]  /*12310*/  MOV R175, R170 ;  /* 0x000000aa00af7202 */ /* 0x000fe20000000f00 */
[----:B------:R-:W-:Y:S01]  /*12320*/  IMAD.MOV.U32 R170, RZ, RZ, R171 ;  /* 0x000000ffffaa7224 */ /* 0x000fe200078e00ab */
[----:B------:R-:W2:Y:S01]  /*12330*/  LDSM.16.MT88.4 R148, [R227+0x3100] ;  /* 0x00310000e394783b */ /* 0x000ea20000004200 */
[----:B------:R-:W-:Y:S01]  /*12340*/  IMAD.MOV.U32 R171, RZ, RZ, R163 ;  /* 0x000000ffffab7224 */ /* 0x000fe200078e00a3 */
[----:B------:R-:W-:Y:S01]  /*12350*/  MOV R163, R162 ;  /* 0x000000a200a37202 */ /* 0x000fe20000000f00 */
[----:B------:R-:W-:Y:S02]  /*12360*/  IMAD.MOV.U32 R162, RZ, RZ, R161 ;  /* 0x000000ffffa27224 */ /* 0x000fe400078e00a1 */
[----:B------:R-:W-:Y:S01]  /*12370*/  IMAD.MOV.U32 R161, RZ, RZ, R160 ;  /* 0x000000ffffa17224 */ /* 0x000fe200078e00a0 */
[----:B------:R-:W-:Y:S01]  /*12380*/  MOV R160, R159 ;  /* 0x0000009f00a07202 */ /* 0x000fe20000000f00 */
[----:B------:R-:W-:-:S02]  /*12390*/  FFMA.FTZ R6, R76, c[0x0][0x2d0], -R0 ;  /* 0x0000b4004c067a23 */ /* 0x000fc40000010800 */
[--C-:B------:R-:W-:Y:S02]  /*123a0*/  FFMA.FTZ R12, R77, c[0x0][0x2d0], -R0.reuse ;  /* 0x0000b4004d0c7a23 */ /* 0x100fe40000010800 */
[--C-:B------:R-:W-:Y:S02]  /*123b0*/  FFMA.FTZ R4, R78, c[0x0][0x2d0], -R0.reuse ;  /* 0x0000b4004e047a23 */ /* 0x100fe40000010800 */
[----:B------:R-:W-:Y:S02]  /*123c0*/  FFMA.FTZ R13, R79, c[0x0][0x2d0], -R0 ;  /* 0x0000b4004f0d7a23 */ /* 0x000fe40000010800 */
[----:B------:R-:W-:Y:S01]  /*123d0*/  FADD.FTZ R0, R182, R179 ;  /* 0x000000b3b6007221 */ /* 0x000fe20000010000 */
[----:B------:R-:W-:Y:S01]  /*123e0*/  MOV R86, R171 ;  /* 0x000000ab00567202 */ /* 0x000fe20000000f00 */
[----:B------:R-:W-:Y:S02]  /*123f0*/  FFMA.FTZ R5, R119, c[0x0][0x2d0], -R7 ;  /* 0x0000b40077057a23 */ /* 0x000fe40000010807 */
[----:B------:R-:W-:-:S02]  /*12400*/  IMAD.MOV.U32 R182, RZ, RZ, R174 ;  /* 0x000000ffffb67224 */ /* 0x000fc400078e00ae */
[----:B------:R-:W-:Y:S02]  /*12410*/  IMAD.MOV.U32 R174, RZ, RZ, R176 ;  /* 0x000000ffffae7224 */ /* 0x000fe400078e00b0 */
[----:B-1----:R-:W-:Y:S02]  /*12420*/  FFMA.FTZ R3, R228, c[0x0][0x2d0], -R7 ;  /* 0x0000b400e4037a23 */ /* 0x002fe40000010807 */
[----:B------:R-:W-:Y:S01]  /*12430*/  FADD.FTZ R20, R181, R180 ;  /* 0x000000b4b5147221 */ /* 0x000fe20000010000 */
[----:B------:R-:W-:Y:S01]  /*12440*/  HMMA.16816.F32 R32, R8, R16, R32 ;  /* 0x000000100820723c */ /* 0x000fe20000001820 */
[----:B------:R-:W-:Y:S01]  /*12450*/  FADD.FTZ R21, R243, R183 ;  /* 0x000000b7f3157221 */ /* 0x000fe20000010000 */
[----:B------:R1:W-:Y:S01]  /*12460*/  MUFU.EX2 R15, R5 ;  /* 0x00000005000f7308 */ /* 0x0003e20000000800 */
[----:B------:R-:W-:Y:S01]  /*12470*/  IMAD.MOV.U32 R82, RZ, RZ, R160 ;  /* 0x000000ffff527224 */ /* 0x000fe200078e00a0 */
[----:B------:R-:W-:Y:S01]  /*12480*/  MOV R183, R173 ;  /* 0x000000ad00b77202 */ /* 0x000fe20000000f00 */
[----:B------:R-:W-:-:S02]  /*12490*/  IMAD.MOV.U32 R76, RZ, RZ, R156 ;  /* 0x000000ffff4c7224 */ /* 0x000fc400078e009c */
[----:B------:R-:W-:Y:S01]  /*124a0*/  FADD.FTZ R22, R252, R249 ;  /* 0x000000f9fc167221 */ /* 0x000fe20000010000 */
[----:B------:R-:W-:Y:S01]  /*124b0*/  HMMA.16816.F32 R36, R8, R18, R36 ;  /* 0x000000120824723c */ /* 0x000fe20000001824 */
[----:B------:R-:W-:Y:S01]  /*124c0*/  IMAD.MOV.U32 R77, RZ, RZ, R170 ;  /* 0x000000ffff4d7224 */ /* 0x000fe200078e00aa */
[----:B------:R2:W-:Y:S01]  /*124d0*/  MUFU.EX2 R11, R4 ;  /* 0x00000004000b7308 */ /* 0x0005e20000000800 */
[----:B------:R-:W-:Y:S01]  /*124e0*/  IMAD.MOV.U32 R159, RZ, RZ, R229 ;  /* 0x000000ffff9f7224 */ /* 0x000fe200078e00e5 */
[----:B------:R-:W-:Y:S01]  /*124f0*/  MOV R87, R175 ;  /* 0x000000af00577202 */ /* 0x000fe20000000f00 */
[----:B------:R-:W-:Y:S02]  /*12500*/  IMAD.MOV.U32 R152, RZ, RZ, R234 ;  /* 0x000000ffff987224 */ /* 0x000fe400078e00ea */
[----:B-1----:R-:W-:-:S03]  /*12510*/  FADD.FTZ R5, R174, R0 ;  /* 0x00000000ae057221 */ /* 0x002fc60000010000 */
[----:B------:R1:W-:Y:S01]  /*12520*/  MUFU.EX2 R23, R3 ;  /* 0x0000000300177308 */ /* 0x0003e20000000800 */
[----:B------:R-:W-:Y:S02]  /*12530*/  FADD.FTZ R0, R76, R22 ;  /* 0x000000164c007221 */ /* 0x000fe40000010000 */
[----:B------:R-:W-:Y:S01]  /*12540*/  FFMA.FTZ R7, R83, c[0x0][0x2d0], -R7 ;  /* 0x0000b40053077a23 */ /* 0x000fe20000010807 */
[----:B------:R-:W-:Y:S01]  /*12550*/  MOV R81, R161 ;  /* 0x000000a100517202 */ /* 0x000fe20000000f00 */
[----:B------:R-:W-:-:S03]  /*12560*/  IMAD.MOV.U32 R169, RZ, RZ, R163 ;  /* 0x000000ffffa97224 */ /* 0x000fc600078e00a3 */
[----:B------:R3:W3:Y:S01]  /*12570*/  MUFU.EX2 R9, R6 ;  /* 0x0000000600097308 */ /* 0x0006e20000000800 */
[----:B--2---:R-:W-:Y:S02]  /*12580*/  FADD.FTZ R4, R86, R20 ;  /* 0x0000001456047221 */ /* 0x004fe40000010000 */
[----:B------:R-:W-:Y:S01]  /*12590*/  IMAD.MOV.U32 R80, RZ, RZ, R162 ;  /* 0x000000ffff507224 */ /* 0x000fe200078e00a2 */
[----:B------:R-:W-:Y:S01]  /*125a0*/  MOV R78, R177 ;  /* 0x000000b1004e7202 */ /* 0x000fe20000000f00 */
[----:B------:R-:W-:Y:S01]  /*125b0*/  FADD.FTZ R5, R77, R5 ;  /* 0x000000054d057221 */ /* 0x000fe20000010000 */
[----:B------:R-:W-:Y:S01]  /*125c0*/  MOV R170, R158 ;  /* 0x0000009e00aa7202 */ /* 0x000fe20000000f00 */
[----:B------:R-:W-:Y:S02]  /*125d0*/  IMAD.MOV.U32 R79, RZ, RZ, R178 ;  /* 0x000000ffff4f7224 */ /* 0x000fe400078e00b2 */
[----:B------:R-:W-:Y:S02]  /*125e0*/  IMAD.MOV.U32 R171, RZ, RZ, R157 ;  /* 0x000000ffffab7224 */ /* 0x000fe400078e009d */
[----:B------:R-:W-:Y:S01]  /*125f0*/  IMAD.MOV.U32 R243, RZ, RZ, R172 ;  /* 0x000000fffff37224 */ /* 0x000fe200078e00ac */
[----:B------:R-:W2:Y:S01]  /*12600*/  MUFU.EX2 R10, R12 ;  /* 0x0000000c000a7308 */ /* 0x000ea20000000800 */
[----:B-1----:R-:W-:Y:S01]  /*12610*/  FADD.FTZ R3, R82, R21 ;  /* 0x0000001552037221 */ /* 0x002fe20000010000 */
[----:B------:R-:W1:Y:S01]  /*12620*/  LDSM.16.MT88.4 R16, [R226+0x3100] ;  /* 0x00310000e210783b */ /* 0x000e620000004200 */
[----:B------:R-:W-:-:S02]  /*12630*/  FADD.FTZ R4, R183, R4 ;  /* 0x00000004b7047221 */ /* 0x000fc40000010000 */
[----:B------:R-:W-:Y:S01]  /*12640*/  IMAD.MOV.U32 R83, RZ, RZ, R159 ;  /* 0x000000ffff537224 */ /* 0x000fe200078e009f */
[----:B------:R4:W5:Y:S01]  /*12650*/  LDL.LU R234, [R1+0x64] ;  /* 0x0000640001ea7983 */ /* 0x0009620000300800 */
[----:B---3--:R-:W-:Y:S02]  /*12660*/  FADD.FTZ R6, R154, R3 ;  /* 0x000000039a067221 */ /* 0x008fe40000010000 */
[----:B------:R-:W-:Y:S01]  /*12670*/  FADD.FTZ R3, R152, R0 ;  /* 0x0000000098037221 */ /* 0x000fe20000010000 */
[----:B------:R3:W1:Y:S01]  /*12680*/  MUFU.EX2 R14, R7 ;  /* 0x00000007000e7308 */ /* 0x0006620000000800 */
[----:B------:R-:W-:Y:S01]  /*12690*/  FADD.FTZ R0, R87, R5 ;  /* 0x0000000557007221 */ /* 0x000fe20000010000 */
[----:B------:R-:W-:Y:S01]  /*126a0*/  MOV R76, R79 ;  /* 0x0000004f004c7202 */ /* 0x000fe20000000f00 */
[----:B------:R-:W-:Y:S01]  /*126b0*/  FADD.FTZ R5, R244, R4 ;  /* 0x00000004f4057221 */ /* 0x000fe20000010000 */
[----:B------:R4:W5:Y:S01]  /*126c0*/  LDL.LU R233, [R1+0x60] ;  /* 0x0000600001e97983 */ /* 0x0009620000300800 */
[----:B------:R-:W-:-:S02]  /*126d0*/  IMAD.MOV.U32 R82, RZ, RZ, R83 ;  /* 0x000000ffff527224 */ /* 0x000fc400078e0053 */
[----:B------:R-:W-:Y:S02]  /*126e0*/  FADD.FTZ R4, R169, R6 ;  /* 0x00000006a9047221 */ /* 0x000fe40000010000 */
[----:B------:R-:W-:Y:S02]  /*126f0*/  FADD.FTZ R3, R80, R3 ;  /* 0x0000000350037221 */ /* 0x000fe40000010000 */
[----:B------:R-:W-:Y:S02]  /*12700*/  FADD.FTZ R0, R81, R0 ;  /* 0x0000000051007221 */ /* 0x000fe40000010000 */
[----:B------:R-:W-:Y:S01]  /*12710*/  IMAD.MOV.U32 R77, RZ, RZ, R182 ;  /* 0x000000ffff4d7224 */ /* 0x000fe200078e00b6 */
[----:B------:R-:W-:Y:S01]  /*12720*/  MOV R79, R155 ;  /* 0x0000009b004f7202 */ /* 0x000fe20000000f00 */
[----:B------:R-:W-:Y:S01]  /*12730*/  FADD.FTZ R8, R247, R5 ;  /* 0x00000005f7087221 */ /* 0x000fe20000010000 */
[----:B------:R-:W1:Y:S01]  /*12740*/  MUFU.EX2 R13, R13 ;  /* 0x0000000d000d7308 */ /* 0x000e620000000800 */
[----:B------:R-:W-:Y:S01]  /*12750*/  IMAD.MOV.U32 R83, RZ, RZ, R78 ;  /* 0x000000ffff537224 */ /* 0x000fe200078e004e */
[----:B------:R4:W5:Y:S01]  /*12760*/  LDL.LU R232, [R1+0x5c] ;  /* 0x00005c0001e87983 */ /* 0x0009620000300800 */
[----:B---3--:R-:W-:-:S02]  /*12770*/  FADD.FTZ R7, R82, R4 ;  /* 0x0000000452077221 */ /* 0x008fc40000010000 */
[----:B------:R-:W-:Y:S01]  /*12780*/  FADD.FTZ R6, R170, R3 ;  /* 0x00000003aa067221 */ /* 0x000fe20000010000 */
[----:B------:R4:W5:Y:S01]  /*12790*/  LDL.LU R231, [R1+0x58] ;  /* 0x0000580001e77983 */ /* 0x0009620000300800 */
[----:B------:R-:W-:Y:S02]  /*127a0*/  FADD.FTZ R5, R171, R0 ;  /* 0x00000000ab057221 */ /* 0x000fe40000010000 */
[----:B------:R-:W-:Y:S01]  /*127b0*/  FADD.FTZ R4, R250, R8 ;  /* 0x00000008fa047221 */ /* 0x000fe20000010000 */
[----:B------:R4:W5:Y:S01]  /*127c0*/  LDL.LU R230, [R1+0x54] ;  /* 0x0000540001e67983 */ /* 0x0009620000300800 */
[----:B------:R-:W-:Y:S02]  /*127d0*/  IMAD.MOV.U32 R78, RZ, RZ, R243 ;  /* 0x000000ffff4e7224 */ /* 0x000fe400078e00f3 */
[----:B------:R-:W-:Y:S01]  /*127e0*/  FADD.FTZ R3, R83, R7 ;  /* 0x0000000753037221 */ /* 0x000fe20000010000 */
[----:B------:R4:W5:Y:S01]  /*127f0*/  LDL.LU R229, [R1+0x50] ;  /* 0x0000500001e57983 */ /* 0x0009620000300800 */
[----:B------:R-:W-:-:S02]  /*12800*/  FADD.FTZ R0, R76, R6 ;  /* 0x000000064c007221 */ /* 0x000fc40000010000 */
[----:B------:R-:W-:Y:S01]  /*12810*/  IMAD.MOV.U32 R243, RZ, RZ, R153 ;  /* 0x000000fffff37224 */ /* 0x000fe200078e0099 */
[----:B------:R4:W5:Y:S01]  /*12820*/  LDL.LU R228, [R1+0x4c] ;  /* 0x00004c0001e47983 */ /* 0x0009620000300800 */
[----:B------:R-:W-:Y:S02]  /*12830*/  FADD.FTZ R6, R77, R5 ;  /* 0x000000054d067221 */ /* 0x000fe40000010000 */
[----:B------:R-:W-:Y:S01]  /*12840*/  FADD.FTZ R4, R246, R4 ;  /* 0x00000004f6047221 */ /* 0x000fe20000010000 */
[----:B------:R4:W5:Y:S01]  /*12850*/  LDL.LU R119, [R1+0x48] ;  /* 0x0000480001777983 */ /* 0x0009620000300800 */
        /* <DEDUP_REMOVED lines=71> */
[----:B--2---:R-:W-:Y:S02]  /*12cd0*/  FADD.FTZ R3, R10, R0 ;  /* 0x000000000a037221 */ /* 0x004fe40000010000 */
[----:B------:R-:W-:Y:S02]  /*12ce0*/  FADD.FTZ R0, R57, R5 ;  /* 0x0000000539007221 */ /* 0x000fe40000010000 */
[----:B------:R-:W-:Y:S02]  /*12cf0*/  FADD.FTZ R6, R27, R6 ;  /* 0x000000061b067221 */ /* 0x000fe40000010000 */
[----:B------:R-:W-:-:S02]  /*12d00*/  FADD.FTZ R5, R15, R4 ;  /* 0x000000040f057221 */ /* 0x000fc40000010000 */
[----:B------:R-:W-:Y:S02]  /*12d10*/  FADD.FTZ R4, R11, R3 ;  /* 0x000000030b047221 */ /* 0x000fe40000010000 */
[----:B------:R-:W-:Y:S02]  /*12d20*/  FADD.FTZ R3, R56, R0 ;  /* 0x0000000038037221 */ /* 0x000fe40000010000 */
[----:B------:R-:W-:Y:S02]  /*12d30*/  FADD.FTZ R0, R26, R6 ;  /* 0x000000061a007221 */ /* 0x000fe40000010000 */
[----:B-1----:R-:W-:Y:S02]  /*12d40*/  FADD.FTZ R5, R14, R5 ;  /* 0x000000050e057221 */ /* 0x002fe40000010000 */
[----:B------:R-:W-:Y:S02]  /*12d50*/  FADD.FTZ R4, R13, R4 ;  /* 0x000000040d047221 */ /* 0x000fe40000010000 */
[----:B------:R-:W-:-:S02]  /*12d60*/  FADD.FTZ R0, R25, R0 ;  /* 0x0000000019007221 */ /* 0x000fc40000010000 */
        /* <DEDUP_REMOVED lines=15> */
[C---:B------:R-:W-:Y:S08]  /*12e60*/  HMMA.16816.F32 R140, R176.reuse, R148, R140 ;  /* 0x00000094b08c723c */ /* 0x040ff0000000188c */
        /* <DEDUP_REMOVED lines=14> */
[----:B----4-:R-:W2:Y:S04]  /*12f50*/  LDL.LU R243, [R1] ;  /* 0x0000000001f37983 */ /* 0x010ea80000300800 */
[----:B------:R-:W3:Y:S04]  /*12f60*/  LDL.LU.64 R76, [R1+0x8] ;  /* 0x00000800014c7983 */ /* 0x000ee80000300a00 */
[----:B------:R-:W4:Y:S01]  /*12f70*/  LDL.LU.64 R78, [R1+0x10] ;  /* 0x00001000014e7983 */ /* 0x000f220000300a00 */
[----:B------:R-:W-:Y:S01]  /*12f80*/  IMAD.MOV.U32 R116, RZ, RZ, R70 ;  /* 0x000000ffff747224 */ /* 0x000fe200078e0046 */
[----:B------:R-:W-:Y:S01]  /*12f90*/  MOV R118, R2 ;  /* 0x0000000200767202 */ /* 0x000fe20000000f00 */
[----:B------:R-:W-:Y:S01]  /*12fa0*/  IMAD.MOV.U32 R3, RZ, RZ, R71 ;  /* 0x000000ffff037224 */ /* 0x000fe200078e0047 */
[----:B------:R-:W-:Y:S01]  /*12fb0*/  ULDC UR4, c[0x0][0x208] ;  /* 0x0000820000047ab9 */ /* 0x000fe20000000800 */
[----:B------:R-:W-:Y:S01]  /*12fc0*/  IMAD.MOV.U32 R117, RZ, RZ, R68 ;  /* 0x000000ffff757224 */ /* 0x000fe200078e0044 */
[----:B------:R-:W-:-:S02]  /*12fd0*/  USHF.L.U32 UR4, UR4, 0x5, URZ ;  /* 0x0000000504047899 */ /* 0x000fc4000800063f */
[----:B------:R-:W-:Y:S01]  /*12fe0*/  ULDC.64 UR6, c[0x0][0x118] ;  /* 0x0000460000067ab9 */ /* 0x000fe20000000a00 */
[----:B--2---:R-:W-:Y:S02]  /*12ff0*/  IADD3 R242, R243, -0x2, RZ ;  /* 0xfffffffef3f27810 */ /* 0x004fe40007ffe0ff */
[----:B---3--:R-:W-:Y:S02]  /*13000*/  MOV R5, R77 ;  /* 0x0000004d00057202 */ /* 0x008fe40000000f00 */
[----:B----4-:R-:W-:-:S05]  /*13010*/  MOV R4, R78 ;  /* 0x0000004e00047202 */ /* 0x010fca0000000f00 */
[----:B------:R1:W-:Y:S02]  /*13020*/  STL.64 [R1+0x30], R4 ;  /* 0x0000300401007387 */ /* 0x0003e40000100a00 */
.L_x_130:
[----:B--2---:R-:W2:Y:S01]  /*13030*/  LDL.64 R72, [R1+0x30] ;  /* 0x0000300001487983 */ /* 0x004ea20000100a00 */
[----:B------:R-:W-:Y:S04]  /*13040*/  DEPBAR.LE SB0, 0x0 ;  /* 0x000080000000791a */ /* 0x000fe80000000000 */
[----:B------:R-:W-:Y:S01]  /*13050*/  SHF.R.S32.HI R0, RZ, 0x1f, R242 ;  /* 0x0000001fff007819 */ /* 0x000fe200000114f2 */
[----:B------:R-:W-:Y:S01]  /*13060*/  BAR.SYNC.DEFER_BLOCKING 0x0 ;  /* 0x0000000000007b1d */ /* 0x000fe20000010000 */
[----:B------:R-:W-:Y:S01]  /*13070*/  IMAD.WIDE.U32 R84, R242, c[0x0][0x208], RZ ;  /* 0x00008200f2547a25 */ /* 0x000fe200078e00ff */
[----:B------:R-:W-:Y:S02]  /*13080*/  MOV R104, 0x5 ;  /* 0x0000000500687802 */ /* 0x000fe40000000f00 */
[----:B------:R-:W-:Y:S01]  /*13090*/  MOV R2, c[0x0][0x208] ;  /* 0x0000820000027a02 */ /* 0x000fe20000000f00 */
[----:B------:R-:W-:Y:S03]  /*130a0*/  IMAD R0, R0, c[0x0][0x208], RZ ;  /* 0x0000820000007a24 */ /* 0x000fe600078e02ff */
[----:B------:R-:W-:Y:S01]  /*130b0*/  SHF.L.U64.HI R2, R2, R104, c[0x0][0x20c] ;  /* 0x0000830002027619 */ /* 0x000fe20000010268 */
[----:B------:R-:W-:Y:S01]  /*130c0*/  IMAD R0, R242, c[0x0][0x20c], R0 ;  /* 0x00008300f2007a24 */ /* 0x000fe200078e0200 */
[----:B-----5:R-:W-:Y:S04]  /*130d0*/  STL [R1+0x48], R230 ;  /* 0x000048e601007387 */ /* 0x020fe80000100800 */
[----:B------:R-:W-:Y:S01]  /*130e0*/  IADD3 R0, R85, R0, RZ ;  /* 0x0000000055007210 */ /* 0x000fe20007ffe0ff */
[----:B------:R-:W-:Y:S04]  /*130f0*/  STL [R1+0x4c], R119 ;  /* 0x00004c7701007387 */ /* 0x000fe80000100800 */
        /* <DEDUP_REMOVED lines=34> */
[-C--:B------:R-:W-:Y:S02]  /*13320*/  IADD3.X R89, R91, R2.reuse, RZ, P0, !PT ;  /* 0x000000025b597210 */ /* 0x080fe400007fe4ff */
[----:B------:R-:W-:Y:S02]  /*13330*/  IADD3 R94, P1, R88, UR4, RZ ;  /* 0x00000004585e7c10 */ /* 0x000fe4000ff3e0ff */
[C---:B------:R-:W-:Y:S01]  /*13340*/  HMMA.16816.F32 R16, R112.reuse, R18, RZ ;  /* 0x000000127010723c */ /* 0x040fe200000018ff */
[----:B------:R1:W-:Y:S03]  /*13350*/  LDGSTS.E.BYPASS.LTC128B.128 [R241+0x900], [R88.64], !P3 ;  /* 0x0090000058f17fae */ /* 0x0003e6000d901d46 */
[-C--:B------:R-:W-:Y:S02]  /*13360*/  IADD3.X R95, R89, R2.reuse, RZ, P1, !PT ;  /* 0x00000002595f7210 */ /* 0x080fe40000ffe4ff */
[----:B------:R-:W-:Y:S02]  /*13370*/  IADD3 R92, P0, R94, UR4, RZ ;  /* 0x000000045e5c7c10 */ /* 0x000fe4000ff1e0ff */
[-C--:B------:R-:W-:Y:S01]  /*13380*/  HMMA.16816.F32 R20, R112, R32.reuse, RZ ;  /* 0x000000207014723c */ /* 0x080fe200000018ff */
        /* <DEDUP_REMOVED lines=9> */
[-C--:B------:R-:W-:Y:S04]  /*13420*/  IADD3.X R103, R101, R2.reuse, RZ, P0, !PT ;  /* 0x0000000265677210 */ /* 0x080fe800007fe4ff */
[C---:B------:R-:W-:Y:S01]  /*13430*/  HMMA.16816.F32 R32, R112.reuse, R34, RZ ;  /* 0x000000227020723c */ /* 0x040fe200000018ff */
[----:B------:R4:W-:Y:S07]  /*13440*/  LDGSTS.E.BYPASS.LTC128B.128 [R241+0x2900], [R102.64], !P3 ;  /* 0x0290000066f17fae */ /* 0x0009ee000d901d46 */
[-C--:B------:R-:W-:Y:S08]  /*13450*/  HMMA.16816.F32 R36, R112, R48.reuse, RZ ;  /* 0x000000307024723c */ /* 0x080ff000000018ff */
[C---:B------:R-:W-:Y:S04]  /*13460*/  HMMA.16816.F32 R40, R108.reuse, R48, RZ ;  /* 0x000000306c28723c */ /* 0x040fe800000018ff */
[----:B---3--:R-:W-:Y:S04]  /*13470*/  IADD3 R100, P0, R102, UR4, RZ ;  /* 0x0000000466647c10 */ /* 0x008fe8000ff1e0ff */
[-C--:B------:R-:W-:Y:S01]  /*13480*/  HMMA.16816.F32 R44, R108, R50.reuse, RZ ;  /* 0x000000326c2c723c */ /* 0x080fe200000018ff */
[----:B------:R-:W-:Y:S02]  /*13490*/  IADD3.X R101, R103, R2, RZ, P0, !PT ;  /* 0x0000000267657210 */ /* 0x000fe400007fe4ff */
        /* <DEDUP_REMOVED lines=496> */
[----:B--2---:R-:W-:Y:S04]  /*153a0*/  MOV R39, 0x5 ;  /* 0x0000000500277802 */ /* 0x004fe80000000f00 */
        /* <DEDUP_REMOVED lines=118> */
[----:B------:R-:W-:Y:S01]  /*15b10*/  @P0 SHF.L.U64.HI R14, R38, R39, c[0x0][0x1e4] ;  /* 0x00007900260e0619 */ /* 0x000fe20000010227 */
        /* <DEDUP_REMOVED lines=13> */
[C---:B-1----:R-:W-:Y:S04]  /*15bf0*/  @P0 IADD3 R8, P4, R15.reuse, R4, RZ ;  /* 0x000000040f080210 */ /* 0x042fe80007f9e0ff */
[C---:B------:R-:W-:Y:S02]  /*15c00*/  @P0 IADD3.X R9, R14.reuse, R5, RZ, P4, !PT ;  /* 0x000000050e090210 */ /* 0x040fe400027fe4ff */
[----:B------:R-:W-:Y:S03]  /*15c10*/  @P0 IADD3 R12, P2, R15, R8, RZ ;  /* 0x000000080f0c0210 */ /* 0x000fe60007f5e0ff */
[----:B------:R1:W-:Y:S01]  /*15c20*/  @P0 LDGSTS.E.BYPASS.LTC128B.128 [R241+0x4100], [R8.64], !P3 ;  /* 0x0410000008f10fae */ /* 0x0003e2000d901d46 */
[C---:B------:R-:W-:Y:S01]  /*15c30*/  @P0 IADD3.X R13, R14.reuse, R9, RZ, P2, !PT ;  /* 0x000000090e0d0210 */ /* 0x040fe200017fe4ff */
[--C-:B---3--:R-:W-:Y:S01]  /*15c40*/  FFMA.FTZ R4, R29, c[0x0][0x2d0], -R106.reuse ;  /* 0x0000b4001d047a23 */ /* 0x108fe2000001086a */
[----:B------:R-:W-:Y:S01]  /*15c50*/  @P0 IADD3 R10, P1, R15, R12, RZ ;  /* 0x0000000c0f0a0210 */ /* 0x000fe20007f3e0ff */
[----:B------:R-:W-:Y:S02]  /*15c60*/  FMUL.FTZ R29, R69, R145 ;  /* 0x00000091451d7220 */ /* 0x000fe40000410000 */
[----:B------:R3:W2:Y:S01]  /*15c70*/  MUFU.EX2 R33, R4 ;  /* 0x0000000400217308 */ /* 0x0006a20000000800 */
[C---:B------:R-:W-:Y:S01]  /*15c80*/  @P0 IADD3.X R11, R14.reuse, R13, RZ, P1, !PT ;  /* 0x0000000d0e0b0210 */ /* 0x040fe20000ffe4ff */
[----:B------:R2:W-:Y:S01]  /*15c90*/  @P0 LDGSTS.E.BYPASS.LTC128B.128 [R241+0x4900], [R12.64], !P3 ;  /* 0x049000000cf10fae */ /* 0x0005e2000d901d46 */
[C---:B----4-:R-:W-:Y:S04]  /*15ca0*/  @P0 IADD3 R6, P4, R15.reuse, R10, RZ ;  /* 0x0000000a0f060210 */ /* 0x050fe80007f9e0ff */
[----:B------:R-:W-:Y:S03]  /*15cb0*/  @P0 IADD3.X R7, R14, R11, RZ, P4, !PT ;  /* 0x0000000b0e070210 */ /* 0x000fe600027fe4ff */
[----:B------:R4:W-:Y:S08]  /*15cc0*/  @P0 LDGSTS.E.BYPASS.LTC128B.128 [R241+0x5100], [R10.64], !P3 ;  /* 0x051000000af10fae */ /* 0x0009f0000d901d46 */
[----:B------:R4:W-:Y:S01]  /*15cd0*/  @P0 LDGSTS.E.BYPASS.LTC128B.128 [R241+0x5900], [R6.64], !P3 ;  /* 0x0590000006f10fae */ /* 0x0009e2000d901d46 */
[----:B-1----:R-:W-:Y:S02]  /*15ce0*/  FFMA.FTZ R9, R26, c[0x0][0x2d0], -R3 ;  /* 0x0000b4001a097a23 */ /* 0x002fe40000010803 */
[----:B------:R-:W-:Y:S01]  /*15cf0*/  FMUL.FTZ R26, R0, R142 ;  /* 0x0000008e001a7220 */ /* 0x000fe20000410000 */
[C---:B---3--:R-:W-:Y:S01]  /*15d00*/  @P0 IADD3 R4, P2, R15.reuse, R6, RZ ;  /* 0x000000060f040210 */ /* 0x048fe20007f5e0ff */
        /* <DEDUP_REMOVED lines=650> */
.L_x_129:
[----:B--2-4-:R-:W2:Y:S04]  /*185b0*/  LDL.LU R0, [R1+0x18] ;  /* 0x0000180001007983 */ /* 0x014ea80000300800 */
        /* <DEDUP_REMOVED lines=120> */
.L_x_99:
[----:B------:R-:W1:Y:S01]  /*18d40*/  S2R R55, SR_CTAID.Y ;  /* 0x0000000000377919 */ /* 0x000e620000002600 */
[----:B------:R-:W-:Y:S01]  /*18d50*/  ULDC.64 UR4, c[0x0][0x118] ;  /* 0x0000460000047ab9 */ /* 0x000fe20000000a00 */
[----:B-1----:R-:W-:Y:S01]  /*18d60*/  SHF.R.S32.HI R42, RZ, 0x1f, R55 ;  /* 0x0000001fff2a7819 */ /* 0x002fe20000011437 */
[----:B------:R-:W-:Y:S05]  /*18d70*/  @P4 BRA `(.L_x_131) ;  /* 0x0000131000004947 */ /* 0x000fea0003800000 */
[----:B------:R-:W2:Y:S01]  /*18d80*/  LDL R43, [R1+0x28] ;  /* 0x00002800012b7983 */ /* 0x000ea20000100800 */
[----:B------:R-:W-:Y:S01]  /*18d90*/  IMAD.MOV.U32 R6, RZ, RZ, -0x10 ;  /* 0xfffffff0ff067424 */ /* 0x000fe200078e00ff */
[----:B------:R-:W-:Y:S02]  /*18da0*/  F2FP.PACK_AB R5, R125, R124 ;  /* 0x0000007c7d05723e */ /* 0x000fe400000000ff */
[----:B------:R-:W1:Y:S01]  /*18db0*/  S2R R40, SR_TID.X ;  /* 0x0000000000287919 */ /* 0x000e620000002100 */
        /* <DEDUP_REMOVED lines=12> */
[----:B-1----:R-:W-:Y:S02]  /*18e80*/  SHF.R.S32.HI R41, RZ, 0x1f, R40 ;  /* 0x0000001fff297819 */ /* 0x002fe40000011428 */
[----:B------:R-:W-:-:S02]  /*18e90*/  F2FP.PACK_AB R142, R143, R142 ;  /* 0x0000008e8f8e723e */ /* 0x000fc400000000ff */
[CC--:B------:R-:W-:Y:S02]  /*18ea0*/  LEA.HI R2, R41.reuse, R40.reuse, RZ, 0x2 ;  /* 0x0000002829027211 */ /* 0x0c0fe400078f10ff */
[----:B------:R-:W-:Y:S02]  /*18eb0*/  LEA.HI R35, R41, R40, RZ, 0x5 ;  /* 0x0000002829237211 */ /* 0x000fe400078f28ff */
[--C-:B------:R-:W-:Y:S02]  /*18ec0*/  SHF.R.S32.HI R3, RZ, 0x2, R2.reuse ;  /* 0x00000002ff037819 */ /* 0x100fe40000011402 */
[----:B------:R-:W-:Y:S02]  /*18ed0*/  SHF.R.S32.HI R0, RZ, 0x1f, R2 ;  /* 0x0000001fff007819 */ /* 0x000fe40000011402 */
[----:B------:R-:W-:Y:S02]  /*18ee0*/  SHF.R.S32.HI R34, RZ, 0x5, R35 ;  /* 0x00000005ff227819 */ /* 0x000fe40000011423 */
[----:B------:R-:W-:-:S02]  /*18ef0*/  LEA.HI R0, R0, R3, RZ, 0x3 ;  /* 0x0000000300007211 */ /* 0x000fc400078f18ff */
[----:B------:R-:W-:Y:S02]  /*18f00*/  F2FP.PACK_AB R30, R30, R144 ;  /* 0x000000901e1e723e */ /* 0x000fe400000000ff */
[----:B------:R-:W-:Y:S02]  /*18f10*/  LOP3.LUT R0, R0, 0xfffffff8, RZ, 0xc0, !PT ;  /* 0xfffffff800007812 */ /* 0x000fe400078ec0ff */
[----:B------:R-:W-:Y:S02]  /*18f20*/  F2FP.PACK_AB R146, R147, R146 ;  /* 0x000000929392723e */ /* 0x000fe400000000ff */
[----:B------:R-:W-:Y:S01]  /*18f30*/  F2FP.PACK_AB R23, R23, R152 ;  /* 0x000000981717723e */ /* 0x000fe200000000ff */
[----:B------:R-:W-:Y:S01]  /*18f40*/  IMAD.IADD R3, R3, 0x1, -R0 ;  /* 0x0000000103037824 */ /* 0x000fe200078e0a00 */
[----:B------:R-:W-:Y:S02]  /*18f50*/  LOP3.LUT R0, R2, 0xfffffffc, RZ, 0xc0, !PT ;  /* 0xfffffffc02007812 */ /* 0x000fe400078ec0ff */
[----:B------:R-:W-:Y:S01]  /*18f60*/  F2FP.PACK_AB R22, R22, R154 ;  /* 0x0000009a1616723e */ /* 0x000fe200000000ff */
[----:B------:R-:W-:Y:S01]  /*18f70*/  IMAD.SHL.U32 R2, R3, 0x40, RZ ;  /* 0x0000004003027824 */ /* 0x000fe200078e00ff */
[----:B------:R-:W-:Y:S01]  /*18f80*/  F2FP.PACK_AB R19, R19, R164 ;  /* 0x000000a41313723e */ /* 0x000fe200000000ff */
[----:B------:R-:W-:Y:S01]  /*18f90*/  IMAD.IADD R26, R40, 0x1, -R0 ;  /* 0x00000001281a7824 */ /* 0x000fe200078e0a00 */
[----:B------:R-:W-:-:S02]  /*18fa0*/  F2FP.PACK_AB R14, R14, R166 ;  /* 0x000000a60e0e723e */ /* 0x000fc400000000ff */
[----:B------:R-:W-:Y:S01]  /*18fb0*/  LOP3.LUT R0, R2, 0x1c0, RZ, 0xc0, !PT ;  /* 0x000001c002007812 */ /* 0x000fe200078ec0ff */
[----:B------:R-:W-:Y:S01]  /*18fc0*/  IMAD R4, R34, 0x200, R26 ;  /* 0x0000020022047824 */ /* 0x000fe200078e021a */
[----:B------:R-:W-:Y:S02]  /*18fd0*/  F2FP.PACK_AB R21, R21, R156 ;  /* 0x0000009c1515723e */ /* 0x000fe400000000ff */
[----:B------:R-:W-:Y:S02]  /*18fe0*/  LEA.HI R2, R0, R0, RZ, 0x1d ;  /* 0x0000000000027211 */ /* 0x000fe400078fe8ff */
[----:B------:R-:W-:Y:S02]  /*18ff0*/  LOP3.LUT R0, R3, 0x1, RZ, 0xc0, !PT ;  /* 0x0000000103007812 */ /* 0x000fe400078ec0ff */
[----:B------:R-:W-:Y:S01]  /*19000*/  F2FP.PACK_AB R159, R159, R158 ;  /* 0x0000009e9f9f723e */ /* 0x000fe200000000ff */
[----:B------:R-:W-:Y:S01]  /*19010*/  IMAD.U32 R2, R4, 0x2, R2 ;  /* 0x0000000204027824 */ /* 0x000fe200078e0002 */
[----:B------:R-:W-:-:S02]  /*19020*/  ISETP.NE.U32.AND P0, PT, R0, 0x1, PT ;  /* 0x000000010000780c */ /* 0x000fc40003f05070 */
[----:B------:R-:W-:Y:S01]  /*19030*/  F2FP.PACK_AB R18, R18, R160 ;  /* 0x000000a01212723e */ /* 0x000fe200000000ff */
[----:B------:R-:W-:Y:S01]  /*19040*/  IMAD.SHL.U32 R2, R2, 0x2, RZ ;  /* 0x0000000202027824 */ /* 0x000fe200078e00ff */
[----:B------:R-:W-:Y:S01]  /*19050*/  BAR.SYNC.DEFER_BLOCKING 0x1, 0x80 ;  /* 0x0042000000007b1d */ /* 0x000fe20000010000 */
[----:B------:R-:W-:Y:S02]  /*19060*/  SEL R6, R6, 0x10, !P0 ;  /* 0x0000001006067807 */ /* 0x000fe40004000000 */
[----:B------:R-:W-:Y:S02]  /*19070*/  R2P PR, R3, 0x6 ;  /* 0x0000000603007804 */ /* 0x000fe40000000000 */
[C---:B------:R-:W-:Y:S01]  /*19080*/  IADD3 R4, R2.reuse, 0x80, RZ ;  /* 0x0000008002047810 */ /* 0x040fe20007ffe0ff */
[C---:B------:R-:W-:Y:S01]  /*19090*/  IMAD.IADD R3, R2.reuse, 0x1, R6 ;  /* 0x0000000102037824 */ /* 0x040fe200078e0206 */
[----:B------:R-:W-:Y:S02]  /*190a0*/  IADD3 R0, R2, 0xc0, RZ ;  /* 0x000000c002007810 */ /* 0x000fe40007ffe0ff */
[----:B------:R-:W-:-:S02]  /*190b0*/  F2FP.PACK_AB R20, R20, R162 ;  /* 0x000000a21414723e */ /* 0x000fc400000000ff */
[----:B------:R-:W-:Y:S02]  /*190c0*/  F2FP.PACK_AB R17, R17, R168 ;  /* 0x000000a81111723e */ /* 0x000fe400000000ff */
[----:B------:R-:W-:Y:S02]  /*190d0*/  F2FP.PACK_AB R16, R16, R170 ;  /* 0x000000aa1010723e */ /* 0x000fe400000000ff */
[----:B------:R-:W-:Y:S02]  /*190e0*/  F2FP.PACK_AB R12, R12, R180 ;  /* 0x000000b40c0c723e */ /* 0x000fe400000000ff */
[----:B------:R-:W-:Y:S02]  /*190f0*/  @P2 IADD3 R0, R4, -0x40, RZ ;  /* 0xffffffc004002810 */ /* 0x000fe40007ffe0ff */
[----:B------:R-:W-:Y:S02]  /*19100*/  F2FP.PACK_AB R11, R183, R182 ;  /* 0x000000b6b70b723e */ /* 0x000fe400000000ff */
[----:B------:R-:W-:-:S02]  /*19110*/  F2FP.PACK_AB R13, R173, R172 ;  /* 0x000000acad0d723e */ /* 0x000fc400000000ff */
[----:B------:R-:W-:Y:S01]  /*19120*/  F2FP.PACK_AB R15, R15, R174 ;  /* 0x000000ae0f0f723e */ /* 0x000fe200000000ff */
[----:B------:R1:W-:Y:S01]  /*19130*/  STS [R2+0x80], R5 ;  /* 0x0000800502007388 */ /* 0x0003e20000000800 */
[----:B------:R-:W-:Y:S02]  /*19140*/  F2FP.PACK_AB R10, R177, R176 ;  /* 0x000000b0b10a723e */ /* 0x000fe400000000ff */
[----:B------:R-:W-:Y:S01]  /*19150*/  F2FP.PACK_AB R9, R179, R178 ;  /* 0x000000b2b309723e */ /* 0x000fe200000000ff */
[----:B------:R-:W-:Y:S01]  /*19160*/  STS [R2+0x480], R25 ;  /* 0x0004801902007388 */ /* 0x000fe20000000800 */
[----:B------:R-:W-:-:S03]  /*19170*/  ISETP.NE.U32.AND P0, PT, RZ, c[0x0][0x500], PT ;  /* 0x00014000ff007a0c */ /* 0x000fc60003f05070 */
[----:B------:R3:W-:Y:S04]  /*19180*/  STS [R3+0x80], R8 ;  /* 0x0000800803007388 */ /* 0x0007e80000000800 */
[----:B------:R-:W-:Y:S04]  /*19190*/  STS [R3+0x480], R29 ;  /* 0x0004801d03007388 */ /* 0x000fe80000000800 */
[----:B------:R-:W-:Y:S04]  /*191a0*/  STS [R2+0x2080], R33 ;  /* 0x0020802102007388 */ /* 0x000fe80000000800 */
[----:B------:R4:W-:Y:S04]  /*191b0*/  STS [R2+0x2480], R122 ;  /* 0x0024807a02007388 */ /* 0x0009e80000000800 */
[----:B------:R-:W-:Y:S01]  /*191c0*/  STS [R3+0x2080], R32 ;  /* 0x0020802003007388 */ /* 0x000fe20000000800 */
[----:B-1----:R-:W-:-:S03]  /*191d0*/  IMAD.MOV.U32 R5, RZ, RZ, 0x20 ;  /* 0x00000020ff057424 */ /* 0x002fc600078e00ff */
[----:B------:R-:W-:Y:S02]  /*191e0*/  STS [R3+0x2480], R130 ;  /* 0x0024808203007388 */ /* 0x000fe40000000800 */
[----:B---3--:R-:W-:Y:S02]  /*191f0*/  SEL R8, R5, 0xffffffe0, !P1 ;  /* 0xffffffe005087807 */ /* 0x008fe40004800000 */
[----:B------:R-:W-:Y:S02]  /*19200*/  ISETP.NE.AND.EX P1, PT, RZ, c[0x0][0x504], PT, P0 ;  /* 0x00014100ff007a0c */ /* 0x000fe40003f25300 */
[----:B------:R-:W-:Y:S01]  /*19210*/  ISETP.NE.U32.AND P0, PT, RZ, c[0x0][0x508], PT ;  /* 0x00014200ff007a0c */ /* 0x000fe20003f05070 */
[----:B------:R-:W-:Y:S02]  /*19220*/  IMAD.IADD R5, R2, 0x1, R8 ;  /* 0x0000000102057824 */ /* 0x000fe400078e0208 */
[----:B------:R-:W-:Y:S01]  /*19230*/  IMAD.IADD R4, R8, 0x1, R3 ;  /* 0x0000000108047824 */ /* 0x000fe200078e0203 */
[----:B------:R-:W-:-:S02]  /*19240*/  ISETP.NE.AND.EX P0, PT, RZ, c[0x0][0x50c], PT, P0 ;  /* 0x00014300ff007a0c */ /* 0x000fc40003f05300 */
[----:B------:R-:W-:Y:S01]  /*19250*/  STS [R5+0x80], R28 ;  /* 0x0000801c05007388 */ /* 0x000fe20000000800 */
[----:B----4-:R-:W-:-:S03]  /*19260*/  IADD3 R2, R8, 0x400, R0 ;  /* 0x0000040008027810 */ /* 0x010fc60007ffe000 */
[----:B------:R-:W-:Y:S04]  /*19270*/  STS [R5+0x480], R27 ;  /* 0x0004801b05007388 */ /* 0x000fe80000000800 */
[----:B------:R1:W-:Y:S04]  /*19280*/  STS [R4+0x80], R7 ;  /* 0x0000800704007388 */ /* 0x0003e80000000800 */
[----:B------:R-:W-:Y:S04]  /*19290*/  STS [R4+0x480], R24 ;  /* 0x0004801804007388 */ /* 0x000fe80000000800 */
[----:B------:R-:W-:Y:S04]  /*192a0*/  STS [R5+0x2080], R31 ;  /* 0x0020801f05007388 */ /* 0x000fe80000000800 */
[----:B------:R-:W-:Y:S04]  /*192b0*/  STS [R5+0x2480], R142 ;  /* 0x0024808e05007388 */ /* 0x000fe80000000800 */
[----:B------:R-:W-:Y:S04]  /*192c0*/  STS [R4+0x2080], R30 ;  /* 0x0020801e04007388 */ /* 0x000fe80000000800 */
[----:B------:R-:W-:Y:S04]  /*192d0*/  STS [R4+0x2480], R146 ;  /* 0x0024809204007388 */ /* 0x000fe80000000800 */
[----:B------:R-:W-:Y:S01]  /*192e0*/  STS [R0], R23 ;  /* 0x0000001700007388 */ /* 0x000fe20000000800 */
[----:B-1----:R-:W-:-:S02]  /*192f0*/  IMAD.IADD R7, R6, 0x1, R2 ;  /* 0x0000000106077824 */ /* 0x002fc400078e0202 */
[----:B------:R-:W-:Y:S01]  /*19300*/  IMAD.IADD R2, R6, 0x1, R0 ;  /* 0x0000000106027824 */ /* 0x000fe200078e0200 */
[----:B------:R-:W-:Y:S03]  /*19310*/  STS [R0+0x400], R22 ;  /* 0x0004001600007388 */ /* 0x000fe60000000800 */
[C---:B------:R-:W-:Y:S01]  /*19320*/  IMAD.IADD R3, R8.reuse, 0x1, R2 ;  /* 0x0000000108037824 */ /* 0x040fe200078e0202 */
        /* <DEDUP_REMOVED lines=30> */
.L_x_132:
[----:B----4-:R-:W-:Y:S01]  /*19510*/  LOP3.LUT R0, R35, 0xffffffe0, RZ, 0xc0, !PT ;  /* 0xffffffe023007812 */ /* 0x010fe200078ec0ff */
[----:B------:R-:W-:Y:S01]  /*19520*/  IMAD.MOV.U32 R6, RZ, RZ, c[0x0][0x4e8] ;  /* 0x00013a00ff067624 */ /* 0x000fe200078e00ff */
[----:B------:R-:W-:Y:S01]  /*19530*/  SHF.R.S32.HI R5, RZ, 0x1f, R34 ;  /* 0x0000001fff057819 */ /* 0x000fe20000011422 */
[----:B------:R-:W1:Y:S01]  /*19540*/  S2R R24, SR_CTAID.X ;  /* 0x0000000000187919 */ /* 0x000e620000002500 */
[----:B------:R-:W-:Y:S01]  /*19550*/  LEA.HI R4, R26, R26, RZ, 0x1 ;  /* 0x0000001a1a047211 */ /* 0x000fe200078f08ff */
[----:B------:R-:W-:Y:S01]  /*19560*/  IMAD.IADD R0, R40, 0x1, -R0 ;  /* 0x0000000128007824 */ /* 0x000fe200078e0a00 */
[----:B------:R-:W-:Y:S01]  /*19570*/  LEA.HI R5, R5, R34, RZ, 0x2 ;  /* 0x0000002205057211 */ /* 0x000fe200078f10ff */
[----:B------:R-:W-:Y:S01]  /*19580*/  IMAD R13, R42, c[0x0][0x3e8], RZ ;  /* 0x0000fa002a0d7a24 */ /* 0x000fe200078e02ff */
[----:B------:R-:W-:-:S02]  /*19590*/  ISETP.NE.AND P2, PT, R6, 0x1, PT ;  /* 0x000000010600780c */ /* 0x000fc40003f45270 */
[----:B------:R-:W-:Y:S01]  /*195a0*/  SHF.R.S32.HI R8, RZ, 0x1f, R0 ;  /* 0x0000001fff087819 */ /* 0x000fe20000011400 */
[----:B------:R-:W-:Y:S01]  /*195b0*/  IMAD R13, R55, c[0x0][0x3ec], R13 ;  /* 0x0000fb00370d7a24 */ /* 0x000fe200078e020d */
[----:B------:R-:W-:Y:S01]  /*195c0*/  LOP3.LUT R6, R5, 0xffffffc, RZ, 0xc0, !PT ;  /* 0x0ffffffc05067812 */ /* 0x000fe200078ec0ff */
[C---:B------:R-:W-:Y:S01]  /*195d0*/  IMAD.SHL.U32 R5, R4.reuse, 0x20, RZ ;  /* 0x0000002004057824 */ /* 0x040fe200078e00ff */
[----:B------:R-:W-:Y:S02]  /*195e0*/  LOP3.LUT R7, R4, 0x1ffffffe, RZ, 0xc0, !PT ;  /* 0x1ffffffe04077812 */ /* 0x000fe400078ec0ff */
[----:B------:R-:W-:Y:S01]  /*195f0*/  LEA.HI R4, R8, R0, RZ, 0x2 ;  /* 0x0000000008047211 */ /* 0x000fe200078f10ff */
[----:B------:R-:W-:Y:S01]  /*19600*/  IMAD.IADD R6, R34, 0x1, -R6 ;  /* 0x0000000122067824 */ /* 0x000fe200078e0a06 */
[----:B------:R-:W-:Y:S01]  /*19610*/  LOP3.LUT R5, R5, 0xffffffc0, RZ, 0xc0, !PT ;  /* 0xffffffc005057812 */ /* 0x000fe200078ec0ff */
[----:B------:R-:W-:Y:S01]  /*19620*/  IMAD.IADD R7, R26, 0x1, -R7 ;  /* 0x000000011a077824 */ /* 0x000fe200078e0a07 */
[----:B------:R-:W-:-:S02]  /*19630*/  SHF.R.S32.HI R4, RZ, 0x2, R4 ;  /* 0x00000002ff047819 */ /* 0x000fc40000011404 */
[----:B------:R-:W-:Y:S01]  /*19640*/  LOP3.LUT P0, RZ, R0, 0x3, RZ, 0xc0, !PT ;  /* 0x0000000300ff7812 */ /* 0x000fe2000780c0ff */
[----:B------:R-:W-:Y:S01]  /*19650*/  IMAD R0, R3, c[0x0][0x3a0], RZ ;  /* 0x0000e80003007a24 */ /* 0x000fe200078e02ff */
[-C--:B------:R-:W-:Y:S01]  /*19660*/  LEA.HI R8, R41, R40.reuse, RZ, 0x3 ;  /* 0x0000002829087211 */ /* 0x080fe200078f18ff */
[----:B------:R-:W-:Y:S01]  /*19670*/  IMAD R7, R7, 0x8, R5 ;  /* 0x0000000807077824 */ /* 0x000fe200078e0205 */
[----:B------:R-:W-:Y:S01]  /*19680*/  SHF.R.S32.HI R12, RZ, 0x1f, R43 ;  /* 0x0000001fff0c7819 */ /* 0x000fe2000001142b */
[----:B------:R-:W-:Y:S01]  /*19690*/  IMAD R16, R6, 0x10, R4 ;  /* 0x0000001006107824 */ /* 0x000fe200078e0204 */
[----:B------:R-:W-:Y:S01]  /*196a0*/  SHF.R.S32.HI R21, RZ, 0x3, R8 ;  /* 0x00000003ff157819 */ /* 0x000fe20000011408 */
[----:B------:R-:W-:Y:S01]  /*196b0*/  IMAD.WIDE.U32 R4, R55, c[0x0][0x490], R2 ;  /* 0x0001240037047a25 */ /* 0x000fe200078e0002 */
[----:B------:R-:W-:Y:S02]  /*196c0*/  LOP3.LUT R8, R8, 0xfffffff8, RZ, 0xc0, !PT ;  /* 0xfffffff808087812 */ /* 0x000fe400078ec0ff */
[----:B------:R-:W-:Y:S01]  /*196d0*/  LEA.HI R23, R41, R40, RZ, 0x6 ;  /* 0x0000002829177211 */ /* 0x000fe200078f30ff */
[----:B------:R-:W-:-:S02]  /*196e0*/  IMAD R0, R2, c[0x0][0x3a4], R0 ;  /* 0x0000e90002007a24 */ /* 0x000fc400078e0200 */
[----:B------:R-:W-:Y:S02]  /*196f0*/  IMAD R6, R42, c[0x0][0x490], RZ ;  /* 0x000124002a067a24 */ /* 0x000fe400078e02ff */
[----:B------:R-:W-:-:S04]  /*19700*/  IMAD.WIDE.U32 R2, R2, c[0x0][0x3a0], RZ ;  /* 0x0000e80002027a25 */ /* 0x000fc800078e00ff */
[----:B------:R-:W-:Y:S02]  /*19710*/  IMAD.IADD R7, R16, 0x1, R7 ;  /* 0x0000000110077824 */ /* 0x000fe400078e0207 */
[----:B------:R-:W-:Y:S02]  /*19720*/  IMAD R6, R55, c[0x0][0x494], R6 ;  /* 0x0001250037067a24 */ /* 0x000fe400078e0206 */
[----:B------:R-:W-:Y:S02]  /*19730*/  IMAD.IADD R3, R3, 0x1, R0 ;  /* 0x0000000103037824 */ /* 0x000fe400078e0200 */
[----:B------:R-:W-:Y:S02]  /*19740*/  IMAD.IADD R8, R40, 0x1, -R8 ;  /* 0x0000000128087824 */ /* 0x000fe400078e0a08 */
[----:B------:R-:W-:Y:S02]  /*19750*/  IMAD.SHL.U32 R0, R21, 0x40, RZ ;  /* 0x0000004015007824 */ /* 0x000fe400078e00ff */
[----:B-1----:R-:W-:-:S02]  /*19760*/  IMAD R7, R24, 0x80, R7 ;  /* 0x0000008018077824 */ /* 0x002fc400078e0207 */
[----:B------:R-:W-:Y:S01]  /*19770*/  IMAD.IADD R5, R5, 0x1, R6 ;  /* 0x0000000105057824 */ /* 0x000fe200078e0206 */
[----:B------:R-:W-:Y:S01]  /*19780*/  LOP3.LUT R0, R0, 0x1c0, RZ, 0xc0, !PT ;  /* 0x000001c000007812 */ /* 0x000fe200078ec0ff */
[----:B------:R-:W-:Y:S02]  /*19790*/  IMAD.SHL.U32 R6, R8, 0x8, RZ ;  /* 0x0000000808067824 */ /* 0x000fe400078e00ff */
[----:B------:R-:W-:Y:S01]  /*197a0*/  @P2 IMAD.HI.U32 R10, R7, c[0x0][0x4ec], RZ ;  /* 0x00013b00070a2a27 */ /* 0x000fe200078e00ff */
[----:B------:R-:W-:Y:S02]  /*197b0*/  SHF.R.U32.HI R9, RZ, 0x3, R0 ;  /* 0x00000003ff097819 */ /* 0x000fe40000011600 */
[----:B------:R-:W-:Y:S01]  /*197c0*/  LOP3.LUT R11, R0, 0x38, R6, 0xf8, !PT ;  /* 0x00000038000b7812 */ /* 0x000fe200078ef806 */
[----:B------:R-:W-:Y:S01]  /*197d0*/  IMAD.MOV.U32 R0, RZ, RZ, R7 ;  /* 0x000000ffff007224 */ /* 0x000fe200078e0007 */
[----:B------:R-:W-:Y:S01]  /*197e0*/  @P2 SHF.R.U32.HI R0, RZ, c[0x0][0x4f0], R10 ;  /* 0x00013c00ff002a19 */ /* 0x000fe2000001160a */
[----:B------:R-:W-:Y:S01]  /*197f0*/  IMAD R8, R8, 0x10, R21 ;  /* 0x0000001008087824 */ /* 0x000fe200078e0215 */
[----:B------:R-:W-:Y:S01]  /*19800*/  LOP3.LUT R22, R11, R9, RZ, 0x3c, !PT ;  /* 0x000000090b167212 */ /* 0x000fe200078e3cff */
[----:B------:R-:W-:Y:S01]  /*19810*/  IMAD.WIDE.U32 R2, R55, c[0x0][0x3e8], R2 ;  /* 0x0000fa0037027a25 */ /* 0x000fe200078e0002 */
[----:B------:R-:W-:-:S02]  /*19820*/  SEL R10, R12, RZ, !P1 ;  /* 0x000000ff0c0a7207 */ /* 0x000fc40004800000 */
[----:B------:R-:W-:Y:S01]  /*19830*/  SEL R9, R43, RZ, !P1 ;  /* 0x000000ff2b097207 */ /* 0x000fe20004800000 */
[----:B------:R-:W-:Y:S01]  /*19840*/  IMAD R11, R24, 0x80, R8 ;  /* 0x00000080180b7824 */ /* 0x000fe200078e0208 */
[----:B------:R-:W-:Y:S01]  /*19850*/  SHF.R.S32.HI R53, RZ, 0x1f, R6 ;  /* 0x0000001fff357819 */ /* 0x000fe20000011406 */
[----:B------:R-:W-:Y:S02]  /*19860*/  IMAD.MOV R12, RZ, RZ, -R0 ;  /* 0x000000ffff0c7224 */ /* 0x000fe400078e0a00 */
[----:B------:R-:W-:Y:S02]  /*19870*/  IMAD.IADD R3, R3, 0x1, R13 ;  /* 0x0000000103037824 */ /* 0x000fe400078e020d */
[----:B------:R-:W-:Y:S02]  /*19880*/  IMAD R13, R10, c[0x0][0x498], RZ ;  /* 0x000126000a0d7a24 */ /* 0x000fe400078e02ff */
[----:B------:R-:W-:-:S04]  /*19890*/  IMAD.WIDE.U32 R4, R9, c[0x0][0x498], R4 ;  /* 0x0001260009047a25 */ /* 0x000fc800078e0004 */
[----:B------:R-:W-:Y:S01]  /*198a0*/  @P2 IMAD.HI.U32 R14, R11, c[0x0][0x4ec], RZ ;  /* 0x00013b000b0e2a27 */ /* 0x000fe200078e00ff */
[----:B------:R-:W-:-:S03]  /*198b0*/  IADD3 R4, P1, R0, R4, RZ ;  /* 0x0000000400047210 */ /* 0x000fc60007f3e0ff */
[----:B------:R-:W-:Y:S02]  /*198c0*/  IMAD R7, R12, c[0x0][0x4e8], R7 ;  /* 0x00013a000c077a24 */ /* 0x000fe400078e0207 */
[C---:B------:R-:W-:Y:S01]  /*198d0*/  IMAD R12, R9.reuse, c[0x0][0x49c], R13 ;  /* 0x00012700090c7a24 */ /* 0x040fe200078e020d */
[----:B------:R-:W-:Y:S01]  /*198e0*/  SHF.R.S32.HI R13, RZ, 0x1f, R0 ;  /* 0x0000001fff0d7819 */ /* 0x000fe20000011400 */
[----:B------:R-:W-:Y:S01]  /*198f0*/  IMAD.MOV.U32 R8, RZ, RZ, R11 ;  /* 0x000000ffff087224 */ /* 0x000fe200078e000b */
[----:B------:R-:W-:Y:S01]  /*19900*/  @P2 SHF.R.U32.HI R8, RZ, c[0x0][0x4f0], R14 ;  /* 0x00013c00ff082a19 */ /* 0x000fe2000001160e */
[----:B------:R-:W-:Y:S01]  /*19910*/  IMAD R0, R10, c[0x0][0x3f0], RZ ;  /* 0x0000fc000a007a24 */ /* 0x000fe200078e02ff */
[----:B------:R-:W-:Y:S01]  /*19920*/  SHF.R.S32.HI R14, RZ, 0x1f, R7 ;  /* 0x0000001fff0e7819 */ /* 0x000fe20000011407 */
[----:B------:R-:W-:Y:S01]  /*19930*/  IMAD.WIDE.U32 R2, R9, c[0x0][0x3f0], R2 ;  /* 0x0000fc0009027a25 */ /* 0x000fe200078e0002 */
[----:B------:R-:W-:Y:S02]  /*19940*/  IADD3.X R5, R13, R5, R12, P1, !PT ;  /* 0x000000050d057210 */ /* 0x000fe40000ffe40c */
[----:B------:R-:W-:Y:S01]  /*19950*/  SHF.R.S32.HI R12, RZ, 0x1f, R8 ;  /* 0x0000001fff0c7819 */ /* 0x000fe20000011408 */
[----:B------:R-:W-:-:S02]  /*19960*/  IMAD R10, R9, c[0x0][0x3f4], R0 ;  /* 0x0000fd00090a7a24 */ /* 0x000fc400078e0200 */
[----:B------:R-:W-:Y:S02]  /*19970*/  IMAD R0, R14, c[0x0][0x488], RZ ;  /* 0x000122000e007a24 */ /* 0x000fe400078e02ff */
[----:B------:R-:W-:-:S04]  /*19980*/  IMAD.WIDE.U32 R4, R7, c[0x0][0x488], R4 ;  /* 0x0001220007047a25 */ /* 0x000fc800078e0004 */
[----:B------:R-:W-:Y:S01]  /*19990*/  IMAD R9, R7, c[0x0][0x48c], R0 ;  /* 0x0001230007097a24 */ /* 0x000fe200078e0200 */
[----:B------:R-:W-:Y:S01]  /*199a0*/  LEA R7, P1, R4, c[0x0][0x450], 0x2 ;  /* 0x0001140004077a11 */ /* 0x000fe200078210ff */
[----:B------:R-:W-:Y:S02]  /*199b0*/  IMAD.MOV R18, RZ, RZ, -R8 ;  /* 0x000000ffff127224 */ /* 0x000fe400078e0a08 */
[----:B------:R-:W-:Y:S02]  /*199c0*/  IMAD.IADD R3, R3, 0x1, R10 ;  /* 0x0000000103037824 */ /* 0x000fe400078e020a */
[----:B------:R-:W-:Y:S01]  /*199d0*/  IMAD R0, R12, c[0x0][0x3e0], RZ ;  /* 0x0000f8000c007a24 */ /* 0x000fe200078e02ff */
[----:B------:R-:W-:Y:S01]  /*199e0*/  SHFL.IDX PT, R14, R7, 0x1, 0x1c1f ;  /* 0x003c1f00070e7f89 */ /* 0x000fe200000e0000 */
[----:B------:R-:W-:Y:S02]  /*199f0*/  IMAD.IADD R10, R5, 0x1, R9 ;  /* 0x00000001050a7824 */ /* 0x000fe400078e0209 */
[----:B------:R-:W-:Y:S01]  /*19a00*/  IMAD R18, R18, c[0x0][0x4e8], R11 ;  /* 0x00013a0012127a24 */ /* 0x000fe200078e020b */
[----:B------:R-:W-:Y:S01]  /*19a10*/  SHFL.IDX PT, R12, R7, 0x2, 0x1c1f ;  /* 0x005c1f00070c7f89 */ /* 0x000fe200000e0000 */
[----:B------:R-:W-:Y:S01]  /*19a20*/  IMAD R5, R8, c[0x0][0x3e4], R0 ;  /* 0x0000f90008057a24 */ /* 0x000fe200078e0200 */
[----:B------:R-:W-:Y:S01]  /*19a30*/  LEA.HI.X R0, R4, c[0x0][0x454], R10, 0x2, P1 ;  /* 0x0001150004007a11 */ /* 0x000fe200008f140a */
[----:B------:R-:W-:Y:S01]  /*19a40*/  IMAD.WIDE.U32 R8, R8, c[0x0][0x3e0], R2 ;  /* 0x0000f80008087a25 */ /* 0x000fe200078e0002 */
[----:B------:R-:W-:-:S03]  /*19a50*/  SHF.R.S32.HI R10, RZ, 0x1f, R18 ;  /* 0x0000001fff0a7819 */ /* 0x000fc60000011412 */
[----:B------:R-:W-:Y:S01]  /*19a60*/  IMAD R3, R24, 0x80, R16 ;  /* 0x0000008018037824 */ /* 0x000fe200078e0210 */
[----:B------:R-:W-:Y:S01]  /*19a70*/  SHFL.IDX PT, R17, R0, RZ, 0x1c1f ;  /* 0x001c1fff00117589 */ /* 0x000fe200000e0000 */
[----:B-----5:R-:W-:Y:S02]  /*19a80*/  IMAD R2, R15, c[0x0][0x4e8], RZ ;  /* 0x00013a000f027a24 */ /* 0x020fe400078e02ff */
[----:B------:R-:W-:Y:S01]  /*19a90*/  IMAD.MOV.U32 R4, RZ, RZ, R8 ;  /* 0x000000ffff047224 */ /* 0x000fe200078e0008 */
[----:B------:R-:W1:Y:S01]  /*19aa0*/  SHFL.IDX PT, R16, R7, RZ, 0x1c1f ;  /* 0x001c1fff07107589 */ /* 0x000e6200000e0000 */
[----:B------:R-:W-:Y:S01]  /*19ab0*/  IMAD R8, R10, c[0x0][0x3d8], RZ ;  /* 0x0000f6000a087a24 */ /* 0x000fe200078e02ff */
[----:B------:R-:W-:Y:S01]  /*19ac0*/  IADD3 R20, R3, 0x8, RZ ;  /* 0x0000000803147810 */ /* 0x000fe20007ffe0ff */
[----:B------:R-:W-:Y:S01]  /*19ad0*/  IMAD.IADD R5, R9, 0x1, R5 ;  /* 0x0000000109057824 */ /* 0x000fe200078e0205 */
[----:B------:R-:W2:Y:S01]  /*19ae0*/  SHFL.IDX PT, R15, R0, 0x1, 0x1c1f ;  /* 0x003c1f00000f7f89 */ /* 0x000ea200000e0000 */
[C---:B------:R-:W-:Y:S01]  /*19af0*/  IMAD R19, R18.reuse, c[0x0][0x3dc], R8 ;  /* 0x0000f70012137a24 */ /* 0x040fe200078e0208 */
[-C--:B------:R-:W-:Y:S01]  /*19b00*/  ISETP.GE.OR P4, PT, R3, R2.reuse, P0 ;  /* 0x000000020300720c */ /* 0x080fe20000786670 */
[----:B------:R-:W-:Y:S01]  /*19b10*/  IMAD.WIDE.U32 R8, R18, c[0x0][0x3d8], R4 ;  /* 0x0000f60012087a25 */ /* 0x000fe200078e0004 */
[----:B------:R-:W3:Y:S01]  /*19b20*/  SHFL.IDX PT, R13, R0, 0x2, 0x1c1f ;  /* 0x005c1f00000d7f89 */ /* 0x000ee200000e0000 */
[----:B------:R-:W-:-:S02]  /*19b30*/  ISETP.GE.OR P3, PT, R20, R2, P0 ;  /* 0x000000021400720c */ /* 0x000fc40000766670 */
[----:B------:R-:W-:Y:S01]  /*19b40*/  IMAD.SHL.U32 R5, R23, 0x8, RZ ;  /* 0x0000000817057824 */ /* 0x000fe200078e00ff */
[----:B------:R4:W-:Y:S01]  /*19b50*/  SHFL.IDX PT, R10, R7, 0x3, 0x1c1f ;  /* 0x007c1f00070a7f89 */ /* 0x0009e200000e0000 */
[----:B------:R-:W-:-:S03]  /*19b60*/  LEA R4, P1, R8, c[0x0][0x380], 0x1 ;  /* 0x0000e00008047a11 */ /* 0x000fc600078208ff */
[----:B------:R3:W3:Y:S01]  /*19b70*/  SHFL.IDX PT, R11, R0, 0x3, 0x1c1f ;  /* 0x007c1f00000b7f89 */ /* 0x0006e200000e0000 */
[----:B------:R-:W-:-:S03]  /*19b80*/  LOP3.LUT R5, R22, 0x7ffffe00, R5, 0xf8, !PT ;  /* 0x7ffffe0016057812 */ /* 0x000fc600078ef805 */
[----:B------:R-:W-:Y:S02]  /*19b90*/  SHFL.IDX PT, R48, R4, 0x4, 0x181f ;  /* 0x00981f0004307f89 */ /* 0x000fe400000e0000 */
[----:B------:R-:W-:Y:S02]  /*19ba0*/  IMAD.SHL.U32 R5, R5, 0x2, RZ ;  /* 0x0000000205057824 */ /* 0x000fe400078e00ff */
[----:B-1----:R-:W-:Y:S04]  /*19bb0*/  @!P4 ST.E [R16.64], R36 ;  /* 0x000000241000c985 */ /* 0x002fe8000c101904 */
[----:B--2---:R-:W-:Y:S04]  /*19bc0*/  @!P3 ST.E [R14.64], R37 ;  /* 0x000000250e00b985 */ /* 0x004fe8000c101904 */
[----:B------:R-:W-:Y:S01]  /*19bd0*/  SHFL.IDX PT, R14, R4, 0x2, 0x181f ;  /* 0x00581f00040e7f89 */ /* 0x000fe200000e0000 */
[----:B----4-:R-:W-:-:S03]  /*19be0*/  IADD3 R7, R3, 0x48, RZ ;  /* 0x0000004803077810 */ /* 0x010fc60007ffe0ff */
[----:B------:R-:W-:Y:S01]  /*19bf0*/  SHFL.IDX PT, R15, R4, 0x3, 0x181f ;  /* 0x00781f00040f7f89 */ /* 0x000fe200000e0000 */
[----:B---3--:R-:W-:Y:S01]  /*19c00*/  IADD3 R0, R3, 0x40, RZ ;  /* 0x0000004003007810 */ /* 0x008fe20007ffe0ff */
[----:B------:R-:W-:Y:S02]  /*19c10*/  IMAD.IADD R3, R9, 0x1, R19 ;  /* 0x0000000109037824 */ /* 0x000fe400078e0213 */
[----:B------:R-:W-:Y:S01]  /*19c20*/  SHFL.IDX PT, R49, R4, 0x6, 0x181f ;  /* 0x00d81f0004317f89 */ /* 0x000fe200000e0000 */
[-C--:B------:R-:W-:Y:S01]  /*19c30*/  ISETP.GE.OR P2, PT, R0, R2.reuse, P0 ;  /* 0x000000020000720c */ /* 0x080fe20000746670 */
[----:B------:R-:W-:Y:S01]  /*19c40*/  IMAD R0, R24, 0x80, R21 ;  /* 0x0000008018007824 */ /* 0x000fe200078e0215 */
[----:B------:R-:W-:Y:S02]  /*19c50*/  ISETP.GE.OR P0, PT, R7, R2, P0 ;  /* 0x000000020700720c */ /* 0x000fe40000706670 */
[----:B------:R-:W-:Y:S02]  /*19c60*/  LEA.HI.X R3, R8, c[0x0][0x384], R3, 0x1, P1 ;  /* 0x0000e10008037a11 */ /* 0x000fe400008f0c03 */
[----:B------:R-:W1:Y:S01]  /*19c70*/  SHFL.IDX PT, R8, R4, 0x1, 0x181f ;  /* 0x00381f0004087f89 */ /* 0x000e6200000e0000 */
[----:B------:R-:W-:-:S02]  /*19c80*/  IADD3 R7, R0, 0x10, RZ ;  /* 0x0000001000077810 */ /* 0x000fc40007ffe0ff */
[C---:B------:R-:W-:Y:S01]  /*19c90*/  IADD3 R32, R0.reuse, 0x40, RZ ;  /* 0x0000004000207810 */ /* 0x040fe20007ffe0ff */
[----:B------:R-:W-:Y:S01]  /*19ca0*/  SHFL.IDX PT, R9, R3, RZ, 0x181f ;  /* 0x00181fff03097589 */ /* 0x000fe200000e0000 */
[----:B------:R-:W-:-:S03]  /*19cb0*/  IADD3 R54, R0, 0x60, RZ ;  /* 0x0000006000367810 */ /* 0x000fc60007ffe0ff */
[----:B------:R-:W-:Y:S04]  /*19cc0*/  @!P2 ST.E [R12.64], R38 ;  /* 0x000000260c00a985 */ /* 0x000fe8000c101904 */
[----:B------:R1:W-:Y:S01]  /*19cd0*/  @!P0 ST.E [R10.64], R39 ;  /* 0x000000270a008985 */ /* 0x0003e2000c101904 */
[----:B------:R-:W-:-:S03]  /*19ce0*/  ISETP.GE.AND P0, PT, R6, c[0x0][0x3c8], PT ;  /* 0x0000f20006007a0c */ /* 0x000fc60003f06270 */
[----:B------:R-:W2:Y:S01]  /*19cf0*/  SHFL.IDX PT, R12, R4, RZ, 0x181f ;  /* 0x00181fff040c7589 */ /* 0x000ea200000e0000 */
[-C--:B------:R-:W-:Y:S02]  /*19d00*/  ISETP.GE.OR P4, PT, R7, R2.reuse, P0 ;  /* 0x000000020700720c */ /* 0x080fe40000786670 */
[C---:B------:R-:W-:Y:S01]  /*19d10*/  ISETP.GE.OR P1, PT, R0.reuse, R2, P0 ;  /* 0x000000020000720c */ /* 0x040fe20000726670 */
[----:B------:R-:W-:Y:S01]  /*19d20*/  LDS.128 R24, [R5+0x80] ;  /* 0x0000800005187984 */ /* 0x000fe20000000c00 */
[----:B------:R-:W-:-:S03]  /*19d30*/  IADD3 R7, R0, 0x20, RZ ;  /* 0x0000002000077810 */ /* 0x000fc60007ffe0ff */
[----:B------:R-:W3:Y:S01]  /*19d40*/  SHFL.IDX PT, R11, R3, 0x1, 0x181f ;  /* 0x00381f00030b7f89 */ /* 0x000ee200000e0000 */
[-C--:B------:R-:W-:Y:S02]  /*19d50*/  ISETP.GE.OR P3, PT, R7, R2.reuse, P0 ;  /* 0x000000020700720c */ /* 0x080fe40000766670 */
[----:B------:R-:W-:Y:S01]  /*19d60*/  IADD3 R7, R0, 0x30, RZ ;  /* 0x0000003000077810 */ /* 0x000fe20007ffe0ff */
[----:B------:R-:W4:Y:S03]  /*19d70*/  SHFL.IDX PT, R44, R3, 0x2, 0x181f ;  /* 0x00581f00032c7f89 */ /* 0x000f2600000e0000 */
[----:B------:R-:W-:Y:S01]  /*19d80*/  ISETP.GE.OR P2, PT, R7, R2, P0 ;  /* 0x000000020700720c */ /* 0x000fe20000746670 */
[----:B------:R-:W-:Y:S04]  /*19d90*/  LDS.128 R20, [R5+0x880] ;  /* 0x0008800005147984 */ /* 0x000fe80000000c00 */
[----:B------:R-:W-:Y:S01]  /*19da0*/  LDS.128 R16, [R5+0x1080] ;  /* 0x0010800005107984 */ /* 0x000fe20000000c00 */
[----:B-1----:R-:W-:-:S03]  /*19db0*/  @!P4 LEA R10, P6, R6, R8, 0x1 ;  /* 0x00000008060ac211 */ /* 0x002fc600078c08ff */
[----:B------:R-:W1:Y:S01]  /*19dc0*/  SHFL.IDX PT, R45, R3, 0x3, 0x181f ;  /* 0x00781f00032d7f89 */ /* 0x000e6200000e0000 */
[----:B--2---:R-:W-:-:S03]  /*19dd0*/  @!P1 LEA R12, P5, R6, R12, 0x1 ;  /* 0x0000000c060c9211 */ /* 0x004fc600078a08ff */
[----:B------:R-:W2:Y:S01]  /*19de0*/  LDS.128 R28, [R5+0x1880] ;  /* 0x00188000051c7984 */ /* 0x000ea20000000c00 */
[----:B------:R-:W-:-:S03]  /*19df0*/  @!P1 LEA.HI.X R13, R6, R9, R53, 0x1, P5 ;  /* 0x00000009060d9211 */ /* 0x000fc600028f0c35 */
[----:B------:R-:W-:Y:S02]  /*19e00*/  LDS.128 R36, [R5+0x2880] ;  /* 0x0028800005247984 */ /* 0x000fe40000000c00 */
[----:B------:R-:W-:Y:S02]  /*19e10*/  P2R R7, PR, RZ, 0x40 ;  /* 0x00000040ff077803 */ /* 0x000fe40000000000 */
[----:B------:R-:W-:Y:S01]  /*19e20*/  LDS.128 R40, [R5+0x3080] ;  /* 0x0030800005287984 */ /* 0x000fe20000000c00 */
[----:B------:R-:W-:Y:S02]  /*19e30*/  ISETP.GE.OR P6, PT, R32, R2, P0 ;  /* 0x000000022000720c */ /* 0x000fe400007c6670 */
[----:B------:R-:W-:Y:S01]  /*19e40*/  ISETP.NE.AND P5, PT, R7, RZ, PT ;  /* 0x000000ff0700720c */ /* 0x000fe20003fa5270 */
[----:B------:R-:W-:Y:S03]  /*19e50*/  LDS.128 R32, [R5+0x2080] ;  /* 0x0020800005207984 */ /* 0x000fe60000000c00 */
[C---:B---3--:R-:W-:Y:S01]  /*19e60*/  @!P4 LEA.HI.X R11, R6.reuse, R11, R53, 0x1, P5 ;  /* 0x0000000b060bc211 */ /* 0x048fe200028f0c35 */
[----:B------:R-:W3:Y:S01]  /*19e70*/  SHFL.IDX PT, R7, R4, 0x5, 0x181f ;  /* 0x00b81f0004077f89 */ /* 0x000ee200000e0000 */
[----:B------:R-:W-:-:S03]  /*19e80*/  @!P3 LEA R8, P5, R6, R14, 0x1 ;  /* 0x0000000e0608b211 */ /* 0x000fc600078a08ff */
[----:B------:R-:W2:Y:S01]  /*19e90*/  SHFL.IDX PT, R52, R3, 0x4, 0x181f ;  /* 0x00981f0003347f89 */ /* 0x000ea200000e0000 */
[C-C-:B----4-:R-:W-:Y:S02]  /*19ea0*/  @!P3 LEA.HI.X R9, R6.reuse, R44, R53.reuse, 0x1, P5 ;  /* 0x0000002c0609b211 */ /* 0x150fe400028f0c35 */
[----:B------:R-:W-:Y:S01]  /*19eb0*/  @!P2 LEA R14, P5, R6, R15, 0x1 ;  /* 0x0000000f060ea211 */ /* 0x000fe200078a08ff */
[----:B------:R-:W4:Y:S01]  /*19ec0*/  SHFL.IDX PT, R51, R3, 0x5, 0x181f ;  /* 0x00b81f0003337f89 */ /* 0x000f2200000e0000 */
[----:B------:R-:W-:Y:S02]  /*19ed0*/  IADD3 R44, R0, 0x50, RZ ;  /* 0x00000050002c7810 */ /* 0x000fe40007ffe0ff */
[----:B-1----:R-:W-:Y:S01]  /*19ee0*/  @!P2 LEA.HI.X R15, R6, R45, R53, 0x1, P5 ;  /* 0x0000002d060fa211 */ /* 0x002fe200028f0c35 */
[----:B------:R-:W1:Y:S01]  /*19ef0*/  SHFL.IDX PT, R50, R3, 0x6, 0x181f ;  /* 0x00d81f0003327f89 */ /* 0x000e6200000e0000 */
[-C--:B------:R-:W-:Y:S02]  /*19f00*/  ISETP.GE.OR P5, PT, R44, R2.reuse, P0 ;  /* 0x000000022c00720c */ /* 0x080fe400007a6670 */
[----:B------:R-:W-:Y:S01]  /*19f10*/  IADD3 R0, R0, 0x70, RZ ;  /* 0x0000007000007810 */ /* 0x000fe20007ffe0ff */
[----:B------:R-:W1:Y:S04]  /*19f20*/  LDS.128 R44, [R5+0x3880] ;  /* 0x00388000052c7984 */ /* 0x000e680000000c00 */
[----:B------:R3:W-:Y:S01]  /*19f30*/  @!P1 ST.E.128 [R12.64], R24 ;  /* 0x000000180c009985 */ /* 0x0007e2000c101d04 */
[----:B------:R-:W-:-:S02]  /*19f40*/  ISETP.GE.OR P1, PT, R54, R2, P0 ;  /* 0x000000023600720c */ /* 0x000fc40000726670 */
[----:B------:R-:W-:Y:S01]  /*19f50*/  ISETP.GE.OR P0, PT, R0, R2, P0 ;  /* 0x000000020000720c */ /* 0x000fe20000706670 */
[----:B------:R1:W-:Y:S04]  /*19f60*/  @!P4 ST.E.128 [R10.64], R20 ;  /* 0x000000140a00c985 */ /* 0x0003e8000c101d04 */
[----:B------:R4:W-:Y:S04]  /*19f70*/  @!P3 ST.E.128 [R8.64], R16 ;  /* 0x000000100800b985 */ /* 0x0009e8000c101d04 */
[----:B--2---:R2:W-:Y:S04]  /*19f80*/  @!P2 ST.E.128 [R14.64], R28 ;  /* 0x0000001c0e00a985 */ /* 0x0045e8000c101d04 */
[----:B------:R-:W2:Y:S04]  /*19f90*/  SHFL.IDX PT, R4, R4, 0x7, 0x181f ;  /* 0x00f81f0004047f89 */ /* 0x000ea800000e0000 */
[----:B------:R-:W2:Y:S01]  /*19fa0*/  SHFL.IDX PT, R3, R3, 0x7, 0x181f ;  /* 0x00f81f0003037f89 */ /* 0x000ea200000e0000 */
[----:B---3--:R-:W-:-:S02]  /*19fb0*/  @!P6 LEA R12, P4, R6, R48, 0x1 ;  /* 0x00000030060ce211 */ /* 0x008fc400078808ff */
[C---:B-1----:R-:W-:Y:S02]  /*19fc0*/  @!P5 LEA R10, P3, R6.reuse, R7, 0x1 ;  /* 0x00000007060ad211 */ /* 0x042fe400078608ff */
[C-C-:B------:R-:W-:Y:S02]  /*19fd0*/  @!P6 LEA.HI.X R13, R6.reuse, R52, R53.reuse, 0x1, P4 ;  /* 0x00000034060de211 */ /* 0x140fe400020f0c35 */
[C---:B----4-:R-:W-:Y:S02]  /*19fe0*/  @!P1 LEA R8, P2, R6.reuse, R49, 0x1 ;  /* 0x0000003106089211 */ /* 0x050fe400078408ff */
        /* <DEDUP_REMOVED lines=10> */
.L_x_131:
        /* <DEDUP_REMOVED lines=19> */
.L_x_133:
        /* <DEDUP_REMOVED lines=12> */
[----:B------:R-:W-:Y:S01]  /*1a280*/  MOV R0, c[0x0][0x4e8] ;  /* 0x00013a0000007a02 */ /* 0x000fe20000000f00 */
[----:B------:R-:W-:Y:S01]  /*1a290*/  IMAD R6, R42, c[0x0][0x490], RZ ;  /* 0x000124002a067a24 */ /* 0x000fe200078e02ff */
[----:B------:R-:W-:Y:S01]  /*1a2a0*/  MOV R2, R4 ;  /* 0x0000000400027202 */ /* 0x000fe20000000f00 */
[----:B------:R-:W-:Y:S01]  /*1a2b0*/  IMAD.MOV.U32 R3, RZ, RZ, R5 ;  /* 0x000000ffff037224 */ /* 0x000fe200078e0005 */
[----:B------:R-:W-:Y:S01]  /*1a2c0*/  ISETP.NE.AND P0, PT, R0, 0x1, PT ;  /* 0x000000010000780c */ /* 0x000fe20003f05270 */
[C---:B------:R-:W-:Y:S01]  /*1a2d0*/  IMAD R6, R55.reuse, c[0x0][0x494], R6 ;  /* 0x0001250037067a24 */ /* 0x040fe200078e0206 */
[----:B------:R-:W-:Y:S01]  /*1a2e0*/  MOV R0, R8 ;  /* 0x0000000800007202 */ /* 0x000fe20000000f00 */
[----:B------:R-:W-:-:S05]  /*1a2f0*/  IMAD.WIDE.U32 R2, R55, c[0x0][0x490], R2 ;  /* 0x0001240037027a25 */ /* 0x000fca00078e0002 */
[----:B------:R-:W-:-:S05]  /*1a300*/  IADD3 R3, R6, R3, RZ ;  /* 0x0000000306037210 */ /* 0x000fca0007ffe0ff */
[----:B------:R-:W-:-:S04]  /*1a310*/  @P0 IMAD.HI.U32 R7, R8, c[0x0][0x4ec], RZ ;  /* 0x00013b0008070a27 */ /* 0x000fc800078e00ff */
[----:B------:R-:W-:Y:S01]  /*1a320*/  IMAD.WIDE.U32 R2, R9, c[0x0][0x498], R2 ;  /* 0x0001260009027a25 */ /* 0x000fe200078e0002 */
[----:B------:R-:W-:-:S03]  /*1a330*/  @P0 SHF.R.U32.HI R0, RZ, c[0x0][0x4f0], R7 ;  /* 0x00013c00ff000a19 */ /* 0x000fc60000011607 */
[----:B------:R-:W-:Y:S01]  /*1a340*/  IMAD R7, R11, c[0x0][0x498], RZ ;  /* 0x000126000b077a24 */ /* 0x000fe200078e02ff */
[----:B------:R-:W-:Y:S01]  /*1a350*/  IADD3 R2, P0, R0, R2, RZ ;  /* 0x0000000200027210 */ /* 0x000fe20007f1e0ff */
[----:B------:R-:W-:Y:S02]  /*1a360*/  IMAD.MOV R6, RZ, RZ, -R0 ;  /* 0x000000ffff067224 */ /* 0x000fe400078e0a00 */
[----:B------:R-:W-:Y:S02]  /*1a370*/  IMAD R7, R9, c[0x0][0x49c], R7 ;  /* 0x0001270009077a24 */ /* 0x000fe400078e0207 */
[----:B------:R-:W-:Y:S01]  /*1a380*/  IMAD R6, R6, c[0x0][0x4e8], R8 ;  /* 0x00013a0006067a24 */ /* 0x000fe200078e0208 */
[----:B------:R-:W-:-:S04]  /*1a390*/  SHF.R.S32.HI R8, RZ, 0x1f, R0 ;  /* 0x0000001fff087819 */ /* 0x000fc80000011400 */
[----:B------:R-:W-:Y:S02]  /*1a3a0*/  SHF.R.S32.HI R0, RZ, 0x1f, R6 ;  /* 0x0000001fff007819 */ /* 0x000fe40000011406 */
[----:B------:R-:W-:-:S03]  /*1a3b0*/  IADD3.X R3, R8, R3, R7, P0, !PT ;  /* 0x0000000308037210 */ /* 0x000fc600007fe407 */
[----:B------:R-:W-:Y:S02]  /*1a3c0*/  IMAD R0, R0, c[0x0][0x488], RZ ;  /* 0x0001220000007a24 */ /* 0x000fe400078e02ff */
[----:B------:R-:W-:-:S04]  /*1a3d0*/  IMAD.WIDE.U32 R2, R6, c[0x0][0x488], R2 ;  /* 0x0001220006027a25 */ /* 0x000fc800078e0002 */
[----:B------:R-:W-:Y:S01]  /*1a3e0*/  IMAD R0, R6, c[0x0][0x48c], R0 ;  /* 0x0001230006007a24 */ /* 0x000fe200078e0200 */
[----:B------:R-:W-:-:S04]  /*1a3f0*/  LEA R6, P0, R2, c[0x0][0x450], 0x2 ;  /* 0x0001140002067a11 */ /* 0x000fc800078010ff */
[----:B------:R-:W-:-:S04]  /*1a400*/  IADD3 R0, R3, R0, RZ ;  /* 0x0000000003007210 */ /* 0x000fc80007ffe0ff */
[----:B------:R-:W-:Y:S02]  /*1a410*/  LEA.HI.X R7, R2, c[0x0][0x454], R0, 0x2, P0 ;  /* 0x0001150002077a11 */ /* 0x000fe400000f1400 */
[----:B------:R-:W-:-:S05]  /*1a420*/  MOV R0, 0xff800000 ;  /* 0xff80000000007802 */ /* 0x000fca0000000f00 */
[----:B------:R1:W-:Y:S02]  /*1a430*/  STG.E [R6.64], R0 ;  /* 0x0000000006007986 */ /* 0x0003e4000c101904 */
.L_x_135:
[----:B------:R-:W-:Y:S05]  /*1a440*/  BSYNC B0 ;  /* 0x0000000000007941 */ /* 0x000fea0003800000 */
.L_x_134:
[----:B------:R-:W2:Y:S01]  /*1a450*/  S2R R12, SR_CTAID.X ;  /* 0x00000000000c7919 */ /* 0x000ea20000002500 */
[----:B-1----:R-:W-:Y:S01]  /*1a460*/  IMAD R0, R5, c[0x0][0x3a0], RZ ;  /* 0x0000e80005007a24 */ /* 0x002fe200078e02ff */
[----:B------:R-:W-:Y:S01]  /*1a470*/  SHF.R.S32.HI R5, RZ, 0x1f, R10 ;  /* 0x0000001fff057819 */ /* 0x000fe2000001140a */
[----:B------:R-:W-:-:S03]  /*1a480*/  IMAD.WIDE.U32 R2, R4, c[0x0][0x3a0], RZ ;  /* 0x0000e80004027a25 */ /* 0x000fc600078e00ff */
[----:B------:R-:W-:Y:S01]  /*1a490*/  LEA.HI R5, R5, R10, RZ, 0x3 ;  /* 0x0000000a05057211 */ /* 0x000fe200078f18ff */
[----:B------:R-:W-:Y:S02]  /*1a4a0*/  IMAD R0, R4, c[0x0][0x3a4], R0 ;  /* 0x0000e90004007a24 */ /* 0x000fe400078e0200 */
[----:B------:R-:W-:Y:S01]  /*1a4b0*/  IMAD.MOV.U32 R6, RZ, RZ, c[0x0][0x4e8] ;  /* 0x00013a00ff067624 */ /* 0x000fe200078e00ff */
[----:B------:R-:W-:Y:S01]  /*1a4c0*/  LOP3.LUT R4, R5, 0xfffffff8, RZ, 0xc0, !PT ;  /* 0xfffffff805047812 */ /* 0x000fe200078ec0ff */
[----:B------:R-:W-:Y:S02]  /*1a4d0*/  IMAD.IADD R3, R3, 0x1, R0 ;  /* 0x0000000103037824 */ /* 0x000fe400078e0200 */
[----:B------:R-:W-:Y:S01]  /*1a4e0*/  IMAD R0, R42, c[0x0][0x3e8], RZ ;  /* 0x0000fa002a007a24 */ /* 0x000fe200078e02ff */
[----:B------:R-:W-:Y:S01]  /*1a4f0*/  ISETP.NE.AND P0, PT, R6, 0x1, PT ;  /* 0x000000010600780c */ /* 0x000fe20003f05270 */
[----:B------:R-:W-:Y:S01]  /*1a500*/  IMAD.IADD R8, R10, 0x1, -R4 ;  /* 0x000000010a087824 */ /* 0x000fe200078e0a04 */
[----:B------:R-:W-:Y:S01]  /*1a510*/  SHF.R.S32.HI R10, RZ, 0x3, R5 ;  /* 0x00000003ff0a7819 */ /* 0x000fe20000011405 */
[----:B------:R-:W-:-:S02]  /*1a520*/  IMAD R0, R55, c[0x0][0x3ec], R0 ;  /* 0x0000fb0037007a24 */ /* 0x000fc400078e0200 */
[----:B------:R-:W-:-:S04]  /*1a530*/  IMAD.WIDE.U32 R2, R55, c[0x0][0x3e8], R2 ;  /* 0x0000fa0037027a25 */ /* 0x000fc800078e0002 */
[----:B------:R-:W-:Y:S02]  /*1a540*/  IMAD R4, R8, 0x10, R10 ;  /* 0x0000001008047824 */ /* 0x000fe400078e020a */
[----:B------:R-:W-:Y:S02]  /*1a550*/  IMAD.IADD R3, R0, 0x1, R3 ;  /* 0x0000000100037824 */ /* 0x000fe400078e0203 */
[----:B--2---:R-:W-:Y:S02]  /*1a560*/  IMAD R4, R12, 0x80, R4 ;  /* 0x000000800c047824 */ /* 0x004fe400078e0204 */
[----:B------:R-:W-:Y:S02]  /*1a570*/  IMAD R6, R11, c[0x0][0x3f0], RZ ;  /* 0x0000fc000b067a24 */ /* 0x000fe400078e02ff */
[----:B------:R-:W-:-:S04]  /*1a580*/  @P0 IMAD.HI.U32 R5, R4, c[0x0][0x4ec], RZ ;  /* 0x00013b0004050a27 */ /* 0x000fc800078e00ff */
[----:B------:R-:W-:Y:S01]  /*1a590*/  IMAD.MOV.U32 R0, RZ, RZ, R4 ;  /* 0x000000ffff007224 */ /* 0x000fe200078e0004 */
[----:B------:R-:W-:Y:S01]  /*1a5a0*/  @P0 SHF.R.U32.HI R0, RZ, c[0x0][0x4f0], R5 ;  /* 0x00013c00ff000a19 */ /* 0x000fe20000011605 */
[C---:B------:R-:W-:Y:S02]  /*1a5b0*/  IMAD R7, R9.reuse, c[0x0][0x3f4], R6 ;  /* 0x0000fd0009077a24 */ /* 0x040fe400078e0206 */
[----:B------:R-:W-:Y:S01]  /*1a5c0*/  IMAD.WIDE.U32 R2, R9, c[0x0][0x3f0], R2 ;  /* 0x0000fc0009027a25 */ /* 0x000fe200078e0002 */
[----:B------:R-:W-:-:S03]  /*1a5d0*/  SHF.R.S32.HI R6, RZ, 0x1f, R0 ;  /* 0x0000001fff067819 */ /* 0x000fc60000011400 */
[----:B------:R-:W-:Y:S02]  /*1a5e0*/  IMAD.MOV R5, RZ, RZ, -R0 ;  /* 0x000000ffff057224 */ /* 0x000fe400078e0a00 */
[----:B------:R-:W-:Y:S02]  /*1a5f0*/  IMAD.IADD R3, R3, 0x1, R7 ;  /* 0x0000000103037824 */ /* 0x000fe400078e0207 */
[----:B------:R-:W-:Y:S02]  /*1a600*/  IMAD R5, R5, c[0x0][0x4e8], R4 ;  /* 0x00013a0005057a24 */ /* 0x000fe400078e0204 */
[----:B------:R-:W-:Y:S02]  /*1a610*/  IMAD R6, R6, c[0x0][0x3e0], RZ ;  /* 0x0000f80006067a24 */ /* 0x000fe400078e02ff */
[----:B------:R-:W-:Y:S01]  /*1a620*/  IMAD.WIDE.U32 R2, R0, c[0x0][0x3e0], R2 ;  /* 0x0000f80000027a25 */ /* 0x000fe200078e0002 */
[----:B------:R-:W-:-:S03]  /*1a630*/  SHF.R.S32.HI R4, RZ, 0x1f, R5 ;  /* 0x0000001fff047819 */ /* 0x000fc60000011405 */
[----:B------:R-:W-:Y:S02]  /*1a640*/  IMAD R0, R0, c[0x0][0x3e4], R6 ;  /* 0x0000f90000007a24 */ /* 0x000fe400078e0206 */
[----:B-----5:R-:W-:Y:S02]  /*1a650*/  IMAD R19, R19, c[0x0][0x4e8], RZ ;  /* 0x00013a0013137a24 */ /* 0x020fe400078e02ff */
        /* <DEDUP_REMOVED lines=14> */
[----:B------:R-:W-:-:S02]  /*1a740*/  IADD3 R8, R2, 0x10, RZ ;  /* 0x0000001002087810 */ /* 0x000fc40007ffe0ff */
[-C--:B------:R-:W-:Y:S01]  /*1a750*/  ISETP.GE.OR P1, PT, R2, R19.reuse, P0 ;  /* 0x000000130200720c */ /* 0x080fe20000726670 */
[----:B------:R-:W3:Y:S01]  /*1a760*/  SHFL.IDX PT, R9, R3, 0x1, 0x181f ;  /* 0x00381f0003097f89 */ /* 0x000ee200000e0000 */
[-C--:B------:R-:W-:Y:S02]  /*1a770*/  ISETP.GE.OR P5, PT, R8, R19.reuse, P0 ;  /* 0x000000130800720c */ /* 0x080fe400007a6670 */
[C---:B------:R-:W-:Y:S01]  /*1a780*/  IADD3 R14, R2.reuse, 0x20, RZ ;  /* 0x00000020020e7810 */ /* 0x040fe20007ffe0ff */
[----:B------:R-:W4:Y:S01]  /*1a790*/  SHFL.IDX PT, R8, R4, 0x2, 0x181f ;  /* 0x00581f0004087f89 */ /* 0x000f2200000e0000 */
[----:B------:R-:W-:Y:S02]  /*1a7a0*/  IADD3 R10, R2, 0x40, RZ ;  /* 0x00000040020a7810 */ /* 0x000fe40007ffe0ff */
[----:B------:R-:W-:Y:S01]  /*1a7b0*/  ISETP.GE.OR P4, PT, R14, R19, P0 ;  /* 0x000000130e00720c */ /* 0x000fe20000786670 */
[----:B------:R-:W3:Y:S01]  /*1a7c0*/  SHFL.IDX PT, R12, R3, 0x2, 0x181f ;  /* 0x00581f00030c7f89 */ /* 0x000ee200000e0000 */
[----:B------:R-:W-:-:S02]  /*1a7d0*/  IADD3 R13, R2, 0x30, RZ ;  /* 0x00000030020d7810 */ /* 0x000fc40007ffe0ff */
[-C--:B------:R-:W-:Y:S01]  /*1a7e0*/  ISETP.GE.OR P6, PT, R10, R19.reuse, P0 ;  /* 0x000000130a00720c */ /* 0x080fe200007c6670 */
[----:B------:R-:W3:Y:S01]  /*1a7f0*/  SHFL.IDX PT, R11, R4, 0x3, 0x181f ;  /* 0x00781f00040b7f89 */ /* 0x000ee200000e0000 */
[C---:B-1----:R-:W-:Y:S02]  /*1a800*/  @!P1 LEA R6, P2, R0.reuse, R6, 0x1 ;  /* 0x0000000600069211 */ /* 0x042fe400078408ff */
[----:B------:R-:W-:Y:S01]  /*1a810*/  ISETP.GE.OR P3, PT, R13, R19, P0 ;  /* 0x000000130d00720c */ /* 0x000fe20000766670 */
[----:B------:R-:W1:Y:S01]  /*1a820*/  SHFL.IDX PT, R14, R3, 0x3, 0x181f ;  /* 0x00781f00030e7f89 */ /* 0x000e6200000e0000 */
[----:B--2---:R-:W-:-:S03]  /*1a830*/  @!P1 LEA.HI.X R7, R0, R7, R20, 0x1, P2 ;  /* 0x0000000700079211 */ /* 0x004fc600010f0c14 */
[----:B------:R-:W2:Y:S04]  /*1a840*/  SHFL.IDX PT, R10, R4, 0x4, 0x181f ;  /* 0x00981f00040a7f89 */ /* 0x000ea800000e0000 */
[----:B------:R1:W-:Y:S04]  /*1a850*/  @!P1 ST.E.128 [R6.64], RZ ;  /* 0x000000ff06009985 */ /* 0x0003e8000c101d04 */
[----:B------:R-:W-:Y:S04]  /*1a860*/  SHFL.IDX PT, R13, R4, 0x5, 0x181f ;  /* 0x00b81f00040d7f89 */ /* 0x000fe800000e0000 */
[----:B------:R-:W-:Y:S04]  /*1a870*/  SHFL.IDX PT, R15, R4, 0x6, 0x181f ;  /* 0x00d81f00040f7f89 */ /* 0x000fe800000e0000 */
[----:B------:R-:W2:Y:S04]  /*1a880*/  SHFL.IDX PT, R18, R3, 0x4, 0x181f ;  /* 0x00981f0003127f89 */ /* 0x000ea800000e0000 */
[----:B------:R-:W2:Y:S04]  /*1a890*/  SHFL.IDX PT, R17, R3, 0x5, 0x181f ;  /* 0x00b81f0003117f89 */ /* 0x000ea800000e0000 */
[----:B------:R-:W2:Y:S04]  /*1a8a0*/  SHFL.IDX PT, R16, R3, 0x6, 0x181f ;  /* 0x00d81f0003107f89 */ /* 0x000ea800000e0000 */
[----:B------:R-:W2:Y:S01]  /*1a8b0*/  SHFL.IDX PT, R4, R4, 0x7, 0x181f ;  /* 0x00f81f0004047f89 */ /* 0x000ea200000e0000 */
[----:B-1----:R-:W-:-:S02]  /*1a8c0*/  IADD3 R7, R2, 0x50, RZ ;  /* 0x0000005002077810 */ /* 0x002fc40007ffe0ff */
[C---:B------:R-:W-:Y:S01]  /*1a8d0*/  @!P5 LEA R6, P1, R0.reuse, R5, 0x1 ;  /* 0x000000050006d211 */ /* 0x040fe200078208ff */
[----:B------:R-:W1:Y:S01]  /*1a8e0*/  SHFL.IDX PT, R3, R3, 0x7, 0x181f ;  /* 0x00f81f0003037f89 */ /* 0x000e6200000e0000 */
[----:B------:R-:W-:Y:S02]  /*1a8f0*/  ISETP.GE.OR P2, PT, R7, R19, P0 ;  /* 0x000000130700720c */ /* 0x000fe40000746670 */
[C---:B---3--:R-:W-:Y:S02]  /*1a900*/  @!P5 LEA.HI.X R7, R0.reuse, R9, R20, 0x1, P1 ;  /* 0x000000090007d211 */ /* 0x048fe400008f0c14 */
[----:B----4-:R-:W-:Y:S02]  /*1a910*/  @!P4 LEA R8, P1, R0, R8, 0x1 ;  /* 0x000000080008c211 */ /* 0x010fe400078208ff */
[C---:B------:R-:W-:Y:S01]  /*1a920*/  IADD3 R9, R2.reuse, 0x60, RZ ;  /* 0x0000006002097810 */ /* 0x040fe20007ffe0ff */
[----:B------:R3:W-:Y:S01]  /*1a930*/  @!P5 ST.E.128 [R6.64], RZ ;  /* 0x000000ff0600d985 */ /* 0x0007e2000c101d04 */
[----:B------:R-:W-:-:S09]  /*1a940*/  IADD3 R2, R2, 0x70, RZ ;  /* 0x0000007002027810 */ /* 0x000fd20007ffe0ff */
[----:B------:R-:W-:Y:S02]  /*1a950*/  P2R R5, PR, RZ, 0x2 ;  /* 0x00000002ff057803 */ /* 0x000fe40000000000 */
[-C--:B------:R-:W-:Y:S02]  /*1a960*/  ISETP.GE.OR P1, PT, R9, R19.reuse, P0 ;  /* 0x000000130900720c */ /* 0x080fe40000726670 */
[----:B------:R-:W-:Y:S02]  /*1a970*/  ISETP.NE.AND P5, PT, R5, RZ, PT ;  /* 0x000000ff0500720c */ /* 0x000fe40003fa5270 */
[----:B------:R-:W-:Y:S02]  /*1a980*/  ISETP.GE.OR P0, PT, R2, R19, P0 ;  /* 0x000000130200720c */ /* 0x000fe40000706670 */
[----:B------:R-:W-:-:S05]  /*1a990*/  @!P4 LEA.HI.X R9, R0, R12, R20, 0x1, P5 ;  /* 0x0000000c0009c211 */ /* 0x000fca00028f0c14 */
[----:B------:R4:W-:Y:S01]  /*1a9a0*/  @!P4 ST.E.128 [R8.64], RZ ;  /* 0x000000ff0800c985 */ /* 0x0009e2000c101d04 */
[----:B---3--:R-:W-:-:S04]  /*1a9b0*/  @!P3 LEA R6, P5, R0, R11, 0x1 ;  /* 0x0000000b0006b211 */ /* 0x008fc800078a08ff */
[C---:B------:R-:W-:Y:S02]  /*1a9c0*/  @!P3 LEA.HI.X R7, R0.reuse, R14, R20, 0x1, P5 ;  /* 0x0000000e0007b211 */ /* 0x040fe400028f0c14 */
[----:B--2---:R-:W-:-:S03]  /*1a9d0*/  @!P6 LEA R10, P5, R0, R10, 0x1 ;  /* 0x0000000a000ae211 */ /* 0x004fc600078a08ff */
[----:B------:R2:W-:Y:S01]  /*1a9e0*/  @!P3 ST.E.128 [R6.64], RZ ;  /* 0x000000ff0600b985 */ /* 0x0005e2000c101d04 */
[----:B------:R-:W-:-:S05]  /*1a9f0*/  @!P6 LEA.HI.X R11, R0, R18, R20, 0x1, P5 ;  /* 0x00000012000be211 */ /* 0x000fca00028f0c14 */
[----:B------:R3:W-:Y:S01]  /*1aa00*/  @!P6 ST.E.128 [R10.64], RZ ;  /* 0x000000ff0a00e985 */ /* 0x0007e2000c101d04 */
[----:B----4-:R-:W-:-:S04]  /*1aa10*/  @!P2 LEA R8, P4, R0, R13, 0x1 ;  /* 0x0000000d0008a211 */ /* 0x010fc800078808ff */
[----:B------:R-:W-:-:S05]  /*1aa20*/  @!P2 LEA.HI.X R9, R0, R17, R20, 0x1, P4 ;  /* 0x000000110009a211 */ /* 0x000fca00020f0c14 */
[----:B------:R3:W-:Y:S01]  /*1aa30*/  @!P2 ST.E.128 [R8.64], RZ ;  /* 0x000000ff0800a985 */ /* 0x0007e2000c101d04 */
[----:B--2---:R-:W-:-:S04]  /*1aa40*/  @!P1 LEA R6, P3, R0, R15, 0x1 ;  /* 0x0000000f00069211 */ /* 0x004fc800078608ff */
[----:B------:R-:W-:-:S05]  /*1aa50*/  @!P1 LEA.HI.X R7, R0, R16, R20, 0x1, P3 ;  /* 0x0000001000079211 */ /* 0x000fca00018f0c14 */
[----:B------:R3:W-:Y:S01]  /*1aa60*/  @!P1 ST.E.128 [R6.64], RZ ;  /* 0x000000ff06009985 */ /* 0x0007e2000c101d04 */
[----:B------:R-:W-:Y:S05]  /*1aa70*/  @P0 EXIT ;  /* 0x000000000000094d */ /* 0x000fea0003800000 */
[----:B-1----:R-:W-:-:S04]  /*1aa80*/  LEA R2, P0, R0, R4, 0x1 ;  /* 0x0000000400027211 */ /* 0x002fc800078008ff */
[----:B------:R-:W-:-:S05]  /*1aa90*/  LEA.HI.X R3, R0, R3, R20, 0x1, P0 ;  /* 0x0000000300037211 */ /* 0x000fca00000f0c14 */
[----:B------:R-:W-:Y:S01]  /*1aaa0*/  ST.E.128 [R2.64], RZ ;  /* 0x000000ff02007985 */ /* 0x000fe2000c101d04 */
[----:B------:R-:W-:Y:S05]  /*1aab0*/  EXIT ;  /* 0x000000000000794d */ /* 0x000fea0003800000 */
.L_x_136:
        /* <DEDUP_REMOVED lines=12> */
.L_x_737:


//--------------------- .text._ZN7cutlass13device_kernelIN5flash19enable_sm80_to_sm89INS1_16FlashAttnFwdSm80INS1_25CollectiveMainloopFwdSm80ILi4ELi1ELb0EN4cute5tupleIJNS5_1CILi128EEENS7_ILi96EEENS7_ILi64EEEEEELi64ENS_6half_tEfNS_4arch4Sm80ELb0ELb1ELb1ELb0ELb0ELb0ELb1ELb0EEENS1_21CollectiveEpilogueFwdINS6_IJS8_SA_S9_EEENS6_IJNS7_ILi1EEESI_SI_EEESC_SE_Li128ELb0ELb1ELb0ELb0EEENS1_19SingleTileSchedulerILb0ELb0ELb1ELi128EEEEEEEEEvNT_6ParamsE --------------------------
	.section	.text._ZN7cutlass13device_kernelIN5flash19enable_sm80_to_sm89INS1_16FlashAttnFwdSm80INS1_25CollectiveMainloopFwdSm80ILi4ELi1ELb0EN4cute5tupleIJNS5_1CILi128EEENS7_ILi96EEENS7_ILi64EEEEEELi64ENS_6half_tEfNS_4arch4Sm80ELb0ELb1ELb1ELb0ELb0ELb0ELb1ELb0EEENS1_21CollectiveEpilogueFwdINS6_IJS8_SA_S9_EEENS6_IJNS7_ILi1EEESI_SI_EEESC_SE_Li128ELb0ELb1ELb0ELb0EEENS1_19SingleTileSchedulerILb0ELb0ELb1ELi128EEEEEEEEEvNT_6ParamsE,"ax",@progbits
	.sectioninfo	@"SHI_REGISTERS=255"
	.align	128
.text._ZN7cutlass13device_kernelIN5flash19enable_sm80_to_sm89INS1_16FlashAttnFwdSm80INS1_25CollectiveMainloopFwdSm80ILi4ELi1ELb0EN4cute5tupleIJNS5_1CILi128EEENS7_ILi96EEENS7_ILi64EEEEEELi64ENS_6half_tEfNS_4arch4Sm80ELb0ELb1ELb1ELb0ELb0ELb0ELb1ELb0EEENS1_21CollectiveEpilogueFwdINS6_IJS8_SA_S9_EEENS6_IJNS7_ILi1EEESI_SI_EEESC_SE_Li128ELb0ELb1ELb0ELb0EEENS1_19SingleTileSchedulerILb0ELb0ELb1ELi128EEEEEEEEEvNT_6ParamsE:
        .type           _ZN7cutlass13device_kernelIN5flash19enable_sm80_to_sm89INS1_16FlashAttnFwdSm80INS1_25CollectiveMainloopFwdSm80ILi4ELi1ELb0EN4cute5tupleIJNS5_1CILi128EEENS7_ILi96EEENS7_ILi64EEEEEELi64ENS_6half_tEfNS_4arch4Sm80ELb0ELb1ELb1ELb0ELb0ELb0ELb1ELb0EEENS1_21CollectiveEpilogueFwdINS6_IJS8_SA_S9_EEENS6_IJNS7_ILi1EEESI_SI_EEESC_SE_Li128ELb0ELb1ELb0ELb0EEENS1_19SingleTileSchedulerILb0ELb0ELb1ELi128EEEEEEEEEvNT_6ParamsE,@function
        .size           _ZN7cutlass13device_kernelIN5flash19enable_sm80_to_sm89INS1_16FlashAttnFwdSm80INS1_25CollectiveMainloopFwdSm80ILi4ELi1ELb0EN4cute5tupleIJNS5_1CILi128EEENS7_ILi96EEENS7_ILi64EEEEEELi64ENS_6half_tEfNS_4arch4Sm80ELb0ELb1ELb1ELb0ELb0ELb0ELb1ELb0EEENS1_21CollectiveEpilogueFwdINS6_IJS8_SA_S9_EEENS6_IJNS7_ILi1EEESI_SI_EEESC_SE_Li128ELb0ELb1ELb0ELb0EEENS1_19SingleTileSchedulerILb0ELb0ELb1ELi128EEEEEEEEEvNT_6ParamsE,(.L_x_738 - _ZN7cutlass13device_kernelIN5flash19enable_sm80_to_sm89INS1_16FlashAttnFwdSm80INS1_25CollectiveMainloopFwdSm80ILi4ELi1ELb0EN4cute5tupleIJNS5_1CILi128EEENS7_ILi96EEENS7_ILi64EEEEEELi64ENS_6half_tEfNS_4arch4Sm80ELb0ELb1ELb1ELb0ELb0ELb0ELb1ELb0EEENS1_21CollectiveEpilogueFwdINS6_IJS8_SA_S9_EEENS6_IJNS7_ILi1EEESI_SI_EEESC_SE_Li128ELb0ELb1ELb0ELb0EEENS1_19SingleTileSchedulerILb0ELb0ELb1ELi128EEEEEEEEEvNT_6ParamsE)
        .other          _ZN7cutlass13device_kernelIN5flash19enable_sm80_to_sm89INS1_16FlashAttnFwdSm80INS1_25CollectiveMainloopFwdSm80ILi4ELi1ELb0EN4cute5tupleIJNS5_1CILi128EEENS7_ILi96EEENS7_ILi64EEEEEELi64ENS_6half_tEfNS_4arch4Sm80ELb0ELb1ELb1ELb0ELb0ELb0ELb1ELb0EEENS1_21CollectiveEpilogueFwdINS6_IJS8_SA_S9_EEENS6_IJNS7_ILi1EEESI_SI_EEESC_SE_Li128ELb0ELb1ELb0ELb0EEENS1_19SingleTileSchedulerILb0ELb0ELb1ELi128EEEEEEEEEvNT_6ParamsE,@"STO_CUDA_ENTRY STV_DEFAULT"
_ZN7cutlass13device_kernelIN5flash19enable_sm80_to_sm89INS1_16FlashAttnFwdSm80INS1_25CollectiveMainloopFwdSm80ILi4ELi1ELb0EN4cute5tupleIJNS5_1CILi128EEENS7_ILi96EEENS7_ILi64EEEEEELi64ENS_6half_tEfNS_4arch4Sm80ELb0ELb1ELb1ELb0ELb0ELb0ELb1ELb0EEENS1_21CollectiveEpilogueFwdINS6_IJS8_SA_S9_EEENS6_IJNS7_ILi1EEESI_SI_EEESC_SE_Li128ELb0ELb1ELb0ELb0EEENS1_19SingleTileSchedulerILb0ELb0ELb1ELi128EEEEEEEEEvNT_6ParamsE:
[----:B------:R-:W-:-:S03]  /*0000*/  MOV R1, c[0x0][0x28] ;  /* 0x00000a0000017a02 */ /* 0x000fc60000000f00 */
[----:B------:R-:W1:Y:S01]  /*0010*/  S2R R28, SR_CTAID.Z ;  /* 0x00000000001c7919 */ /* 0x000e620000002700 */
[----:B------:R-:W-:Y:S02]  /*0020*/  IADD3 R1, R1, -0x68, RZ ;  /* 0xffffff9801017810 */ /* 0x000fe40007ffe0ff */
[----:B-1----:R-:W-:-:S13]  /*0030*/  ISETP.GE.AND P0, PT, R28, RZ, PT ;  /* 0x000000ff1c00720c */ /* 0x002fda0003f06270 */
[----:B------:R-:W-:Y:S05]  /*0040*/  @!P0 EXIT ;  /* 0x000000000000894d */ /* 0x000fea0003800000 */
[----:B------:R-:W1:Y:S01]  /*0050*/  S2UR UR7, SR_CTAID.X ;  /* 0x00000000000779c3 */ /* 0x000e620000002500 */
[----:B------:R-:W-:Y:S01]  /*0060*/  ULDC UR9, c[0x0][0x2c4] ;  /* 0x0000b10000097ab9 */ /* 0x000fe20000000800 */
[----:B------:R-:W2:Y:S01]  /*0070*/  S2R R202, SR_TID.X ;  /* 0x0000000000ca7919 */ /* 0x000ea20000002100 */
[----:B------:R-:W-:Y:S02]  /*0080*/  UISETP.NE.AND UP2, UPT, UR9, 0x1, UPT ;  /* 0x000000010900788c */ /* 0x000fe4000bf45270 */
[----:B------:R-:W-:Y:S02]  /*0090*/  ULDC.64 UR4, c[0x0][0x2c8] ;  /* 0x0000b20000047ab9 */ /* 0x000fe40000000a00 */
[----:B------:R-:W-:Y:S02]  /*00a0*/  UMOV UR8, 0x1 ;  /* 0x0000000100087882 */ /* 0x000fe40000000000 */
[----:B------:R-:W-:Y:S02]  /*00b0*/  ULDC UR6, c[0x0][0x168] ;  /* 0x00005a0000067ab9 */ /* 0x000fe40000000800 */
[----:B------:R-:W-:-:S02]  /*00c0*/  UIADD3 UR6, UR8, -UR6, URZ ;  /* 0x8000000608067290 */ /* 0x000fc4000fffe03f */
[----:B-1----:R-:W-:-:S04]  /*00d0*/  USHF.L.U32 UR7, UR7, 0x7, URZ ;  /* 0x0000000707077899 */ /* 0x002fc8000800063f */
[----:B------:R-:W-:Y:S02]  /*00e0*/  @UP2 UIADD3 UR12, UR7, 0x7f, URZ ;  /* 0x0000007f070c2890 */ /* 0x000fe4000fffe03f */
[----:B------:R-:W-:Y:S02]  /*00f0*/  UIADD3 UR10, UR7, 0x7f, URZ ;  /* 0x0000007f070a7890 */ /* 0x000fe4000fffe03f */
[----:B------:R-:W-:-:S04]  /*0100*/  UIMAD.WIDE.U32 UR12, UR12, UR4, URZ ;  /* 0x000000040c0c72a5 */ /* 0x000fc8000f8e003f */
[----:B------:R-:W-:-:S03]  /*0110*/  @UP2 USHF.R.U32.HI UR10, URZ, UR5, UR13 ;  /* 0x000000053f0a2299 */ /* 0x000fc6000801160d */
[----:B------:R-:W-:Y:S02]  /*0120*/  ULDC.64 UR4, c[0x0][0x328] ;  /* 0x0000ca0000047ab9 */ /* 0x000fe40000000a00 */
[----:B------:R-:W-:-:S03]  /*0130*/  UISETP.LE.AND UP1, UPT, UR8, UR5, UPT ;  /* 0x000000050800728c */ /* 0x000fc6000bf23270 */
[----:B------:R-:W-:Y:S02]  /*0140*/  ULDC UR5, c[0x0][0x1d0] ;  /* 0x0000740000057ab9 */ /* 0x000fe40000000800 */
[----:B------:R-:W-:Y:S01]  /*0150*/  UIADD3 UR5, UR10, UR5, UR6 ;  /* 0x000000050a057290 */ /* 0x000fe2000fffe006 */
[----:B------:R-:W-:-:S03]  /*0160*/  PLOP3.LUT P0, PT, PT, PT, UP1, 0x40, 0x0 ;  /* 0x000000000000781c */ /* 0x000fc60003f0e818 */
[----:B------:R-:W-:-:S06]  /*0170*/  UIADD3 UR4, UR5, UR4, URZ ;  /* 0x0000000405047290 */ /* 0x000fcc000fffe03f */
[----:B------:R-:W-:-:S04]  /*0180*/  MOV R0, UR4 ;  /* 0x0000000400007c02 */ /* 0x000fc80008000f00 */
[----:B------:R-:W-:Y:S05]  /*0190*/  @P0 BRA `(.L_x_137) ;  /* 0x0000013000000947 */ /* 0x000fea0003800000 */
[----:B--2---:R-:W-:Y:S01]  /*01a0*/  ISETP.LT.AND P0, PT, RZ, UR5, PT ;  /* 0x00000005ff007c0c */ /* 0x004fe2000bf01270 */
[----:B------:R-:W-:-:S12]  /*01b0*/  UIADD3 UR6, UR5, -0x1, URZ ;  /* 0xffffffff05067890 */ /* 0x000fd8000fffe03f */
[----:B------:R-:W-:Y:S05]  /*01c0*/  @P0 BRA `(.L_x_138) ;  /* 0x0000008000000947 */ /* 0x000fea0003800000 */
[----:B------:R-:W-:Y:S02]  /*01d0*/  ULDC UR4, c[0x0][0x32c] ;  /* 0x0000cb0000047ab9 */ /* 0x000fe40000000800 */
[----:B------:R-:W-:Y:S02]  /*01e0*/  UISETP.NE.AND UP0, UPT, UR8, UR4, UPT ;  /* 0x000000040800728c */ /* 0x000fe4000bf05270 */
[----:B------:R-:W-:-:S03]  /*01f0*/  UIADD3 UR6, -UR5, URZ, URZ ;  /* 0x0000003f05067290 */ /* 0x000fc6000fffe13f */
[----:B------:R-:W-:Y:S02]  /*0200*/  ULDC.64 UR4, c[0x0][0x330] ;  /* 0x0000cc0000047ab9 */ /* 0x000fe40000000a00 */
[----:B------:R-:W-:-:S04]  /*0210*/  UIMAD.WIDE.U32 UR10, UR6, UR4, URZ ;  /* 0x00000004060a72a5 */ /* 0x000fc8000f8e003f */
[----:B------:R-:W-:-:S04]  /*0220*/  @UP0 USHF.R.U32.HI UR6, URZ, UR5, UR11 ;  /* 0x000000053f060299 */ /* 0x000fc8000801160b */
[----:B------:R-:W-:Y:S01]  /*0230*/  ULOP3.LUT UR6, URZ, UR6, URZ, 0x33, !UPT ;  /* 0x000000063f067292 */ /* 0x000fe2000f8e333f */
[----:B------:R-:W-:Y:S05]  /*0240*/  BRA `(.L_x_139) ;  /* 0x0000005000007947 */ /* 0x000fea0003800000 */
.L_x_138:
[----:B------:R-:W-:Y:S02]  /*0250*/  ULDC UR4, c[0x0][0x32c] ;  /* 0x0000cb0000047ab9 */ /* 0x000fe40000000800 */
[----:B------:R-:W-:-:S03]  /*0260*/  UISETP.NE.AND UP0, UPT, UR8, UR4, UPT ;  /* 0x000000040800728c */ /* 0x000fc6000bf05270 */
[----:B------:R-:W-:Y:S02]  /*0270*/  ULDC.64 UR4, c[0x0][0x330] ;  /* 0x0000cc0000047ab9 */ /* 0x000fe40000000a00 */
[----:B------:R-:W-:-:S06]  /*0280*/  UIMAD.WIDE.U32 UR10, UR6, UR4, URZ ;  /* 0x00000004060a72a5 */ /* 0x000fcc000f8e003f */
[----:B------:R-:W-:Y:S02]  /*0290*/  @UP0 USHF.R.U32.HI UR6, URZ, UR5, UR11 ;  /* 0x000000053f060299 */ /* 0x000fe4000801160b */
.L_x_139:
[----:B------:R-:W-:Y:S02]  /*02a0*/  ULDC UR4, c[0x0][0x32c] ;  /* 0x0000cb0000047ab9 */ /* 0x000fe40000000800 */
[----:B------:R-:W-:-:S06]  /*02b0*/  UIMAD UR4, UR6, UR4, UR4 ;  /* 0x00000004060472a4 */ /* 0x000fcc000f8e0204 */
[----:B------:R-:W-:-:S03]  /*02c0*/  IMNMX R0, R0, UR4, PT ;  /* 0x0000000400007c17 */ /* 0x000fc6000b800200 */
.L_x_137:
[----:B--2---:R-:W-:Y:S01]  /*02d0*/  UMOV UR8, 0x5f ;  /* 0x0000005f00087882 */ /* 0x004fe20000000000 */
[----:B------:R-:W-:Y:S01]  /*02e0*/  IADD3 R0, R0, 0x5f, RZ ;  /* 0x0000005f00007810 */ /* 0x000fe20007ffe0ff */
[----:B------:R-:W-:Y:S01]  /*02f0*/  ULDC UR6, c[0x0][0x1d0] ;  /* 0x0000740000067ab9 */ /* 0x000fe20000000800 */
[----:B------:R-:W-:Y:S01]  /*0300*/  PLOP3.LUT P0, PT, PT, PT, UP1, 0x40, 0x0 ;  /* 0x000000000000781c */ /* 0x000fe20003f0e818 */
[----:B------:R-:W-:Y:S02]  /*0310*/  UIADD3 UR8, UR8, UR6, URZ ;  /* 0x0000000608087290 */ /* 0x000fe4000fffe03f */
[----:B------:R-:W-:Y:S01]  /*0320*/  ULDC.64 UR4, c[0x0][0x2c8] ;  /* 0x0000b20000047ab9 */ /* 0x000fe20000000a00 */
[----:B------:R-:W-:Y:S01]  /*0330*/  IMAD.HI R0, R0, 0x2aaaaaab, RZ ;  /* 0x2aaaaaab00007827 */ /* 0x000fe200078e02ff */
[----:B------:R-:W-:Y:S02]  /*0340*/  UIMAD.WIDE UR10, UR8, 0x2aaaaaab, URZ ;  /* 0x2aaaaaab080a78a5 */ /* 0x000fe4000f8e023f */
[----:B------:R-:W-:-:S02]  /*0350*/  UIMAD.WIDE.U32 UR12, UR7, UR4, URZ ;  /* 0x00000004070c72a5 */ /* 0x000fc4000f8e003f */
[----:B------:R-:W-:Y:S01]  /*0360*/  ULDC UR8, c[0x0][0x168] ;  /* 0x00005a0000087ab9 */ /* 0x000fe20000000800 */
[----:B------:R-:W-:Y:S01]  /*0370*/  SHF.R.U32.HI R2, RZ, 0x1f, R0 ;  /* 0x0000001fff027819 */ /* 0x000fe20000011600 */
[----:B------:R-:W-:Y:S02]  /*0380*/  UIADD3 UR6, UR6, -UR8, URZ ;  /* 0x8000000806067290 */ /* 0x000fe4000fffe03f */
[----:B------:R-:W-:Y:S01]  /*0390*/  USHF.R.U32.HI UR8, URZ, 0x1f, UR11 ;  /* 0x0000001f3f087899 */ /* 0x000fe2000801160b */
[----:B------:R-:W-:Y:S01]  /*03a0*/  LEA.HI.SX32 R0, R0, R2, 0x1c ;  /* 0x0000000200007211 */ /* 0x000fe200078fe2ff */
[----:B------:R-:W-:Y:S02]  /*03b0*/  UMOV UR4, UR7 ;  /* 0x0000000700047c82 */ /* 0x000fe40008000000 */
[----:B------:R-:W-:Y:S02]  /*03c0*/  @UP2 USHF.R.U32.HI UR4, URZ, UR5, UR13 ;  /* 0x000000053f042299 */ /* 0x000fe4000801160d */
[----:B------:R-:W-:-:S02]  /*03d0*/  ULEA.HI.SX32 UR11, UR11, UR8, 0x1c ;  /* 0x000000080b0b7291 */ /* 0x000fc4000f8fe23f */
[----:B------:R-:W-:Y:S02]  /*03e0*/  UIADD3 UR4, UR6, UR4, URZ ;  /* 0x0000000406047290 */ /* 0x000fe4000fffe03f */
[----:B------:R-:W-:Y:S02]  /*03f0*/  ULDC UR5, c[0x0][0x324] ;  /* 0x0000c90000057ab9 */ /* 0x000fe40000000800 */
[----:B------:R-:W-:Y:S01]  /*0400*/  UIADD3 UR8, UR4, -UR5, URZ ;  /* 0x8000000504087290 */ /* 0x000fe2000fffe03f */
[----:B------:R-:W-:Y:S01]  /*0410*/  IMNMX R242, R0, UR11, PT ;  /* 0x0000000b00f27c17 */ /* 0x000fe2000b800200 */
[----:B------:R-:W-:Y:S05]  /*0420*/  @P0 BRA `(.L_x_140) ;  /* 0x0000015000000947 */ /* 0x000fea0003800000 */
[----:B------:R-:W-:Y:S02]  /*0430*/  UMOV UR10, UR4 ;  /* 0x00000004000a7c82 */ /* 0x000fe40008000000 */
[----:B------:R-:W-:-:S06]  /*0440*/  UISETP.GT.AND UP0, UPT, UR10, -0x1, UPT ;  /* 0xffffffff0a00788c */ /* 0x000fcc000bf04270 */
[----:B------:R-:W-:-:S13]  /*0450*/  PLOP3.LUT P0, PT, PT, PT, UP0, 0x80, 0x0 ;  /* 0x000000000000781c */ /* 0x000fda0003f0f008 */
[----:B------:R-:W-:Y:S05]  /*0460*/  @P0 BRA `(.L_x_141) ;  /* 0x0000008000000947 */ /* 0x000fea0003800000 */
[----:B------:R-:W-:Y:S02]  /*0470*/  ULDC UR4, c[0x0][0x32c] ;  /* 0x0000cb0000047ab9 */ /* 0x000fe40000000800 */
[----:B------:R-:W-:Y:S02]  /*0480*/  UISETP.NE.AND UP0, UPT, UR4, 0x1, UPT ;  /* 0x000000010400788c */ /* 0x000fe4000bf05270 */
[----:B------:R-:W-:Y:S02]  /*0490*/  ULOP3.LUT UR10, URZ, UR10, URZ, 0x33, !UPT ;  /* 0x0000000a3f0a7292 */ /* 0x000fe4000f8e333f */
[----:B------:R-:W-:Y:S02]  /*04a0*/  ULDC.64 UR4, c[0x0][0x330] ;  /* 0x0000cc0000047ab9 */ /* 0x000fe40000000a00 */
[----:B------:R-:W-:-:S05]  /*04b0*/  UIMAD.WIDE.U32 UR12, UR10, UR4, URZ ;  /* 0x000000040a0c72a5 */ /* 0x000fca000f8e003f */
[----:B------:R-:W-:-:S04]  /*04c0*/  @UP0 USHF.R.U32.HI UR10, URZ, UR5, UR13 ;  /* 0x000000053f0a0299 */ /* 0x000fc8000801160d */
[----:B------:R-:W-:Y:S01]  /*04d0*/  ULOP3.LUT UR10, URZ, UR10, URZ, 0x33, !UPT ;  /* 0x0000000a3f0a7292 */ /* 0x000fe2000f8e333f */
[----:B------:R-:W-:Y:S05]  /*04e0*/  BRA `(.L_x_142) ;  /* 0x0000005000007947 */ /* 0x000fea0003800000 */
.L_x_141:
[----:B------:R-:W-:Y:S02]  /*04f0*/  ULDC UR4, c[0x0][0x32c] ;  /* 0x0000cb0000047ab9 */ /* 0x000fe40000000800 */
[----:B------:R-:W-:-:S03]  /*0500*/  UISETP.NE.AND UP0, UPT, UR4, 0x1, UPT ;  /* 0x000000010400788c */ /* 0x000fc6000bf05270 */
[----:B------:R-:W-:Y:S02]  /*0510*/  ULDC.64 UR4, c[0x0][0x330] ;  /* 0x0000cc0000047ab9 */ /* 0x000fe40000000a00 */
[----:B------:R-:W-:-:S06]  /*0520*/  UIMAD.WIDE.U32 UR12, UR10, UR4, URZ ;  /* 0x000000040a0c72a5 */ /* 0x000fcc000f8e003f */
[----:B------:R-:W-:Y:S02]  /*0530*/  @UP0 USHF.R.U32.HI UR10, URZ, UR5, UR13 ;  /* 0x000000053f0a0299 */ /* 0x000fe4000801160d */
.L_x_142:
[----:B------:R-:W-:Y:S02]  /*0540*/  ULDC UR4, c[0x0][0x32c] ;  /* 0x0000cb0000047ab9 */ /* 0x000fe40000000800 */
[----:B------:R-:W-:-:S04]  /*0550*/  UIMAD UR4, UR10, UR4, URZ ;  /* 0x000000040a0472a4 */ /* 0x000fc8000f8e023f */
[----:B------:R-:W-:-:S04]  /*0560*/  UISETP.LT.AND UP0, UPT, UR8, UR4, UPT ;  /* 0x000000040800728c */ /* 0x000fc8000bf01270 */
[----:B------:R-:W-:-:S04]  /*0570*/  USEL UR8, UR8, UR4, !UP0 ;  /* 0x0000000408087287 */ /* 0x000fc8000c000000 */
.L_x_140:
[----:B------:R-:W-:Y:S01]  /*0580*/  UIMAD.WIDE UR4, UR8, 0x2aaaaaab, URZ ;  /* 0x2aaaaaab080478a5 */ /* 0x000fe2000f8e023f */
[----:B------:R-:W-:Y:S01]  /*0590*/  PLOP3.LUT P4, PT, PT, PT, PT, 0x80, 0x0 ;  /* 0x000000000000781c */ /* 0x000fe20003f8f070 */
[----:B------:R-:W-:Y:S01]  /*05a0*/  ULDC.64 UR12, c[0x0][0x118] ;  /* 0x00004600000c7ab9 */ /* 0x000fe20000000a00 */
[----:B------:R-:W-:Y:S01]  /*05b0*/  CS2R R162, SRZ ;  /* 0x0000000000a27805 */ /* 0x000fe2000001ff00 */
[----:B------:R-:W-:Y:S01]  /*05c0*/  USHF.R.U32.HI UR4, URZ, 0x1f, UR5 ;  /* 0x0000001f3f047899 */ /* 0x000fe20008011605 */
[----:B------:R-:W-:Y:S01]  /*05d0*/  CS2R R160, SRZ ;  /* 0x0000000000a07805 */ /* 0x000fe2000001ff00 */
[----:B------:R-:W-:Y:S01]  /*05e0*/  CS2R R166, SRZ ;  /* 0x0000000000a67805 */ /* 0x000fe2000001ff00 */
[----:B------:R-:W-:Y:S01]  /*05f0*/  CS2R R164, SRZ ;  /* 0x0000000000a47805 */ /* 0x000fe2000001ff00 */
[----:B------:R-:W-:Y:S01]  /*0600*/  ULEA.HI.SX32 UR4, UR5, UR4, 0x1c ;  /* 0x0000000405047291 */ /* 0x000fe2000f8fe23f */
[----:B------:R-:W-:Y:S01]  /*0610*/  CS2R R158, SRZ ;  /* 0x00000000009e7805 */ /* 0x000fe2000001ff00 */
[----:B------:R-:W-:Y:S01]  /*0620*/  CS2R R156, SRZ ;  /* 0x00000000009c7805 */ /* 0x000fe2000001ff00 */
[----:B------:R-:W-:Y:S01]  /*0630*/  CS2R R154, SRZ ;  /* 0x00000000009a7805 */ /* 0x000fe2000001ff00 */
[----:B------:R-:W-:Y:S01]  /*0640*/  UISETP.LT.AND UP0, UPT, URZ, UR4, UPT ;  /* 0x000000043f00728c */ /* 0x000fe2000bf01270 */
[----:B------:R-:W-:Y:S01]  /*0650*/  CS2R R152, SRZ ;  /* 0x0000000000987805 */ /* 0x000fe2000001ff00 */
[----:B------:R-:W-:Y:S01]  /*0660*/  CS2R R146, SRZ ;  /* 0x0000000000927805 */ /* 0x000fe2000001ff00 */
[----:B------:R-:W-:Y:S01]  /*0670*/  CS2R R144, SRZ ;  /* 0x0000000000907805 */ /* 0x000fe2000001ff00 */
[----:B------:R-:W-:Y:S01]  /*0680*/  USEL UR8, URZ, UR4, !UP0 ;  /* 0x000000043f087287 */ /* 0x000fe2000c000000 */
[----:B------:R-:W-:Y:S01]  /*0690*/  CS2R R150, SRZ ;  /* 0x0000000000967805 */ /* 0x000fe2000001ff00 */
[----:B------:R-:W-:Y:S01]  /*06a0*/  CS2R R148, SRZ ;  /* 0x0000000000947805 */ /* 0x000fe2000001ff00 */
[----:B------:R-:W-:Y:S01]  /*06b0*/  CS2R R142, SRZ ;  /* 0x00000000008e7805 */ /* 0x000fe2000001ff00 */
[----:B------:R-:W-:Y:S01]  /*06c0*/  CS2R R140, SRZ ;  /* 0x00000000008c7805 */ /* 0x000fe2000001ff00 */
[----:B------:R-:W-:Y:S01]  /*06d0*/  CS2R R138, SRZ ;  /* 0x00000000008a7805 */ /* 0x000fe2000001ff00 */
[----:B------:R-:W-:Y:S01]  /*06e0*/  ISETP.GT.AND P0, PT, R242, UR8, PT ;  /* 0x00000008f2007c0c */ /* 0x000fe2000bf04270 */
[----:B------:R-:W-:Y:S01]  /*06f0*/  CS2R R136, SRZ ;  /* 0x0000000000887805 */ /* 0x000fe2000001ff00 */
        /* <DEDUP_REMOVED lines=11> */
[----:B------:R-:W-:Y:S01]  /*07b0*/  IMAD.MOV.U32 R23, RZ, RZ, RZ ;  /* 0x000000ffff177224 */ /* 0x000fe200078e00ff */
[----:B------:R-:W-:Y:S01]  /*07c0*/  CS2R R110, SRZ ;  /* 0x00000000006e7805 */ /* 0x000fe2000001ff00 */
[----:B------:R-:W-:Y:S01]  /*07d0*/  IMAD.MOV.U32 R116, RZ, RZ, RZ ;  /* 0x000000ffff747224 */ /* 0x000fe200078e00ff */
[----:B------:R-:W-:Y:S01]  /*07e0*/  CS2R R108, SRZ ;  /* 0x00000000006c7805 */ /* 0x000fe2000001ff00 */
[----:B------:R-:W-:Y:S01]  /*07f0*/  CS2R R106, SRZ ;  /* 0x00000000006a7805 */ /* 0x000fe2000001ff00 */
[----:B------:R-:W-:Y:S01]  /*0800*/  CS2R R104, SRZ ;  /* 0x0000000000687805 */ /* 0x000fe2000001ff00 */
[----:B------:R-:W-:Y:S01]  /*0810*/  CS2R R26, SRZ ;  /* 0x00000000001a7805 */ /* 0x000fe2000001ff00 */
[----:B------:R-:W-:Y:S01]  /*0820*/  CS2R R24, SRZ ;  /* 0x0000000000187805 */ /* 0x000fe2000001ff00 */
[----:B------:R-:W-:Y:S05]  /*0830*/  @!P0 BRA `(.L_x_143) ;  /* 0x0001a06000008947 */ /* 0x000fea0003800000 */
[----:B------:R-:W-:-:S04]  /*0840*/  ISETP.NE.U32.AND P0, PT, RZ, c[0x0][0x340], PT ;  /* 0x0000d000ff007a0c */ /* 0x000fc80003f05070 */
[----:B------:R-:W-:Y:S01]  /*0850*/  ISETP.NE.AND.EX P1, PT, RZ, c[0x0][0x344], PT, P0 ;  /* 0x0000d100ff007a0c */ /* 0x000fe20003f25300 */
[----:B------:R-:W1:Y:S01]  /*0860*/  S2R R42, SR_CTAID.Y ;  /* 0x00000000002a7919 */ /* 0x000e620000002600 */
[----:B------:R-:W-:Y:S02]  /*0870*/  SHF.R.S32.HI R201, RZ, 0x1f, R202 ;  /* 0x0000001fffc97819 */ /* 0x000fe400000114ca */
[----:B------:R-:W-:-:S09]  /*0880*/  P2R R17, PR, RZ, 0x2 ;  /* 0x00000002ff117803 */ /* 0x000fd20000000000 */
[----:B------:R-:W-:-:S04]  /*0890*/  @P1 IMAD.MOV.U32 R0, RZ, RZ, 0x4 ;  /* 0x00000004ff001424 */ /* 0x000fc800078e00ff */
[----:B------:R-:W-:-:S05]  /*08a0*/  @P1 IMAD.WIDE R2, R28, R0, c[0x0][0x340] ;  /* 0x0000d0001c021625 */ /* 0x000fca00078e0200 */
[----:B------:R2:W3:Y:S01]  /*08b0*/  @P1 LDG.E R19, [R2.64] ;  /* 0x0000000c02131981 */ /* 0x0004e2000c1e1900 */
[----:B------:R-:W-:Y:S01]  /*08c0*/  PLOP3.LUT P1, PT, PT, PT, UP2, 0x80, 0x0 ;  /* 0x000000000000781c */ /* 0x000fe20003f2f028 */
[----:B------:R-:W-:Y:S01]  /*08d0*/  ULDC UR4, c[0x0][0x168] ;  /* 0x00005a0000047ab9 */ /* 0x000fe20000000800 */
[----:B-1----:R-:W-:Y:S01]  /*08e0*/  SHF.R.S32.HI R43, RZ, 0x1f, R42 ;  /* 0x0000001fff2b7819 */ /* 0x002fe2000001142a */
[----:B------:R-:W-:Y:S01]  /*08f0*/  IMAD.WIDE.U32 R6, R42, c[0x0][0x1b8], RZ ;  /* 0x00006e002a067a25 */ /* 0x000fe200078e00ff */
[----:B------:R-:W-:Y:S01]  /*0900*/  PLOP3.LUT P0, PT, PT, PT, UP2, 0x80, 0x0 ;  /* 0x000000000000781c */ /* 0x000fe20003f0f028 */
[----:B------:R-:W-:Y:S01]  /*0910*/  UIMAD UR4, UR9, UR4, URZ ;  /* 0x00000004090472a4 */ /* 0x000fe2000f8e023f */
[----:B------:R-:W-:Y:S01]  /*0920*/  SHF.R.S32.HI R21, RZ, 0x1f, R28 ;  /* 0x0000001fff157819 */ /* 0x000fe2000001141c */
[----:B------:R-:W-:Y:S01]  /*0930*/  IMAD.MOV.U32 R203, RZ, RZ, c[0x0][0x1e0] ;  /* 0x00007800ffcb7624 */ /* 0x000fe200078e00ff */
[CC--:B------:R-:W-:Y:S01]  /*0940*/  LEA.HI R10, R201.reuse, R202.reuse, RZ, 0x6 ;  /* 0x000000cac90a7211 */ /* 0x0c0fe200078f30ff */
[----:B------:R-:W-:Y:S01]  /*0950*/  IMAD.MOV.U32 R204, RZ, RZ, c[0x0][0x1e4] ;  /* 0x00007900ffcc7624 */ /* 0x000fe200078e00ff */
[----:B------:R-:W-:Y:S01]  /*0960*/  IADD3 R197, R242, -0x1, RZ ;  /* 0xfffffffff2c57810 */ /* 0x000fe20007ffe0ff */
[----:B------:R-:W-:Y:S01]  /*0970*/  UMOV UR9, 0x5 ;  /* 0x0000000500097882 */ /* 0x000fe20000000000 */
[----:B------:R-:W-:-:S02]  /*0980*/  LEA.HI R199, R201, R202, RZ, 0x5 ;  /* 0x000000cac9c77211 */ /* 0x000fc400078f28ff */
[----:B------:R-:W-:Y:S02]  /*0990*/  SHF.R.S32.HI R40, RZ, 0x1f, R197 ;  /* 0x0000001fff287819 */ /* 0x000fe400000114c5 */
[----:B------:R-:W-:Y:S02]  /*09a0*/  SHF.R.S32.HI R198, RZ, 0x5, R199 ;  /* 0x00000005ffc67819 */ /* 0x000fe400000114c7 */
[----:B--2---:R-:W-:-:S04]  /*09b0*/  LEA.HI R2, R201, R202, RZ, 0x3 ;  /* 0x000000cac9027211 */ /* 0x004fc800078f18ff */
[----:B------:R-:W-:Y:S02]  /*09c0*/  LOP3.LUT R0, R2, 0xfffffff8, RZ, 0xc0, !PT ;  /* 0xfffffff802007812 */ /* 0x000fe400078ec0ff */
[----:B------:R-:W-:Y:S01]  /*09d0*/  SHF.R.S32.HI R22, RZ, 0x3, R2 ;  /* 0x00000003ff167819 */ /* 0x000fe20000011402 */
[----:B------:R-:W-:Y:S02]  /*09e0*/  IMAD R2, R43, c[0x0][0x1b8], RZ ;  /* 0x00006e002b027a24 */ /* 0x000fe400078e02ff */
[----:B------:R-:W-:Y:S01]  /*09f0*/  IMAD.IADD R45, R202, 0x1, -R0 ;  /* 0x00000001ca2d7824 */ /* 0x000fe200078e0a00 */
[----:B------:R-:W-:Y:S01]  /*0a00*/  IADD3 R8, R22, UR7, RZ ;  /* 0x0000000716087c10 */ /* 0x000fe2000fffe0ff */
[----:B------:R-:W-:Y:S01]  /*0a10*/  IMAD R2, R42, c[0x0][0x1bc], R2 ;  /* 0x00006f002a027a24 */ /* 0x000fe200078e0202 */
[--C-:B------:R-:W-:Y:S01]  /*0a20*/  SHF.R.S32.HI R41, RZ, 0x1f, R22.reuse ;  /* 0x0000001fff297819 */ /* 0x100fe20000011416 */
[----:B------:R-:W-:Y:S01]  /*0a30*/  IMAD R0, R45, 0x10, R22 ;  /* 0x000000102d007824 */ /* 0x000fe200078e0216 */
[----:B------:R-:W-:Y:S01]  /*0a40*/  IADD3 R18, R8, 0x40, RZ ;  /* 0x0000004008127810 */ /* 0x000fe20007ffe0ff */
[----:B------:R-:W-:-:S02]  /*0a50*/  IMAD.IADD R3, R7, 0x1, R2 ;  /* 0x0000000107037824 */ /* 0x000fc400078e0202 */
[----:B------:R-:W-:Y:S01]  /*0a60*/  IMAD R7, R21, c[0x0][0x1c0], RZ ;  /* 0x0000700015077a24 */ /* 0x000fe200078e02ff */
[----:B------:R-:W-:Y:S01]  /*0a70*/  IADD3 R4, R0, UR7, RZ ;  /* 0x0000000700047c10 */ /* 0x000fe2000fffe0ff */
[----:B------:R-:W-:Y:S02]  /*0a80*/  IMAD.MOV.U32 R2, RZ, RZ, R6 ;  /* 0x000000ffff027224 */ /* 0x000fe400078e0006 */
[----:B------:R-:W-:Y:S02]  /*0a90*/  IMAD R6, R28, c[0x0][0x1c4], R7 ;  /* 0x000071001c067a24 */ /* 0x000fe400078e0207 */
[----:B------:R-:W-:Y:S01]  /*0aa0*/  @P1 IMAD.HI.U32 R5, R4, c[0x0][0x2c8], RZ ;  /* 0x0000b20004051a27 */ /* 0x000fe200078e00ff */
[----:B------:R-:W-:-:S03]  /*0ab0*/  ISETP.GE.AND P1, PT, R8, UR4, PT ;  /* 0x0000000408007c0c */ /* 0x000fc6000bf26270 */
        /* <DEDUP_REMOVED lines=14> */
[----:B------:R-:W-:Y:S02]  /*0ba0*/  ISETP.GE.AND P5, PT, R12, c[0x0][0x198], PT ;  /* 0x000066000c007a0c */ /* 0x000fe40003fa6270 */
[----:B------:R-:W-:Y:S01]  /*0bb0*/  SHF.R.S32.HI R13, RZ, 0x1f, R12 ;  /* 0x0000001fff0d7819 */ /* 0x000fe2000001140c */
[----:B------:R-:W-:-:S02]  /*0bc0*/  IMAD R0, R5, c[0x0][0x1ac], R0 ;  /* 0x00006b0005007a24 */ /* 0x000fc400078e0200 */
[----:B------:R-:W-:Y:S01]  /*0bd0*/  IMAD.WIDE.U32 R4, R5, c[0x0][0x1a8], R2 ;  /* 0x00006a0005047a25 */ /* 0x000fe200078e0002 */
[----:B------:R-:W-:-:S03]  /*0be0*/  IADD3 R3, R8, 0x10, RZ ;  /* 0x0000001008037810 */ /* 0x000fc60007ffe0ff */
[----:B------:R-:W-:Y:S01]  /*0bf0*/  IMAD.IADD R0, R5, 0x1, R0 ;  /* 0x0000000105007824 */ /* 0x000fe200078e0200 */
[----:B------:R-:W-:Y:S02]  /*0c00*/  LEA R2, P0, R4, c[0x0][0x160], 0x1 ;  /* 0x0000580004027a11 */ /* 0x000fe400078008ff */
[----:B------:R-:W-:Y:S02]  /*0c10*/  IADD3 R5, R8, 0x30, RZ ;  /* 0x0000003008057810 */ /* 0x000fe40007ffe0ff */
[----:B------:R-:W-:Y:S01]  /*0c20*/  LEA.HI.X R0, R4, c[0x0][0x164], R0, 0x1, P0 ;  /* 0x0000590004007a11 */ /* 0x000fe200000f0c00 */
[----:B------:R-:W1:Y:S01]  /*0c30*/  SHFL.IDX PT, R6, R2, RZ, 0x181f ;  /* 0x00181fff02067589 */ /* 0x000e6200000e0000 */
[----:B------:R-:W-:Y:S01]  /*0c40*/  IMAD.SHL.U32 R4, R22, 0x40, RZ ;  /* 0x0000004016047824 */ /* 0x000fe200078e00ff */
[----:B------:R-:W-:Y:S02]  /*0c50*/  ISETP.GE.AND P0, PT, R3, UR4, PT ;  /* 0x0000000403007c0c */ /* 0x000fe4000bf06270 */
[----:B------:R-:W2:Y:S01]  /*0c60*/  SHFL.IDX PT, R7, R0, RZ, 0x181f ;  /* 0x00181fff00077589 */ /* 0x000ea200000e0000 */
[----:B------:R-:W-:-:S02]  /*0c70*/  ISETP.GE.AND P3, PT, R5, UR4, PT ;  /* 0x0000000405007c0c */ /* 0x000fc4000bf66270 */
[----:B------:R-:W-:Y:S01]  /*0c80*/  LOP3.LUT R3, R4, 0x1c0, RZ, 0xc0, !PT ;  /* 0x000001c004037812 */ /* 0x000fe200078ec0ff */
[----:B------:R-:W4:Y:S01]  /*0c90*/  SHFL.IDX PT, R9, R2, 0x1, 0x181f ;  /* 0x00381f0002097f89 */ /* 0x000f2200000e0000 */
[----:B------:R-:W-:-:S03]  /*0ca0*/  IADD3 R4, R8, 0x20, RZ ;  /* 0x0000002008047810 */ /* 0x000fc60007ffe0ff */
[----:B------:R-:W5:Y:S01]  /*0cb0*/  SHFL.IDX PT, R15, R0, 0x1, 0x181f ;  /* 0x00381f00000f7f89 */ /* 0x000f6200000e0000 */
[----:B------:R-:W-:Y:S02]  /*0cc0*/  ISETP.GE.AND P2, PT, R4, UR4, PT ;  /* 0x0000000404007c0c */ /* 0x000fe4000bf46270 */
[----:B------:R-:W-:Y:S01]  /*0cd0*/  SHF.R.U32.HI R4, RZ, 0x3, R3 ;  /* 0x00000003ff047819 */ /* 0x000fe20000011603 */
[----:B------:R-:W5:Y:S01]  /*0ce0*/  SHFL.IDX PT, R14, R2, 0x2, 0x181f ;  /* 0x00581f00020e7f89 */ /* 0x000f6200000e0000 */
[----:B------:R-:W-:-:S03]  /*0cf0*/  LOP3.LUT R3, R3, 0x38, R12, 0xf8, !PT ;  /* 0x0000003803037812 */ /* 0x000fc600078ef80c */
[----:B------:R-:W5:Y:S01]  /*0d00*/  SHFL.IDX PT, R16, R0, 0x2, 0x181f ;  /* 0x00581f0000107f89 */ /* 0x000f6200000e0000 */
[----:B------:R-:W-:Y:S01]  /*0d10*/  LOP3.LUT R3, R3, R4, RZ, 0x3c, !PT ;  /* 0x0000000403037212 */ /* 0x000fe200078e3cff */
[----:B------:R-:W-:Y:S01]  /*0d20*/  IMAD.SHL.U32 R4, R10, 0x8, RZ ;  /* 0x000000080a047824 */ /* 0x000fe200078e00ff */
[C---:B-1----:R-:W-:Y:S01]  /*0d30*/  @!P1 LEA R6, P4, R12.reuse, R6, 0x1 ;  /* 0x000000060c069211 */ /* 0x042fe200078808ff */
[----:B------:R-:W1:Y:S03]  /*0d40*/  SHFL.IDX PT, R10, R2, 0x3, 0x181f ;  /* 0x00781f00020a7f89 */ /* 0x000e6600000e0000 */
[----:B------:R-:W-:Y:S02]  /*0d50*/  LOP3.LUT R3, R3, 0xfffffe00, R4, 0xf8, !PT ;  /* 0xfffffe0003037812 */ /* 0x000fe400078ef804 */
[C---:B--2---:R-:W-:Y:S01]  /*0d60*/  @!P1 LEA.HI.X R7, R12.reuse, R7, R13, 0x1, P4 ;  /* 0x000000070c079211 */ /* 0x044fe200020f0c0d */
[----:B------:R-:W2:Y:S01]  /*0d70*/  SHFL.IDX PT, R11, R0, 0x3, 0x181f ;  /* 0x00781f00000b7f89 */ /* 0x000ea200000e0000 */
[----:B----4-:R-:W-:Y:S01]  /*0d80*/  @!P0 LEA R4, P4, R12, R9, 0x1 ;  /* 0x000000090c048211 */ /* 0x010fe200078808ff */
[----:B------:R-:W-:-:S02]  /*0d90*/  IMAD.SHL.U32 R227, R3, 0x2, RZ ;  /* 0x0000000203e37824 */ /* 0x000fc400078e00ff */
[----:B------:R-:W4:Y:S01]  /*0da0*/  SHFL.IDX PT, R9, R2, 0x4, 0x181f ;  /* 0x00981f0002097f89 */ /* 0x000f2200000e0000 */
[----:B------:R-:W-:Y:S02]  /*0db0*/  IADD3 R3, R8, 0x50, RZ ;  /* 0x0000005008037810 */ /* 0x000fe40007ffe0ff */
[----:B-----5:R-:W-:Y:S01]  /*0dc0*/  @!P0 LEA.HI.X R5, R12, R15, R13, 0x1, P4 ;  /* 0x0000000f0c058211 */ /* 0x020fe200020f0c0d */
[----:B------:R5:W-:Y:S01]  /*0dd0*/  @!P1 LDGSTS.E.BYPASS.LTC128B.128 [R227+0x6100], [R6.64], !P5 ;  /* 0x0610000006e39fae */ /* 0x000be2000e901d4c */
[----:B------:R-:W-:Y:S02]  /*0de0*/  ISETP.GE.AND P6, PT, R3, UR4, PT ;  /* 0x0000000403007c0c */ /* 0x000fe4000bfc6270 */
[----:B------:R-:W-:Y:S01]  /*0df0*/  IADD3 R3, R8, 0x60, RZ ;  /* 0x0000006008037810 */ /* 0x000fe20007ffe0ff */
[----:B------:R1:W-:Y:S03]  /*0e00*/  @!P0 LDGSTS.E.BYPASS.LTC128B.128 [R227+0x6900], [R4.64], !P5 ;  /* 0x0690000004e38fae */ /* 0x0003e6000e901d4c */
[----:B------:R-:W-:Y:S01]  /*0e10*/  ISETP.GE.AND P4, PT, R3, UR4, PT ;  /* 0x0000000403007c0c */ /* 0x000fe2000bf86270 */
[----:B------:R-:W-:Y:S04]  /*0e20*/  SHFL.IDX PT, R15, R2, 0x6, 0x181f ;  /* 0x00d81f00020f7f89 */ /* 0x000fe800000e0000 */
[----:B-----5:R-:W-:Y:S01]  /*0e30*/  SHFL.IDX PT, R7, R2, 0x5, 0x181f ;  /* 0x00b81f0002077f89 */ /* 0x020fe200000e0000 */
[----:B------:R-:W-:Y:S01]  /*0e40*/  IMAD R6, R41, c[0x0][0x1e0], RZ ;  /* 0x0000780029067a24 */ /* 0x000fe200078e02ff */
[----:B-1----:R-:W-:-:S03]  /*0e50*/  @!P2 LEA R4, P0, R12, R14, 0x1 ;  /* 0x0000000e0c04a211 */ /* 0x002fc600078008ff */
[----:B------:R-:W-:Y:S01]  /*0e60*/  IMAD R6, R22, c[0x0][0x1e4], R6 ;  /* 0x0000790016067a24 */ /* 0x000fe200078e0206 */
[----:B------:R-:W1:Y:S01]  /*0e70*/  SHFL.IDX PT, R14, R0, 0x4, 0x181f ;  /* 0x00981f00000e7f89 */ /* 0x000e6200000e0000 */
[----:B------:R-:W-:-:S03]  /*0e80*/  @!P2 LEA.HI.X R5, R12, R16, R13, 0x1, P0 ;  /* 0x000000100c05a211 */ /* 0x000fc600000f0c0d */
[----:B------:R-:W5:Y:S04]  /*0e90*/  SHFL.IDX PT, R16, R0, 0x5, 0x181f ;  /* 0x00b81f0000107f89 */ /* 0x000f6800000e0000 */
[----:B------:R1:W-:Y:S01]  /*0ea0*/  @!P2 LDGSTS.E.BYPASS.LTC128B.128 [R227+0x7100], [R4.64], !P5 ;  /* 0x0710000004e3afae */ /* 0x0003e2000e901d4c */
[----:B------:R-:W-:-:S03]  /*0eb0*/  ISETP.NE.AND P2, PT, R17, RZ, PT ;  /* 0x000000ff1100720c */ /* 0x000fc60003f45270 */
[----:B------:R-:W2:Y:S01]  /*0ec0*/  SHFL.IDX PT, R17, R0, 0x6, 0x181f ;  /* 0x00d81f0000117f89 */ /* 0x000ea200000e0000 */
[----:B-1----:R-:W-:-:S03]  /*0ed0*/  @!P3 LEA R4, P0, R12, R10, 0x1 ;  /* 0x0000000a0c04b211 */ /* 0x002fc600078008ff */
[----:B------:R1:W4:Y:S01]  /*0ee0*/  SHFL.IDX PT, R10, R2, 0x7, 0x181f ;  /* 0x00f81f00020a7f89 */ /* 0x00032200000e0000 */
[----:B--2---:R-:W-:-:S03]  /*0ef0*/  @!P3 LEA.HI.X R5, R12, R11, R13, 0x1, P0 ;  /* 0x0000000b0c05b211 */ /* 0x004fc600000f0c0d */
[----:B------:R2:W4:Y:S04]  /*0f00*/  SHFL.IDX PT, R11, R0, 0x7, 0x181f ;  /* 0x00f81f00000b7f89 */ /* 0x00052800000e0000 */
[----:B------:R5:W-:Y:S01]  /*0f10*/  @!P3 LDGSTS.E.BYPASS.LTC128B.128 [R227+0x7900], [R4.64], !P5 ;  /* 0x0790000004e3bfae */ /* 0x000be2000e901d4c */
[----:B------:R-:W-:Y:S02]  /*0f20*/  ISETP.GE.AND P3, PT, R18, UR4, PT ;  /* 0x0000000412007c0c */ /* 0x000fe4000bf66270 */
[----:B------:R-:W-:Y:S01]  /*0f30*/  LEA.HI R18, R201, R202, RZ, 0x4 ;  /* 0x000000cac9127211 */ /* 0x000fe200078f20ff */
[----:B-1----:R-:W-:Y:S01]  /*0f40*/  IMAD.WIDE.U32 R2, R22, c[0x0][0x1e0], R12 ;  /* 0x0000780016027a25 */ /* 0x002fe200078e000c */
[----:B--2---:R-:W-:-:S03]  /*0f50*/  IADD3 R0, R8, 0x70, RZ ;  /* 0x0000007008007810 */ /* 0x004fc60007ffe0ff */
[----:B------:R-:W-:-:S06]  /*0f60*/  IMAD.IADD R3, R3, 0x1, R6 ;  /* 0x0000000103037824 */ /* 0x000fcc00078e0206 */
[----:B----4-:R-:W-:Y:S02]  /*0f70*/  @!P3 LEA R8, P0, R12, R9, 0x1 ;  /* 0x000000090c08b211 */ /* 0x010fe400078008ff */
[----:B------:R-:W-:Y:S01]  /*0f80*/  ISETP.GE.AND P1, PT, R0, UR4, PT ;  /* 0x0000000400007c0c */ /* 0x000fe2000bf26270 */
[----:B------:R-:W-:Y:S01]  /*0f90*/  IMAD R0, R43, c[0x0][0x1e8], RZ ;  /* 0x00007a002b007a24 */ /* 0x000fe200078e02ff */
[----:B------:R-:W-:Y:S01]  /*0fa0*/  @!P3 LEA.HI.X R9, R12, R14, R13, 0x1, P0 ;  /* 0x0000000e0c09b211 */ /* 0x000fe200000f0c0d */
[----:B------:R-:W-:Y:S01]  /*0fb0*/  IMAD.WIDE.U32 R2, R42, c[0x0][0x1e8], R2 ;  /* 0x00007a002a027a25 */ /* 0x000fe200078e0002 */
[----:B------:R-:W-:Y:S01]  /*0fc0*/  @!P6 LEA R6, P0, R12, R7, 0x1 ;  /* 0x000000070c06e211 */ /* 0x000fe200078008ff */
[----:B------:R-:W-:Y:S02]  /*0fd0*/  ULDC.64 UR4, c[0x0][0x208] ;  /* 0x0000820000047ab9 */ /* 0x000fe40000000a00 */
[----:B------:R-:W-:Y:S01]  /*0fe0*/  IMAD R0, R42, c[0x0][0x1ec], R0 ;  /* 0x00007b002a007a24 */ /* 0x000fe200078e0200 */
[C-C-:B-----5:R-:W-:Y:S01]  /*0ff0*/  @!P6 LEA.HI.X R7, R12.reuse, R16, R13.reuse, 0x1, P0 ;  /* 0x000000100c07e211 */ /* 0x160fe200000f0c0d */
[----:B------:R1:W-:Y:S01]  /*1000*/  @!P3 LDGSTS.E.BYPASS.LTC128B.128 [R227+0x8100], [R8.64], !P5 ;  /* 0x0810000008e3bfae */ /* 0x0003e2000e901d4c */
[C---:B------:R-:W-:Y:S01]  /*1010*/  @!P4 LEA R4, P0, R12.reuse, R15, 0x1 ;  /* 0x0000000f0c04c211 */ /* 0x040fe200078008ff */
[----:B------:R-:W-:Y:S01]  /*1020*/  IMAD.IADD R3, R3, 0x1, R0 ;  /* 0x0000000103037824 */ /* 0x000fe200078e0200 */
[----:B------:R-:W-:Y:S01]  /*1030*/  USHF.L.U32 UR10, UR4, 0x5, URZ ;  /* 0x00000005040a7899 */ /* 0x000fe2000800063f */
[----:B------:R-:W-:Y:S01]  /*1040*/  IMAD.MOV.U32 R0, RZ, RZ, 0x60 ;  /* 0x00000060ff007424 */ /* 0x000fe200078e00ff */
[C-C-:B------:R-:W-:Y:S01]  /*1050*/  @!P4 LEA.HI.X R5, R12.reuse, R17, R13.reuse, 0x1, P0 ;  /* 0x000000110c05c211 */ /* 0x140fe200000f0c0d */
[----:B------:R2:W-:Y:S01]  /*1060*/  @!P6 LDGSTS.E.BYPASS.LTC128B.128 [R227+0x8900], [R6.64], !P5 ;  /* 0x0890000006e3efae */ /* 0x0005e2000e901d4c */
[----:B------:R-:W-:Y:S01]  /*1070*/  @!P1 LEA R10, P0, R12, R10, 0x1 ;  /* 0x0000000a0c0a9211 */ /* 0x000fe200078008ff */
[----:B------:R-:W-:Y:S01]  /*1080*/  IMAD R20, R242, -0x60, R0 ;  /* 0xffffffa0f2147824 */ /* 0x000fe200078e0200 */
[C---:B------:R-:W-:Y:S01]  /*1090*/  ISETP.GE.AND P6, PT, R12.reuse, c[0x0][0x1d4], PT ;  /* 0x000075000c007a0c */ /* 0x040fe20003fc6270 */
[----:B------:R4:W-:Y:S01]  /*10a0*/  @!P4 LDGSTS.E.BYPASS.LTC128B.128 [R227+0x9100], [R4.64], !P5 ;  /* 0x0910000004e3cfae */ /* 0x0009e2000e901d4c */
[----:B------:R-:W-:Y:S01]  /*10b0*/  @!P1 LEA.HI.X R11, R12, R11, R13, 0x1, P0 ;  /* 0x0000000b0c0b9211 */ /* 0x000fe200000f0c0d */
[----:B------:R-:W-:Y:S01]  /*10c0*/  IMAD.WIDE.U32 R206, R0, c[0x0][0x1e0], RZ ;  /* 0x0000780000ce7a25 */ /* 0x000fe200078e00ff */
[----:B------:R-:W-:Y:S01]  /*10d0*/  IADD3 R44, R20, c[0x0][0x1d0], -R22 ;  /* 0x00007400142c7a10 */ /* 0x000fe20007ffe816 */
[----:B------:R-:W-:-:S02]  /*10e0*/  USHF.L.U64.HI UR9, UR4, UR9, UR5 ;  /* 0x0000000904097299 */ /* 0x000fc40008010205 */
[----:B------:R5:W-:Y:S01]  /*10f0*/  @!P1 LDGSTS.E.BYPASS.LTC128B.128 [R227+0x9900], [R10.64], !P5 ;  /* 0x099000000ae39fae */ /* 0x000be2000e901d4c */
[C---:B------:R-:W-:Y:S02]  /*1100*/  ISETP.GE.AND P0, PT, R44.reuse, 0x1, PT ;  /* 0x000000012c00780c */ /* 0x040fe40003f06270 */
[C---:B------:R-:W-:Y:S01]  /*1110*/  ISETP.GE.AND P4, PT, R44.reuse, 0x11, PT ;  /* 0x000000112c00780c */ /* 0x040fe20003f86270 */
[----:B------:R-:W0:Y:S04]  /*1120*/  LDGDEPBAR ;  /* 0x00000000000079af */ /* 0x000e280000000000 */
[----:B------:R-:W-:Y:S01]  /*1130*/  BAR.SYNC.DEFER_BLOCKING 0x0 ;  /* 0x0000000000007b1d */ /* 0x000fe20000010000 */
[----:B------:R-:W-:Y:S01]  /*1140*/  ISETP.GE.AND P3, PT, R44, 0x21, PT ;  /* 0x000000212c00780c */ /* 0x000fe20003f66270 */
[----:B-1----:R-:W-:-:S04]  /*1150*/  IMAD.WIDE.U32 R8, R203, 0x20, RZ ;  /* 0x00000020cb087825 */ /* 0x002fc800078e00ff */
[----:B----4-:R-:W-:-:S04]  /*1160*/  IMAD R4, R0, c[0x0][0x1e4], RZ ;  /* 0x0000790000047a24 */ /* 0x010fc800078e02ff */
[----:B------:R-:W-:Y:S02]  /*1170*/  IMAD.IADD R200, R207, 0x1, R4 ;  /* 0x00000001cfc87824 */ /* 0x000fe400078e0204 */
[----:B-----5:R-:W-:Y:S01]  /*1180*/  IMAD.SHL.U32 R10, R204, 0x20, RZ ;  /* 0x00000020cc0a7824 */ /* 0x020fe200078e00ff */
[----:B---3--:R-:W-:Y:S01]  /*1190*/  @P2 SHF.R.S32.HI R15, RZ, 0x1f, R19 ;  /* 0x0000001fff0f2819 */ /* 0x008fe20000011413 */
[----:B------:R-:W-:Y:S02]  /*11a0*/  @!P2 IMAD.MOV.U32 R15, RZ, RZ, R21 ;  /* 0x000000ffff0fa224 */ /* 0x000fe400078e0015 */
[----:B------:R-:W-:Y:S02]  /*11b0*/  @P2 IMAD.MOV.U32 R14, RZ, RZ, R19 ;  /* 0x000000ffff0e2224 */ /* 0x000fe400078e0013 */
[----:B------:R-:W-:Y:S01]  /*11c0*/  @!P2 IMAD.MOV.U32 R14, RZ, RZ, R28 ;  /* 0x000000ffff0ea224 */ /* 0x000fe200078e001c */
[----:B------:R-:W-:Y:S01]  /*11d0*/  ISETP.GE.AND P2, PT, R44, 0x31, PT ;  /* 0x000000312c00780c */ /* 0x000fe20003f46270 */
[----:B------:R-:W-:-:S02]  /*11e0*/  IMAD R0, R15, c[0x0][0x1f0], RZ ;  /* 0x00007c000f007a24 */ /* 0x000fc400078e02ff */
[----:B------:R-:W-:-:S04]  /*11f0*/  IMAD.WIDE.U32 R24, R14, c[0x0][0x1f0], R2 ;  /* 0x00007c000e187a25 */ /* 0x000fc800078e0002 */
[----:B------:R-:W-:Y:S01]  /*1200*/  IMAD R4, R14, c[0x0][0x1f4], R0 ;  /* 0x00007d000e047a24 */ /* 0x000fe200078e0200 */
[----:B------:R-:W-:Y:S01]  /*1210*/  STL.64 [R1+0x28], R24 ;  /* 0x0000281801007387 */ /* 0x000fe20000100a00 */
[----:B------:R-:W-:Y:S02]  /*1220*/  IMAD R0, R200, R197, RZ ;  /* 0x000000c5c8007224 */ /* 0x000fe400078e02ff */
[----:B------:R-:W-:Y:S02]  /*1230*/  IMAD.IADD R211, R25, 0x1, R4 ;  /* 0x0000000119d37824 */ /* 0x000fe400078e0204 */
[----:B------:R-:W-:Y:S02]  /*1240*/  IMAD.MOV.U32 R210, RZ, RZ, R24 ;  /* 0x000000ffffd27224 */ /* 0x000fe400078e0018 */
[-C--:B------:R-:W-:Y:S02]  /*1250*/  IMAD R0, R40, R206.reuse, R0 ;  /* 0x000000ce28007224 */ /* 0x080fe400078e0200 */
[----:B------:R-:W-:Y:S01]  /*1260*/  IMAD.WIDE.U32 R2, R197, R206, R210 ;  /* 0x000000cec5027225 */ /* 0x000fe200078e00d2 */
[----:B------:R-:W-:Y:S03]  /*1270*/  STL.64 [R1+0x20], R210 ;  /* 0x000020d201007387 */ /* 0x000fe60000100a00 */
[----:B------:R-:W-:Y:S01]  /*1280*/  IMAD.IADD R3, R3, 0x1, R0 ;  /* 0x0000000103037824 */ /* 0x000fe200078e0200 */
[----:B------:R-:W-:-:S02]  /*1290*/  @P0 LEA R4, P1, R2, c[0x0][0x1c8], 0x1 ;  /* 0x0000720002040a11 */ /* 0x000fc400078208ff */
[C---:B------:R-:W-:Y:S02]  /*12a0*/  @P4 LEA R0, P5, R203.reuse, R2, 0x4 ;  /* 0x00000002cb004211 */ /* 0x040fe400078a20ff */
[C---:B------:R-:W-:Y:S02]  /*12b0*/  @P0 LEA.HI.X R5, R2.reuse, c[0x0][0x1cc], R3, 0x1, P1 ;  /* 0x0000730002050a11 */ /* 0x040fe400008f0c03 */
[----:B--2---:R-:W-:Y:S02]  /*12c0*/  @P3 IADD3 R6, P1, R2, R8, RZ ;  /* 0x0000000802063210 */ /* 0x004fe40007f3e0ff */
[----:B------:R-:W-:Y:S01]  /*12d0*/  @P4 LEA.HI.X R7, R203, R3, R204, 0x4, P5 ;  /* 0x00000003cb074211 */ /* 0x000fe200028f24cc */
[----:B------:R-:W-:Y:S01]  /*12e0*/  @!PT LDS RZ, [RZ] ;  /* 0x00000000fffff984 */ /* 0x000fe20000000800 */
[----:B------:R-:W-:Y:S01]  /*12f0*/  @!PT LDS RZ, [RZ] ;  /* 0x00000000fffff984 */ /* 0x000fe20000000800 */
[----:B------:R-:W-:Y:S01]  /*1300*/  @!PT LDS RZ, [RZ] ;  /* 0x00000000fffff984 */ /* 0x000fe20000000800 */
[----:B------:R1:W-:Y:S01]  /*1310*/  @P0 LDGSTS.E.BYPASS.LTC128B.128 [R227+0x3100], [R4.64], !P6 ;  /* 0x0310000004e30fae */ /* 0x0003e2000f101d4c */
[----:B------:R-:W-:Y:S02]  /*1320*/  @P4 LEA R16, P5, R0, c[0x0][0x1c8], 0x1 ;  /* 0x0000720000104a11 */ /* 0x000fe400078a08ff */
[----:B------:R-:W-:-:S02]  /*1330*/  @P3 IADD3.X R8, R3, R9, R10, P1, !PT ;  /* 0x0000000903083210 */ /* 0x000fc40000ffe40a */
[----:B------:R-:W-:Y:S02]  /*1340*/  ISETP.GE.AND P1, PT, R44, 0x41, PT ;  /* 0x000000412c00780c */ /* 0x000fe40003f26270 */
[----:B------:R-:W-:Y:S01]  /*1350*/  @P4 LEA.HI.X R17, R0, c[0x0][0x1cc], R7, 0x1, P5 ;  /* 0x0000730000114a11 */ /* 0x000fe200028f0c07 */
[----:B------:R-:W-:Y:S01]  /*1360*/  @P2 IMAD R7, R204, 0x30, RZ ;  /* 0x00000030cc072824 */ /* 0x000fe200078e02ff */
[----:B------:R-:W-:Y:S02]  /*1370*/  @P3 LEA R10, P5, R6, c[0x0][0x1c8], 0x1 ;  /* 0x00007200060a3a11 */ /* 0x000fe400078a08ff */
[----:B------:R-:W-:Y:S01]  /*1380*/  ISETP.GE.AND P0, PT, R44, 0x51, PT ;  /* 0x000000512c00780c */ /* 0x000fe20003f06270 */
[----:B------:R2:W-:Y:S01]  /*1390*/  @P4 LDGSTS.E.BYPASS.LTC128B.128 [R227+0x3900], [R16.64], !P6 ;  /* 0x0390000010e34fae */ /* 0x0005e2000f101d4c */
[----:B------:R-:W-:Y:S02]  /*13a0*/  @P3 LEA.HI.X R11, R6, c[0x0][0x1cc], R8, 0x1, P5 ;  /* 0x00007300060b3a11 */ /* 0x000fe400028f0c08 */
[----:B------:R-:W-:-:S03]  /*13b0*/  LOP3.LUT R0, R18, 0xfffffff0, RZ, 0xc0, !PT ;  /* 0xfffffff012007812 */ /* 0x000fc600078ec0ff */
[----:B------:R3:W-:Y:S02]  /*13c0*/  @P3 LDGSTS.E.BYPASS.LTC128B.128 [R227+0x4100], [R10.64], !P6 ;  /* 0x041000000ae33fae */ /* 0x0007e4000f101d4c */
[----:B------:R-:W-:-:S04]  /*13d0*/  IMAD.IADD R0, R202, 0x1, -R0 ;  /* 0x00000001ca007824 */ /* 0x000fc800078e0a00 */
[----:B------:R-:W-:Y:S01]  /*13e0*/  @P0 IMAD R23, R204, 0x50, RZ ;  /* 0x00000050cc170824 */ /* 0x000fe200078e02ff */
[----:B------:R-:W-:Y:S01]  /*13f0*/  SHF.R.S32.HI R21, RZ, 0x1f, R0 ;  /* 0x0000001fff157819 */ /* 0x000fe20000011400 */
[----:B-1----:R-:W-:-:S03]  /*1400*/  @P2 IMAD.WIDE.U32 R4, R203, 0x30, R2 ;  /* 0x00000030cb042825 */ /* 0x002fc600078e0002 */
[----:B------:R-:W-:Y:S01]  /*1410*/  LEA.HI R21, R21, R0, RZ, 0x3 ;  /* 0x0000000015157211 */ /* 0x000fe200078f18ff */
[----:B------:R-:W-:Y:S01]  /*1420*/  @P2 IMAD.IADD R6, R5, 0x1, R7 ;  /* 0x0000000105062824 */ /* 0x000fe200078e0207 */
[C---:B------:R-:W-:Y:S02]  /*1430*/  @P2 LEA R8, P5, R4.reuse, c[0x0][0x1c8], 0x1 ;  /* 0x0000720004082a11 */ /* 0x040fe400078a08ff */
[----:B------:R-:W-:Y:S02]  /*1440*/  SHF.R.S32.HI R5, RZ, 0x4, R18 ;  /* 0x00000004ff057819 */ /* 0x000fe40000011412 */
[----:B------:R-:W-:Y:S02]  /*1450*/  @P2 LEA.HI.X R9, R4, c[0x0][0x1cc], R6, 0x1, P5 ;  /* 0x0000730004092a11 */ /* 0x000fe400028f0c06 */
[C---:B------:R-:W-:Y:S02]  /*1460*/  @P1 LEA R4, P5, R203.reuse, R2, 0x6 ;  /* 0x00000002cb041211 */ /* 0x040fe400078a30ff */
[----:B------:R-:W-:Y:S01]  /*1470*/  LEA.HI R18, R18, R5, RZ, 0x1 ;  /* 0x0000000512127211 */ /* 0x000fe200078f08ff */
[----:B------:R3:W-:Y:S01]  /*1480*/  @P2 LDGSTS.E.BYPASS.LTC128B.128 [R227+0x4900], [R8.64], !P6 ;  /* 0x0490000008e32fae */ /* 0x0007e2000f101d4c */
[C---:B------:R-:W-:Y:S01]  /*1490*/  @P1 LEA.HI.X R7, R203.reuse, R3, R204, 0x6, P5 ;  /* 0x00000003cb071211 */ /* 0x040fe200028f34cc */
[----:B------:R-:W-:Y:S01]  /*14a0*/  @P0 IMAD.WIDE.U32 R2, R203, 0x50, R2 ;  /* 0x00000050cb020825 */ /* 0x000fe200078e0002 */
[----:B------:R-:W-:-:S02]  /*14b0*/  @P1 LEA R6, P5, R4, c[0x0][0x1c8], 0x1 ;  /* 0x0000720004061a11 */ /* 0x000fc400078a08ff */
[----:B------:R-:W-:Y:S01]  /*14c0*/  LOP3.LUT R18, R18, 0xfffffffe, RZ, 0xc0, !PT ;  /* 0xfffffffe12127812 */ /* 0x000fe200078ec0ff */
[----:B------:R-:W-:Y:S01]  /*14d0*/  @P0 IMAD.IADD R3, R3, 0x1, R23 ;  /* 0x0000000103030824 */ /* 0x000fe200078e0217 */
[----:B------:R-:W-:Y:S02]  /*14e0*/  @P1 LEA.HI.X R7, R4, c[0x0][0x1cc], R7, 0x1, P5 ;  /* 0x0000730004071a11 */ /* 0x000fe400028f0c07 */
[C---:B------:R-:W-:Y:S01]  /*14f0*/  @P0 LEA R4, P5, R2.reuse, c[0x0][0x1c8], 0x1 ;  /* 0x0000720002040a11 */ /* 0x040fe200078a08ff */
[----:B------:R-:W-:Y:S01]  /*1500*/  IMAD.IADD R18, R5, 0x1, -R18 ;  /* 0x0000000105127824 */ /* 0x000fe200078e0a12 */
[----:B------:R-:W-:Y:S01]  /*1510*/  LOP3.LUT R19, R21, 0xfffffff8, RZ, 0xc0, !PT ;  /* 0xfffffff815137812 */ /* 0x000fe200078ec0ff */
[----:B------:R1:W-:Y:S01]  /*1520*/  @P1 LDGSTS.E.BYPASS.LTC128B.128 [R227+0x5100], [R6.64], !P6 ;  /* 0x0510000006e31fae */ /* 0x0003e2000f101d4c */
[----:B------:R-:W-:Y:S01]  /*1530*/  @P0 LEA.HI.X R5, R2, c[0x0][0x1cc], R3, 0x1, P5 ;  /* 0x0000730002050a11 */ /* 0x000fe200028f0c03 */
[----:B------:R-:W-:Y:S02]  /*1540*/  IMAD.SHL.U32 R3, R18, 0x8, RZ ;  /* 0x0000000812037824 */ /* 0x000fe400078e00ff */
[----:B------:R-:W-:-:S02]  /*1550*/  IMAD.IADD R23, R0, 0x1, -R19 ;  /* 0x0000000100177824 */ /* 0x000fc400078e0a13 */
[----:B------:R4:W-:Y:S01]  /*1560*/  @P0 LDGSTS.E.BYPASS.LTC128B.128 [R227+0x5900], [R4.64], !P6 ;  /* 0x0590000004e30fae */ /* 0x0009e2000f101d4c */
[C---:B------:R-:W-:Y:S01]  /*1570*/  IMAD.SHL.U32 R0, R45.reuse, 0x40, RZ ;  /* 0x000000402d007824 */ /* 0x040fe200078e00ff */
[----:B------:R-:W-:Y:S01]  /*1580*/  LOP3.LUT P0, RZ, R45, 0x2, RZ, 0xc0, !PT ;  /* 0x000000022dff7812 */ /* 0x000fe2000780c0ff */
[C---:B------:R-:W-:Y:S01]  /*1590*/  IMAD.SHL.U32 R2, R23.reuse, 0x40, RZ ;  /* 0x0000004017027824 */ /* 0x040fe200078e00ff */
[----:B------:R-:W0:Y:S02]  /*15a0*/  LDGDEPBAR ;  /* 0x00000000000079af */ /* 0x000e240000000000 */
[----:B------:R-:W-:Y:S02]  /*15b0*/  LOP3.LUT R0, R0, 0x1c0, RZ, 0xc0, !PT ;  /* 0x000001c000007812 */ /* 0x000fe400078ec0ff */
[----:B------:R-:W-:Y:S02]  /*15c0*/  LOP3.LUT R2, R2, 0x1c0, RZ, 0xc0, !PT ;  /* 0x000001c002027812 */ /* 0x000fe400078ec0ff */
[----:B------:R-:W-:-:S02]  /*15d0*/  R2P PR, R23, 0x6 ;  /* 0x0000000617007804 */ /* 0x000fc40000000000 */
[----:B------:R-:W-:Y:S02]  /*15e0*/  LOP3.LUT R3, R2, 0x8, R3, 0xf8, !PT ;  /* 0x0000000802037812 */ /* 0x000fe400078ef803 */
[----:B------:R-:W-:Y:S01]  /*15f0*/  SHF.R.U32.HI R2, RZ, 0x3, R2 ;  /* 0x00000003ff027819 */ /* 0x000fe20000011602 */
[----:B----4-:R-:W-:Y:S01]  /*1600*/  IMAD.SHL.U32 R4, R22, 0x8, RZ ;  /* 0x0000000816047824 */ /* 0x010fe200078e00ff */
[----:B------:R-:W-:-:S04]  /*1610*/  DEPBAR.LE SB0, 0x1 ;  /* 0x000080400000791a */ /* 0x000fc80000000000 */
[----:B------:R-:W-:-:S04]  /*1620*/  DEPBAR.LE SB0, 0x0 ;  /* 0x000080000000791a */ /* 0x000fc80000000000 */
[----:B------:R-:W-:Y:S01]  /*1630*/  IMAD.SHL.U32 R5, R21, 0x40, RZ ;  /* 0x0000004015057824 */ /* 0x000fe200078e00ff */
[----:B------:R-:W-:Y:S02]  /*1640*/  LOP3.LUT R4, R0, 0x8, R4, 0xf8, !PT ;  /* 0x0000000800047812 */ /* 0x000fe400078ef804 */
[----:B------:R-:W-:Y:S02]  /*1650*/  SHF.R.U32.HI R0, RZ, 0x3, R0 ;  /* 0x00000003ff007819 */ /* 0x000fe40000011600 */
[----:B------:R-:W-:Y:S02]  /*1660*/  LOP3.LUT R196, R5, 0xfffffe00, RZ, 0xc0, !PT ;  /* 0xfffffe0005c47812 */ /* 0x000fe400078ec0ff */
[----:B------:R-:W-:Y:S02]  /*1670*/  LOP3.LUT R0, R4, R0, RZ, 0x3c, !PT ;  /* 0x0000000004007212 */ /* 0x000fe400078e3cff */
[----:B------:R-:W-:Y:S01]  /*1680*/  LOP3.LUT R21, R3, R2, RZ, 0x3c, !PT ;  /* 0x0000000203157212 */ /* 0x000fe200078e3cff */
[----:B------:R-:W-:-:S02]  /*1690*/  IMAD R2, R198, 0x400, R196 ;  /* 0x00000400c6027824 */ /* 0x000fc400078e02c4 */
[----:B------:R-:W-:Y:S02]  /*16a0*/  IMAD R0, R18, 0x200, R0 ;  /* 0x0000020012007824 */ /* 0x000fe400078e0200 */
[----:B------:R-:W-:Y:S02]  /*16b0*/  IMAD.IADD R2, R21, 0x1, R2 ;  /* 0x0000000115027824 */ /* 0x000fe400078e0202 */
[----:B------:R-:W-:Y:S01]  /*16c0*/  IMAD.SHL.U32 R208, R0, 0x2, RZ ;  /* 0x0000000200d07824 */ /* 0x000fe200078e00ff */
[----:B------:R-:W-:Y:S01]  /*16d0*/  BAR.SYNC.DEFER_BLOCKING 0x0 ;  /* 0x0000000000007b1d */ /* 0x000fe20000010000 */
[----:B------:R-:W-:Y:S02]  /*16e0*/  IMAD.SHL.U32 R215, R2, 0x2, RZ ;  /* 0x0000000202d77824 */ /* 0x000fe400078e00ff */
[----:B------:R-:W-:Y:S01]  /*16f0*/  IMAD R0, R41, c[0x0][0x208], RZ ;  /* 0x0000820029007a24 */ /* 0x000fe200078e02ff */
[----:B------:R-:W-:Y:S01]  /*1700*/  IADD3 R219, R208, 0x3120, RZ ;  /* 0x00003120d0db7810 */ /* 0x000fe20007ffe0ff */
[----:B------:R-:W-:-:S04]  /*1710*/  IMAD.WIDE.U32 R2, R22, c[0x0][0x208], R12 ;  /* 0x0000820016027a25 */ /* 0x000fc800078e000c */
[----:B------:R-:W-:-:S04]  /*1720*/  IMAD R0, R22, c[0x0][0x20c], R0 ;  /* 0x0000830016007a24 */ /* 0x000fc800078e0200 */
[----:B------:R-:W-:Y:S02]  /*1730*/  IMAD.IADD R3, R3, 0x1, R0 ;  /* 0x0000000103037824 */ /* 0x000fe400078e0200 */
[----:B------:R-:W-:-:S04]  /*1740*/  IMAD R0, R43, c[0x0][0x210], RZ ;  /* 0x000084002b007a24 */ /* 0x000fc800078e02ff */
[C---:B------:R-:W-:Y:S01]  /*1750*/  IMAD R0, R42.reuse, c[0x0][0x214], R0 ;  /* 0x000085002a007a24 */ /* 0x040fe200078e0200 */
[----:B---3--:R-:W-:Y:S04]  /*1760*/  LDSM.16.M88.4 R8, [R215+0x6100] ;  /* 0x00610000d708783b */ /* 0x008fe80000000200 */
[----:B-1----:R-:W-:Y:S04]  /*1770*/  LDSM.16.M88.4 R4, [R215+0x8100] ;  /* 0x00810000d704783b */ /* 0x002fe80000000200 */
[----:B------:R-:W1:Y:S04]  /*1780*/  LDSM.16.M88.4 R24, [R208+0x3900] ;  /* 0x00390000d018783b */ /* 0x000e680000000200 */
[----:B--2---:R-:W2:Y:S04]  /*1790*/  LDSM.16.M88.4 R16, [R208+0x4100] ;  /* 0x00410000d010783b */ /* 0x004ea80000000200 */
[----:B------:R-:W3:Y:S04]  /*17a0*/  LDSM.16.M88.4 R28, [R208+0x3100] ;  /* 0x00310000d01c783b */ /* 0x000ee80000000200 */
[----:B------:R-:W4:Y:S04]  /*17b0*/  LDSM.16.M88.4 R32, [R208+0x4900] ;  /* 0x00490000d020783b */ /* 0x000f280000000200 */
[----:B------:R-:W5:Y:S01]  /*17c0*/  LDSM.16.M88.4 R36, [R208+0x5100] ;  /* 0x00510000d024783b */ /* 0x000f620000000200 */
[-C--:B-1----:R-:W-:Y:S08]  /*17d0*/  HMMA.16816.F32 R176, R8, R24.reuse, RZ ;  /* 0x0000001808b0723c */ /* 0x082ff000000018ff */
[C---:B------:R-:W-:Y:S08]  /*17e0*/  HMMA.16816.F32 R80, R4.reuse, R24, RZ ;  /* 0x000000180450723c */ /* 0x040ff000000018ff */
[-C--:B------:R-:W-:Y:S08]  /*17f0*/  HMMA.16816.F32 R96, R4, R26.reuse, RZ ;  /* 0x0000001a0460723c */ /* 0x080ff000000018ff */
[C---:B------:R-:W-:Y:S01]  /*1800*/  HMMA.16816.F32 R148, R8.reuse, R26, RZ ;  /* 0x0000001a0894723c */ /* 0x040fe200000018ff */
[----:B------:R-:W1:Y:S07]  /*1810*/  LDSM.16.M88.4 R24, [R208+0x5900] ;  /* 0x00590000d018783b */ /* 0x000e6e0000000200 */
[-C--:B--2---:R-:W-:Y:S08]  /*1820*/  HMMA.16816.F32 R180, R8, R16.reuse, RZ ;  /* 0x0000001008b4723c */ /* 0x084ff000000018ff */
[C---:B------:R-:W-:Y:S07]  /*1830*/  HMMA.16816.F32 R56, R4.reuse, R16, RZ ;  /* 0x000000100438723c */ /* 0x040fee00000018ff */
[----:B------:R-:W-:Y:S01]  /*1840*/  IMAD.WIDE.U32 R16, R42, c[0x0][0x210], R2 ;  /* 0x000084002a107a25 */ /* 0x000fe200078e0002 */
[----:B------:R-:W-:Y:S01]  /*1850*/  IADD3 R3, R208, 0x3100, RZ ;  /* 0x00003100d0037810 */ /* 0x000fe20007ffe0ff */
[----:B------:R-:W-:Y:S02]  /*1860*/  HMMA.16816.F32 R92, R4, R18, RZ ;  /* 0x00000012045c723c */ /* 0x000fe400000018ff */
[----:B------:R-:W-:Y:S01]  /*1870*/  IMAD.IADD R17, R17, 0x1, R0 ;  /* 0x0000000111117824 */ /* 0x000fe200078e0200 */
[----:B------:R-:W-:Y:S01]  /*1880*/  @P0 IADD3 R219, R3, -0x20, RZ ;  /* 0xffffffe003db0810 */ /* 0x000fe20007ffe0ff */
[----:B------:R-:W-:-:S02]  /*1890*/  IMAD R0, R15, c[0x0][0x218], RZ ;  /* 0x000086000f007a24 */ /* 0x000fc400078e02ff */
[C---:B------:R-:W-:Y:S01]  /*18a0*/  IMAD.WIDE.U32 R72, R14.reuse, c[0x0][0x218], R16 ;  /* 0x000086000e487a25 */ /* 0x040fe200078e0010 */
[C---:B------:R-:W-:Y:S01]  /*18b0*/  IADD3 R224, R219.reuse, 0x800, RZ ;  /* 0x00000800dbe07810 */ /* 0x040fe20007ffe0ff */
[C---:B------:R-:W-:Y:S01]  /*18c0*/  HMMA.16816.F32 R140, R8.reuse, R18, RZ ;  /* 0x00000012088c723c */ /* 0x040fe200000018ff */
[----:B------:R-:W-:Y:S01]  /*18d0*/  LDSM.16.M88.4 R68, [R219] ;  /* 0x00000000db44783b */ /* 0x000fe20000000200 */
[----:B------:R-:W-:Y:S01]  /*18e0*/  IMAD R3, R14, c[0x0][0x21c], R0 ;  /* 0x000087000e037a24 */ /* 0x000fe200078e0200 */
[----:B------:R-:W-:Y:S01]  /*18f0*/  IADD3 R223, R219, 0x1000, RZ ;  /* 0x00001000dbdf7810 */ /* 0x000fe20007ffe0ff */
[----:B------:R-:W-:Y:S01]  /*1900*/  IMAD R0, R40, c[0x0][0x208], RZ ;  /* 0x0000820028007a24 */ /* 0x000fe200078e02ff */
[----:B------:R-:W-:Y:S01]  /*1910*/  LDSM.16.M88.4 R48, [R219+0x800] ;  /* 0x00080000db30783b */ /* 0x000fe20000000200 */
[----:B------:R-:W-:Y:S01]  /*1920*/  IMAD.WIDE.U32 R14, R197, c[0x0][0x208], RZ ;  /* 0x00008200c50e7a25 */ /* 0x000fe200078e00ff */
[----:B------:R-:W-:Y:S01]  /*1930*/  IADD3 R222, R219, 0x1800, RZ ;  /* 0x00001800dbde7810 */ /* 0x000fe20007ffe0ff */
[C---:B---3--:R-:W-:Y:S01]  /*1940*/  HMMA.16816.F32 R144, R8.reuse, R28, RZ ;  /* 0x0000001c0890723c */ /* 0x048fe200000018ff */
[----:B------:R-:W-:Y:S01]  /*1950*/  LDSM.16.M88.4 R40, [R219+0x1000] ;  /* 0x00100000db28783b */ /* 0x000fe20000000200 */
[----:B------:R-:W-:Y:S01]  /*1960*/  IMAD R0, R197, c[0x0][0x20c], R0 ;  /* 0x00008300c5007a24 */ /* 0x000fe200078e0200 */
[----:B------:R-:W-:Y:S01]  /*1970*/  IADD3 R221, R219, 0x2000, RZ ;  /* 0x00002000dbdd7810 */ /* 0x000fe20007ffe0ff */
[----:B------:R-:W-:Y:S01]  /*1980*/  IMAD.IADD R47, R73, 0x1, R3 ;  /* 0x00000001492f7824 */ /* 0x000fe200078e0203 */
[----:B------:R-:W-:Y:S01]  /*1990*/  STL.64 [R1+0x38], R72 ;  /* 0x0000384801007387 */ /* 0x000fe20000100a00 */
[----:B------:R-:W-:Y:S01]  /*19a0*/  IMAD.IADD R0, R15, 0x1, R0 ;  /* 0x000000010f007824 */ /* 0x000fe200078e0200 */
[----:B------:R-:W-:Y:S01]  /*19b0*/  IADD3 R220, R219, 0x2800, RZ ;  /* 0x00002800dbdc7810 */ /* 0x000fe20007ffe0ff */
[----:B------:R-:W-:Y:S01]  /*19c0*/  IMAD.MOV.U32 R46, RZ, RZ, R72 ;  /* 0x000000ffff2e7224 */ /* 0x000fe200078e0048 */
[----:B------:R-:W-:Y:S01]  /*19d0*/  HMMA.16816.F32 R156, R8, R30, RZ ;  /* 0x0000001e089c723c */ /* 0x000fe200000018ff */
[----:B------:R-:W-:-:S02]  /*19e0*/  IMAD R0, R0, 0x60, RZ ;  /* 0x0000006000007824 */ /* 0x000fc400078e02ff */
[----:B------:R-:W-:Y:S01]  /*19f0*/  IMAD.WIDE.U32 R14, R14, 0x60, R46 ;  /* 0x000000600e0e7825 */ /* 0x000fe200078e002e */
[----:B------:R-:W-:Y:S03]  /*1a00*/  STL.64 [R1+0x30], R46 ;  /* 0x0000302e01007387 */ /* 0x000fe60000100a00 */
[----:B------:R-:W-:Y:S01]  /*1a10*/  IMAD.MOV.U32 R2, RZ, RZ, 0x10 ;  /* 0x00000010ff027424 */ /* 0x000fe200078e00ff */
[----:B------:R-:W-:Y:S01]  /*1a20*/  LEA R22, P0, R14, c[0x0][0x1f8], 0x1 ;  /* 0x00007e000e167a11 */ /* 0x000fe200078008ff */
[----:B------:R-:W-:Y:S01]  /*1a30*/  IMAD.IADD R0, R15, 0x1, R0 ;  /* 0x000000010f007824 */ /* 0x000fe200078e0200 */
[----:B----4-:R-:W-:Y:S01]  /*1a40*/  HMMA.16816.F32 R132, R8, R32, RZ ;  /* 0x000000200884723c */ /* 0x010fe200000018ff */
[----:B------:R-:W-:Y:S01]  /*1a50*/  IMAD.MOV.U32 R3, RZ, RZ, 0x20 ;  /* 0x00000020ff037424 */ /* 0x000fe200078e00ff */
[----:B------:R-:W-:Y:S02]  /*1a60*/  SEL R2, R2, 0xfffffff0, !P1 ;  /* 0xfffffff002027807 */ /* 0x000fe40004800000 */
[----:B------:R-:W-:-:S02]  /*1a70*/  LEA.HI.X R23, R14, c[0x0][0x1fc], R0, 0x1, P0 ;  /* 0x00007f000e177a11 */ /* 0x000fc400000f0c00 */
[----:B------:R-:W-:Y:S01]  /*1a80*/  ISETP.GE.AND P0, PT, R12, c[0x0][0x1d4], PT ;  /* 0x000075000c007a0c */ /* 0x000fe20003f06270 */
[----:B------:R-:W-:Y:S01]  /*1a90*/  IMAD R218, R2, 0x2, R215 ;  /* 0x0000000202da7824 */ /* 0x000fe200078e02d7 */
[----:B------:R-:W-:Y:S01]  /*1aa0*/  IADD3 R14, P1, R22, UR10, RZ ;  /* 0x0000000a160e7c10 */ /* 0x000fe2000ff3e0ff */
[C---:B------:R-:W-:Y:S01]  /*1ab0*/  HMMA.16816.F32 R168, R8.reuse, R34, RZ ;  /* 0x0000002208a8723c */ /* 0x040fe200000018ff */
[C---:B------:R-:W-:Y:S02]  /*1ac0*/  ISETP.LT.OR P4, PT, R44.reuse, 0x1, P0 ;  /* 0x000000012c00780c */ /* 0x040fe40000781670 */
[C---:B------:R-:W-:Y:S01]  /*1ad0*/  ISETP.LT.OR P3, PT, R44.reuse, 0x11, P0 ;  /* 0x000000112c00780c */ /* 0x040fe20000761670 */
[----:B------:R-:W2:Y:S01]  /*1ae0*/  LDSM.16.M88.4 R16, [R218+0x8100] ;  /* 0x00810000da10783b */ /* 0x000ea20000000200 */
[----:B------:R-:W-:Y:S02]  /*1af0*/  IADD3.X R15, R23, UR9, RZ, P1, !PT ;  /* 0x00000009170f7c10 */ /* 0x000fe40008ffe4ff */
[----:B------:R-:W-:Y:S01]  /*1b00*/  ISETP.LT.OR P5, PT, R44, 0x21, P0 ;  /* 0x000000212c00780c */ /* 0x000fe200007a1670 */
[----:B-----5:R-:W-:Y:S01]  /*1b10*/  HMMA.16816.F32 R128, R8, R36, RZ ;  /* 0x000000240880723c */ /* 0x020fe200000018ff */
[----:B------:R-:W-:-:S02]  /*1b20*/  SEL R3, R3, 0xffffffe0, !P2 ;  /* 0xffffffe003037807 */ /* 0x000fc40005000000 */
[----:B------:R-:W-:Y:S02]  /*1b30*/  P2R R0, PR, RZ, 0x20 ;  /* 0x00000020ff007803 */ /* 0x000fe40000000000 */
[----:B------:R-:W-:Y:S01]  /*1b40*/  ISETP.LT.OR P5, PT, R44, 0x31, P0 ;  /* 0x000000312c00780c */ /* 0x000fe200007a1670 */
[----:B------:R-:W-:Y:S02]  /*1b50*/  IMAD R216, R3, 0x2, R215 ;  /* 0x0000000203d87824 */ /* 0x000fe400078e02d7 */
[----:B------:R-:W-:Y:S02]  /*1b60*/  HMMA.16816.F32 R120, R8, R38, RZ ;  /* 0x000000260878723c */ /* 0x000fe400000018ff */
[----:B------:R-:W-:-:S06]  /*1b70*/  IMAD R217, R2, 0x2, R216 ;  /* 0x0000000202d97824 */ /* 0x000fcc00078e02d8 */
[C---:B-1----:R-:W-:Y:S08]  /*1b80*/  HMMA.16816.F32 R112, R8.reuse, R24, RZ ;  /* 0x000000180870723c */ /* 0x042ff000000018ff */
[----:B------:R-:W-:Y:S07]  /*1b90*/  HMMA.16816.F32 R104, R8, R26, RZ ;  /* 0x0000001a0868723c */ /* 0x000fee00000018ff */
[----:B------:R-:W-:Y:S01]  /*1ba0*/  IADD3 R10, P1, R14, UR10, RZ ;  /* 0x0000000a0e0a7c10 */ /* 0x000fe2000ff3e0ff */
[----:B------:R-:W-:Y:S03]  /*1bb0*/  HMMA.16816.F32 R52, R4, R28, RZ ;  /* 0x0000001c0434723c */ /* 0x000fe600000018ff */
[----:B------:R-:W-:-:S02]  /*1bc0*/  IADD3.X R11, R15, UR9, RZ, P1, !PT ;  /* 0x000000090f0b7c10 */ /* 0x000fc40008ffe4ff */
[----:B------:R-:W-:-:S03]  /*1bd0*/  IADD3 R8, P1, R10, UR10, RZ ;  /* 0x0000000a0a087c10 */ /* 0x000fc6000ff3e0ff */
[----:B------:R-:W-:Y:S01]  /*1be0*/  HMMA.16816.F32 R88, R4, R30, RZ ;  /* 0x0000001e0458723c */ /* 0x000fe200000018ff */
[----:B------:R-:W-:Y:S01]  /*1bf0*/  LDSM.16.M88.4 R28, [R219+0x2800] ;  /* 0x00280000db1c783b */ /* 0x000fe20000000200 */
[----:B------:R-:W-:Y:S02]  /*1c00*/  IADD3.X R9, R11, UR9, RZ, P1, !PT ;  /* 0x000000090b097c10 */ /* 0x000fe40008ffe4ff */
[----:B------:R-:W-:-:S04]  /*1c10*/  ISETP.LT.OR P1, PT, R44, 0x51, P0 ;  /* 0x000000512c00780c */ /* 0x000fc80000721670 */
[C---:B------:R-:W-:Y:S08]  /*1c20*/  HMMA.16816.F32 R64, R4.reuse, R32, RZ ;  /* 0x000000200440723c */ /* 0x040ff000000018ff */
[C---:B------:R-:W-:Y:S01]  /*1c30*/  HMMA.16816.F32 R124, R4.reuse, R34, RZ ;  /* 0x00000022047c723c */ /* 0x040fe200000018ff */
[----:B------:R-:W-:Y:S07]  /*1c40*/  LDSM.16.M88.4 R32, [R219+0x2000] ;  /* 0x00200000db20783b */ /* 0x000fee0000000200 */
[C---:B------:R-:W-:Y:S08]  /*1c50*/  HMMA.16816.F32 R60, R4.reuse, R36, RZ ;  /* 0x00000024043c723c */ /* 0x040ff000000018ff */
[C---:B------:R-:W-:Y:S01]  /*1c60*/  HMMA.16816.F32 R116, R4.reuse, R38, RZ ;  /* 0x000000260474723c */ /* 0x040fe200000018ff */
[----:B------:R-:W1:Y:S07]  /*1c70*/  LDSM.16.M88.4 R36, [R219+0x1800] ;  /* 0x00180000db24783b */ /* 0x000e6e0000000200 */
[C---:B------:R-:W-:Y:S08]  /*1c80*/  HMMA.16816.F32 R76, R4.reuse, R24, RZ ;  /* 0x00000018044c723c */ /* 0x040ff000000018ff */
[----:B------:R-:W-:Y:S01]  /*1c90*/  HMMA.16816.F32 R108, R4, R26, RZ ;  /* 0x0000001a046c723c */ /* 0x000fe200000018ff */
[----:B------:R-:W3:Y:S04]  /*1ca0*/  LDSM.16.M88.4 R4, [R218+0x6100] ;  /* 0x00610000da04783b */ /* 0x000ee80000000200 */
[----:B------:R-:W-:Y:S01]  /*1cb0*/  @!PT LDS RZ, [RZ] ;  /* 0x00000000fffff984 */ /* 0x000fe20000000800 */
[----:B------:R-:W-:Y:S01]  /*1cc0*/  @!PT LDS RZ, [RZ] ;  /* 0x00000000fffff984 */ /* 0x000fe20000000800 */
[----:B------:R-:W-:Y:S01]  /*1cd0*/  @!PT LDS RZ, [RZ] ;  /* 0x00000000fffff984 */ /* 0x000fe20000000800 */
[----:B------:R4:W-:Y:S01]  /*1ce0*/  LDGSTS.E.BYPASS.LTC128B.128 [R227+0x100], [R22.64], !P4 ;  /* 0x0010000016e37fae */ /* 0x0009e2000e101d4c */
[----:B------:R-:W-:-:S02]  /*1cf0*/  LOP3.LUT P4, RZ, R45, 0x4, RZ, 0xc0, !PT ;  /* 0x000000042dff7812 */ /* 0x000fc4000788c0ff */
[----:B--2---:R-:W-:Y:S01]  /*1d00*/  HMMA.16816.F32 R100, R16, R68, R52 ;  /* 0x000000441064723c */ /* 0x004fe20000001834 */
[----:B------:R1:W-:Y:S01]  /*1d10*/  LDGSTS.E.BYPASS.LTC128B.128 [R227+0x900], [R14.64], !P3 ;  /* 0x009000000ee37fae */ /* 0x0003e2000d901d4c */
[----:B------:R-:W-:Y:S02]  /*1d20*/  ISETP.LT.OR P3, PT, R44, 0x41, P0 ;  /* 0x000000412c00780c */ /* 0x000fe40000761670 */
[----:B------:R-:W-:Y:S01]  /*1d30*/  ISETP.NE.AND P0, PT, R0, RZ, PT ;  /* 0x000000ff0000720c */ /* 0x000fe20003f05270 */
[----:B------:R-:W-:-:S03]  /*1d40*/  IMAD.MOV.U32 R0, RZ, RZ, 0x40 ;  /* 0x00000040ff007424 */ /* 0x000fc600078e00ff */
[----:B------:R-:W-:Y:S02]  /*1d50*/  HMMA.16816.F32 R44, R16, R40, R56 ;  /* 0x00000028102c723c */ /* 0x000fe40000001838 */
[----:B------:R-:W-:-:S05]  /*1d60*/  SEL R0, R0, 0xffffffc0, !P4 ;  /* 0xffffffc000007807 */ /* 0x000fca0006000000 */
[----:B------:R-:W-:Y:S01]  /*1d70*/  IMAD.IADD R214, R208, 0x1, R0 ;  /* 0x00000001d0d67824 */ /* 0x000fe200078e0200 */
[C---:B------:R-:W-:Y:S01]  /*1d80*/  HMMA.16816.F32 R88, R16.reuse, R70, R88 ;  /* 0x000000461058723c */ /* 0x040fe20000001858 */
[----:B------:R2:W-:Y:S01]  /*1d90*/  LDGSTS.E.BYPASS.LTC128B.128 [R227+0x1100], [R10.64], !P0 ;  /* 0x011000000ae37fae */ /* 0x0005e2000c101d4c */
[----:B------:R-:W-:Y:S01]  /*1da0*/  IMAD.IADD R213, R0, 0x1, R219 ;  /* 0x0000000100d57824 */ /* 0x000fe200078e02db */
[----:B------:R-:W-:Y:S02]  /*1db0*/  LOP3.LUT R0, R21, R196, RZ, 0xfc, !PT ;  /* 0x000000c415007212 */ /* 0x000fe400078efcff */
[----:B------:R5:W-:Y:S03]  /*1dc0*/  LDGSTS.E.BYPASS.LTC128B.128 [R227+0x1900], [R8.64], !P5 ;  /* 0x0190000008e37fae */ /* 0x000be6000e901d4c */
[C---:B------:R-:W-:Y:S08]  /*1dd0*/  HMMA.16816.F32 R96, R16.reuse, R50, R96 ;  /* 0x000000321060723c */ /* 0x040ff00000001860 */
[-C--:B-1----:R-:W-:Y:S08]  /*1de0*/  HMMA.16816.F32 R12, R16, R36.reuse, R64 ;  /* 0x00000024100c723c */ /* 0x082ff00000001840 */
[----:B---3--:R-:W-:Y:S01]  /*1df0*/  HMMA.16816.F32 R184, R4, R36, R132 ;  /* 0x0000002404b8723c */ /* 0x008fe20000001884 */
[----:B--2---:R-:W-:-:S04]  /*1e00*/  IADD3 R10, P0, R8, UR10, RZ ;  /* 0x0000000a080a7c10 */ /* 0x004fc8000ff1e0ff */
[----:B------:R-:W-:-:S03]  /*1e10*/  IADD3.X R11, R9, UR9, RZ, P0, !PT ;  /* 0x00000009090b7c10 */ /* 0x000fc600087fe4ff */
[C---:B------:R-:W-:Y:S01]  /*1e20*/  HMMA.16816.F32 R92, R16.reuse, R42, R92 ;  /* 0x0000002a105c723c */ /* 0x040fe2000000185c */
[----:B-----5:R-:W-:Y:S01]  /*1e30*/  IADD3 R8, P0, R10, UR10, RZ ;  /* 0x0000000a0a087c10 */ /* 0x020fe2000ff1e0ff */
[----:B------:R1:W-:Y:S03]  /*1e40*/  LDGSTS.E.BYPASS.LTC128B.128 [R227+0x2100], [R10.64], !P3 ;  /* 0x021000000ae37fae */ /* 0x0003e6000d901d4c */
[----:B------:R-:W-:Y:S02]  /*1e50*/  IADD3.X R9, R11, UR9, RZ, P0, !PT ;  /* 0x000000090b097c10 */ /* 0x000fe400087fe4ff */
[----:B------:R-:W-:Y:S01]  /*1e60*/  ISETP.GT.AND P0, PT, R197, UR8, PT ;  /* 0x00000008c5007c0c */ /* 0x000fe2000bf04270 */
[----:B------:R-:W-:Y:S02]  /*1e70*/  HMMA.16816.F32 R124, R16, R38, R124 ;  /* 0x00000026107c723c */ /* 0x000fe4000000187c */
[----:B------:R1:W-:Y:S04]  /*1e80*/  LDGSTS.E.BYPASS.LTC128B.128 [R227+0x2900], [R8.64], !P1 ;  /* 0x0290000008e37fae */ /* 0x0003e8000c901d4c */
[----:B------:R-:W-:Y:S02]  /*1e90*/  LDSM.16.M88.4 R24, [R216+0x8100] ;  /* 0x00810000d818783b */ /* 0x000fe40000000200 */
[----:B------:R-:W-:Y:S02]  /*1ea0*/  HMMA.16816.F32 R144, R4, R68, R144 ;  /* 0x000000440490723c */ /* 0x000fe40000001890 */
[----:B------:R-:W2:Y:S04]  /*1eb0*/  LDSM.16.M88.4 R52, [R214+0x4900] ;  /* 0x00490000d634783b */ /* 0x000ea80000000200 */
[----:B------:R-:W3:Y:S02]  /*1ec0*/  LDSM.16.M88.4 R56, [R214+0x4100] ;  /* 0x00410000d638783b */ /* 0x000ee40000000200 */
[C---:B------:R-:W-:Y:S02]  /*1ed0*/  HMMA.16816.F32 R80, R16.reuse, R48, R80 ;  /* 0x000000301050723c */ /* 0x040fe40000001850 */
[----:B------:R-:W5:Y:S04]  /*1ee0*/  LDSM.16.M88.4 R72, [R214+0x5100] ;  /* 0x00510000d648783b */ /* 0x000f680000000200 */
[----:B------:R-:W3:Y:S02]  /*1ef0*/  LDSM.16.M88.4 R64, [R214+0x3100] ;  /* 0x00310000d640783b */ /* 0x000ee40000000200 */
[C---:B------:R-:W-:Y:S02]  /*1f00*/  HMMA.16816.F32 R76, R16.reuse, R28, R76 ;  /* 0x0000001c104c723c */ /* 0x040fe4000000184c */
[----:B------:R-:W-:Y:S04]  /*1f10*/  LDSM.16.M88.4 R84, [R214+0x5900] ;  /* 0x00590000d654783b */ /* 0x000fe80000000200 */
[----:B------:R-:W0:Y:S02]  /*1f20*/  LDGDEPBAR ;  /* 0x00000000000079af */ /* 0x000e240000000000 */
[C---:B-1----:R-:W-:Y:S02]  /*1f30*/  HMMA.16816.F32 R8, R16.reuse, R32, R60 ;  /* 0x000000201008723c */ /* 0x042fe4000000183c */
[----:B------:R-:W1:Y:S06]  /*1f40*/  LDSM.16.M88.4 R60, [R214+0x3900] ;  /* 0x00390000d63c783b */ /* 0x000e6c0000000200 */
[C---:B------:R-:W-:Y:S08]  /*1f50*/  HMMA.16816.F32 R152, R16.reuse, R34, R116 ;  /* 0x000000221098723c */ /* 0x040ff00000001874 */
[----:B------:R-:W-:Y:S01]  /*1f60*/  HMMA.16816.F32 R136, R16, R30, R108 ;  /* 0x0000001e1088723c */ /* 0x000fe2000000186c */
[----:B------:R-:W-:Y:S07]  /*1f70*/  LDSM.16.M88.4 R16, [R213+0x2800] ;  /* 0x00280000d510783b */ /* 0x000fee0000000200 */
[----:B--2---:R-:W-:Y:S01]  /*1f80*/  HMMA.16816.F32 R132, R24, R52, R12 ;  /* 0x000000341884723c */ /* 0x004fe2000000180c */
[----:B------:R-:W2:Y:S07]  /*1f90*/  LDSM.16.M88.4 R12, [R216+0x6100] ;  /* 0x00610000d80c783b */ /* 0x000eae0000000200 */
[C---:B------:R-:W-:Y:S08]  /*1fa0*/  HMMA.16816.F32 R176, R4.reuse, R48, R176 ;  /* 0x0000003004b0723c */ /* 0x040ff000000018b0 */
[C---:B------:R-:W-:Y:S08]  /*1fb0*/  HMMA.16816.F32 R68, R4.reuse, R70, R156 ;  /* 0x000000460444723c */ /* 0x040ff0000000189c */
[C---:B------:R-:W-:Y:S08]  /*1fc0*/  HMMA.16816.F32 R180, R4.reuse, R40, R180 ;  /* 0x0000002804b4723c */ /* 0x040ff000000018b4 */
[C---:B------:R-:W-:Y:S08]  /*1fd0*/  HMMA.16816.F32 R48, R4.reuse, R50, R148 ;  /* 0x000000320430723c */ /* 0x040ff00000001894 */
[C---:B------:R-:W-:Y:S01]  /*1fe0*/  HMMA.16816.F32 R140, R4.reuse, R42, R140 ;  /* 0x0000002a048c723c */ /* 0x040fe2000000188c */
[----:B------:R-:W-:Y:S07]  /*1ff0*/  LDSM.16.M88.4 R40, [R213+0x800] ;  /* 0x00080000d528783b */ /* 0x000fee0000000200 */
[C---:B------:R-:W-:Y:S01]  /*2000*/  HMMA.16816.F32 R168, R4.reuse, R38, R168 ;  /* 0x0000002604a8723c */ /* 0x040fe200000018a8 */
[----:B------:R-:W-:Y:S07]  /*2010*/  LDSM.16.M88.4 R36, [R213+0x1000] ;  /* 0x00100000d524783b */ /* 0x000fee0000000200 */
[C---:B------:R-:W-:Y:S08]  /*2020*/  HMMA.16816.F32 R188, R4.reuse, R32, R128 ;  /* 0x0000002004bc723c */ /* 0x040ff00000001880 */
[C---:B------:R-:W-:Y:S08]  /*2030*/  HMMA.16816.F32 R192, R4.reuse, R28, R112 ;  /* 0x0000001c04c0723c */ /* 0x040ff00000001870 */
[C---:B------:R-:W-:Y:S01]  /*2040*/  HMMA.16816.F32 R172, R4.reuse, R34, R120 ;  /* 0x0000002204ac723c */ /* 0x040fe20000001878 */
[----:B------:R-:W-:Y:S07]  /*2050*/  LDSM.16.M88.4 R32, [R213+0x1800] ;  /* 0x00180000d520783b */ /* 0x000fee0000000200 */
[----:B------:R-:W-:Y:S01]  /*2060*/  HMMA.16816.F32 R164, R4, R30, R104 ;  /* 0x0000001e04a4723c */ /* 0x000fe20000001868 */
[----:B------:R-:W-:Y:S04]  /*2070*/  LDSM.16.M88.4 R4, [R217+0x8100] ;  /* 0x00810000d904783b */ /* 0x000fe80000000200 */
[----:B------:R-:W-:Y:S03]  /*2080*/  LDSM.16.M88.4 R28, [R213+0x2000] ;  /* 0x00200000d51c783b */ /* 0x000fe60000000200 */
[C---:B---3--:R-:W-:Y:S01]  /*2090*/  HMMA.16816.F32 R148, R24.reuse, R56, R44 ;  /* 0x000000381894723c */ /* 0x048fe2000000182c */
[----:B------:R-:W3:Y:S07]  /*20a0*/  LDSM.16.M88.4 R44, [R213] ;  /* 0x00000000d52c783b */ /* 0x000eee0000000200 */
[----:B-----5:R-:W-:Y:S01]  /*20b0*/  HMMA.16816.F32 R128, R24, R72, R8 ;  /* 0x000000481880723c */ /* 0x020fe20000001808 */
[----:B------:R-:W5:Y:S01]  /*20c0*/  LDSM.16.M88.4 R8, [R217+0x6100] ;  /* 0x00610000d908783b */ /* 0x000f620000000200 */
[----:B------:R-:W-:-:S06]  /*20d0*/  DEPBAR.LE SB0, 0x0 ;  /* 0x000080000000791a */ /* 0x000fcc0000000000 */
[C---:B------:R-:W-:Y:S08]  /*20e0*/  HMMA.16816.F32 R160, R24.reuse, R64, R100 ;  /* 0x0000004018a0723c */ /* 0x040ff00000001864 */
[C---:B------:R-:W-:Y:S08]  /*20f0*/  HMMA.16816.F32 R116, R24.reuse, R66, R88 ;  /* 0x000000421874723c */ /* 0x040ff00000001858 */
[C---:B-1----:R-:W-:Y:S08]  /*2100*/  HMMA.16816.F32 R112, R24.reuse, R62, R96 ;  /* 0x0000003e1870723c */ /* 0x042ff00000001860 */
[C---:B------:R-:W-:Y:S08]  /*2110*/  HMMA.16816.F32 R108, R24.reuse, R58, R92 ;  /* 0x0000003a186c723c */ /* 0x040ff0000000185c */
[C---:B------:R-:W-:Y:S08]  /*2120*/  HMMA.16816.F32 R104, R24.reuse, R54, R124 ;  /* 0x000000361868723c */ /* 0x040ff0000000187c */
[C---:B------:R-:W-:Y:S08]  /*2130*/  HMMA.16816.F32 R156, R24.reuse, R60, R80 ;  /* 0x0000003c189c723c */ /* 0x040ff00000001850 */
[C---:B------:R-:W-:Y:S08]  /*2140*/  HMMA.16816.F32 R120, R24.reuse, R84, R76 ;  /* 0x000000541878723c */ /* 0x040ff0000000184c */
[C---:B------:R-:W-:Y:S08]  /*2150*/  HMMA.16816.F32 R100, R24.reuse, R74, R152 ;  /* 0x0000004a1864723c */ /* 0x040ff00000001898 */
[----:B------:R-:W-:Y:S08]  /*2160*/  HMMA.16816.F32 R96, R24, R86, R136 ;  /* 0x000000561860723c */ /* 0x000ff00000001888 */
[C---:B--2---:R-:W-:Y:S08]  /*2170*/  HMMA.16816.F32 R92, R12.reuse, R64, R144 ;  /* 0x000000400c5c723c */ /* 0x044ff00000001890 */
[C---:B------:R-:W-:Y:S08]  /*2180*/  HMMA.16816.F32 R88, R12.reuse, R66, R68 ;  /* 0x000000420c58723c */ /* 0x040ff00000001844 */
        /* <DEDUP_REMOVED lines=9> */
[----:B------:R-:W-:Y:S08]  /*2220*/  HMMA.16816.F32 R12, R12, R86, R164 ;  /* 0x000000560c0c723c */ /* 0x000ff000000018a4 */
[C---:B---3--:R-:W-:Y:S08]  /*2230*/  HMMA.16816.F32 R176, R4.reuse, R44, R160 ;  /* 0x0000002c04b0723c */ /* 0x048ff000000018a0 */
[C---:B------:R-:W-:Y:S08]  /*2240*/  HMMA.16816.F32 R140, R4.reuse, R34, R104 ;  /* 0x00000022048c723c */ /* 0x040ff00000001868 */
[C---:B------:R-:W-:Y:S08]  /*2250*/  HMMA.16816.F32 R104, R4.reuse, R30, R100 ;  /* 0x0000001e0468723c */ /* 0x040ff00000001864 */
[----:B------:R-:W-:Y:S08]  /*2260*/  HMMA.16816.F32 R160, R4, R18, R96 ;  /* 0x0000001204a0723c */ /* 0x000ff00000001860 */
[C---:B-----5:R-:W-:Y:S08]  /*2270*/  HMMA.16816.F32 R96, R8.reuse, R44, R92 ;  /* 0x0000002c0860723c */ /* 0x060ff0000000185c */
[C---:B------:R-:W-:Y:S08]  /*2280*/  HMMA.16816.F32 R100, R8.reuse, R40, R80 ;  /* 0x000000280864723c */ /* 0x040ff00000001850 */
[C---:B------:R-:W-:Y:S08]  /*2290*/  HMMA.16816.F32 R92, R8.reuse, R46, R88 ;  /* 0x0000002e085c723c */ /* 0x040ff00000001858 */
[----:B------:R-:W-:Y:S08]  /*22a0*/  HMMA.16816.F32 R80, R8, R42, R76 ;  /* 0x0000002a0850723c */ /* 0x000ff0000000184c */
[C---:B------:R-:W-:Y:S08]  /*22b0*/  HMMA.16816.F32 R188, R4.reuse, R40, R156 ;  /* 0x0000002804bc723c */ /* 0x040ff0000000189c */
[-C--:B------:R-:W-:Y:S08]  /*22c0*/  HMMA.16816.F32 R164, R4, R36.reuse, R148 ;  /* 0x0000002404a4723c */ /* 0x080ff00000001894 */
[C---:B------:R-:W-:Y:S08]  /*22d0*/  HMMA.16816.F32 R76, R8.reuse, R36, R68 ;  /* 0x00000024084c723c */ /* 0x040ff00000001844 */
[C---:B------:R-:W-:Y:S08]  /*22e0*/  HMMA.16816.F32 R72, R8.reuse, R38, R64 ;  /* 0x000000260848723c */ /* 0x040ff00000001840 */
[----:B------:R-:W-:Y:S08]  /*22f0*/  HMMA.16816.F32 R88, R8, R32, R60 ;  /* 0x000000200858723c */ /* 0x000ff0000000183c */
        /* <DEDUP_REMOVED lines=8> */
[C---:B------:R-:W-:Y:S08]  /*2380*/  HMMA.16816.F32 R68, R8.reuse, R30, R48 ;  /* 0x0000001e0844723c */ /* 0x040ff00000001830 */
[C---:B------:R-:W-:Y:S08]  /*2390*/  HMMA.16816.F32 R84, R8.reuse, R16, R24 ;  /* 0x000000100854723c */ /* 0x040ff00000001818 */
[----:B------:R-:W-:Y:S01]  /*23a0*/  HMMA.16816.F32 R64, R8, R18, R12 ;  /* 0x000000120840723c */ /* 0x000fe2000000180c */
[----:B------:R-:W-:Y:S06]  /*23b0*/  BAR.SYNC.DEFER_BLOCKING 0x0 ;  /* 0x0000000000007b1d */ /* 0x000fec0000010000 */
[----:B------:R-:W-:Y:S05]  /*23c0*/  @!P0 BRA `(.L_x_144) ;  /* 0x000001d000008947 */ /* 0x000fea0003800000 */
[----:B----4-:R-:W-:Y:S01]  /*23d0*/  IADD3 R4, R242, -0x2, RZ ;  /* 0xfffffffef2047810 */ /* 0x010fe20007ffe0ff */
[C---:B------:R-:W-:Y:S01]  /*23e0*/  IMAD.SHL.U32 R15, R203.reuse, 0x20, RZ ;  /* 0x00000020cb0f7824 */ /* 0x040fe200078e00ff */
[----:B------:R-:W-:-:S02]  /*23f0*/  SHF.L.U64.HI R14, R203, 0x5, R204 ;  /* 0x00000005cb0e7819 */ /* 0x000fc400000102cc */
[----:B------:R-:W-:Y:S01]  /*2400*/  SHF.R.S32.HI R7, RZ, 0x1f, R4 ;  /* 0x0000001fff077819 */ /* 0x000fe20000011404 */
[----:B------:R-:W-:Y:S02]  /*2410*/  IMAD R6, R200, R4, RZ ;  /* 0x00000004c8067224 */ /* 0x000fe400078e02ff */
[----:B------:R-:W-:-:S04]  /*2420*/  IMAD.WIDE.U32 R4, R4, R206, R210 ;  /* 0x000000ce04047225 */ /* 0x000fc800078e00d2 */
[----:B------:R-:W-:Y:S01]  /*2430*/  IMAD R6, R7, R206, R6 ;  /* 0x000000ce07067224 */ /* 0x000fe200078e0206 */
[----:B------:R-:W-:-:S03]  /*2440*/  LEA R12, P0, R4, c[0x0][0x1c8], 0x1 ;  /* 0x00007200040c7a11 */ /* 0x000fc600078008ff */
        /* <DEDUP_REMOVED lines=18> */
[----:B-1----:R-:W-:-:S05]  /*2570*/  IADD3 R12, P0, R4, R15, RZ ;  /* 0x0000000f040c7210 */ /* 0x002fca0007f1e0ff */
[----:B------:R-:W-:-:S05]  /*2580*/  IMAD.X R13, R5, 0x1, R14, P0 ;  /* 0x00000001050d7824 */ /* 0x000fca00000e060e */
[----:B------:R2:W-:Y:S03]  /*2590*/  LDGSTS.E.BYPASS.LTC128B.128 [R227+0x5900], [R12.64], !P6 ;  /* 0x059000000ce37fae */ /* 0x0005e6000f101d4c */
.L_x_144:
[----:B--2-4-:R-:W-:Y:S01]  /*25a0*/  FMUL.FTZ R4, R96, c[0x0][0x320] ;  /* 0x0000c80060047a20 */ /* 0x014fe20000410000 */
[----:B------:R-:W-:Y:S01]  /*25b0*/  SHF.R.S32.HI R7, RZ, 0x1f, R198 ;  /* 0x0000001fff077819 */ /* 0x000fe200000114c6 */
[----:B------:R-:W-:Y:S01]  /*25c0*/  FMUL.FTZ R5, R60, c[0x0][0x320] ;  /* 0x0000c8003c057a20 */ /* 0x000fe20000410000 */
[----:B------:R-:W-:Y:S01]  /*25d0*/  LEA.HI R6, R201, R202, RZ, 0x2 ;  /* 0x000000cac9067211 */ /* 0x000fe200078f10ff */
[----:B------:R1:W2:Y:S01]  /*25e0*/  MUFU.TANH R37, R4 ;  /* 0x0000000400257308 */ /* 0x0002a20000002400 */
[----:B------:R-:W-:Y:S01]  /*25f0*/  PLOP3.LUT P1, PT, PT, PT, UP2, 0x80, 0x0 ;  /* 0x000000000000781c */ /* 0x000fe20003f2f028 */
[----:B------:R-:W-:Y:S01]  /*2600*/  FMUL.FTZ R10, R68, c[0x0][0x320] ;  /* 0x0000c800440a7a20 */ /* 0x000fe20000410000 */
[----:B------:R-:W-:Y:S01]  /*2610*/  LOP3.LUT R6, R6, 0xfffffffc, RZ, 0xc0, !PT ;  /* 0xfffffffc06067812 */ /* 0x000fe200078ec0ff */
[----:B------:R-:W-:Y:S01]  /*2620*/  ULDC UR11, c[0x0][0x324] ;  /* 0x0000c900000b7ab9 */ /* 0x000fe20000000800 */
[----:B------:R-:W-:Y:S01]  /*2630*/  PLOP3.LUT P0, PT, PT, PT, UP2, 0x80, 0x0 ;  /* 0x000000000000781c */ /* 0x000fe20003f0f028 */
[----:B------:R-:W-:Y:S01]  /*2640*/  ULOP3.LUT UR11, URZ, UR11, URZ, 0x33, !UPT ;  /* 0x0000000b3f0b7292 */ /* 0x000fe2000f8e333f */
[----:B------:R-:W0:Y:S01]  /*2650*/  LDGDEPBAR ;  /* 0x00000000000079af */ /* 0x000e220000000000 */
[----:B------:R3:W4:Y:S01]  /*2660*/  MUFU.TANH R16, R5 ;  /* 0x0000000500107308 */ /* 0x0007220000002400 */
[----:B------:R-:W-:-:S02]  /*2670*/  IMAD.IADD R6, R202, 0x1, -R6 ;  /* 0x00000001ca067824 */ /* 0x000fc400078e0a06 */
[----:B-1----:R-:W-:-:S05]  /*2680*/  FMUL.FTZ R4, R97, c[0x0][0x320] ;  /* 0x0000c80061047a20 */ /* 0x002fca0000410000 */
[----:B------:R1:W1:Y:S01]  /*2690*/  MUFU.TANH R14, R10 ;  /* 0x0000000a000e7308 */ /* 0x0002620000002400 */
[----:B---3--:R-:W-:-:S07]  /*26a0*/  LEA.HI R5, R7, R198, RZ, 0x2 ;  /* 0x000000c607057211 */ /* 0x008fce00078f10ff */
[----:B------:R3:W2:Y:S01]  /*26b0*/  MUFU.TANH R32, R4 ;  /* 0x0000000400207308 */ /* 0x0006a20000002400 */
[----:B------:R-:W-:Y:S01]  /*26c0*/  FMUL.FTZ R7, R61, c[0x0][0x320] ;  /* 0x0000c8003d077a20 */ /* 0x000fe20000410000 */
[----:B------:R-:W-:-:S04]  /*26d0*/  LOP3.LUT R5, R5, 0xffffffc, RZ, 0xc0, !PT ;  /* 0x0ffffffc05057812 */ /* 0x000fc800078ec0ff */
[----:B------:R-:W-:Y:S02]  /*26e0*/  IADD3 R8, -R5, R198, RZ ;  /* 0x000000c605087210 */ /* 0x000fe40007ffe1ff */
[----:B------:R-:W2:Y:S01]  /*26f0*/  MUFU.TANH R15, R7 ;  /* 0x00000007000f7308 */ /* 0x000ea20000002400 */
[----:B------:R-:W-:Y:S01]  /*2700*/  LEA.HI R5, R6, R6, RZ, 0x1 ;  /* 0x0000000606057211 */ /* 0x000fe200078f08ff */
[----:B-1----:R-:W-:Y:S02]  /*2710*/  FMUL.FTZ R10, R69, c[0x0][0x320] ;  /* 0x0000c800450a7a20 */ /* 0x002fe40000410000 */
[----:B---3--:R-:W-:-:S04]  /*2720*/  FMUL.FTZ R4, R92, c[0x0][0x320] ;  /* 0x0000c8005c047a20 */ /* 0x008fc80000410000 */
[----:B------:R-:W1:Y:S08]  /*2730*/  MUFU.TANH R13, R10 ;  /* 0x0000000a000d7308 */ /* 0x000e700000002400 */
[----:B------:R3:W1:Y:S02]  /*2740*/  MUFU.TANH R31, R4 ;  /* 0x00000004001f7308 */ /* 0x0006640000002400 */
[----:B---3--:R-:W-:-:S06]  /*2750*/  FMUL.FTZ R4, R93, c[0x0][0x320] ;  /* 0x0000c8005d047a20 */ /* 0x008fcc0000410000 */
        /* <DEDUP_REMOVED lines=23> */
[----:B---3--:R-:W-:-:S04]  /*28d0*/  LOP3.LUT R4, R199, 0xffffffe0, RZ, 0xc0, !PT ;  /* 0xffffffe0c7047812 */ /* 0x008fc800078ec0ff */
[----:B------:R-:W-:-:S04]  /*28e0*/  IADD3 R4, -R4, R202, RZ ;  /* 0x000000ca04047210 */ /* 0x000fc80007ffe1ff */
[----:B------:R-:W-:-:S04]  /*28f0*/  SHF.R.S32.HI R9, RZ, 0x1f, R4 ;  /* 0x0000001fff097819 */ /* 0x000fc80000011404 */
[----:B------:R-:W-:-:S04]  /*2900*/  LEA.HI R9, R9, R4, RZ, 0x2 ;  /* 0x0000000409097211 */ /* 0x000fc800078f10ff */
[----:B------:R-:W-:-:S05]  /*2910*/  LEA.HI.SX32 R7, R9, UR7, 0x1e ;  /* 0x0000000709077c11 */ /* 0x000fca000f8ff2ff */
[----:B------:R-:W-:Y:S01]  /*2920*/  IMAD R11, R8, 0x10, R7 ;  /* 0x00000010080b7824 */ /* 0x000fe200078e0207 */
[C---:B------:R-:W-:Y:S02]  /*2930*/  SHF.L.U32 R7, R5.reuse, 0x5, RZ ;  /* 0x0000000505077819 */ /* 0x040fe400000006ff */
[----:B------:R-:W-:Y:S02]  /*2940*/  LOP3.LUT R8, R5, 0x1ffffffe, RZ, 0xc0, !PT ;  /* 0x1ffffffe05087812 */ /* 0x000fe400078ec0ff */
[----:B------:R-:W-:Y:S02]  /*2950*/  LOP3.LUT R5, R7, 0xffffffc0, RZ, 0xc0, !PT ;  /* 0xffffffc007057812 */ /* 0x000fe400078ec0ff */
[----:B------:R-:W-:Y:S01]  /*2960*/  IADD3.X R7, R20, c[0x0][0x1d0], RZ, PT, !PT ;  /* 0x0000740014077a10 */ /* 0x000fe20003ffe4ff */
[----:B------:R-:W-:Y:S01]  /*2970*/  IMAD.IADD R6, R6, 0x1, -R8 ;  /* 0x0000000106067824 */ /* 0x000fe200078e0a08 */
[----:B------:R-:W-:Y:S01]  /*2980*/  IADD3 R5, R5, R11, RZ ;  /* 0x0000000b05057210 */ /* 0x000fe20007ffe0ff */
[----:B------:R-:W-:-:S04]  /*2990*/  FMUL.FTZ R8, R65, c[0x0][0x320] ;  /* 0x0000c80041087a20 */ /* 0x000fc80000410000 */
[----:B------:R-:W-:Y:S02]  /*29a0*/  IMAD R24, R6, 0x8, R5 ;  /* 0x0000000806187824 */ /* 0x000fe400078e0205 */
[----:B------:R-:W-:Y:S02]  /*29b0*/  FMUL.FTZ R5, R84, c[0x0][0x320] ;  /* 0x0000c80054057a20 */ /* 0x000fe40000410000 */
[----:B------:R-:W-:Y:S01]  /*29c0*/  @P1 IMAD.HI.U32 R6, R24, c[0x0][0x2c8], RZ ;  /* 0x0000b20018061a27 */ /* 0x000fe200078e00ff */
[----:B------:R3:W-:Y:S01]  /*29d0*/  STL [R1+0x1c], R24 ;  /* 0x00001c1801007387 */ /* 0x0007e20000100800 */
[----:B------:R5:W1:Y:S02]  /*29e0*/  MUFU.TANH R12, R5 ;  /* 0x00000005000c7308 */ /* 0x000a640000002400 */
[----:B-----5:R-:W-:-:S06]  /*29f0*/  FMUL.FTZ R5, R85, c[0x0][0x320] ;  /* 0x0000c80055057a20 */ /* 0x020fcc0000410000 */
[----:B------:R5:W1:Y:S01]  /*2a00*/  MUFU.TANH R11, R5 ;  /* 0x00000005000b7308 */ /* 0x000a620000002400 */
[----:B---3--:R-:W-:Y:S02]  /*2a10*/  @P0 SHF.R.U32.HI R24, RZ, c[0x0][0x2cc], R6 ;  /* 0x0000b300ff180a19 */ /* 0x008fe40000011606 */
[----:B------:R-:W-:-:S03]  /*2a20*/  PLOP3.LUT P0, PT, PT, PT, UP1, 0x40, 0x0 ;  /* 0x000000000000781c */ /* 0x000fc60003f0e818 */
[----:B------:R-:W3:Y:S01]  /*2a30*/  SHFL.IDX PT, R6, R24, RZ, 0x1c1f ;  /* 0x001c1fff18067589 */ /* 0x000ee200000e0000 */
[----:B-----5:R-:W-:-:S04]  /*2a40*/  FMUL.FTZ R5, R64, c[0x0][0x320] ;  /* 0x0000c80040057a20 */ /* 0x020fc80000410000 */
[----:B------:R5:W1:Y:S02]  /*2a50*/  MUFU.TANH R10, R5 ;  /* 0x00000005000a7308 */ /* 0x000a640000002400 */
[----:B-----5:R-:W-:-:S06]  /*2a60*/  LOP3.LUT R5, R9, 0x7ffffffc, RZ, 0xc0, !PT ;  /* 0x7ffffffc09057812 */ /* 0x020fcc00078ec0ff */
[----:B------:R-:W1:Y:S01]  /*2a70*/  MUFU.TANH R9, R8 ;  /* 0x0000000800097308 */ /* 0x000e620000002400 */
[----:B------:R-:W-:Y:S01]  /*2a80*/  IADD3 R4, R4, -R5, RZ ;  /* 0x8000000504047210 */ /* 0x000fe20007ffe0ff */
[----:B------:R-:W-:-:S03]  /*2a90*/  FMUL.FTZ R5, R88, c[0x0][0x320] ;  /* 0x0000c80058057a20 */ /* 0x000fc60000410000 */
[----:B------:R-:W-:-:S03]  /*2aa0*/  SHF.L.U32 R36, R4, 0x1, RZ ;  /* 0x0000000104247819 */ /* 0x000fc600000006ff */
[----:B------:R5:W1:Y:S01]  /*2ab0*/  MUFU.TANH R8, R5 ;  /* 0x0000000500087308 */ /* 0x000a620000002400 */
[----:B------:R-:W-:Y:S01]  /*2ac0*/  IADD3 R4, R7, -c[0x0][0x168], -R36 ;  /* 0x80005a0007047a10 */ /* 0x000fe20007ffe824 */
[----:B------:R1:W-:Y:S01]  /*2ad0*/  STL [R1+0x18], R36 ;  /* 0x0000182401007387 */ /* 0x0003e20000100800 */
[----:B------:R-:W-:Y:S02]  /*2ae0*/  IADD3 R34, -R36, c[0x0][0x1d0], R20 ;  /* 0x0000740024227a10 */ /* 0x000fe40007ffe114 */
[C---:B------:R-:W-:Y:S02]  /*2af0*/  IADD3 R33, R4.reuse, c[0x0][0x328], RZ ;  /* 0x0000ca0004217a10 */ /* 0x040fe40007ffe0ff */
[----:B------:R-:W-:-:S04]  /*2b00*/  IADD3 R35, R4, UR11, RZ ;  /* 0x0000000b04237c10 */ /* 0x000fc8000fffe0ff */
[----:B---3--:R-:W-:Y:S01]  /*2b10*/  IADD3 R4, R35, R6, RZ ;  /* 0x0000000623047210 */ /* 0x008fe20007ffe0ff */
[----:B-----5:R-:W-:-:S05]  /*2b20*/  IMAD.IADD R5, R33, 0x1, R6 ;  /* 0x0000000121057824 */ /* 0x020fca00078e0206 */
[----:B------:R-:W-:Y:S02]  /*2b30*/  IMNMX R5, R5, R34, PT ;  /* 0x0000002205057217 */ /* 0x000fe40003800200 */
[----:B-1----:R-:W-:Y:S01]  /*2b40*/  IADD3 R36, R20, -R36, RZ ;  /* 0x8000002414247210 */ /* 0x002fe20007ffe0ff */
[----:B------:R-:W-:Y:S05]  /*2b50*/  @P0 BRA `(.L_x_145) ;  /* 0x0000015000000947 */ /* 0x000fea0003800000 */
[----:B--2-4-:R-:W-:Y:S01]  /*2b60*/  IADD3 R6, R6, c[0x0][0x1d0], RZ ;  /* 0x0000740006067a10 */ /* 0x014fe20007ffe0ff */
[----:B------:R-:W-:Y:S03]  /*2b70*/  BSSY B0, `(.L_x_146) ;  /* 0x000000f000007945 */ /* 0x000fe60003800000 */
[----:B------:R-:W-:-:S04]  /*2b80*/  IADD3 R6, R6, -c[0x0][0x168], RZ ;  /* 0x80005a0006067a10 */ /* 0x000fc80007ffe0ff */
[----:B------:R-:W-:-:S13]  /*2b90*/  ISETP.GT.AND P0, PT, R6, -0x1, PT ;  /* 0xffffffff0600780c */ /* 0x000fda0003f04270 */
[----:B------:R-:W-:Y:S05]  /*2ba0*/  @P0 BRA `(.L_x_147) ;  /* 0x0000007000000947 */ /* 0x000fea0003800000 */
[----:B------:R-:W-:Y:S01]  /*2bb0*/  IMAD.MOV.U32 R7, RZ, RZ, c[0x0][0x32c] ;  /* 0x0000cb00ff077624 */ /* 0x000fe200078e00ff */
[----:B------:R-:W-:-:S04]  /*2bc0*/  LOP3.LUT R6, RZ, R6, RZ, 0x33, !PT ;  /* 0x00000006ff067212 */ /* 0x000fc800078e33ff */
[----:B------:R-:W-:-:S13]  /*2bd0*/  ISETP.NE.AND P0, PT, R7, 0x1, PT ;  /* 0x000000010700780c */ /* 0x000fda0003f05270 */
[----:B------:R-:W-:-:S05]  /*2be0*/  @P0 IMAD.HI.U32 R7, R6, c[0x0][0x330], RZ ;  /* 0x0000cc0006070a27 */ /* 0x000fca00078e00ff */
[----:B------:R-:W-:-:S04]  /*2bf0*/  @P0 SHF.R.U32.HI R6, RZ, c[0x0][0x334], R7 ;  /* 0x0000cd00ff060a19 */ /* 0x000fc80000011607 */
[----:B------:R-:W-:Y:S01]  /*2c00*/  LOP3.LUT R6, RZ, R6, RZ, 0x33, !PT ;  /* 0x00000006ff067212 */ /* 0x000fe200078e33ff */
[----:B------:R-:W-:Y:S05]  /*2c10*/  BRA `(.L_x_148) ;  /* 0x0000004000007947 */ /* 0x000fea0003800000 */
.L_x_147:
[----:B------:R-:W-:-:S04]  /*2c20*/  MOV R7, c[0x0][0x32c] ;  /* 0x0000cb0000077a02 */ /* 0x000fc80000000f00 */
[----:B------:R-:W-:-:S13]  /*2c30*/  ISETP.NE.AND P0, PT, R7, 0x1, PT ;  /* 0x000000010700780c */ /* 0x000fda0003f05270 */
[----:B------:R-:W-:-:S05]  /*2c40*/  @P0 IMAD.HI.U32 R7, R6, c[0x0][0x330], RZ ;  /* 0x0000cc0006070a27 */ /* 0x000fca00078e00ff */
[----:B------:R-:W-:Y:S02]  /*2c50*/  @P0 SHF.R.U32.HI R6, RZ, c[0x0][0x334], R7 ;  /* 0x0000cd00ff060a19 */ /* 0x000fe40000011607 */
.L_x_148:
[----:B------:R-:W-:Y:S05]  /*2c60*/  BSYNC B0 ;  /* 0x0000000000007941 */ /* 0x000fea0003800000 */
.L_x_146:
[----:B------:R-:W-:-:S05]  /*2c70*/  IMAD R6, R6, c[0x0][0x32c], R36 ;  /* 0x0000cb0006067a24 */ /* 0x000fca00078e0224 */
[----:B------:R-:W-:Y:S02]  /*2c80*/  IADD3 R7, R6, c[0x0][0x32c], RZ ;  /* 0x0000cb0006077a10 */ /* 0x000fe40007ffe0ff */
[----:B------:R-:W-:Y:S02]  /*2c90*/  IMNMX R4, R4, R6, !PT ;  /* 0x0000000604047217 */ /* 0x000fe40007800200 */
[----:B------:R-:W-:Y:S02]  /*2ca0*/  IMNMX R5, R5, R7, PT ;  /* 0x0000000705057217 */ /* 0x000fe40003800200 */
.L_x_145:
[C---:B--2-4-:R-:W-:Y:S01]  /*2cb0*/  ISETP.GE.AND P0, PT, R20.reuse, 0x9, PT ;  /* 0x000000091400780c */ /* 0x054fe20003f06270 */
[----:B------:R-:W1:Y:S01]  /*2cc0*/  SHFL.IDX PT, R6, R24, 0x1, 0x1c1f ;  /* 0x003c1f0018067f89 */ /* 0x000e6200000e0000 */
[----:B------:R-:W-:Y:S02]  /*2cd0*/  ISETP.GE.AND P1, PT, R20, 0x2, PT ;  /* 0x000000021400780c */ /* 0x000fe40003f26270 */
[----:B------:R-:W-:Y:S02]  /*2ce0*/  P2R R54, PR, RZ, 0x1 ;  /* 0x00000001ff367803 */ /* 0x000fe40000000000 */
[----:B------:R-:W-:-:S02]  /*2cf0*/  ISETP.GT.AND P0, PT, R4, 0x8, !P0 ;  /* 0x000000080400780c */ /* 0x000fc40004704270 */
[----:B------:R-:W-:Y:S02]  /*2d00*/  P2R R55, PR, RZ, 0x2 ;  /* 0x00000002ff377803 */ /* 0x000fe40000000000 */
[----:B------:R-:W-:Y:S02]  /*2d10*/  ISETP.LT.OR P0, PT, R5, 0x9, P0 ;  /* 0x000000090500780c */ /* 0x000fe40000701670 */
[----:B------:R-:W-:Y:S02]  /*2d20*/  ISETP.GT.AND P1, PT, R4, 0x1, !P1 ;  /* 0x000000010400780c */ /* 0x000fe40004f24270 */
[----:B------:R-:W-:Y:S02]  /*2d30*/  ISETP.GE.AND P2, PT, R20, 0x11, PT ;  /* 0x000000111400780c */ /* 0x000fe40003f46270 */
[----:B------:R-:W-:Y:S02]  /*2d40*/  FSEL R69, R31, -INF , !P0 ;  /* 0xff8000001f457808 */ /* 0x000fe40004000000 */
[----:B------:R-:W-:-:S02]  /*2d50*/  ISETP.LT.OR P1, PT, R5, 0x2, P1 ;  /* 0x000000020500780c */ /* 0x000fc40000f21670 */
[----:B------:R-:W-:Y:S02]  /*2d60*/  ISETP.GT.AND P0, PT, R4, 0x10, !P2 ;  /* 0x000000100400780c */ /* 0x000fe40005704270 */
[----:B------:R-:W-:Y:S02]  /*2d70*/  ISETP.GE.AND P3, PT, R20, 0xa, PT ;  /* 0x0000000a1400780c */ /* 0x000fe40003f66270 */
[----:B------:R-:W-:Y:S02]  /*2d80*/  FSEL R61, R32, -INF , !P1 ;  /* 0xff800000203d7808 */ /* 0x000fe40004800000 */
[----:B------:R-:W-:Y:S02]  /*2d90*/  P2R R52, PR, RZ, 0x4 ;  /* 0x00000004ff347803 */ /* 0x000fe40000000000 */
[----:B------:R-:W-:Y:S02]  /*2da0*/  ISETP.LT.OR P0, PT, R5, 0x11, P0 ;  /* 0x000000110500780c */ /* 0x000fe40000701670 */
[----:B------:R-:W-:-:S02]  /*2db0*/  ISETP.GT.AND P1, PT, R4, 0x9, !P3 ;  /* 0x000000090400780c */ /* 0x000fc40005f24270 */
[----:B------:R-:W-:Y:S02]  /*2dc0*/  ISETP.GE.AND P2, PT, R20, 0x12, PT ;  /* 0x000000121400780c */ /* 0x000fe40003f46270 */
[----:B------:R-:W-:Y:S02]  /*2dd0*/  FSEL R76, R29, -INF , !P0 ;  /* 0xff8000001d4c7808 */ /* 0x000fe40004000000 */
[C---:B------:R-:W-:Y:S02]  /*2de0*/  ISETP.LT.OR P1, PT, R5.reuse, 0xa, P1 ;  /* 0x0000000a0500780c */ /* 0x040fe40000f21670 */
[----:B------:R-:W-:Y:S02]  /*2df0*/  ISETP.GT.AND P0, PT, R4, 0x11, !P2 ;  /* 0x000000110400780c */ /* 0x000fe40005704270 */
[----:B------:R-:W-:Y:S02]  /*2e00*/  FSEL R68, R30, -INF , !P1 ;  /* 0xff8000001e447808 */ /* 0x000fe40004800000 */
[----:B------:R-:W-:-:S02]  /*2e10*/  ISETP.LT.OR P0, PT, R5, 0x12, P0 ;  /* 0x000000120500780c */ /* 0x000fc40000701670 */
[----:B------:R-:W-:Y:S02]  /*2e20*/  ISETP.GE.AND P1, PT, R20, 0x19, PT ;  /* 0x000000191400780c */ /* 0x000fe40003f26270 */
[----:B------:R-:W-:Y:S02]  /*2e30*/  FSEL R77, R28, -INF , !P0 ;  /* 0xff8000001c4d7808 */ /* 0x000fe40004000000 */
[----:B------:R-:W-:Y:S02]  /*2e40*/  ISETP.GT.AND P0, PT, R4, 0x18, !P1 ;  /* 0x000000180400780c */ /* 0x000fe40004f04270 */
[----:B------:R-:W-:Y:S02]  /*2e50*/  P2R R50, PR, RZ, 0x2 ;  /* 0x00000002ff327803 */ /* 0x000fe40000000000 */
[----:B------:R-:W-:Y:S02]  /*2e60*/  ISETP.LT.OR P0, PT, R5, 0x19, P0 ;  /* 0x000000190500780c */ /* 0x000fe40000701670 */
[----:B------:R-:W-:-:S02]  /*2e70*/  ISETP.GE.AND P1, PT, R20, 0x1a, PT ;  /* 0x0000001a1400780c */ /* 0x000fc40003f26270 */
[----:B------:R-:W-:Y:S02]  /*2e80*/  FSEL R84, R27, -INF , !P0 ;  /* 0xff8000001b547808 */ /* 0x000fe40004000000 */
[----:B------:R-:W-:Y:S02]  /*2e90*/  ISETP.GT.AND P0, PT, R4, 0x19, !P1 ;  /* 0x000000190400780c */ /* 0x000fe40004f04270 */
[----:B------:R-:W-:Y:S02]  /*2ea0*/  P2R R49, PR, RZ, 0x2 ;  /* 0x00000002ff317803 */ /* 0x000fe40000000000 */
[----:B------:R-:W-:Y:S02]  /*2eb0*/  ISETP.LT.OR P0, PT, R5, 0x1a, P0 ;  /* 0x0000001a0500780c */ /* 0x000fe40000701670 */
[----:B------:R-:W-:Y:S02]  /*2ec0*/  ISETP.GE.AND P1, PT, R20, 0x21, PT ;  /* 0x000000211400780c */ /* 0x000fe40003f26270 */
[----:B------:R-:W-:-:S02]  /*2ed0*/  FSEL R85, R26, -INF , !P0 ;  /* 0xff8000001a557808 */ /* 0x000fc40004000000 */
[----:B------:R-:W-:Y:S02]  /*2ee0*/  ISETP.GT.AND P0, PT, R4, 0x20, !P1 ;  /* 0x000000200400780c */ /* 0x000fe40004f04270 */
[----:B------:R-:W-:Y:S02]  /*2ef0*/  P2R R48, PR, RZ, 0x2 ;  /* 0x00000002ff307803 */ /* 0x000fe40000000000 */
[----:B------:R-:W-:Y:S02]  /*2f00*/  ISETP.LT.OR P0, PT, R5, 0x21, P0 ;  /* 0x000000210500780c */ /* 0x000fe40000701670 */
[----:B------:R-:W-:Y:S02]  /*2f10*/  ISETP.GE.AND P1, PT, R20, 0x22, PT ;  /* 0x000000221400780c */ /* 0x000fe40003f26270 */
[----:B------:R-:W-:Y:S02]  /*2f20*/  FSEL R108, R25, -INF , !P0 ;  /* 0xff800000196c7808 */ /* 0x000fe40004000000 */
[----:B------:R-:W-:-:S02]  /*2f30*/  ISETP.GT.AND P0, PT, R4, 0x21, !P1 ;  /* 0x000000210400780c */ /* 0x000fc40004f04270 */
[----:B------:R-:W-:Y:S02]  /*2f40*/  P2R R47, PR, RZ, 0x2 ;  /* 0x00000002ff2f7803 */ /* 0x000fe40000000000 */
[----:B------:R-:W-:Y:S02]  /*2f50*/  ISETP.LT.OR P0, PT, R5, 0x22, P0 ;  /* 0x000000220500780c */ /* 0x000fe40000701670 */
[----:B------:R-:W-:Y:S02]  /*2f60*/  ISETP.GE.AND P1, PT, R20, 0x29, PT ;  /* 0x000000291400780c */ /* 0x000fe40003f26270 */
[----:B------:R-:W-:Y:S02]  /*2f70*/  FSEL R120, R23, -INF , !P0 ;  /* 0xff80000017787808 */ /* 0x000fe40004000000 */
[----:B------:R-:W-:Y:S02]  /*2f80*/  ISETP.GT.AND P0, PT, R4, 0x28, !P1 ;  /* 0x000000280400780c */ /* 0x000fe40004f04270 */
[----:B------:R-:W-:-:S02]  /*2f90*/  P2R R46, PR, RZ, 0x2 ;  /* 0x00000002ff2e7803 */ /* 0x000fc40000000000 */
[C---:B------:R-:W-:Y:S02]  /*2fa0*/  ISETP.LT.OR P0, PT, R5.reuse, 0x29, P0 ;  /* 0x000000290500780c */ /* 0x040fe40000701670 */
[----:B------:R-:W-:Y:S02]  /*2fb0*/  ISETP.GE.AND P1, PT, R20, 0x2a, PT ;  /* 0x0000002a1400780c */ /* 0x000fe40003f26270 */
[----:B------:R-:W-:Y:S02]  /*2fc0*/  FSEL R121, R22, -INF , !P0 ;  /* 0xff80000016797808 */ /* 0x000fe40004000000 */
[----:B------:R-:W-:Y:S02]  /*2fd0*/  ISETP.GT.AND P0, PT, R4, 0x29, !P1 ;  /* 0x000000290400780c */ /* 0x000fe40004f04270 */
[----:B------:R-:W-:Y:S02]  /*2fe0*/  P2R R45, PR, RZ, 0x2 ;  /* 0x00000002ff2d7803 */ /* 0x000fe40000000000 */
        /* <DEDUP_REMOVED lines=14> */
[----:B------:R-:W-:Y:S02]  /*30d0*/  ISETP.GE.AND P5, PT, R20, 0x3a, PT ;  /* 0x0000003a1400780c */ /* 0x000fe40003fa6270 */
[----:B------:R-:W-:Y:S02]  /*30e0*/  ISETP.LT.OR P0, PT, R5, 0x39, P0 ;  /* 0x000000390500780c */ /* 0x000fe40000701670 */
[----:B------:R-:W-:Y:S02]  /*30f0*/  P2R R53, PR, RZ, 0x8 ;  /* 0x00000008ff357803 */ /* 0x000fe40000000000 */
[----:B------:R-:W-:Y:S02]  /*3100*/  FSEL R146, R18, -INF , !P0 ;  /* 0xff80000012927808 */ /* 0x000fe40004000000 */
[----:B------:R-:W-:-:S02]  /*3110*/  ISETP.GT.AND P0, PT, R4, 0x39, !P5 ;  /* 0x000000390400780c */ /* 0x000fc40006f04270 */
[----:B------:R-:W-:Y:S02]  /*3120*/  ISETP.GE.AND P3, PT, R20, 0x41, PT ;  /* 0x000000411400780c */ /* 0x000fe40003f66270 */
[----:B------:R-:W-:Y:S02]  /*3130*/  ISETP.LT.OR P0, PT, R5, 0x3a, P0 ;  /* 0x0000003a0500780c */ /* 0x000fe40000701670 */
[----:B------:R-:W-:Y:S02]  /*3140*/  P2R R51, PR, RZ, 0x4 ;  /* 0x00000004ff337803 */ /* 0x000fe40000000000 */
[----:B------:R-:W-:Y:S02]  /*3150*/  FSEL R147, R17, -INF , !P0 ;  /* 0xff80000011937808 */ /* 0x000fe40004000000 */
[----:B------:R-:W-:Y:S02]  /*3160*/  ISETP.GT.AND P0, PT, R4, 0x40, !P3 ;  /* 0x000000400400780c */ /* 0x000fe40005f04270 */
[----:B------:R-:W-:-:S02]  /*3170*/  ISETP.GE.AND P2, PT, R20, 0x42, PT ;  /* 0x000000421400780c */ /* 0x000fc40003f46270 */
[C---:B------:R-:W-:Y:S02]  /*3180*/  ISETP.LT.OR P0, PT, R5.reuse, 0x41, P0 ;  /* 0x000000410500780c */ /* 0x040fe40000701670 */
[----:B------:R-:W-:Y:S02]  /*3190*/  P2R R42, PR, RZ, 0x2 ;  /* 0x00000002ff2a7803 */ /* 0x000fe40000000000 */
[----:B------:R-:W-:Y:S02]  /*31a0*/  FSEL R207, R16, -INF , !P0 ;  /* 0xff80000010cf7808 */ /* 0x000fe40004000000 */
[----:B------:R-:W-:Y:S02]  /*31b0*/  ISETP.GT.AND P0, PT, R4, 0x41, !P2 ;  /* 0x000000410400780c */ /* 0x000fe40005704270 */
[----:B------:R-:W-:Y:S02]  /*31c0*/  ISETP.GE.AND P1, PT, R20, 0x49, PT ;  /* 0x000000491400780c */ /* 0x000fe40003f26270 */
[----:B------:R-:W-:-:S02]  /*31d0*/  ISETP.LT.OR P0, PT, R5, 0x42, P0 ;  /* 0x000000420500780c */ /* 0x000fc40000701670 */
[----:B------:R-:W-:Y:S02]  /*31e0*/  P2R R41, PR, RZ, 0x2 ;  /* 0x00000002ff297803 */ /* 0x000fe40000000000 */
[----:B------:R-:W-:Y:S02]  /*31f0*/  FSEL R228, R15, -INF , !P0 ;  /* 0xff8000000fe47808 */ /* 0x000fe40004000000 */
[----:B------:R-:W-:Y:S02]  /*3200*/  ISETP.GT.AND P0, PT, R4, 0x48, !P1 ;  /* 0x000000480400780c */ /* 0x000fe40004f04270 */
[----:B------:R-:W-:Y:S02]  /*3210*/  ISETP.GE.AND P1, PT, R20, 0x4a, PT ;  /* 0x0000004a1400780c */ /* 0x000fe40003f26270 */
[----:B------:R-:W-:Y:S02]  /*3220*/  ISETP.LT.OR P0, PT, R5, 0x49, P0 ;  /* 0x000000490500780c */ /* 0x000fe40000701670 */
[----:B------:R-:W-:-:S02]  /*3230*/  P2R R40, PR, RZ, 0x2 ;  /* 0x00000002ff287803 */ /* 0x000fc40000000000 */
[----:B------:R-:W-:Y:S02]  /*3240*/  FSEL R226, R14, -INF , !P0 ;  /* 0xff8000000ee27808 */ /* 0x000fe40004000000 */
[----:B------:R-:W-:Y:S02]  /*3250*/  ISETP.GT.AND P0, PT, R4, 0x49, !P1 ;  /* 0x000000490400780c */ /* 0x000fe40004f04270 */
[----:B------:R-:W-:Y:S02]  /*3260*/  ISETP.GE.AND P1, PT, R20, 0x51, PT ;  /* 0x000000511400780c */ /* 0x000fe40003f26270 */
[----:B------:R-:W-:Y:S02]  /*3270*/  ISETP.LT.OR P0, PT, R5, 0x4a, P0 ;  /* 0x0000004a0500780c */ /* 0x000fe40000701670 */
[----:B------:R-:W-:Y:S02]  /*3280*/  P2R R39, PR, RZ, 0x2 ;  /* 0x00000002ff277803 */ /* 0x000fe40000000000 */
[----:B------:R-:W-:-:S02]  /*3290*/  FSEL R229, R13, -INF , !P0 ;  /* 0xff8000000de57808 */ /* 0x000fc40004000000 */
[----:B------:R-:W-:Y:S02]  /*32a0*/  ISETP.GT.AND P0, PT, R4, 0x50, !P1 ;  /* 0x000000500400780c */ /* 0x000fe40004f04270 */
[C---:B------:R-:W-:Y:S02]  /*32b0*/  ISETP.GE.AND P1, PT, R20.reuse, 0x52, PT ;  /* 0x000000521400780c */ /* 0x040fe40003f26270 */
        /* <DEDUP_REMOVED lines=8> */
[----:B------:R-:W-:-:S04]  /*3340*/  ISETP.GT.AND P0, PT, R4, 0x58, !P4 ;  /* 0x000000580400780c */ /* 0x000fc80006704270 */
[----:B------:R-:W-:-:S04]  /*3350*/  ISETP.LT.OR P0, PT, R5, 0x59, P0 ;  /* 0x000000590500780c */ /* 0x000fc80000701670 */
[----:B------:R-:W-:Y:S02]  /*3360*/  FSEL R238, R10, -INF , !P0 ;  /* 0xff8000000aee7808 */ /* 0x000fe40004000000 */
[----:B------:R-:W-:-:S04]  /*3370*/  ISETP.GT.AND P0, PT, R4, RZ, !P1 ;  /* 0x000000ff0400720c */ /* 0x000fc80004f04270 */
[----:B------:R-:W-:-:S04]  /*3380*/  ISETP.LT.OR P0, PT, R5, 0x1, P0 ;  /* 0x000000010500780c */ /* 0x000fc80000701670 */
[----:B------:R-:W-:Y:S02]  /*3390*/  FSEL R60, R37, -INF , !P0 ;  /* 0xff800000253c7808 */ /* 0x000fe40004000000 */
[----:B------:R-:W-:-:S04]  /*33a0*/  ISETP.GE.AND P0, PT, R20, 0x5a, PT ;  /* 0x0000005a1400780c */ /* 0x000fc80003f06270 */
[----:B------:R-:W-:Y:S02]  /*33b0*/  P2R R37, PR, RZ, 0x1 ;  /* 0x00000001ff257803 */ /* 0x000fe40000000000 */
[----:B------:R-:W-:Y:S01]  /*33c0*/  ISETP.GT.AND P0, PT, R4, 0x59, !P0 ;  /* 0x000000590400780c */ /* 0x000fe20004704270 */
[----:B------:R-:W-:-:S03]  /*33d0*/  FMUL.FTZ R4, R59, c[0x0][0x320] ;  /* 0x0000c8003b047a20 */ /* 0x000fc60000410000 */
[----:B------:R-:W-:Y:S01]  /*33e0*/  ISETP.LT.OR P0, PT, R5, 0x5a, P0 ;  /* 0x0000005a0500780c */ /* 0x000fe20000701670 */
[----:B------:R2:W3:Y:S01]  /*33f0*/  MUFU.TANH R32, R4 ;  /* 0x0000000400207308 */ /* 0x0004e20000002400 */
[----:B------:R-:W-:Y:S02]  /*3400*/  FMUL.FTZ R5, R103, c[0x0][0x320] ;  /* 0x0000c80067057a20 */ /* 0x000fe40000410000 */
[----:B------:R-:W-:Y:S02]  /*3410*/  FSEL R240, R9, -INF , !P0 ;  /* 0xff80000009f07808 */ /* 0x000fe40004000000 */
[----:B------:R-:W-:-:S03]  /*3420*/  PLOP3.LUT P0, PT, PT, PT, UP1, 0x40, 0x0 ;  /* 0x000000000000781c */ /* 0x000fc60003f0e818 */
[----:B------:R1:W4:Y:S01]  /*3430*/  MUFU.TANH R12, R5 ;  /* 0x00000005000c7308 */ /* 0x0003220000002400 */
[----:B--2---:R-:W-:-:S07]  /*3440*/  FMUL.FTZ R4, R82, c[0x0][0x320] ;  /* 0x0000c80052047a20 */ /* 0x004fce0000410000 */
[----:B------:R2:W2:Y:S01]  /*3450*/  MUFU.TANH R31, R4 ;  /* 0x00000004001f7308 */ /* 0x0004a20000002400 */
[----:B-1----:R-:W-:-:S05]  /*3460*/  IMAD.IADD R5, R33, 0x1, R6 ;  /* 0x0000000121057824 */ /* 0x002fca00078e0206 */
[----:B------:R-:W-:Y:S01]  /*3470*/  IMNMX R5, R5, R34, PT ;  /* 0x0000002205057217 */ /* 0x000fe20003800200 */
[----:B--2---:R-:W-:-:S04]  /*3480*/  FMUL.FTZ R4, R83, c[0x0][0x320] ;  /* 0x0000c80053047a20 */ /* 0x004fc80000410000 */
[----:B------:R1:W2:Y:S02]  /*3490*/  MUFU.TANH R30, R4 ;  /* 0x00000004001e7308 */ /* 0x0002a40000002400 */
        /* <DEDUP_REMOVED lines=40> */
[----:B-1----:R-:W-:Y:S01]  /*3720*/  IMAD.IADD R4, R35, 0x1, R6 ;  /* 0x0000000123047824 */ /* 0x002fe200078e0206 */
[----:B------:R-:W-:Y:S05]  /*3730*/  @P0 BRA `(.L_x_149) ;  /* 0x0000015000000947 */ /* 0x000fea0003800000 */
[----:B--234-:R-:W-:Y:S01]  /*3740*/  IADD3 R6, R6, c[0x0][0x1d0], RZ ;  /* 0x0000740006067a10 */ /* 0x01cfe20007ffe0ff */
        /* <DEDUP_REMOVED lines=11> */
.L_x_151:
[----:B------:R-:W-:-:S04]  /*3800*/  MOV R7, c[0x0][0x32c] ;  /* 0x0000cb0000077a02 */ /* 0x000fc80000000f00 */
[----:B------:R-:W-:-:S13]  /*3810*/  ISETP.NE.AND P0, PT, R7, 0x1, PT ;  /* 0x000000010700780c */ /* 0x000fda0003f05270 */
[----:B------:R-:W-:-:S05]  /*3820*/  @P0 IMAD.HI.U32 R7, R6, c[0x0][0x330], RZ ;  /* 0x0000cc0006070a27 */ /* 0x000fca00078e00ff */
[----:B------:R-:W-:Y:S02]  /*3830*/  @P0 SHF.R.U32.HI R6, RZ, c[0x0][0x334], R7 ;  /* 0x0000cd00ff060a19 */ /* 0x000fe40000011607 */
.L_x_152:
[----:B------:R-:W-:Y:S05]  /*3840*/  BSYNC B0 ;  /* 0x0000000000007941 */ /* 0x000fea0003800000 */
.L_x_150:
[----:B------:R-:W-:-:S05]  /*3850*/  IMAD R6, R6, c[0x0][0x32c], R36 ;  /* 0x0000cb0006067a24 */ /* 0x000fca00078e0224 */
[----:B------:R-:W-:Y:S02]  /*3860*/  IADD3 R7, R6, c[0x0][0x32c], RZ ;  /* 0x0000cb0006077a10 */ /* 0x000fe40007ffe0ff */
[----:B------:R-:W-:Y:S02]  /*3870*/  IMNMX R4, R4, R6, !PT ;  /* 0x0000000604047217 */ /* 0x000fe40007800200 */
[----:B------:R-:W-:Y:S02]  /*3880*/  IMNMX R5, R5, R7, PT ;  /* 0x0000000705057217 */ /* 0x000fe40003800200 */
.L_x_149:
[----:B--234-:R-:W-:Y:S01]  /*3890*/  ISETP.NE.AND P0, PT, R55, RZ, PT ;  /* 0x000000ff3700720c */ /* 0x01cfe20003f05270 */
[----:B------:R-:W1:Y:S03]  /*38a0*/  SHFL.IDX PT, R6, R24, 0x2, 0x1c1f ;  /* 0x005c1f0018067f89 */ /* 0x000e6600000e0000 */
[----:B------:R-:W-:-:S04]  /*38b0*/  ISETP.GT.AND P0, PT, R4, 0x1, !P0 ;  /* 0x000000010400780c */ /* 0x000fc80004704270 */
[----:B------:R-:W-:-:S04]  /*38c0*/  ISETP.LT.OR P0, PT, R5, 0x2, P0 ;  /* 0x000000020500780c */ /* 0x000fc80000701670 */
[----:B------:R-:W-:Y:S02]  /*38d0*/  FSEL R57, R16, -INF , !P0 ;  /* 0xff80000010397808 */ /* 0x000fe40004000000 */
[----:B------:R-:W-:-:S04]  /*38e0*/  ISETP.NE.AND P0, PT, R54, RZ, PT ;  /* 0x000000ff3600720c */ /* 0x000fc80003f05270 */
        /* <DEDUP_REMOVED lines=79> */
[----:B------:R-:W-:-:S04]  /*3de0*/  ISETP.GT.AND P0, PT, R4, RZ, !P1 ;  /* 0x000000ff0400720c */ /* 0x000fc80004f04270 */
[----:B------:R-:W-:-:S04]  /*3df0*/  ISETP.LT.OR P0, PT, R5, 0x1, P0 ;  /* 0x000000010500780c */ /* 0x000fc80000701670 */
[----:B------:R-:W-:Y:S02]  /*3e00*/  FSEL R56, R27, -INF , !P0 ;  /* 0xff8000001b387808 */ /* 0x000fe40004000000 */
[----:B------:R-:W-:-:S04]  /*3e10*/  ISETP.NE.AND P0, PT, R37, RZ, PT ;  /* 0x000000ff2500720c */ /* 0x000fc80003f05270 */
        /* <DEDUP_REMOVED lines=68> */
.L_x_155:
[----:B------:R-:W-:-:S04]  /*4260*/  MOV R7, c[0x0][0x32c] ;  /* 0x0000cb0000077a02 */ /* 0x000fc80000000f00 */
[----:B------:R-:W-:-:S13]  /*4270*/  ISETP.NE.AND P0, PT, R7, 0x1, PT ;  /* 0x000000010700780c */ /* 0x000fda0003f05270 */
[----:B------:R-:W-:-:S05]  /*4280*/  @P0 IMAD.HI.U32 R7, R6, c[0x0][0x330], RZ ;  /* 0x0000cc0006070a27 */ /* 0x000fca00078e00ff */
[----:B------:R-:W-:Y:S02]  /*4290*/  @P0 SHF.R.U32.HI R6, RZ, c[0x0][0x334], R7 ;  /* 0x0000cd00ff060a19 */ /* 0x000fe40000011607 */
.L_x_156:
[----:B------:R-:W-:Y:S05]  /*42a0*/  BSYNC B0 ;  /* 0x0000000000007941 */ /* 0x000fea0003800000 */
.L_x_154:
[----:B------:R-:W-:-:S05]  /*42b0*/  IMAD R6, R6, c[0x0][0x32c], R36 ;  /* 0x0000cb0006067a24 */ /* 0x000fca00078e0224 */
[----:B------:R-:W-:Y:S02]  /*42c0*/  IADD3 R7, R6, c[0x0][0x32c], RZ ;  /* 0x0000cb0006077a10 */ /* 0x000fe40007ffe0ff */
[----:B------:R-:W-:Y:S02]  /*42d0*/  IMNMX R4, R4, R6, !PT ;  /* 0x0000000604047217 */ /* 0x000fe40007800200 */
[----:B------:R-:W-:Y:S02]  /*42e0*/  IMNMX R5, R5, R7, PT ;  /* 0x0000000705057217 */ /* 0x000fe40003800200 */
.L_x_153:
        /* <DEDUP_REMOVED lines=93> */
[----:B-1----:R-:W-:Y:S02]  /*48c0*/  IMAD.IADD R5, R33, 0x1, R6 ;  /* 0x0000000121057824 */ /* 0x002fe400078e0206 */
[----:B------:R-:W-:Y:S02]  /*48d0*/  FSEL R239, R8, -INF , !P0 ;  /* 0xff80000008ef7808 */ /* 0x000fe40004000000 */
[----:B------:R-:W-:Y:S02]  /*48e0*/  PLOP3.LUT P0, PT, PT, PT, UP1, 0x40, 0x0 ;  /* 0x000000000000781c */ /* 0x000fe40003f0e818 */
[----:B------:R-:W-:Y:S01]  /*48f0*/  IMNMX R5, R5, R34, PT ;  /* 0x0000002205057217 */ /* 0x000fe20003800200 */
[----:B--2---:R-:W-:-:S04]  /*4900*/  FMUL.FTZ R4, R151, c[0x0][0x320] ;  /* 0x0000c80097047a20 */ /* 0x004fc80000410000 */
[----:B------:R1:W2:Y:S02]  /*4910*/  MUFU.TANH R25, R4 ;  /* 0x0000000400197308 */ /* 0x0002a40000002400 */
[----:B-1----:R-:W-:-:S06]  /*4920*/  FMUL.FTZ R4, R150, c[0x0][0x320] ;  /* 0x0000c80096047a20 */ /* 0x002fcc0000410000 */
[----:B------:R1:W4:Y:S02]  /*4930*/  MUFU.TANH R23, R4 ;  /* 0x0000000400177308 */ /* 0x0003240000002400 */
        /* <DEDUP_REMOVED lines=56> */
.L_x_159:
[----:B------:R-:W-:-:S04]  /*4cc0*/  MOV R7, c[0x0][0x32c] ;  /* 0x0000cb0000077a02 */ /* 0x000fc80000000f00 */
[----:B------:R-:W-:-:S13]  /*4cd0*/  ISETP.NE.AND P0, PT, R7, 0x1, PT ;  /* 0x000000010700780c */ /* 0x000fda0003f05270 */
[----:B------:R-:W-:-:S05]  /*4ce0*/  @P0 IMAD.HI.U32 R7, R6, c[0x0][0x330], RZ ;  /* 0x0000cc0006070a27 */ /* 0x000fca00078e00ff */
[----:B------:R-:W-:Y:S02]  /*4cf0*/  @P0 SHF.R.U32.HI R6, RZ, c[0x0][0x334], R7 ;  /* 0x0000cd00ff060a19 */ /* 0x000fe40000011607 */
.L_x_160:
[----:B------:R-:W-:Y:S05]  /*4d00*/  BSYNC B0 ;  /* 0x0000000000007941 */ /* 0x000fea0003800000 */
.L_x_158:
[----:B------:R-:W-:-:S05]  /*4d10*/  IMAD R6, R6, c[0x0][0x32c], R36 ;  /* 0x0000cb0006067a24 */ /* 0x000fca00078e0224 */
[----:B------:R-:W-:Y:S02]  /*4d20*/  IADD3 R7, R6, c[0x0][0x32c], RZ ;  /* 0x0000cb0006077a10 */ /* 0x000fe40007ffe0ff */
[----:B------:R-:W-:Y:S02]  /*4d30*/  IMNMX R4, R4, R6, !PT ;  /* 0x0000000604047217 */ /* 0x000fe40007800200 */
[----:B------:R-:W-:Y:S02]  /*4d40*/  IMNMX R5, R5, R7, PT ;  /* 0x0000000705057217 */ /* 0x000fe40003800200 */
.L_x_157:
[----:B--234-:R-:W-:Y:S01]  /*4d50*/  ISETP.NE.AND P0, PT, R55, RZ, PT ;  /* 0x000000ff3700720c */ /* 0x01cfe20003f05270 */
[----:B------:R-:W-:Y:S01]  /*4d60*/  IMAD.SHL.U32 R209, R0, 0x2, RZ ;  /* 0x0000000200d17824 */ /* 0x000fe200078e00ff */
[----:B------:R-:W-:Y:S01]  /*4d70*/  FMNMX.FTZ R72, R60, R61, !PT ;  /* 0x0000003d3c487209 */ /* 0x000fe20007810000 */
[----:B------:R-:W-:Y:S01]  /*4d80*/  STL [R1+0x50], R216 ;  /* 0x000050d801007387 */ /* 0x000fe20000100800 */
[----:B------:R-:W-:Y:S01]  /*4d90*/  ISETP.GT.AND P0, PT, R4, 0x1, !P0 ;  /* 0x000000010400780c */ /* 0x000fe20004704270 */
[--C-:B------:R-:W-:Y:S01]  /*4da0*/  IMAD R210, R3, 0x2, R209.reuse ;  /* 0x0000000203d27824 */ /* 0x100fe200078e02d1 */
[----:B------:R-:W-:Y:S01]  /*4db0*/  FMNMX.FTZ R72, R69, R72, !PT ;  /* 0x0000004845487209 */ /* 0x000fe20007810000 */
[----:B------:R-:W-:Y:S01]  /*4dc0*/  IMAD R212, R2, 0x2, R209 ;  /* 0x0000000202d47824 */ /* 0x000fe200078e02d1 */
[----:B------:R-:W-:Y:S01]  /*4dd0*/  ISETP.LT.OR P0, PT, R5, 0x2, P0 ;  /* 0x000000020500780c */ /* 0x000fe20000701670 */
[----:B------:R-:W-:Y:S01]  /*4de0*/  STL [R1+0x4c], R215 ;  /* 0x00004cd701007387 */ /* 0x000fe20000100800 */
[----:B------:R-:W-:Y:S01]  /*4df0*/  FMNMX.FTZ R72, R68, R72, !PT ;  /* 0x0000004844487209 */ /* 0x000fe20007810000 */
[----:B------:R-:W-:Y:S01]  /*4e00*/  ULDC.64 UR4, c[0x0][0x2c8] ;  /* 0x0000b20000047ab9 */ /* 0x000fe20000000a00 */
[----:B------:R-:W-:Y:S01]  /*4e10*/  FSEL R74, R14, -INF , !P0 ;  /* 0xff8000000e4a7808 */ /* 0x000fe20004000000 */
[----:B------:R-:W-:Y:S01]  /*4e20*/  STL [R1+0x48], R214 ;  /* 0x000048d601007387 */ /* 0x000fe20000100800 */
[----:B------:R-:W-:-:S02]  /*4e30*/  ISETP.NE.AND P0, PT, R54, RZ, PT ;  /* 0x000000ff3600720c */ /* 0x000fc40003f05270 */
[----:B------:R-:W-:Y:S01]  /*4e40*/  P2R R123, PR, RZ, 0x40 ;  /* 0x00000040ff7b7803 */ /* 0x000fe20000000000 */
[----:B------:R-:W-:Y:S01]  /*4e50*/  LDSM.16.MT88.4 R80, [R212+0x100] ;  /* 0x00010000d450783b */ /* 0x000fe20000004200 */
[----:B------:R-:W-:Y:S02]  /*4e60*/  ISETP.GT.AND P0, PT, R4, 0x8, !P0 ;  /* 0x000000080400780c */ /* 0x000fe40004704270 */
[----:B------:R-:W-:Y:S01]  /*4e70*/  FMNMX.FTZ R72, R76, R72, !PT ;  /* 0x000000484c487209 */ /* 0x000fe20007810000 */
[----:B------:R-:W-:Y:S01]  /*4e80*/  LDSM.16.MT88.4 R88, [R210+0x100] ;  /* 0x00010000d258783b */ /* 0x000fe20000004200 */
[----:B------:R-:W-:Y:S02]  /*4e90*/  ISETP.LT.OR P0, PT, R5, 0x9, P0 ;  /* 0x000000090500780c */ /* 0x000fe40000701670 */
[----:B------:R-:W-:Y:S01]  /*4ea0*/  ISETP.NE.AND P6, PT, R53, RZ, PT ;  /* 0x000000ff3500720c */ /* 0x000fe20003fc5270 */
[----:B------:R-:W-:Y:S01]  /*4eb0*/  LDSM.16.MT88.4 R104, [R209+0x900] ;  /* 0x00090000d168783b */ /* 0x000fe20000004200 */
[----:B------:R-:W-:-:S02]  /*4ec0*/  FSEL R112, R17, -INF , !P0 ;  /* 0xff80000011707808 */ /* 0x000fc40004000000 */
[----:B------:R-:W-:Y:S01]  /*4ed0*/  FMNMX.FTZ R72, R77, R72, !PT ;  /* 0x000000484d487209 */ /* 0x000fe20007810000 */
[----:B------:R-:W-:Y:S01]  /*4ee0*/  LDSM.16.MT88.4 R100, [R212+0x900] ;  /* 0x00090000d464783b */ /* 0x000fe20000004200 */
[----:B------:R-:W-:Y:S02]  /*4ef0*/  ISETP.GT.AND P0, PT, R4, 0x9, !P6 ;  /* 0x000000090400780c */ /* 0x000fe40007704270 */
[----:B------:R-:W-:Y:S01]  /*4f00*/  FMNMX.FTZ R72, R84, R72, !PT ;  /* 0x0000004854487209 */ /* 0x000fe20007810000 */
[----:B------:R-:W-:Y:S01]  /*4f10*/  LDSM.16.MT88.4 R96, [R210+0x900] ;  /* 0x00090000d260783b */ /* 0x000fe20000004200 */
[----:B------:R-:W-:Y:S02]  /*4f20*/  ISETP.LT.OR P0, PT, R5, 0xa, P0 ;  /* 0x0000000a0500780c */ /* 0x000fe40000701670 */
[----:B------:R-:W-:Y:S01]  /*4f30*/  FMNMX.FTZ R72, R85, R72, !PT ;  /* 0x0000004855487209 */ /* 0x000fe20007810000 */
[----:B------:R-:W-:Y:S01]  /*4f40*/  STL [R1+0x44], R213 ;  /* 0x000044d501007387 */ /* 0x000fe20000100800 */
[----:B------:R-:W-:-:S02]  /*4f50*/  FSEL R75, R16, -INF , !P0 ;  /* 0xff800000104b7808 */ /* 0x000fc40004000000 */
[----:B------:R-:W-:Y:S01]  /*4f60*/  ISETP.NE.AND P0, PT, R52, RZ, PT ;  /* 0x000000ff3400720c */ /* 0x000fe20003f05270 */
[----:B------:R-:W-:Y:S01]  /*4f70*/  STL [R1+0x40], R208 ;  /* 0x000040d001007387 */ /* 0x000fe20000100800 */
[----:B------:R-:W-:Y:S02]  /*4f80*/  FMNMX.FTZ R72, R108, R72, !PT ;  /* 0x000000486c487209 */ /* 0x000fe40007810000 */
[----:B------:R-:W-:Y:S01]  /*4f90*/  ISETP.GT.AND P0, PT, R4, 0x10, !P0 ;  /* 0x000000100400780c */ /* 0x000fe20004704270 */
[----:B------:R-:W-:Y:S01]  /*4fa0*/  LDSM.16.MT88.4 R160, [R212+0x1900] ;  /* 0x00190000d4a0783b */ /* 0x000fe20000004200 */
[----:B------:R-:W-:Y:S02]  /*4fb0*/  FMNMX.FTZ R72, R120, R72, !PT ;  /* 0x0000004878487209 */ /* 0x000fe40007810000 */
[----:B------:R-:W-:Y:S02]  /*4fc0*/  ISETP.LT.OR P0, PT, R5, 0x11, P0 ;  /* 0x000000110500780c */ /* 0x000fe40000701670 */
[----:B------:R-:W-:-:S02]  /*4fd0*/  FMNMX.FTZ R72, R121, R72, !PT ;  /* 0x0000004879487209 */ /* 0x000fc40007810000 */
[----:B------:R-:W-:Y:S02]  /*4fe0*/  FSEL R113, R8, -INF , !P0 ;  /* 0xff80000008717808 */ /* 0x000fe40004000000 */
[----:B------:R-:W-:Y:S02]  /*4ff0*/  ISETP.NE.AND P0, PT, R51, RZ, PT ;  /* 0x000000ff3300720c */ /* 0x000fe40003f05270 */
[----:B------:R-:W-:Y:S02]  /*5000*/  FMNMX.FTZ R72, R124, R72, !PT ;  /* 0x000000487c487209 */ /* 0x000fe40007810000 */
[----:B------:R-:W-:Y:S02]  /*5010*/  ISETP.GT.AND P0, PT, R4, 0x11, !P0 ;  /* 0x000000110400780c */ /* 0x000fe40004704270 */
[----:B------:R-:W-:Y:S02]  /*5020*/  FMNMX.FTZ R72, R129, R72, !PT ;  /* 0x0000004881487209 */ /* 0x000fe40007810000 */
[----:B------:R-:W-:-:S02]  /*5030*/  ISETP.LT.OR P0, PT, R5, 0x12, P0 ;  /* 0x000000120500780c */ /* 0x000fc40000701670 */
[----:B------:R-:W-:Y:S02]  /*5040*/  FMNMX.FTZ R72, R137, R72, !PT ;  /* 0x0000004889487209 */ /* 0x000fe40007810000 */
[----:B------:R-:W-:Y:S02]  /*5050*/  FSEL R115, R20, -INF , !P0 ;  /* 0xff80000014737808 */ /* 0x000fe40004000000 */
[----:B------:R-:W-:Y:S02]  /*5060*/  ISETP.NE.AND P0, PT, R50, RZ, PT ;  /* 0x000000ff3200720c */ /* 0x000fe40003f05270 */
[----:B------:R-:W-:Y:S02]  /*5070*/  FMNMX.FTZ R72, R146, R72, !PT ;  /* 0x0000004892487209 */ /* 0x000fe40007810000 */
[----:B------:R-:W-:Y:S02]  /*5080*/  FMNMX.FTZ R71, R56, R57, !PT ;  /* 0x0000003938477209 */ /* 0x000fe40007810000 */
[----:B------:R-:W-:-:S02]  /*5090*/  ISETP.GT.AND P0, PT, R4, 0x18, !P0 ;  /* 0x000000180400780c */ /* 0x000fc40004704270 */
[----:B------:R-:W-:Y:S02]  /*50a0*/  FMNMX.FTZ R72, R147, R72, !PT ;  /* 0x0000004893487209 */ /* 0x000fe40007810000 */
[----:B------:R-:W-:Y:S02]  /*50b0*/  FMNMX.FTZ R71, R58, R71, !PT ;  /* 0x000000473a477209 */ /* 0x000fe40007810000 */
[----:B------:R-:W-:Y:S02]  /*50c0*/  ISETP.LT.OR P0, PT, R5, 0x19, P0 ;  /* 0x000000190500780c */ /* 0x000fe40000701670 */
[----:B------:R-:W-:Y:S02]  /*50d0*/  FMNMX.FTZ R72, R207, R72, !PT ;  /* 0x00000048cf487209 */ /* 0x000fe40007810000 */
[----:B------:R-:W-:Y:S02]  /*50e0*/  FMNMX.FTZ R71, R59, R71, !PT ;  /* 0x000000473b477209 */ /* 0x000fe40007810000 */
[----:B------:R-:W-:-:S02]  /*50f0*/  FSEL R116, R21, -INF , !P0 ;  /* 0xff80000015747808 */ /* 0x000fc40004000000 */
[----:B------:R-:W-:Y:S02]  /*5100*/  FMNMX.FTZ R72, R228, R72, !PT ;  /* 0x00000048e4487209 */ /* 0x000fe40007810000 */
[----:B------:R-:W-:Y:S02]  /*5110*/  ISETP.NE.AND P0, PT, R49, RZ, PT ;  /* 0x000000ff3100720c */ /* 0x000fe40003f05270 */
[----:B------:R-:W-:Y:S02]  /*5120*/  FMNMX.FTZ R71, R64, R71, !PT ;  /* 0x0000004740477209 */ /* 0x000fe40007810000 */
[----:B------:R-:W-:Y:S02]  /*5130*/  FMNMX.FTZ R72, R226, R72, !PT ;  /* 0x00000048e2487209 */ /* 0x000fe40007810000 */
[----:B------:R-:W-:Y:S02]  /*5140*/  ISETP.GT.AND P0, PT, R4, 0x19, !P0 ;  /* 0x000000190400780c */ /* 0x000fe40004704270 */
[----:B------:R-:W-:-:S02]  /*5150*/  FMNMX.FTZ R71, R65, R71, !PT ;  /* 0x0000004741477209 */ /* 0x000fc40007810000 */
[----:B------:R-:W-:Y:S02]  /*5160*/  FMNMX.FTZ R72, R229, R72, !PT ;  /* 0x00000048e5487209 */ /* 0x000fe40007810000 */
[----:B------:R-:W-:Y:S02]  /*5170*/  ISETP.LT.OR P0, PT, R5, 0x1a, P0 ;  /* 0x0000001a0500780c */ /* 0x000fe40000701670 */
[----:B------:R-:W-:Y:S02]  /*5180*/  FMNMX.FTZ R71, R66, R71, !PT ;  /* 0x0000004742477209 */ /* 0x000fe40007810000 */
[----:B------:R-:W-:Y:S02]  /*5190*/  FMNMX.FTZ R72, R230, R72, !PT ;  /* 0x00000048e6487209 */ /* 0x000fe40007810000 */
[----:B------:R-:W-:Y:S02]  /*51a0*/  FSEL R118, R15, -INF , !P0 ;  /* 0xff8000000f767808 */ /* 0x000fe40004000000 */
[----:B------:R-:W-:-:S02]  /*51b0*/  ISETP.NE.AND P0, PT, R48, RZ, PT ;  /* 0x000000ff3000720c */ /* 0x000fc40003f05270 */
[----:B------:R-:W-:Y:S02]  /*51c0*/  FMNMX.FTZ R71, R67, R71, !PT ;  /* 0x0000004743477209 */ /* 0x000fe40007810000 */
[----:B------:R-:W-:Y:S02]  /*51d0*/  FMNMX.FTZ R72, R231, R72, !PT ;  /* 0x00000048e7487209 */ /* 0x000fe40007810000 */
[----:B------:R-:W-:Y:S02]  /*51e0*/  ISETP.GT.AND P0, PT, R4, 0x20, !P0 ;  /* 0x000000200400780c */ /* 0x000fe40004704270 */
[----:B------:R-:W-:Y:S02]  /*51f0*/  FMNMX.FTZ R71, R70, R71, !PT ;  /* 0x0000004746477209 */ /* 0x000fe40007810000 */
[----:B------:R-:W-:Y:S02]  /*5200*/  FMNMX.FTZ R72, R238, R72, !PT ;  /* 0x00000048ee487209 */ /* 0x000fe40007810000 */
[----:B------:R-:W-:-:S02]  /*5210*/  ISETP.LT.OR P0, PT, R5, 0x21, P0 ;  /* 0x000000210500780c */ /* 0x000fc40000701670 */
[----:B------:R-:W-:Y:S02]  /*5220*/  FMNMX.FTZ R71, R78, R71, !PT ;  /* 0x000000474e477209 */ /* 0x000fe40007810000 */
[----:B------:R-:W-:Y:S02]  /*5230*/  FMNMX.FTZ R72, R240, R72, !PT ;  /* 0x00000048f0487209 */ /* 0x000fe40007810000 */
[----:B------:R-:W-:Y:S02]  /*5240*/  FSEL R145, R13, -INF , !P0 ;  /* 0xff8000000d917808 */ /* 0x000fe40004000000 */
[----:B------:R-:W-:Y:S01]  /*5250*/  FMNMX.FTZ R71, R79, R71, !PT ;  /* 0x000000474f477209 */ /* 0x000fe20007810000 */
[----:B------:R-:W1:Y:S01]  /*5260*/  SHFL.BFLY PT, R6, R72, 0x2, 0x1f ;  /* 0x0c401f0048067f89 */ /* 0x000e6200000e0000 */
[----:B------:R-:W-:Y:S02]  /*5270*/  ISETP.NE.AND P0, PT, R47, RZ, PT ;  /* 0x000000ff2f00720c */ /* 0x000fe40003f05270 */
[----:B------:R-:W-:-:S02]  /*5280*/  FMNMX.FTZ R71, R117, R71, !PT ;  /* 0x0000004775477209 */ /* 0x000fc40007810000 */
[----:B------:R-:W-:Y:S02]  /*5290*/  ISETP.GT.AND P0, PT, R4, 0x21, !P0 ;  /* 0x000000210400780c */ /* 0x000fe40004704270 */
[----:B------:R-:W-:Y:S02]  /*52a0*/  FMNMX.FTZ R71, R125, R71, !PT ;  /* 0x000000477d477209 */ /* 0x000fe40007810000 */
[----:B------:R-:W-:Y:S02]  /*52b0*/  ISETP.LT.OR P0, PT, R5, 0x22, P0 ;  /* 0x000000220500780c */ /* 0x000fe40000701670 */
[----:B------:R-:W-:Y:S02]  /*52c0*/  FMNMX.FTZ R71, R126, R71, !PT ;  /* 0x000000477e477209 */ /* 0x000fe40007810000 */
[----:B------:R-:W-:Y:S02]  /*52d0*/  FSEL R144, R26, -INF , !P0 ;  /* 0xff8000001a907808 */ /* 0x000fe40004000000 */
[----:B------:R-:W-:-:S02]  /*52e0*/  ISETP.NE.AND P0, PT, R46, RZ, PT ;  /* 0x000000ff2e00720c */ /* 0x000fc40003f05270 */
[----:B------:R-:W-:Y:S02]  /*52f0*/  FMNMX.FTZ R71, R127, R71, !PT ;  /* 0x000000477f477209 */ /* 0x000fe40007810000 */
[----:B------:R-:W-:Y:S02]  /*5300*/  ISETP.GT.AND P0, PT, R4, 0x28, !P0 ;  /* 0x000000280400780c */ /* 0x000fe40004704270 */
[----:B------:R-:W-:Y:S02]  /*5310*/  FMNMX.FTZ R71, R132, R71, !PT ;  /* 0x0000004784477209 */ /* 0x000fe40007810000 */
[----:B------:R-:W-:Y:S02]  /*5320*/  ISETP.LT.OR P0, PT, R5, 0x29, P0 ;  /* 0x000000290500780c */ /* 0x000fe40000701670 */
[----:B------:R-:W-:Y:S02]  /*5330*/  FMNMX.FTZ R71, R196, R71, !PT ;  /* 0x00000047c4477209 */ /* 0x000fe40007810000 */
[----:B------:R-:W-:-:S02]  /*5340*/  FSEL R143, R23, -INF , !P0 ;  /* 0xff800000178f7808 */ /* 0x000fc40004000000 */
[----:B------:R-:W-:Y:S02]  /*5350*/  ISETP.NE.AND P0, PT, R45, RZ, PT ;  /* 0x000000ff2d00720c */ /* 0x000fe40003f05270 */
[----:B-1----:R-:W-:Y:S02]  /*5360*/  FMNMX.FTZ R72, R72, R6, !PT ;  /* 0x0000000648487209 */ /* 0x002fe40007810000 */
[----:B------:R-:W-:Y:S02]  /*5370*/  FMNMX.FTZ R71, R202, R71, !PT ;  /* 0x00000047ca477209 */ /* 0x000fe40007810000 */
[----:B------:R-:W-:Y:S01]  /*5380*/  ISETP.GT.AND P0, PT, R4, 0x29, !P0 ;  /* 0x000000290400780c */ /* 0x000fe20004704270 */
[----:B------:R-:W1:Y:S01]  /*5390*/  SHFL.BFLY PT, R6, R72, 0x1, 0x1f ;  /* 0x0c201f0048067f89 */ /* 0x000e6200000e0000 */
[----:B------:R-:W-:Y:S02]  /*53a0*/  FMNMX.FTZ R71, R201, R71, !PT ;  /* 0x00000047c9477209 */ /* 0x000fe40007810000 */
[----:B------:R-:W-:-:S02]  /*53b0*/  ISETP.LT.OR P0, PT, R5, 0x2a, P0 ;  /* 0x0000002a0500780c */ /* 0x000fc40000701670 */
[----:B------:R-:W-:Y:S02]  /*53c0*/  FMNMX.FTZ R71, R203, R71, !PT ;  /* 0x00000047cb477209 */ /* 0x000fe40007810000 */
[----:B------:R-:W-:Y:S02]  /*53d0*/  FSEL R142, R25, -INF , !P0 ;  /* 0xff800000198e7808 */ /* 0x000fe40004000000 */
[----:B------:R-:W-:Y:S02]  /*53e0*/  ISETP.NE.AND P0, PT, R44, RZ, PT ;  /* 0x000000ff2c00720c */ /* 0x000fe40003f05270 */
[----:B------:R-:W-:Y:S02]  /*53f0*/  FMNMX.FTZ R71, R204, R71, !PT ;  /* 0x00000047cc477209 */ /* 0x000fe40007810000 */
[----:B------:R-:W-:Y:S02]  /*5400*/  ISETP.GT.AND P0, PT, R4, 0x30, !P0 ;  /* 0x000000300400780c */ /* 0x000fe40004704270 */
[----:B------:R-:W-:-:S02]  /*5410*/  FMNMX.FTZ R71, R205, R71, !PT ;  /* 0x00000047cd477209 */ /* 0x000fc40007810000 */
[----:B------:R-:W-:Y:S02]  /*5420*/  ISETP.LT.OR P0, PT, R5, 0x31, P0 ;  /* 0x000000310500780c */ /* 0x000fe40000701670 */
[----:B------:R-:W-:Y:S02]  /*5430*/  FMNMX.FTZ R71, R206, R71, !PT ;  /* 0x00000047ce477209 */ /* 0x000fe40007810000 */
[----:B------:R-:W-:Y:S02]  /*5440*/  FSEL R190, R12, -INF , !P0 ;  /* 0xff8000000cbe7808 */ /* 0x000fe40004000000 */
[----:B------:R-:W-:Y:S02]  /*5450*/  FMNMX.FTZ R71, R225, R71, !PT ;  /* 0x00000047e1477209 */ /* 0x000fe40007810000 */
[----:B------:R-:W-:Y:S02]  /*5460*/  ISETP.NE.AND P0, PT, R43, RZ, PT ;  /* 0x000000ff2b00720c */ /* 0x000fe40003f05270 */
[----:B-1----:R-:W-:-:S02]  /*5470*/  FMNMX.FTZ R72, R72, R6, !PT ;  /* 0x0000000648487209 */ /* 0x002fc40007810000 */
[----:B------:R-:W-:Y:S01]  /*5480*/  ISETP.GT.AND P0, PT, R4, 0x31, !P0 ;  /* 0x000000310400780c */ /* 0x000fe20004704270 */
[----:B------:R-:W1:Y:S01]  /*5490*/  SHFL.BFLY PT, R6, R71, 0x2, 0x1f ;  /* 0x0c401f0047067f89 */ /* 0x000e6200000e0000 */
[----:B------:R-:W-:Y:S01]  /*54a0*/  ISETP.NE.AND P6, PT, R42, RZ, PT ;  /* 0x000000ff2a00720c */ /* 0x000fe20003fc5270 */
[----:B------:R-:W-:Y:S01]  /*54b0*/  FMUL.FTZ R7, R72, c[0x0][0x2d0] ;  /* 0x0000b40048077a20 */ /* 0x000fe20000410000 */
[----:B------:R-:W-:Y:S02]  /*54c0*/  ISETP.LT.OR P0, PT, R5, 0x32, P0 ;  /* 0x000000320500780c */ /* 0x000fe40000701670 */
[----:B------:R-:W-:Y:S02]  /*54d0*/  LEA R211, R2, R210, 0x1 ;  /* 0x000000d202d37211 */ /* 0x000fe400078e08ff */
[----:B------:R-:W-:Y:S02]  /*54e0*/  FSEL R191, R9, -INF , !P0 ;  /* 0xff80000009bf7808 */ /* 0x000fe40004000000 */
[----:B------:R-:W-:Y:S01]  /*54f0*/  ISETP.GT.AND P0, PT, R4, 0x38, !P6 ;  /* 0x000000380400780c */ /* 0x000fe20007704270 */
[----:B------:R-:W-:Y:S01]  /*5500*/  LDSM.16.MT88.4 R92, [R211+0x100] ;  /* 0x00010000d35c783b */ /* 0x000fe20000004200 */
[----:B------:R-:W-:-:S02]  /*5510*/  FMNMX.FTZ R2, R114, R119, !PT ;  /* 0x0000007772027209 */ /* 0x000fc40007810000 */
[----:B------:R-:W-:Y:S02]  /*5520*/  ISETP.LT.OR P0, PT, R5, 0x39, P0 ;  /* 0x000000390500780c */ /* 0x000fe40000701670 */
[----:B------:R-:W-:Y:S02]  /*5530*/  FMNMX.FTZ R2, R122, R2, !PT ;  /* 0x000000027a027209 */ /* 0x000fe40007810000 */
[----:B------:R-:W-:Y:S02]  /*5540*/  FSEL R192, R19, -INF , !P0 ;  /* 0xff80000013c07808 */ /* 0x000fe40004000000 */
[----:B------:R-:W-:Y:S02]  /*5550*/  ISETP.GT.AND P0, PT, R4, 0x39, !P5 ;  /* 0x000000390400780c */ /* 0x000fe40006f04270 */
[----:B------:R-:W-:Y:S02]  /*5560*/  ISETP.NE.AND P5, PT, R38, RZ, PT ;  /* 0x000000ff2600720c */ /* 0x000fe40003fa5270 */
[----:B------:R-:W-:-:S02]  /*5570*/  ISETP.LT.OR P0, PT, R5, 0x3a, P0 ;  /* 0x0000003a0500780c */ /* 0x000fc40000701670 */
[----:B-1----:R-:W-:Y:S02]  /*5580*/  FMNMX.FTZ R71, R71, R6, !PT ;  /* 0x0000000647477209 */ /* 0x002fe40007810000 */
[----:B------:R-:W-:Y:S02]  /*5590*/  FSEL R193, R18, -INF , !P0 ;  /* 0xff80000012c17808 */ /* 0x000fe40004000000 */
[----:B------:R-:W-:Y:S01]  /*55a0*/  ISETP.GT.AND P0, PT, R4, 0x40, !P3 ;  /* 0x000000400400780c */ /* 0x000fe20005f04270 */
[----:B------:R-:W1:Y:S01]  /*55b0*/  SHFL.BFLY PT, R6, R71, 0x1, 0x1f ;  /* 0x0c201f0047067f89 */ /* 0x000e6200000e0000 */
[----:B------:R-:W-:Y:S02]  /*55c0*/  ISETP.NE.AND P6, PT, R37, RZ, PT ;  /* 0x000000ff2500720c */ /* 0x000fe40003fc5270 */
[----:B------:R-:W-:Y:S02]  /*55d0*/  ISETP.LT.OR P0, PT, R5, 0x41, P0 ;  /* 0x000000410500780c */ /* 0x000fe40000701670 */
[----:B------:R-:W-:-:S02]  /*55e0*/  ISETP.NE.AND P3, PT, R41, RZ, PT ;  /* 0x000000ff2900720c */ /* 0x000fc40003f65270 */
[----:B------:R-:W-:Y:S02]  /*55f0*/  FSEL R199, R11, -INF , !P0 ;  /* 0xff8000000bc77808 */ /* 0x000fe40004000000 */
[----:B------:R-:W-:Y:S02]  /*5600*/  ISETP.GT.AND P0, PT, R4, 0x41, !P2 ;  /* 0x000000410400780c */ /* 0x000fe40005704270 */
[----:B------:R-:W-:Y:S02]  /*5610*/  ISETP.NE.AND P2, PT, R40, RZ, PT ;  /* 0x000000ff2800720c */ /* 0x000fe40003f45270 */
[----:B------:R-:W-:Y:S02]  /*5620*/  ISETP.LT.OR P0, PT, R5, 0x42, P0 ;  /* 0x000000420500780c */ /* 0x000fe40000701670 */
[----:B------:R-:W-:Y:S02]  /*5630*/  ISETP.GT.AND P3, PT, R4, 0x48, !P3 ;  /* 0x000000480400780c */ /* 0x000fe40005f64270 */
[----:B------:R-:W-:-:S02]  /*5640*/  FSEL R198, R10, -INF , !P0 ;  /* 0xff8000000ac67808 */ /* 0x000fc40004000000 */
[----:B------:R-:W-:Y:S02]  /*5650*/  ISETP.GT.AND P0, PT, R4, RZ, !P1 ;  /* 0x000000ff0400720c */ /* 0x000fe40004f04270 */
[----:B------:R-:W-:Y:S02]  /*5660*/  ISETP.NE.AND P1, PT, R39, RZ, PT ;  /* 0x000000ff2700720c */ /* 0x000fe40003f25270 */
[----:B------:R-:W-:Y:S02]  /*5670*/  ISETP.LT.OR P0, PT, R5, 0x1, P0 ;  /* 0x000000010500780c */ /* 0x000fe40000701670 */
[----:B-1----:R-:W-:Y:S02]  /*5680*/  FMNMX.FTZ R71, R71, R6, !PT ;  /* 0x0000000647477209 */ /* 0x002fe40007810000 */
[----:B------:R-:W-:Y:S02]  /*5690*/  FSEL R73, R22, -INF , !P0 ;  /* 0xff80000016497808 */ /* 0x000fe40004000000 */
[----:B------:R-:W-:Y:S01]  /*56a0*/  FSETP.NEU.FTZ.AND P0, PT, R72, -INF , PT ;  /* 0xff8000004800780b */ /* 0x000fe20003f1d000 */
[----:B------:R-:W-:Y:S01]  /*56b0*/  FMUL.FTZ R6, R71, c[0x0][0x2d0] ;  /* 0x0000b40047067a20 */ /* 0x000fe20000410000 */
[----:B------:R-:W-:-:S02]  /*56c0*/  FMNMX.FTZ R3, R73, R74, !PT ;  /* 0x0000004a49037209 */ /* 0x000fc40007810000 */
[----:B------:R-:W-:Y:S02]  /*56d0*/  FSEL R7, R7, RZ, P0 ;  /* 0x000000ff07077208 */ /* 0x000fe40000000000 */
[----:B------:R-:W-:Y:S02]  /*56e0*/  FSETP.NEU.FTZ.AND P0, PT, R71, -INF , PT ;  /* 0xff8000004700780b */ /* 0x000fe40003f1d000 */
[----:B------:R-:W-:Y:S01]  /*56f0*/  FMNMX.FTZ R3, R112, R3, !PT ;  /* 0x0000000370037209 */ /* 0x000fe20007810000 */
[----:B------:R-:W-:Y:S01]  /*5700*/  FFMA.FTZ R8, R60, c[0x0][0x2d0], -R7 ;  /* 0x0000b4003c087a23 */ /* 0x000fe20000010807 */
[----:B------:R-:W-:Y:S02]  /*5710*/  FSEL R6, R6, RZ, P0 ;  /* 0x000000ff06067208 */ /* 0x000fe40000000000 */
[----:B------:R-:W-:Y:S01]  /*5720*/  FMNMX.FTZ R3, R75, R3, !PT ;  /* 0x000000034b037209 */ /* 0x000fe20007810000 */
[----:B------:R1:W-:Y:S01]  /*5730*/  MUFU.EX2 R152, R8 ;  /* 0x0000000800987308 */ /* 0x0003e20000000800 */
[C---:B------:R-:W-:Y:S01]  /*5740*/  ISETP.GT.AND P0, PT, R4.reuse, 0x51, !P5 ;  /* 0x000000510400780c */ /* 0x040fe20006f04270 */
[----:B------:R-:W-:Y:S01]  /*5750*/  FFMA.FTZ R0, R57, c[0x0][0x2d0], -R6 ;  /* 0x0000b40039007a23 */ /* 0x000fe20000010806 */
[----:B------:R-:W-:-:S02]  /*5760*/  ISETP.GT.AND P5, PT, R4, 0x59, !P6 ;  /* 0x000000590400780c */ /* 0x000fc400077a4270 */
[C---:B------:R-:W-:Y:S02]  /*5770*/  ISETP.GT.AND P2, PT, R4.reuse, 0x49, !P2 ;  /* 0x000000490400780c */ /* 0x040fe40005744270 */
[C---:B------:R-:W-:Y:S01]  /*5780*/  ISETP.GT.AND P1, PT, R4.reuse, 0x50, !P1 ;  /* 0x000000500400780c */ /* 0x040fe20004f24270 */
[----:B------:R2:W-:Y:S01]  /*5790*/  MUFU.EX2 R154, R0 ;  /* 0x00000000009a7308 */ /* 0x0005e20000000800 */
[----:B------:R-:W-:Y:S02]  /*57a0*/  ISETP.GT.AND P4, PT, R4, 0x58, !P4 ;  /* 0x000000580400780c */ /* 0x000fe40006784270 */
[----:B------:R-:W-:Y:S02]  /*57b0*/  P2R R4, PR, RZ, 0x20 ;  /* 0x00000020ff047803 */ /* 0x000fe40000000000 */
[C---:B------:R-:W-:Y:S02]  /*57c0*/  ISETP.LT.OR P5, PT, R5.reuse, 0x4a, P2 ;  /* 0x0000004a0500780c */ /* 0x040fe400017a1670 */
[----:B------:R-:W-:Y:S01]  /*57d0*/  ISETP.LT.OR P2, PT, R5, 0x52, P0 ;  /* 0x000000520500780c */ /* 0x000fe20000741670 */
[----:B-1----:R-:W-:Y:S01]  /*57e0*/  FFMA.FTZ R8, R61, c[0x0][0x2d0], -R7 ;  /* 0x0000b4003d087a23 */ /* 0x002fe20000010807 */
[----:B------:R-:W-:Y:S01]  /*57f0*/  ISETP.NE.AND P0, PT, R4, RZ, PT ;  /* 0x000000ff0400720c */ /* 0x000fe20003f05270 */
[----:B------:R-:W1:Y:S01]  /*5800*/  LDSM.16.MT88.4 R60, [R209+0x100] ;  /* 0x00010000d13c783b */ /* 0x000e620000004200 */
[C---:B------:R-:W-:Y:S01]  /*5810*/  ISETP.LT.OR P6, PT, R5.reuse, 0x49, P3 ;  /* 0x000000490500780c */ /* 0x040fe20001fc1670 */
[----:B------:R3:W4:Y:S01]  /*5820*/  MUFU.EX2 R164, R8 ;  /* 0x0000000800a47308 */ /* 0x0007220000000800 */
[----:B------:R-:W-:-:S02]  /*5830*/  ISETP.LT.OR P3, PT, R5, 0x51, P1 ;  /* 0x000000510500780c */ /* 0x000fc40000f61670 */
[----:B------:R-:W-:Y:S01]  /*5840*/  FSEL R181, R136, -INF , !P6 ;  /* 0xff80000088b57808 */ /* 0x000fe20007000000 */
[----:B--2---:R-:W-:Y:S01]  /*5850*/  FFMA.FTZ R0, R58, c[0x0][0x2d0], -R6 ;  /* 0x0000b4003a007a23 */ /* 0x004fe20000010806 */
[----:B------:R-:W-:Y:S02]  /*5860*/  FSEL R180, R135, -INF , !P5 ;  /* 0xff80000087b47808 */ /* 0x000fe40006800000 */
[----:B------:R-:W-:Y:S01]  /*5870*/  FSEL R184, R133, -INF , !P3 ;  /* 0xff80000085b87808 */ /* 0x000fe20005800000 */
[----:B------:R2:W-:Y:S01]  /*5880*/  MUFU.EX2 R155, R0 ;  /* 0x00000000009b7308 */ /* 0x0005e20000000800 */
[C---:B------:R-:W-:Y:S02]  /*5890*/  ISETP.LT.OR P1, PT, R5.reuse, 0x59, P4 ;  /* 0x000000590500780c */ /* 0x040fe40002721670 */
[----:B------:R-:W-:Y:S02]  /*58a0*/  FSEL R183, R138, -INF , !P2 ;  /* 0xff8000008ab77808 */ /* 0x000fe40005000000 */
[----:B------:R-:W-:-:S02]  /*58b0*/  ISETP.LT.OR P0, PT, R5, 0x5a, P0 ;  /* 0x0000005a0500780c */ /* 0x000fc40000701670 */
[----:B------:R-:W-:Y:S01]  /*58c0*/  FSEL R185, R134, -INF , !P1 ;  /* 0xff80000086b97808 */ /* 0x000fe20004800000 */
[----:B---3--:R-:W-:Y:S01]  /*58d0*/  FFMA.FTZ R8, R69, c[0x0][0x2d0], -R7 ;  /* 0x0000b40045087a23 */ /* 0x008fe20000010807 */
[----:B----4-:R-:W-:Y:S02]  /*58e0*/  F2FP.PACK_AB R12, R164, R152 ;  /* 0x00000098a40c723e */ /* 0x010fe400000000ff */
[----:B------:R-:W-:Y:S01]  /*58f0*/  FSEL R182, R139, -INF , !P0 ;  /* 0xff8000008bb67808 */ /* 0x000fe20004000000 */
[----:B------:R3:W-:Y:S01]  /*5900*/  MUFU.EX2 R216, R8 ;  /* 0x0000000800d87308 */ /* 0x0007e20000000800 */
[----:B------:R-:W-:Y:S01]  /*5910*/  ISETP.NE.AND P6, PT, R123, RZ, PT ;  /* 0x000000ff7b00720c */ /* 0x000fe20003fc5270 */
[----:B--2---:R-:W-:-:S06]  /*5920*/  FFMA.FTZ R0, R59, c[0x0][0x2d0], -R6 ;  /* 0x0000b4003b007a23 */ /* 0x004fcc0000010806 */
[----:B------:R2:W4:Y:S01]  /*5930*/  MUFU.EX2 R151, R0 ;  /* 0x0000000000977308 */ /* 0x0005220000000800 */
[----:B---3--:R-:W-:-:S07]  /*5940*/  FFMA.FTZ R8, R68, c[0x0][0x2d0], -R7 ;  /* 0x0000b40044087a23 */ /* 0x008fce0000010807 */
[----:B------:R3:W1:Y:S01]  /*5950*/  MUFU.EX2 R158, R8 ;  /* 0x00000008009e7308 */ /* 0x0006620000000800 */
[----:B--2---:R-:W-:Y:S01]  /*5960*/  FFMA.FTZ R0, R76, c[0x0][0x2d0], -R7 ;  /* 0x0000b4004c007a23 */ /* 0x004fe20000010807 */
[----:B----4-:R-:W-:-:S06]  /*5970*/  F2FP.PACK_AB R15, R151, R155 ;  /* 0x0000009b970f723e */ /* 0x010fcc00000000ff */
[----:B------:R2:W-:Y:S01]  /*5980*/  MUFU.EX2 R243, R0 ;  /* 0x0000000000f37308 */ /* 0x0005e20000000800 */
[----:B---3--:R-:W-:Y:S01]  /*5990*/  FFMA.FTZ R8, R56, c[0x0][0x2d0], -R6 ;  /* 0x0000b40038087a23 */ /* 0x008fe20000010806 */
[----:B-1----:R-:W-:Y:S01]  /*59a0*/  F2FP.PACK_AB R14, R158, R216 ;  /* 0x000000d89e0e723e */ /* 0x002fe200000000ff */
[----:B------:R-:W-:Y:S05]  /*59b0*/  LDSM.16.MT88.4 R56, [R211+0x1100] ;  /* 0x00110000d338783b */ /* 0x000fea0000004200 */
[----:B------:R-:W1:Y:S01]  /*59c0*/  MUFU.EX2 R149, R8 ;  /* 0x0000000800957308 */ /* 0x000e620000000800 */
[----:B--2---:R-:W-:-:S07]  /*59d0*/  FFMA.FTZ R0, R77, c[0x0][0x2d0], -R7 ;  /* 0x0000b4004d007a23 */ /* 0x004fce0000010807 */
[----:B------:R2:W3:Y:S01]  /*59e0*/  MUFU.EX2 R248, R0 ;  /* 0x0000000000f87308 */ /* 0x0004e20000000800 */
[----:B-1----:R-:W-:-:S07]  /*59f0*/  F2FP.PACK_AB R13, R154, R149 ;  /* 0x000000959a0d723e */ /* 0x002fce00000000ff */
[----:B------:R-:W-:Y:S01]  /*5a00*/  HMMA.16816.F32 R16, R12, R60, RZ ;  /* 0x0000003c0c10723c */ /* 0x000fe200000018ff */
[----:B--2---:R-:W-:Y:S01]  /*5a10*/  FFMA.FTZ R0, R84, c[0x0][0x2d0], -R7 ;  /* 0x0000b40054007a23 */ /* 0x004fe20000010807 */
[----:B---3--:R-:W-:-:S03]  /*5a20*/  F2FP.PACK_AB R8, R248, R243 ;  /* 0x000000f3f808723e */ /* 0x008fc600000000ff */
[----:B------:R1:W-:Y:S03]  /*5a30*/  MUFU.EX2 R214, R0 ;  /* 0x0000000000d67308 */ /* 0x0003e60000000800 */
[C---:B------:R-:W-:Y:S08]  /*5a40*/  HMMA.16816.F32 R20, R12.reuse, R80, RZ ;  /* 0x000000500c14723c */ /* 0x040ff000000018ff */
[----:B------:R-:W-:Y:S01]  /*5a50*/  HMMA.16816.F32 R24, R12, R88, RZ ;  /* 0x000000580c18723c */ /* 0x000fe200000018ff */
[----:B-1----:R-:W-:Y:S01]  /*5a60*/  FMNMX.FTZ R0, R128, R2, !PT ;  /* 0x0000000280007209 */ /* 0x002fe20007810000 */
[----:B------:R-:W-:-:S02]  /*5a70*/  FFMA.FTZ R2, R85, c[0x0][0x2d0], -R7 ;  /* 0x0000b40055027a23 */ /* 0x000fc40000010807 */
[----:B------:R-:W-:Y:S01]  /*5a80*/  LDSM.16.MT88.4 R84, [R209+0x1100] ;  /* 0x00110000d154783b */ /* 0x000fe20000004200 */
[----:B------:R-:W-:Y:S01]  /*5a90*/  FMNMX.FTZ R0, R130, R0, !PT ;  /* 0x0000000082007209 */ /* 0x000fe20007810000 */
[----:B------:R1:W2:Y:S02]  /*5aa0*/  MUFU.EX2 R165, R2 ;  /* 0x0000000200a57308 */ /* 0x0002a40000000800 */
[----:B------:R-:W-:Y:S01]  /*5ab0*/  HMMA.16816.F32 R32, R12, R92, RZ ;  /* 0x0000005c0c20723c */ /* 0x000fe200000018ff */
[----:B------:R-:W-:-:S04]  /*5ac0*/  FMNMX.FTZ R0, R131, R0, !PT ;  /* 0x0000000083007209 */ /* 0x000fc80007810000 */
[----:B------:R-:W-:-:S03]  /*5ad0*/  FMNMX.FTZ R0, R140, R0, !PT ;  /* 0x000000008c007209 */ /* 0x000fc60007810000 */
[----:B------:R-:W-:Y:S01]  /*5ae0*/  HMMA.16816.F32 R36, R12, R62, RZ ;  /* 0x0000003e0c24723c */ /* 0x000fe200000018ff */
[----:B------:R-:W-:-:S04]  /*5af0*/  FMNMX.FTZ R0, R141, R0, !PT ;  /* 0x000000008d007209 */ /* 0x000fc80007810000 */
[----:B------:R-:W-:Y:S01]  /*5b00*/  FMNMX.FTZ R0, R189, R0, !PT ;  /* 0x00000000bd007209 */ /* 0x000fe20007810000 */
[----:B-1----:R-:W-:Y:S02]  /*5b10*/  FFMA.FTZ R2, R64, c[0x0][0x2d0], -R6 ;  /* 0x0000b40040027a23 */ /* 0x002fe40000010806 */
[----:B------:R-:W-:Y:S01]  /*5b20*/  HMMA.16816.F32 R40, R12, R82, RZ ;  /* 0x000000520c28723c */ /* 0x000fe200000018ff */
[----:B--2---:R-:W-:Y:S01]  /*5b30*/  F2FP.PACK_AB R10, R165, R214 ;  /* 0x000000d6a50a723e */ /* 0x004fe200000000ff */
[----:B------:R1:W-:Y:S01]  /*5b40*/  MUFU.EX2 R166, R2 ;  /* 0x0000000200a67308 */ /* 0x0003e20000000800 */
[----:B------:R-:W-:-:S04]  /*5b50*/  FMNMX.FTZ R0, R188, R0, !PT ;  /* 0x00000000bc007209 */ /* 0x000fc80007810000 */
[----:B------:R-:W-:Y:S01]  /*5b60*/  FMNMX.FTZ R0, R187, R0, !PT ;  /* 0x00000000bb007209 */ /* 0x000fe20007810000 */
[----:B------:R-:W-:Y:S03]  /*5b70*/  HMMA.16816.F32 R48, R12, R90, RZ ;  /* 0x0000005a0c30723c */ /* 0x000fe600000018ff */
[----:B------:R-:W-:-:S04]  /*5b80*/  FMNMX.FTZ R0, R186, R0, !PT ;  /* 0x00000000ba007209 */ /* 0x000fc80007810000 */
[----:B------:R-:W-:Y:S01]  /*5b90*/  FMNMX.FTZ R0, R194, R0, !PT ;  /* 0x00000000c2007209 */ /* 0x000fe20007810000 */
[----:B------:R-:W-:Y:S01]  /*5ba0*/  HMMA.16816.F32 R44, R12, R94, RZ ;  /* 0x0000005e0c2c723c */ /* 0x000fe200000018ff */
[----:B-1----:R-:W-:Y:S02]  /*5bb0*/  FFMA.FTZ R2, R65, c[0x0][0x2d0], -R6 ;  /* 0x0000b40041027a23 */ /* 0x002fe40000010806 */
[----:B------:R-:W-:Y:S02]  /*5bc0*/  FMNMX.FTZ R0, R195, R0, !PT ;  /* 0x00000000c3007209 */ /* 0x000fe40007810000 */
[----:B------:R1:W2:Y:S02]  /*5bd0*/  MUFU.EX2 R244, R2 ;  /* 0x0000000200f47308 */ /* 0x0002a40000000800 */
[----:B------:R-:W-:-:S04]  /*5be0*/  FMNMX.FTZ R0, R197, R0, !PT ;  /* 0x00000000c5007209 */ /* 0x000fc80007810000 */
[----:B------:R-:W-:-:S04]  /*5bf0*/  FMNMX.FTZ R0, R200, R0, !PT ;  /* 0x00000000c8007209 */ /* 0x000fc80007810000 */
[----:B------:R-:W-:Y:S01]  /*5c00*/  FMNMX.FTZ R0, R232, R0, !PT ;  /* 0x00000000e8007209 */ /* 0x000fe20007810000 */
[----:B-1----:R-:W-:Y:S01]  /*5c10*/  FFMA.FTZ R2, R66, c[0x0][0x2d0], -R6 ;  /* 0x0000b40042027a23 */ /* 0x002fe20000010806 */
[----:B--2---:R-:W-:-:S03]  /*5c20*/  F2FP.PACK_AB R9, R244, R166 ;  /* 0x000000a6f409723e */ /* 0x004fc600000000ff */
[----:B------:R1:W-:Y:S02]  /*5c30*/  MUFU.EX2 R168, R2 ;  /* 0x0000000200a87308 */ /* 0x0003e40000000800 */
[----:B-1----:R-:W-:Y:S01]  /*5c40*/  FMNMX.FTZ R2, R113, R3, !PT ;  /* 0x0000000371027209 */ /* 0x002fe20007810000 */
[----:B------:R-:W-:Y:S02]  /*5c50*/  FFMA.FTZ R3, R67, c[0x0][0x2d0], -R6 ;  /* 0x0000b40043037a23 */ /* 0x000fe40000010806 */
[----:B------:R-:W-:Y:S01]  /*5c60*/  LDSM.16.MT88.4 R64, [R210+0x1100] ;  /* 0x00110000d240783b */ /* 0x000fe20000004200 */
[----:B------:R-:W-:Y:S02]  /*5c70*/  FMNMX.FTZ R2, R115, R2, !PT ;  /* 0x0000000273027209 */ /* 0x000fe40007810000 */
[----:B------:R1:W2:Y:S02]  /*5c80*/  MUFU.EX2 R167, R3 ;  /* 0x0000000300a77308 */ /* 0x0002a40000000800 */
[----:B------:R-:W-:-:S04]  /*5c90*/  FMNMX.FTZ R2, R116, R2, !PT ;  /* 0x0000000274027209 */ /* 0x000fc80007810000 */
[----:B------:R-:W-:Y:S01]  /*5ca0*/  FMNMX.FTZ R2, R118, R2, !PT ;  /* 0x0000000276027209 */ /* 0x000fe20007810000 */
[--C-:B-1----:R-:W-:Y:S01]  /*5cb0*/  FFMA.FTZ R3, R108, c[0x0][0x2d0], -R7.reuse ;  /* 0x0000b4006c037a23 */ /* 0x102fe20000010807 */
[----:B--2---:R-:W-:Y:S01]  /*5cc0*/  F2FP.PACK_AB R11, R167, R168 ;  /* 0x000000a8a70b723e */ /* 0x004fe200000000ff */
[----:B------:R-:W1:Y:S02]  /*5cd0*/  LDSM.16.MT88.4 R108, [R211+0x900] ;  /* 0x00090000d36c783b */ /* 0x000e640000004200 */
[----:B------:R2:W-:Y:S04]  /*5ce0*/  MUFU.EX2 R153, R3 ;  /* 0x0000000300997308 */ /* 0x0005e80000000800 */
[C---:B------:R-:W-:Y:S08]  /*5cf0*/  HMMA.16816.F32 R52, R8.reuse, R104, R16 ;  /* 0x000000680834723c */ /* 0x040ff00000001810 */
[----:B------:R-:W-:Y:S01]  /*5d00*/  HMMA.16816.F32 R28, R8, R100, R20 ;  /* 0x00000064081c723c */ /* 0x000fe20000001814 */
[----:B--2---:R-:W-:Y:S01]  /*5d10*/  FMNMX.FTZ R3, R145, R2, !PT ;  /* 0x0000000291037209 */ /* 0x004fe20007810000 */
[----:B------:R-:W-:-:S03]  /*5d20*/  FFMA.FTZ R2, R120, c[0x0][0x2d0], -R7 ;  /* 0x0000b40078027a23 */ /* 0x000fc60000010807 */
[----:B------:R-:W-:Y:S01]  /*5d30*/  FMNMX.FTZ R3, R144, R3, !PT ;  /* 0x0000000390037209 */ /* 0x000fe20007810000 */
[----:B------:R2:W-:Y:S02]  /*5d40*/  MUFU.EX2 R247, R2 ;  /* 0x0000000200f77308 */ /* 0x0005e40000000800 */
[C---:B------:R-:W-:Y:S08]  /*5d50*/  HMMA.16816.F32 R20, R8.reuse, R96, R24 ;  /* 0x000000600814723c */ /* 0x040ff00000001818 */
[----:B------:R-:W-:Y:S01]  /*5d60*/  HMMA.16816.F32 R16, R8, R106, R36 ;  /* 0x0000006a0810723c */ /* 0x000fe20000001824 */
[----:B--2---:R-:W-:Y:S01]  /*5d70*/  FMNMX.FTZ R2, R233, R0, !PT ;  /* 0x00000000e9027209 */ /* 0x004fe20007810000 */
[----:B------:R-:W-:-:S06]  /*5d80*/  FFMA.FTZ R0, R121, c[0x0][0x2d0], -R7 ;  /* 0x0000b40079007a23 */ /* 0x000fcc0000010807 */
[C---:B-1----:R-:W-:Y:S01]  /*5d90*/  HMMA.16816.F32 R12, R8.reuse, R108, R32 ;  /* 0x0000006c080c723c */ /* 0x042fe20000001820 */
[----:B------:R1:W-:Y:S07]  /*5da0*/  MUFU.EX2 R150, R0 ;  /* 0x0000000000967308 */ /* 0x0003ee0000000800 */
[C---:B------:R-:W-:Y:S08]  /*5db0*/  HMMA.16816.F32 R36, R8.reuse, R102, R40 ;  /* 0x000000660824723c */ /* 0x040ff00000001828 */
[----:B------:R-:W-:Y:S01]  /*5dc0*/  HMMA.16816.F32 R24, R8, R98, R48 ;  /* 0x000000620818723c */ /* 0x000fe20000001830 */
[----:B-1----:R-:W-:-:S02]  /*5dd0*/  FMNMX.FTZ R0, R234, R2, !PT ;  /* 0x00000002ea007209 */ /* 0x002fc40007810000 */
[----:B------:R-:W-:Y:S01]  /*5de0*/  FMNMX.FTZ R2, R143, R3, !PT ;  /* 0x000000038f027209 */ /* 0x000fe20007810000 */
[----:B------:R-:W-:Y:S01]  /*5df0*/  FFMA.FTZ R3, R124, c[0x0][0x2d0], -R7 ;  /* 0x0000b4007c037a23 */ /* 0x000fe20000010807 */
[----:B------:R-:W-:-:S03]  /*5e00*/  FMNMX.FTZ R0, R235, R0, !PT ;  /* 0x00000000eb007209 */ /* 0x000fc60007810000 */
[----:B------:R-:W-:Y:S01]  /*5e10*/  HMMA.16816.F32 R32, R8, R110, R44 ;  /* 0x0000006e0820723c */ /* 0x000fe2000000182c */
[----:B------:R-:W-:Y:S01]  /*5e20*/  FMNMX.FTZ R2, R142, R2, !PT ;  /* 0x000000028e027209 */ /* 0x000fe20007810000 */
[----:B------:R1:W2:Y:S01]  /*5e30*/  MUFU.EX2 R156, R3 ;  /* 0x00000003009c7308 */ /* 0x0002a20000000800 */
[----:B------:R-:W-:Y:S02]  /*5e40*/  FMNMX.FTZ R0, R236, R0, !PT ;  /* 0x00000000ec007209 */ /* 0x000fe40007810000 */
[----:B------:R-:W-:Y:S02]  /*5e50*/  FMNMX.FTZ R2, R190, R2, !PT ;  /* 0x00000002be027209 */ /* 0x000fe40007810000 */
[----:B------:R-:W-:Y:S02]  /*5e60*/  FMNMX.FTZ R0, R237, R0, !PT ;  /* 0x00000000ed007209 */ /* 0x000fe40007810000 */
[----:B------:R-:W-:Y:S02]  /*5e70*/  FMNMX.FTZ R2, R191, R2, !PT ;  /* 0x00000002bf027209 */ /* 0x000fe40007810000 */
[----:B------:R-:W-:-:S04]  /*5e80*/  FMNMX.FTZ R0, R241, R0, !PT ;  /* 0x00000000f1007209 */ /* 0x000fc80007810000 */
[----:B------:R-:W-:Y:S01]  /*5e90*/  FMNMX.FTZ R0, R239, R0, !PT ;  /* 0x00000000ef007209 */ /* 0x000fe20007810000 */
[----:B-1----:R-:W-:Y:S01]  /*5ea0*/  FFMA.FTZ R3, R129, c[0x0][0x2d0], -R7 ;  /* 0x0000b40081037a23 */ /* 0x002fe20000010807 */
[----:B--2---:R-:W-:-:S03]  /*5eb0*/  F2FP.PACK_AB R10, R156, R150 ;  /* 0x000000969c0a723e */ /* 0x004fc600000000ff */
[----:B------:R-:W1:Y:S01]  /*5ec0*/  SHFL.BFLY PT, R4, R0, 0x2, 0x1f ;  /* 0x0c401f0000047f89 */ /* 0x000e6200000e0000 */
[----:B------:R2:W-:Y:S02]  /*5ed0*/  MUFU.EX2 R157, R3 ;  /* 0x00000003009d7308 */ /* 0x0005e40000000800 */
[----:B--2---:R-:W-:Y:S01]  /*5ee0*/  FMNMX.FTZ R3, R192, R2, !PT ;  /* 0x00000002c0037209 */ /* 0x004fe20007810000 */
[----:B------:R-:W-:-:S03]  /*5ef0*/  FFMA.FTZ R2, R70, c[0x0][0x2d0], -R6 ;  /* 0x0000b40046027a23 */ /* 0x000fc60000010806 */
[----:B------:R-:W-:Y:S02]  /*5f00*/  FMNMX.FTZ R3, R193, R3, !PT ;  /* 0x00000003c1037209 */ /* 0x000fe40007810000 */
[----:B------:R2:W-:Y:S01]  /*5f10*/  MUFU.EX2 R129, R2 ;  /* 0x0000000200817308 */ /* 0x0005e20000000800 */
[----:B-1----:R-:W-:Y:S02]  /*5f20*/  FMNMX.FTZ R0, R0, R4, !PT ;  /* 0x0000000400007209 */ /* 0x002fe40007810000 */
[----:B------:R-:W-:-:S03]  /*5f30*/  FMNMX.FTZ R3, R199, R3, !PT ;  /* 0x00000003c7037209 */ /* 0x000fc60007810000 */
[----:B------:R-:W1:Y:S01]  /*5f40*/  SHFL.BFLY PT, R5, R0, 0x1, 0x1f ;  /* 0x0c201f0000057f89 */ /* 0x000e6200000e0000 */
[----:B------:R-:W-:-:S04]  /*5f50*/  FMNMX.FTZ R3, R198, R3, !PT ;  /* 0x00000003c6037209 */ /* 0x000fc80007810000 */
[----:B------:R-:W-:-:S04]  /*5f60*/  FMNMX.FTZ R3, R181, R3, !PT ;  /* 0x00000003b5037209 */ /* 0x000fc80007810000 */
[----:B------:R-:W-:Y:S01]  /*5f70*/  FMNMX.FTZ R3, R180, R3, !PT ;  /* 0x00000003b4037209 */ /* 0x000fe20007810000 */
[----:B--2---:R-:W-:-:S03]  /*5f80*/  FFMA.FTZ R2, R78, c[0x0][0x2d0], -R6 ;  /* 0x0000b4004e027a23 */ /* 0x004fc60000010806 */
[----:B------:R-:W-:Y:S01]  /*5f90*/  FMNMX.FTZ R3, R184, R3, !PT ;  /* 0x00000003b8037209 */ /* 0x000fe20007810000 */
[----:B------:R2:W3:Y:S03]  /*5fa0*/  MUFU.EX2 R148, R2 ;  /* 0x0000000200947308 */ /* 0x0004e60000000800 */
[----:B------:R-:W-:-:S04]  /*5fb0*/  FMNMX.FTZ R3, R183, R3, !PT ;  /* 0x00000003b7037209 */ /* 0x000fc80007810000 */
[----:B------:R-:W-:Y:S02]  /*5fc0*/  FMNMX.FTZ R3, R185, R3, !PT ;  /* 0x00000003b9037209 */ /* 0x000fe40007810000 */
[----:B-1----:R-:W-:Y:S01]  /*5fd0*/  FMNMX.FTZ R70, R0, R5, !PT ;  /* 0x0000000500467209 */ /* 0x002fe20007810000 */
[--C-:B------:R-:W-:Y:S01]  /*5fe0*/  FFMA.FTZ R0, R127, c[0x0][0x2d0], -R6.reuse ;  /* 0x0000b4007f007a23 */ /* 0x100fe20000010806 */
[----:B------:R-:W-:Y:S02]  /*5ff0*/  FMNMX.FTZ R3, R182, R3, !PT ;  /* 0x00000003b6037209 */ /* 0x000fe40007810000 */
[----:B------:R-:W-:Y:S01]  /*6000*/  FSETP.NEU.FTZ.AND P0, PT, R70, -INF , PT ;  /* 0xff8000004600780b */ /* 0x000fe20003f1d000 */
[----:B------:R1:W-:Y:S01]  /*6010*/  MUFU.EX2 R246, R0 ;  /* 0x0000000000f67308 */ /* 0x0003e20000000800 */
[----:B--2---:R-:W-:Y:S01]  /*6020*/  FFMA.FTZ R2, R79, c[0x0][0x2d0], -R6 ;  /* 0x0000b4004f027a23 */ /* 0x004fe20000010806 */
[----:B------:R-:W2:Y:S01]  /*6030*/  SHFL.BFLY PT, R4, R3, 0x2, 0x1f ;  /* 0x0c401f0003047f89 */ /* 0x000ea200000e0000 */
[----:B---3--:R-:W-:-:S03]  /*6040*/  F2FP.PACK_AB R9, R148, R129 ;  /* 0x000000819409723e */ /* 0x008fc600000000ff */
[----:B------:R-:W-:Y:S02]  /*6050*/  LDSM.16.MT88.4 R76, [R212+0x1100] ;  /* 0x00110000d44c783b */ /* 0x000fe40000004200 */
[----:B------:R3:W-:Y:S01]  /*6060*/  MUFU.EX2 R215, R2 ;  /* 0x0000000200d77308 */ /* 0x0007e20000000800 */
[--C-:B-1----:R-:W-:Y:S02]  /*6070*/  FFMA.FTZ R0, R132, c[0x0][0x2d0], -R6.reuse ;  /* 0x0000b40084007a23 */ /* 0x102fe40000010806 */
[----:B---3--:R-:W-:Y:S02]  /*6080*/  FFMA.FTZ R2, R117, c[0x0][0x2d0], -R6 ;  /* 0x0000b40075027a23 */ /* 0x008fe40000010806 */
[----:B------:R-:W-:Y:S01]  /*6090*/  IMAD.MOV.U32 R117, RZ, RZ, R153 ;  /* 0x000000ffff757224 */ /* 0x000fe200078e0099 */
[----:B--2---:R-:W-:Y:S02]  /*60a0*/  FMNMX.FTZ R3, R3, R4, !PT ;  /* 0x0000000403037209 */ /* 0x004fe40007810000 */
[----:B------:R1:W2:Y:S02]  /*60b0*/  MUFU.EX2 R68, R2 ;  /* 0x0000000200447308 */ /* 0x0002a40000000800 */
[----:B------:R-:W-:Y:S01]  /*60c0*/  F2FP.PACK_AB R8, R247, R117 ;  /* 0x00000075f708723e */ /* 0x000fe200000000ff */
[----:B------:R-:W3:Y:S01]  /*60d0*/  SHFL.BFLY PT, R4, R3, 0x1, 0x1f ;  /* 0x0c201f0003047f89 */ /* 0x000ee200000e0000 */
[----:B-1----:R-:W-:Y:S01]  /*60e0*/  FFMA.FTZ R2, R137, c[0x0][0x2d0], -R7 ;  /* 0x0000b40089027a23 */ /* 0x002fe20000010807 */
[----:B--2---:R-:W-:-:S03]  /*60f0*/  F2FP.PACK_AB R11, R68, R215 ;  /* 0x000000d7440b723e */ /* 0x004fc600000000ff */
[----:B------:R1:W-:Y:S04]  /*6100*/  MUFU.EX2 R69, R2 ;  /* 0x0000000200457308 */ /* 0x0003e80000000800 */
[----:B------:R-:W-:Y:S01]  /*6110*/  HMMA.16816.F32 R48, R8, R84, R52 ;  /* 0x000000540830723c */ /* 0x000fe20000001834 */
[----:B---3--:R-:W-:-:S06]  /*6120*/  FMNMX.FTZ R3, R3, R4, !PT ;  /* 0x0000000403037209 */ /* 0x008fcc0007810000 */
[----:B------:R-:W-:Y:S01]  /*6130*/  MOV R54, R68 ;  /* 0x0000004400367202 */ /* 0x000fe20000000f00 */
[C---:B------:R-:W-:Y:S01]  /*6140*/  HMMA.16816.F32 R44, R8.reuse, R76, R28 ;  /* 0x0000004c082c723c */ /* 0x040fe2000000181c */
[----:B------:R-:W-:Y:S01]  /*6150*/  MUFU.EX2 R68, R0 ;  /* 0x0000000000447308 */ /* 0x000fe20000000800 */
[----:B------:R-:W-:Y:S02]  /*6160*/  IMAD.MOV.U32 R55, RZ, RZ, R157 ;  /* 0x000000ffff377224 */ /* 0x000fe400078e009d */
[--C-:B-1----:R-:W-:Y:S02]  /*6170*/  FFMA.FTZ R2, R146, c[0x0][0x2d0], -R7.reuse ;  /* 0x0000b40092027a23 */ /* 0x102fe40000010807 */
[----:B------:R-:W-:Y:S02]  /*6180*/  IMAD.MOV.U32 R53, RZ, RZ, R156 ;  /* 0x000000ffff357224 */ /* 0x000fe400078e009c */
[C---:B------:R-:W-:Y:S01]  /*6190*/  HMMA.16816.F32 R28, R8.reuse, R56, R12 ;  /* 0x00000038081c723c */ /* 0x040fe2000000180c */
[----:B------:R1:W-:Y:S07]  /*61a0*/  MUFU.EX2 R153, R2 ;  /* 0x0000000200997308 */ /* 0x0003ee0000000800 */
[C---:B------:R-:W-:Y:S08]  /*61b0*/  HMMA.16816.F32 R12, R8.reuse, R58, R32 ;  /* 0x0000003a080c723c */ /* 0x040ff00000001820 */
[----:B------:R-:W-:Y:S01]  /*61c0*/  HMMA.16816.F32 R16, R8, R86, R16 ;  /* 0x000000560810723c */ /* 0x000fe20000001810 */
[----:B-1----:R-:W-:-:S02]  /*61d0*/  FFMA.FTZ R2, R147, c[0x0][0x2d0], -R7 ;  /* 0x0000b40093027a23 */ /* 0x002fc40000010807 */
[----:B------:R-:W-:Y:S02]  /*61e0*/  IMAD.MOV.U32 R147, RZ, RZ, R158 ;  /* 0x000000ffff937224 */ /* 0x000fe400078e009e */
[----:B------:R1:W2:Y:S01]  /*61f0*/  MUFU.EX2 R40, R2 ;  /* 0x0000000200287308 */ /* 0x0002a20000000800 */
[----:B------:R-:W3:Y:S02]  /*6200*/  LDSM.16.MT88.4 R156, [R210+0x1900] ;  /* 0x00190000d29c783b */ /* 0x000ee40000004200 */
[C---:B------:R-:W-:Y:S01]  /*6210*/  HMMA.16816.F32 R24, R8.reuse, R66, R24 ;  /* 0x000000420818723c */ /* 0x040fe20000001818 */
[----:B-1----:R-:W-:Y:S02]  /*6220*/  FFMA.FTZ R2, R125, c[0x0][0x2d0], -R6 ;  /* 0x0000b4007d027a23 */ /* 0x002fe40000010806 */
[----:B--2---:R-:W-:Y:S02]  /*6230*/  IMAD.MOV.U32 R5, RZ, RZ, R40 ;  /* 0x000000ffff057224 */ /* 0x004fe400078e0028 */
[----:B------:R1:W-:Y:S03]  /*6240*/  MUFU.EX2 R52, R2 ;  /* 0x0000000200347308 */ /* 0x0003e60000000800 */
[C---:B------:R-:W-:Y:S08]  /*6250*/  HMMA.16816.F32 R40, R8.reuse, R64, R20 ;  /* 0x000000400828723c */ /* 0x040ff00000001814 */
[----:B------:R-:W-:Y:S01]  /*6260*/  HMMA.16816.F32 R20, R8, R78, R36 ;  /* 0x0000004e0814723c */ /* 0x000fe20000001824 */
[----:B-1----:R-:W-:-:S06]  /*6270*/  FFMA.FTZ R2, R126, c[0x0][0x2d0], -R6 ;  /* 0x0000b4007e027a23 */ /* 0x002fcc0000010806 */
[----:B------:R-:W-:Y:S01]  /*6280*/  F2FP.PACK_AB R10, R5, R153 ;  /* 0x00000099050a723e */ /* 0x000fe200000000ff */
[----:B------:R-:W1:Y:S01]  /*6290*/  LDSM.16.MT88.4 R124, [R209+0x1900] ;  /* 0x00190000d17c783b */ /* 0x000e620000004200 */
[----:B------:R-:W-:Y:S01]  /*62a0*/  IMAD.MOV.U32 R37, RZ, RZ, R69 ;  /* 0x000000ffff257224 */ /* 0x000fe200078e0045 */
[----:B------:R2:W4:Y:S01]  /*62b0*/  MUFU.EX2 R245, R2 ;  /* 0x0000000200f57308 */ /* 0x0005220000000800 */
[----:B------:R-:W-:Y:S01]  /*62c0*/  F2FP.PACK_AB R11, R68, R246 ;  /* 0x000000f6440b723e */ /* 0x000fe200000000ff */
[----:B------:R-:W-:Y:S01]  /*62d0*/  IMAD.MOV.U32 R39, RZ, RZ, R166 ;  /* 0x000000ffff277224 */ /* 0x000fe200078e00a6 */
[----:B------:R-:W-:Y:S01]  /*62e0*/  MOV R36, R167 ;  /* 0x000000a700247202 */ /* 0x000fe20000000f00 */
[----:B------:R-:W-:Y:S01]  /*62f0*/  IMAD.MOV.U32 R38, RZ, RZ, R165 ;  /* 0x000000ffff267224 */ /* 0x000fe200078e00a5 */
[----:B------:R-:W-:Y:S01]  /*6300*/  F2FP.PACK_AB R8, R37, R55 ;  /* 0x000000372508723e */ /* 0x000fe200000000ff */
[----:B--2---:R-:W-:Y:S01]  /*6310*/  FMUL.FTZ R2, R70, c[0x0][0x2d0] ;  /* 0x0000b40046027a20 */ /* 0x004fe20000410000 */
[----:B----4-:R-:W-:-:S04]  /*6320*/  F2FP.PACK_AB R9, R245, R52 ;  /* 0x00000034f509723e */ /* 0x010fc800000000ff */
[----:B------:R-:W-:Y:S02]  /*6330*/  FSEL R2, R2, RZ, P0 ;  /* 0x000000ff02027208 */ /* 0x000fe40000000000 */
[----:B------:R-:W-:Y:S01]  /*6340*/  FSETP.NEU.FTZ.AND P0, PT, R3, -INF , PT ;  /* 0xff8000000300780b */ /* 0x000fe20003f1d000 */
[C---:B------:R-:W-:Y:S02]  /*6350*/  HMMA.16816.F32 R132, R8.reuse, R162, R20 ;  /* 0x000000a20884723c */ /* 0x040fe40000001814 */
[--C-:B------:R-:W-:Y:S02]  /*6360*/  FFMA.FTZ R0, R114, c[0x0][0x2d0], -R2.reuse ;  /* 0x0000b40072007a23 */ /* 0x100fe40000010802 */
[----:B------:R-:W-:Y:S02]  /*6370*/  FFMA.FTZ R4, R131, c[0x0][0x2d0], -R2 ;  /* 0x0000b40083047a23 */ /* 0x000fe40000010802 */
[----:B------:R2:W-:Y:S01]  /*6380*/  MUFU.EX2 R208, R0 ;  /* 0x0000000000d07308 */ /* 0x0005e20000000800 */
[----:B------:R-:W-:Y:S01]  /*6390*/  IMAD.MOV.U32 R131, RZ, RZ, R68 ;  /* 0x000000ffff837224 */ /* 0x000fe200078e0044 */
[----:B---3--:R-:W-:Y:S01]  /*63a0*/  HMMA.16816.F32 R136, R8, R156, R40 ;  /* 0x0000009c0888723c */ /* 0x008fe20000001828 */
[----:B------:R-:W-:-:S05]  /*63b0*/  IMAD.MOV.U32 R114, RZ, RZ, R150 ;  /* 0x000000ffff727224 */ /* 0x000fca00078e0096 */
[----:B------:R-:W-:Y:S02]  /*63c0*/  MUFU.EX2 R251, R4 ;  /* 0x0000000400fb7308 */ /* 0x000fe40000000800 */
[----:B-1----:R-:W-:Y:S01]  /*63d0*/  HMMA.16816.F32 R172, R8, R126, R16 ;  /* 0x0000007e08ac723c */ /* 0x002fe20000001810 */
[----:B--2---:R-:W-:Y:S01]  /*63e0*/  FFMA.FTZ R0, R119, c[0x0][0x2d0], -R2 ;  /* 0x0000b40077007a23 */ /* 0x004fe20000010802 */
[----:B------:R-:W-:-:S05]  /*63f0*/  MOV R119, R117 ;  /* 0x0000007500777202 */ /* 0x000fca0000000f00 */
[----:B------:R-:W-:Y:S01]  /*6400*/  IMAD.MOV.U32 R19, RZ, RZ, R248 ;  /* 0x000000ffff137224 */ /* 0x000fe200078e00f8 */
[----:B------:R-:W-:Y:S01]  /*6410*/  HMMA.16816.F32 R176, R8, R124, R48 ;  /* 0x0000007c08b0723c */ /* 0x000fe20000001830 */
[----:B------:R1:W-:Y:S01]  /*6420*/  MUFU.EX2 R213, R0 ;  /* 0x0000000000d57308 */ /* 0x0003e20000000800 */
[----:B------:R-:W-:Y:S01]  /*6430*/  MOV R18, R149 ;  /* 0x0000009500127202 */ /* 0x000fe20000000f00 */
[----:B------:R-:W-:Y:S02]  /*6440*/  IMAD.MOV.U32 R17, RZ, RZ, R148 ;  /* 0x000000ffff117224 */ /* 0x000fe400078e0094 */
[----:B------:R-:W-:Y:S02]  /*6450*/  IMAD.MOV.U32 R117, RZ, RZ, R154 ;  /* 0x000000ffff757224 */ /* 0x000fe400078e009a */
[----:B------:R-:W-:Y:S01]  /*6460*/  IMAD.MOV.U32 R48, RZ, RZ, R155 ;  /* 0x000000ffff307224 */ /* 0x000fe200078e009b */
[----:B------:R-:W-:Y:S01]  /*6470*/  MOV R49, R153 ;  /* 0x0000009900317202 */ /* 0x000fe20000000f00 */
[----:B------:R-:W-:-:S02]  /*6480*/  IMAD.MOV.U32 R50, RZ, RZ, R152 ;  /* 0x000000ffff327224 */ /* 0x000fc400078e0098 */
[----:B------:R-:W-:Y:S02]  /*6490*/  IMAD.MOV.U32 R51, RZ, RZ, R245 ;  /* 0x000000ffff337224 */ /* 0x000fe400078e00f5 */
[--C-:B-1----:R-:W-:Y:S02]  /*64a0*/  FFMA.FTZ R0, R122, c[0x0][0x2d0], -R2.reuse ;  /* 0x0000b4007a007a23 */ /* 0x102fe40000010802 */
[----:B------:R-:W-:Y:S02]  /*64b0*/  HMMA.16816.F32 R120, R8, R160, R44 ;  /* 0x000000a00878723c */ /* 0x000fe4000000182c */
[----:B------:R1:W-:Y:S02]  /*64c0*/  MUFU.EX2 R146, R0 ;  /* 0x0000000000927308 */ /* 0x0003e40000000800 */
[--C-:B-1----:R-:W-:Y:S01]  /*64d0*/  FFMA.FTZ R0, R128, c[0x0][0x2d0], -R2.reuse ;  /* 0x0000b40080007a23 */ /* 0x102fe20000010802 */
[----:B------:R-:W-:Y:S02]  /*64e0*/  MOV R128, R168 ;  /* 0x000000a800807202 */ /* 0x000fe40000000f00 */
[----:B------:R-:W1:Y:S03]  /*64f0*/  LDSM.16.MT88.4 R168, [R211+0x1900] ;  /* 0x00190000d3a8783b */ /* 0x000e660000004200 */
[----:B------:R2:W-:Y:S02]  /*6500*/  MUFU.EX2 R252, R0 ;  /* 0x0000000000fc7308 */ /* 0x0005e40000000800 */
[----:B--2---:R-:W-:-:S02]  /*6510*/  FFMA.FTZ R0, R130, c[0x0][0x2d0], -R2 ;  /* 0x0000b40082007a23 */ /* 0x004fc40000010802 */
[----:B------:R-:W-:-:S04]  /*6520*/  IMAD.MOV.U32 R130, RZ, RZ, R151 ;  /* 0x000000ffff827224 */ /* 0x000fc800078e0097 */
[----:B------:R2:W3:Y:S01]  /*6530*/  MUFU.EX2 R32, R0 ;  /* 0x0000000000207308 */ /* 0x0004e20000000800 */
[----:B------:R-:W-:Y:S01]  /*6540*/  HMMA.16816.F32 R148, R8, R158, R24 ;  /* 0x0000009e0894723c */ /* 0x000fe20000001818 */
[----:B--2---:R-:W-:Y:S02]  /*6550*/  FMUL.FTZ R0, R3, c[0x0][0x2d0] ;  /* 0x0000b40003007a20 */ /* 0x004fe40000410000 */
[----:B---3--:R-:W-:-:S05]  /*6560*/  IMAD.MOV.U32 R16, RZ, RZ, R32 ;  /* 0x000000ffff107224 */ /* 0x008fca00078e0020 */
[----:B-1----:R-:W-:Y:S01]  /*6570*/  HMMA.16816.F32 R152, R8, R168, R28 ;  /* 0x000000a80898723c */ /* 0x002fe2000000181c */
[----:B------:R-:W-:-:S05]  /*6580*/  FSEL R0, R0, RZ, P0 ;  /* 0x000000ff00007208 */ /* 0x000fca0000000000 */
[----:B------:R-:W-:Y:S01]  /*6590*/  FFMA.FTZ R4, R73, c[0x0][0x2d0], -R0 ;  /* 0x0000b40049047a23 */ /* 0x000fe20000010800 */
[----:B------:R-:W-:-:S03]  /*65a0*/  MOV R73, R50 ;  /* 0x0000003200497202 */ /* 0x000fc60000000f00 */
[----:B------:R1:W-:Y:S02]  /*65b0*/  MUFU.EX2 R69, R4 ;  /* 0x0000000400457308 */ /* 0x0003e40000000800 */
[----:B-1----:R-:W-:Y:S02]  /*65c0*/  FFMA.FTZ R4, R74, c[0x0][0x2d0], -R0 ;  /* 0x0000b4004a047a23 */ /* 0x002fe40000010800 */
[----:B------:R-:W-:Y:S01]  /*65d0*/  IMAD.MOV.U32 R74, RZ, RZ, R114 ;  /* 0x000000ffff4a7224 */ /* 0x000fe200078e0072 */
[----:B------:R-:W-:-:S03]  /*65e0*/  MOV R114, R244 ;  /* 0x000000f400727202 */ /* 0x000fc60000000f00 */
[----:B------:R1:W2:Y:S02]  /*65f0*/  MUFU.EX2 R249, R4 ;  /* 0x0000000400f97308 */ /* 0x0002a40000000800 */
[----:B-1----:R-:W-:-:S06]  /*6600*/  FFMA.FTZ R4, R112, c[0x0][0x2d0], -R0 ;  /* 0x0000b40070047a23 */ /* 0x002fcc0000010800 */
[----:B------:R1:W-:Y:S02]  /*6610*/  MUFU.EX2 R250, R4 ;  /* 0x0000000400fa7308 */ /* 0x0003e40000000800 */
[----:B-1----:R-:W-:Y:S02]  /*6620*/  FFMA.FTZ R4, R75, c[0x0][0x2d0], -R0 ;  /* 0x0000b4004b047a23 */ /* 0x002fe40000010800 */
[----:B------:R-:W-:-:S04]  /*6630*/  IMAD.MOV.U32 R75, RZ, RZ, R18 ;  /* 0x000000ffff4b7224 */ /* 0x000fc800078e0012 */
[----:B------:R1:W3:Y:S02]  /*6640*/  MUFU.EX2 R68, R4 ;  /* 0x0000000400447308 */ /* 0x0002e40000000800 */
[----:B-1----:R-:W-:Y:S02]  /*6650*/  FFMA.FTZ R4, R140, c[0x0][0x2d0], -R2 ;  /* 0x0000b4008c047a23 */ /* 0x002fe40000010802 */
[----:B------:R-:W-:-:S04]  /*6660*/  IMAD.MOV.U32 R140, RZ, RZ, R5 ;  /* 0x000000ffff8c7224 */ /* 0x000fc800078e0005 */
[----:B------:R1:W-:Y:S01]  /*6670*/  MUFU.EX2 R248, R4 ;  /* 0x0000000400f87308 */ /* 0x0003e20000000800 */
[----:B------:R-:W-:Y:S02]  /*6680*/  IMAD.MOV.U32 R5, RZ, RZ, R164 ;  /* 0x000000ffff057224 */ /* 0x000fe400078e00a4 */
[----:B------:R-:W-:Y:S07]  /*6690*/  HMMA.16816.F32 R164, R8, R170, R12 ;  /* 0x000000aa08a4723c */ /* 0x000fee000000180c */
[----:B------:R-:W-:-:S02]  /*66a0*/  F2FP.PACK_AB R8, R213, R208 ;  /* 0x000000d0d508723e */ /* 0x000fc400000000ff */
[----:B------:R-:W-:Y:S02]  /*66b0*/  F2FP.PACK_AB R10, R252, R146 ;  /* 0x00000092fc0a723e */ /* 0x000fe400000000ff */
[----:B--2---:R-:W-:Y:S01]  /*66c0*/  F2FP.PACK_AB R9, R249, R69 ;  /* 0x00000045f909723e */ /* 0x004fe200000000ff */
[----:B-1----:R-:W-:Y:S01]  /*66d0*/  FFMA.FTZ R4, R141, c[0x0][0x2d0], -R2 ;  /* 0x0000b4008d047a23 */ /* 0x002fe20000010802 */
[----:B---3--:R-:W-:Y:S01]  /*66e0*/  F2FP.PACK_AB R11, R68, R250 ;  /* 0x000000fa440b723e */ /* 0x008fe200000000ff */
[----:B------:R-:W-:Y:S02]  /*66f0*/  IMAD.MOV.U32 R141, RZ, RZ, R247 ;  /* 0x000000ffff8d7224 */ /* 0x000fe400078e00f7 */
[----:B------:R1:W2:Y:S04]  /*6700*/  MUFU.EX2 R247, R4 ;  /* 0x0000000400f77308 */ /* 0x0002a80000000800 */
[C---:B------:R-:W-:Y:S07]  /*6710*/  HMMA.16816.F32 R24, R8.reuse, R80, RZ ;  /* 0x000000500818723c */ /* 0x040fee00000018ff */
[----:B------:R-:W-:Y:S01]  /*6720*/  IMAD.MOV.U32 R80, RZ, RZ, R246 ;  /* 0x000000ffff507224 */ /* 0x000fe200078e00f6 */
[----:B------:R-:W-:Y:S01]  /*6730*/  HMMA.16816.F32 R20, R8, R82, RZ ;  /* 0x000000520814723c */ /* 0x000fe200000018ff */
[----:B------:R-:W-:-:S02]  /*6740*/  IMAD.MOV.U32 R81, RZ, RZ, R243 ;  /* 0x000000ffff517224 */ /* 0x000fc400078e00f3 */
[----:B-1----:R-:W-:-:S04]  /*6750*/  FFMA.FTZ R4, R113, c[0x0][0x2d0], -R0 ;  /* 0x0000b40071047a23 */ /* 0x002fc80000010800 */
[----:B------:R-:W-:Y:S01]  /*6760*/  IMAD.MOV.U32 R82, RZ, RZ, R36 ;  /* 0x000000ffff527224 */ /* 0x000fe200078e0024 */
[----:B------:R1:W-:Y:S01]  /*6770*/  MUFU.EX2 R245, R4 ;  /* 0x0000000400f57308 */ /* 0x0003e20000000800 */
[----:B------:R-:W-:Y:S01]  /*6780*/  HMMA.16816.F32 R32, R8, R60, RZ ;  /* 0x0000003c0820723c */ /* 0x000fe200000018ff */
[----:B------:R-:W-:-:S06]  /*6790*/  IMAD.MOV.U32 R83, RZ, RZ, R51 ;  /* 0x000000ffff537224 */ /* 0x000fcc00078e0033 */
[----:B------:R-:W-:Y:S01]  /*67a0*/  MOV R60, R16 ;  /* 0x00000010003c7202 */ /* 0x000fe20000000f00 */
[----:B------:R-:W-:Y:S01]  /*67b0*/  HMMA.16816.F32 R28, R8, R62, RZ ;  /* 0x0000003e081c723c */ /* 0x000fe200000018ff */
[----:B------:R-:W-:Y:S02]  /*67c0*/  IMAD.MOV.U32 R61, RZ, RZ, R17 ;  /* 0x000000ffff3d7224 */ /* 0x000fe400078e0011 */
[----:B-1----:R-:W-:-:S05]  /*67d0*/  FFMA.FTZ R4, R115, c[0x0][0x2d0], -R0 ;  /* 0x0000b40073047a23 */ /* 0x002fca0000010800 */
[----:B------:R-:W-:Y:S01]  /*67e0*/  HMMA.16816.F32 R12, R8, R92, RZ ;  /* 0x0000005c080c723c */ /* 0x000fe200000018ff */
[----:B------:R-:W-:Y:S01]  /*67f0*/  IMAD.MOV.U32 R63, RZ, RZ, R19 ;  /* 0x000000ffff3f7224 */ /* 0x000fe200078e0013 */
[----:B------:R1:W3:Y:S01]  /*6800*/  MUFU.EX2 R244, R4 ;  /* 0x0000000400f47308 */ /* 0x0002e20000000800 */
[----:B------:R-:W-:-:S05]  /*6810*/  IMAD.MOV.U32 R62, RZ, RZ, R48 ;  /* 0x000000ffff3e7224 */ /* 0x000fca00078e0030 */
[C---:B------:R-:W-:Y:S07]  /*6820*/  HMMA.16816.F32 R16, R8.reuse, R88, RZ ;  /* 0x000000580810723c */ /* 0x040fee00000018ff */
[----:B------:R-:W-:Y:S01]  /*6830*/  IMAD.MOV.U32 R89, RZ, RZ, R38 ;  /* 0x000000ffff597224 */ /* 0x000fe200078e0026 */
[----:B------:R-:W-:Y:S01]  /*6840*/  HMMA.16816.F32 R40, R8, R94, RZ ;  /* 0x0000005e0828723c */ /* 0x000fe200000018ff */
[----:B------:R-:W-:Y:S02]  /*6850*/  IMAD.MOV.U32 R88, RZ, RZ, R39 ;  /* 0x000000ffff587224 */ /* 0x000fe400078e0027 */
[----:B-1----:R-:W-:-:S02]  /*6860*/  FFMA.FTZ R4, R116, c[0x0][0x2d0], -R0 ;  /* 0x0000b40074047a23 */ /* 0x002fc40000010800 */
[----:B------:R-:W-:Y:S02]  /*6870*/  IMAD.MOV.U32 R116, RZ, RZ, R49 ;  /* 0x000000ffff747224 */ /* 0x000fe400078e0031 */
[----:B------:R1:W-:Y:S02]  /*6880*/  MUFU.EX2 R246, R4 ;  /* 0x0000000400f67308 */ /* 0x0003e40000000800 */
[----:B-1----:R-:W-:Y:S01]  /*6890*/  FFMA.FTZ R4, R118, c[0x0][0x2d0], -R0 ;  /* 0x0000b40076047a23 */ /* 0x002fe20000010800 */
[----:B------:R-:W-:Y:S02]  /*68a0*/  MOV R118, R37 ;  /* 0x0000002500767202 */ /* 0x000fe40000000f00 */
[----:B------:R-:W-:Y:S03]  /*68b0*/  HMMA.16816.F32 R36, R8, R90, RZ ;  /* 0x0000005a0824723c */ /* 0x000fe600000018ff */
[----:B------:R-:W1:Y:S04]  /*68c0*/  MUFU.EX2 R243, R4 ;  /* 0x0000000400f37308 */ /* 0x000e680000000800 */
[----:B------:R-:W-:-:S02]  /*68d0*/  F2FP.PACK_AB R8, R251, R60 ;  /* 0x0000003cfb08723e */ /* 0x000fc400000000ff */
[----:B--2---:R-:W-:Y:S02]  /*68e0*/  F2FP.PACK_AB R10, R247, R248 ;  /* 0x000000f8f70a723e */ /* 0x004fe400000000ff */
[----:B---3--:R-:W-:Y:S02]  /*68f0*/  F2FP.PACK_AB R9, R244, R245 ;  /* 0x000000f5f409723e */ /* 0x008fe400000000ff */
[----:B-1----:R-:W-:Y:S01]  /*6900*/  F2FP.PACK_AB R11, R243, R246 ;  /* 0x000000f6f30b723e */ /* 0x002fe200000000ff */
[----:B------:R-:W-:Y:S02]  /*6910*/  FFMA.FTZ R4, R207, c[0x0][0x2d0], -R7 ;  /* 0x0000b400cf047a23 */ /* 0x000fe40000010807 */
[----:B------:R-:W-:Y:S02]  /*6920*/  IMAD.MOV.U32 R207, RZ, RZ, R216 ;  /* 0x000000ffffcf7224 */ /* 0x000fe400078e00d8 */
[----:B------:R1:W5:Y:S02]  /*6930*/  LDL.LU R216, [R1+0x50] ;  /* 0x0000500001d87983 */ /* 0x0003640000300800 */
[C---:B------:R-:W-:Y:S01]  /*6940*/  HMMA.16816.F32 R20, R8.reuse, R102, R20 ;  /* 0x000000660814723c */ /* 0x040fe20000001814 */
[----:B------:R2:W-:Y:S07]  /*6950*/  MUFU.EX2 R103, R4 ;  /* 0x0000000400677308 */ /* 0x0005ee0000000800 */
[C---:B------:R-:W-:Y:S07]  /*6960*/  HMMA.16816.F32 R48, R8.reuse, R104, R32 ;  /* 0x000000680830723c */ /* 0x040fee0000001820 */
[----:B------:R-:W-:Y:S01]  /*6970*/  MOV R105, R114 ;  /* 0x0000007200697202 */ /* 0x000fe20000000f00 */
[----:B------:R-:W-:Y:S01]  /*6980*/  HMMA.16816.F32 R32, R8, R96, R16 ;  /* 0x000000600820723c */ /* 0x000fe20000001810 */
[----:B--2---:R-:W-:Y:S01]  /*6990*/  FFMA.FTZ R4, R189, c[0x0][0x2d0], -R2 ;  /* 0x0000b400bd047a23 */ /* 0x004fe20000010802 */
[----:B------:R-:W-:-:S03]  /*69a0*/  MOV R189, R129 ;  /* 0x0000008100bd7202 */ /* 0x000fc60000000f00 */
[----:B------:R2:W-:Y:S03]  /*69b0*/  MUFU.EX2 R90, R4 ;  /* 0x00000004005a7308 */ /* 0x0005e60000000800 */
[C---:B------:R-:W-:Y:S01]  /*69c0*/  HMMA.16816.F32 R16, R8.reuse, R98, R36 ;  /* 0x000000620810723c */ /* 0x040fe20000001824 */
[----:B------:R-:W3:Y:S07]  /*69d0*/  LDSM.16.MT88.4 R36, [R209+0x2100] ;  /* 0x00210000d124783b */ /* 0x000eee0000004200 */
[----:B------:R-:W-:Y:S01]  /*69e0*/  HMMA.16816.F32 R44, R8, R100, R24 ;  /* 0x00000064082c723c */ /* 0x000fe20000001818 */
[----:B--2---:R-:W-:-:S02]  /*69f0*/  FFMA.FTZ R4, R188, c[0x0][0x2d0], -R2 ;  /* 0x0000b400bc047a23 */ /* 0x004fc40000010802 */
[----:B------:R-:W-:-:S05]  /*6a00*/  IMAD.MOV.U32 R188, RZ, RZ, R80 ;  /* 0x000000ffffbc7224 */ /* 0x000fca00078e0050 */
[----:B------:R-:W-:Y:S01]  /*6a10*/  HMMA.16816.F32 R28, R8, R106, R28 ;  /* 0x0000006a081c723c */ /* 0x000fe2000000181c */
[----:B------:R2:W4:Y:S01]  /*6a20*/  MUFU.EX2 R92, R4 ;  /* 0x00000004005c7308 */ /* 0x0005220000000800 */
[----:B------:R-:W-:-:S06]  /*6a30*/  IMAD.MOV.U32 R80, RZ, RZ, R52 ;  /* 0x000000ffff507224 */ /* 0x000fcc00078e0034 */
[C---:B------:R-:W-:Y:S08]  /*6a40*/  HMMA.16816.F32 R24, R8.reuse, R108, R12 ;  /* 0x0000006c0818723c */ /* 0x040ff0000000180c */
[----:B------:R-:W-:Y:S01]  /*6a50*/  HMMA.16816.F32 R12, R8, R110, R40 ;  /* 0x0000006e080c723c */ /* 0x000fe20000001828 */
[----:B--2---:R-:W-:Y:S01]  /*6a60*/  FFMA.FTZ R4, R187, c[0x0][0x2d0], -R2 ;  /* 0x0000b400bb047a23 */ /* 0x004fe20000010802 */
[----:B------:R-:W-:Y:S01]  /*6a70*/  MOV R187, R116 ;  /* 0x0000007400bb7202 */ /* 0x000fe20000000f00 */
[----:B------:R-:W-:-:S02]  /*6a80*/  IMAD.MOV.U32 R116, RZ, RZ, R131 ;  /* 0x000000ffff747224 */ /* 0x000fc400078e0083 */
[----:B------:R2:W-:Y:S02]  /*6a90*/  MUFU.EX2 R96, R4 ;  /* 0x0000000400607308 */ /* 0x0005e40000000800 */
[----:B------:R-:W-:Y:S01]  /*6aa0*/  IMAD.MOV.U32 R42, RZ, RZ, R89 ;  /* 0x000000ffff2a7224 */ /* 0x000fe200078e0059 */
[----:B----4-:R-:W-:Y:S01]  /*6ab0*/  F2FP.PACK_AB R8, R92, R90 ;  /* 0x0000005a5c08723e */ /* 0x010fe200000000ff */
[----:B------:R-:W-:Y:S02]  /*6ac0*/  IMAD.MOV.U32 R43, RZ, RZ, R88 ;  /* 0x000000ffff2b7224 */ /* 0x000fe400078e0058 */
[----:B------:R-:W-:Y:S01]  /*6ad0*/  IMAD.MOV.U32 R41, RZ, RZ, R82 ;  /* 0x000000ffff297224 */ /* 0x000fe200078e0052 */
[----:B------:R-:W-:Y:S01]  /*6ae0*/  MOV R82, R54 ;  /* 0x0000003600527202 */ /* 0x000fe20000000f00 */
[----:B------:R-:W-:Y:S02]  /*6af0*/  IMAD.MOV.U32 R40, RZ, RZ, R62 ;  /* 0x000000ffff287224 */ /* 0x000fe400078e003e */
[----:B------:R-:W-:-:S02]  /*6b00*/  IMAD.MOV.U32 R62, RZ, RZ, R53 ;  /* 0x000000ffff3e7224 */ /* 0x000fc400078e0035 */
[----:B--2---:R-:W-:Y:S02]  /*6b10*/  FFMA.FTZ R4, R186, c[0x0][0x2d0], -R2 ;  /* 0x0000b400ba047a23 */ /* 0x004fe40000010802 */
[----:B------:R-:W-:Y:S02]  /*6b20*/  IMAD.MOV.U32 R186, RZ, RZ, R83 ;  /* 0x000000ffffba7224 */ /* 0x000fe400078e0053 */
[----:B------:R2:W4:Y:S02]  /*6b30*/  MUFU.EX2 R98, R4 ;  /* 0x0000000400627308 */ /* 0x0005240000000800 */
[----:B--2---:R-:W-:Y:S01]  /*6b40*/  FFMA.FTZ R4, R145, c[0x0][0x2d0], -R0 ;  /* 0x0000b40091047a23 */ /* 0x004fe20000010800 */
[----:B----4-:R-:W-:-:S05]  /*6b50*/  F2FP.PACK_AB R10, R98, R96 ;  /* 0x00000060620a723e */ /* 0x010fca00000000ff */
[----:B------:R2:W-:Y:S02]  /*6b60*/  MUFU.EX2 R91, R4 ;  /* 0x00000004005b7308 */ /* 0x0005e40000000800 */
[----:B--2---:R-:W-:-:S06]  /*6b70*/  FFMA.FTZ R4, R144, c[0x0][0x2d0], -R0 ;  /* 0x0000b40090047a23 */ /* 0x004fcc0000010800 */
[----:B------:R2:W4:Y:S02]  /*6b80*/  MUFU.EX2 R93, R4 ;  /* 0x00000004005d7308 */ /* 0x0005240000000800 */
[----:B--2---:R-:W-:Y:S01]  /*6b90*/  FFMA.FTZ R4, R143, c[0x0][0x2d0], -R0 ;  /* 0x0000b4008f047a23 */ /* 0x004fe20000010800 */
[----:B----4-:R-:W-:-:S05]  /*6ba0*/  F2FP.PACK_AB R9, R93, R91 ;  /* 0x0000005b5d09723e */ /* 0x010fca00000000ff */
[----:B------:R2:W-:Y:S02]  /*6bb0*/  MUFU.EX2 R94, R4 ;  /* 0x00000004005e7308 */ /* 0x0005e40000000800 */
[----:B--2---:R-:W-:-:S06]  /*6bc0*/  FFMA.FTZ R4, R142, c[0x0][0x2d0], -R0 ;  /* 0x0000b4008e047a23 */ /* 0x004fcc0000010800 */
[----:B------:R2:W4:Y:S02]  /*6bd0*/  MUFU.EX2 R95, R4 ;  /* 0x00000004005f7308 */ /* 0x0005240000000800 */
[----:B--2---:R-:W-:Y:S01]  /*6be0*/  FFMA.FTZ R4, R228, c[0x0][0x2d0], -R7 ;  /* 0x0000b400e4047a23 */ /* 0x004fe20000010807 */
[----:B----4-:R-:W-:Y:S02]  /*6bf0*/  F2FP.PACK_AB R11, R95, R94 ;  /* 0x0000005e5f0b723e */ /* 0x010fe400000000ff */
[----:B------:R-:W-:-:S03]  /*6c00*/  MOV R228, R118 ;  /* 0x0000007600e47202 */ /* 0x000fc60000000f00 */
[----:B------:R2:W4:Y:S01]  /*6c10*/  MUFU.EX2 R102, R4 ;  /* 0x0000000400667308 */ /* 0x0005220000000800 */
[----:B------:R-:W-:Y:S01]  /*6c20*/  IMAD.MOV.U32 R118, RZ, RZ, R55 ;  /* 0x000000ffff767224 */ /* 0x000fe200078e0037 */
[C---:B------:R-:W-:Y:S01]  /*6c30*/  HMMA.16816.F32 R112, R8.reuse, R86, R28 ;  /* 0x000000560870723c */ /* 0x040fe2000000181c */
[----:B------:R-:W-:Y:S07]  /*6c40*/  LDSM.16.MT88.4 R28, [R210+0x2100] ;  /* 0x00210000d21c783b */ /* 0x000fee0000004200 */
[----:B------:R-:W-:Y:S01]  /*6c50*/  HMMA.16816.F32 R108, R8, R84, R48 ;  /* 0x00000054086c723c */ /* 0x000fe20000001830 */
[----:B--2---:R-:W-:-:S02]  /*6c60*/  FFMA.FTZ R4, R226, c[0x0][0x2d0], -R7 ;  /* 0x0000b400e2047a23 */ /* 0x004fc40000010807 */
[----:B------:R-:W-:-:S04]  /*6c70*/  IMAD.MOV.U32 R226, RZ, RZ, R146 ;  /* 0x000000ffffe27224 */ /* 0x000fc800078e0092 */
[----:B------:R-:W-:Y:S01]  /*6c80*/  MOV R50, R61 ;  /* 0x0000003d00327202 */ /* 0x000fe20000000f00 */
[----:B------:R2:W-:Y:S01]  /*6c90*/  MUFU.EX2 R100, R4 ;  /* 0x0000000400647308 */ /* 0x0005e20000000800 */
[----:B------:R-:W-:Y:S01]  /*6ca0*/  IMAD.MOV.U32 R51, RZ, RZ, R60 ;  /* 0x000000ffff337224 */ /* 0x000fe200078e003c */
[----:B------:R-:W-:Y:S01]  /*6cb0*/  MOV R60, R130 ;  /* 0x00000082003c7202 */ /* 0x000fe20000000f00 */
[----:B------:R-:W-:Y:S01]  /*6cc0*/  IMAD.MOV.U32 R49, RZ, RZ, R141 ;  /* 0x000000ffff317224 */ /* 0x000fe200078e008d */
[----:B------:R-:W-:Y:S01]  /*6cd0*/  HMMA.16816.F32 R44, R8, R76, R44 ;  /* 0x0000004c082c723c */ /* 0x000fe2000000182c */
[----:B------:R-:W-:Y:S02]  /*6ce0*/  IMAD.MOV.U32 R61, RZ, RZ, R140 ;  /* 0x000000ffff3d7224 */ /* 0x000fe400078e008c */
[----:B------:R-:W-:Y:S02]  /*6cf0*/  IMAD.MOV.U32 R48, RZ, RZ, R147 ;  /* 0x000000ffff307224 */ /* 0x000fe400078e0093 */
[----:B--2---:R-:W-:-:S02]  /*6d00*/  FFMA.FTZ R4, R229, c[0x0][0x2d0], -R7 ;  /* 0x0000b400e5047a23 */ /* 0x004fc40000010807 */
[----:B------:R-:W-:Y:S02]  /*6d10*/  IMAD.MOV.U32 R229, RZ, RZ, R63 ;  /* 0x000000ffffe57224 */ /* 0x000fe400078e003f */
[----:B------:R2:W-:Y:S01]  /*6d20*/  MUFU.EX2 R101, R4 ;  /* 0x0000000400657308 */ /* 0x0005e20000000800 */
[----:B------:R-:W-:Y:S02]  /*6d30*/  IMAD.MOV.U32 R63, RZ, RZ, R128 ;  /* 0x000000ffff3f7224 */ /* 0x000fe400078e0080 */
[----:B--2---:R-:W-:-:S05]  /*6d40*/  FFMA.FTZ R4, R230, c[0x0][0x2d0], -R7 ;  /* 0x0000b400e6047a23 */ /* 0x004fca0000010807 */
[----:B------:R2:W-:Y:S02]  /*6d50*/  MUFU.EX2 R99, R4 ;  /* 0x0000000400637308 */ /* 0x0005e40000000800 */
[----:B--2---:R-:W-:-:S06]  /*6d60*/  FFMA.FTZ R4, R231, c[0x0][0x2d0], -R7 ;  /* 0x0000b400e7047a23 */ /* 0x004fcc0000010807 */
[----:B------:R2:W-:Y:S02]  /*6d70*/  MUFU.EX2 R97, R4 ;  /* 0x0000000400617308 */ /* 0x0005e40000000800 */
[----:B--2---:R-:W-:Y:S01]  /*6d80*/  FFMA.FTZ R4, R196, c[0x0][0x2d0], -R6 ;  /* 0x0000b400c4047a23 */ /* 0x004fe20000010806 */
[----:B------:R-:W-:Y:S01]  /*6d90*/  HMMA.16816.F32 R128, R8, R78, R20 ;  /* 0x0000004e0880723c */ /* 0x000fe20000001814 */
[----:B------:R-:W-:Y:S01]  /*6da0*/  LDSM.16.MT88.4 R20, [R211+0x2100] ;  /* 0x00210000d314783b */ /* 0x000fe20000004200 */
[----:B------:R-:W-:-:S03]  /*6db0*/  IMAD.MOV.U32 R196, RZ, RZ, R105 ;  /* 0x000000ffffc47224 */ /* 0x000fc600078e0069 */
[----:B------:R2:W-:Y:S02]  /*6dc0*/  MUFU.EX2 R89, R4 ;  /* 0x0000000400597308 */ /* 0x0005e40000000800 */
[----:B--2---:R-:W-:-:S06]  /*6dd0*/  FFMA.FTZ R4, R202, c[0x0][0x2d0], -R6 ;  /* 0x0000b400ca047a23 */ /* 0x004fcc0000010806 */
[----:B------:R2:W1:Y:S02]  /*6de0*/  MUFU.EX2 R88, R4 ;  /* 0x0000000400587308 */ /* 0x0004640000000800 */
[----:B--2---:R-:W-:-:S06]  /*6df0*/  FFMA.FTZ R4, R201, c[0x0][0x2d0], -R6 ;  /* 0x0000b400c9047a23 */ /* 0x004fcc0000010806 */
[----:B------:R2:W-:Y:S01]  /*6e00*/  MUFU.EX2 R87, R4 ;  /* 0x0000000400577308 */ /* 0x0005e20000000800 */
[----:B------:R-:W-:Y:S01]  /*6e10*/  HMMA.16816.F32 R140, R8, R64, R32 ;  /* 0x00000040088c723c */ /* 0x000fe20000001820 */
[----:B------:R-:W1:Y:S01]  /*6e20*/  LDSM.16.MT88.4 R32, [R212+0x2100] ;  /* 0x00210000d420783b */ /* 0x000e620000004200 */
[----:B--2---:R-:W-:-:S05]  /*6e30*/  FFMA.FTZ R4, R203, c[0x0][0x2d0], -R6 ;  /* 0x0000b400cb047a23 */ /* 0x004fca0000010806 */
[----:B------:R2:W1:Y:S01]  /*6e40*/  MUFU.EX2 R85, R4 ;  /* 0x0000000400557308 */ /* 0x0004620000000800 */
[C---:B------:R-:W-:Y:S08]  /*6e50*/  HMMA.16816.F32 R52, R8.reuse, R56, R24 ;  /* 0x000000380834723c */ /* 0x040ff00000001818 */
[----:B------:R-:W-:Y:S01]  /*6e60*/  HMMA.16816.F32 R144, R8, R66, R16 ;  /* 0x000000420890723c */ /* 0x000fe20000001810 */
[----:B------:R-:W-:Y:S01]  /*6e70*/  MOV R201, R50 ;  /* 0x0000003200c97202 */ /* 0x000fe20000000f00 */
[----:B--2---:R-:W-:-:S06]  /*6e80*/  FFMA.FTZ R4, R238, c[0x0][0x2d0], -R7 ;  /* 0x0000b400ee047a23 */ /* 0x004fcc0000010807 */
[----:B------:R-:W-:Y:S01]  /*6e90*/  HMMA.16816.F32 R56, R8, R58, R12 ;  /* 0x0000003a0838723c */ /* 0x000fe2000000180c */
[----:B------:R-:W-:Y:S01]  /*6ea0*/  IMAD.MOV.U32 R203, RZ, RZ, R49 ;  /* 0x000000ffffcb7224 */ /* 0x000fe200078e0031 */
[----:B------:R-:W2:Y:S01]  /*6eb0*/  LDSM.16.MT88.4 R16, [R209+0x2900] ;  /* 0x00290000d110783b */ /* 0x000ea20000004200 */
[----:B------:R3:W-:Y:S03]  /*6ec0*/  MUFU.EX2 R86, R4 ;  /* 0x0000000400567308 */ /* 0x0007e60000000800 */
[----:B------:R-:W2:Y:S01]  /*6ed0*/  LDSM.16.MT88.4 R24, [R212+0x2900] ;  /* 0x00290000d418783b */ /* 0x000ea20000004200 */
[----:B----4-:R-:W-:Y:S02]  /*6ee0*/  F2FP.PACK_AB R8, R102, R103 ;  /* 0x000000676608723e */ /* 0x010fe400000000ff */
[----:B-1----:R-:W-:Y:S02]  /*6ef0*/  F2FP.PACK_AB R9, R88, R89 ;  /* 0x000000595809723e */ /* 0x002fe400000000ff */
[----:B------:R-:W-:-:S02]  /*6f00*/  F2FP.PACK_AB R10, R101, R100 ;  /* 0x00000064650a723e */ /* 0x000fc400000000ff */
[----:B------:R-:W-:Y:S01]  /*6f10*/  F2FP.PACK_AB R11, R85, R87 ;  /* 0x00000057550b723e */ /* 0x000fe200000000ff */
[----:B------:R-:W-:Y:S02]  /*6f20*/  IMAD.MOV.U32 R50, RZ, RZ, R51 ;  /* 0x000000ffff327224 */ /* 0x000fe400078e0033 */
[----:B---3--:R-:W-:-:S04]  /*6f30*/  FFMA.FTZ R4, R204, c[0x0][0x2d0], -R6 ;  /* 0x0000b400cc047a23 */ /* 0x008fc80000010806 */
[----:B------:R-:W-:Y:S01]  /*6f40*/  HMMA.16816.F32 R104, R8, R36, R176 ;  /* 0x000000240868723c */ /* 0x000fe200000018b0 */
[----:B------:R-:W-:Y:S01]  /*6f50*/  IMAD.MOV.U32 R51, RZ, RZ, R40 ;  /* 0x000000ffff337224 */ /* 0x000fe200078e0028 */
[----:B------:R1:W-:Y:S01]  /*6f60*/  MUFU.EX2 R83, R4 ;  /* 0x0000000400537308 */ /* 0x0003e20000000800 */
[----:B------:R-:W-:-:S04]  /*6f70*/  IMAD.MOV.U32 R40, RZ, RZ, R42 ;  /* 0x000000ffff287224 */ /* 0x000fc800078e002a */
[----:B------:R-:W-:Y:S01]  /*6f80*/  IMAD.MOV.U32 R176, RZ, RZ, R229 ;  /* 0x000000ffffb07224 */ /* 0x000fe200078e00e5 */
[----:B------:R-:W-:Y:S01]  /*6f90*/  MOV R229, R41 ;  /* 0x0000002900e57202 */ /* 0x000fe20000000f00 */
[----:B------:R-:W-:Y:S01]  /*6fa0*/  IMAD.MOV.U32 R41, RZ, RZ, R43 ;  /* 0x000000ffff297224 */ /* 0x000fe200078e002b */
[----:B------:R-:W-:Y:S01]  /*6fb0*/  MOV R238, R189 ;  /* 0x000000bd00ee7202 */ /* 0x000fe20000000f00 */
[----:B------:R-:W-:Y:S02]  /*6fc0*/  IMAD.MOV.U32 R42, RZ, RZ, R207 ;  /* 0x000000ffff2a7224 */ /* 0x000fe400078e00cf */
[----:B------:R-:W-:Y:S01]  /*6fd0*/  IMAD.MOV.U32 R43, RZ, RZ, R118 ;  /* 0x000000ffff2b7224 */ /* 0x000fe200078e0076 */
[----:B------:R-:W-:Y:S01]  /*6fe0*/  MOV R207, R116 ;  /* 0x0000007400cf7202 */ /* 0x000fe20000000f00 */
[----:B------:R-:W-:Y:S02]  /*6ff0*/  FFMA.FTZ R7, R240, c[0x0][0x2d0], -R7 ;  /* 0x0000b400f0077a23 */ /* 0x000fe40000010807 */
[----:B-1----:R-:W-:-:S02]  /*7000*/  FFMA.FTZ R4, R205, c[0x0][0x2d0], -R6 ;  /* 0x0000b400cd047a23 */ /* 0x002fc40000010806 */
[----:B------:R-:W-:Y:S02]  /*7010*/  IMAD.MOV.U32 R205, RZ, RZ, R226 ;  /* 0x000000ffffcd7224 */ /* 0x000fe400078e00e2 */
[----:B------:R-:W-:Y:S02]  /*7020*/  IMAD.MOV.U32 R226, RZ, RZ, R82 ;  /* 0x000000ffffe27224 */ /* 0x000fe400078e0052 */
[----:B------:R-:W-:Y:S01]  /*7030*/  IMAD.MOV.U32 R189, RZ, RZ, R61 ;  /* 0x000000ffffbd7224 */ /* 0x000fe200078e003d */
[----:B------:R1:W3:Y:S01]  /*7040*/  MUFU.EX2 R82, R4 ;  /* 0x0000000400527308 */ /* 0x0002e20000000800 */
[----:B------:R-:W-:Y:S02]  /*7050*/  IMAD.MOV.U32 R240, RZ, RZ, R119 ;  /* 0x000000fffff07224 */ /* 0x000fe400078e0077 */
[----:B------:R-:W-:Y:S02]  /*7060*/  IMAD.MOV.U32 R61, RZ, RZ, R117 ;  /* 0x000000ffff3d7224 */ /* 0x000fe400078e0075 */
[----:B------:R-:W-:Y:S01]  /*7070*/  HMMA.16816.F32 R116, R8, R38, R172 ;  /* 0x000000260874723c */ /* 0x000fe200000018ac */
[----:B------:R-:W-:-:S02]  /*7080*/  IMAD.MOV.U32 R204, RZ, RZ, R229 ;  /* 0x000000ffffcc7224 */ /* 0x000fc400078e00e5 */
[----:B------:R-:W-:Y:S02]  /*7090*/  IMAD.MOV.U32 R177, RZ, RZ, R48 ;  /* 0x000000ffffb17224 */ /* 0x000fe400078e0030 */
[----:B------:R-:W-:Y:S02]  /*70a0*/  IMAD.MOV.U32 R179, RZ, RZ, R40 ;  /* 0x000000ffffb37224 */ /* 0x000fe400078e0028 */
[----:B------:R-:W-:Y:S01]  /*70b0*/  MOV R175, R50 ;  /* 0x0000003200af7202 */ /* 0x000fe20000000f00 */
[----:B------:R-:W-:Y:S01]  /*70c0*/  IMAD.MOV.U32 R229, RZ, RZ, R43 ;  /* 0x000000ffffe57224 */ /* 0x000fe200078e002b */
[----:B------:R-:W-:Y:S01]  /*70d0*/  MOV R174, R41 ;  /* 0x0000002900ae7202 */ /* 0x000fe20000000f00 */
[--C-:B-1----:R-:W-:Y:S02]  /*70e0*/  FFMA.FTZ R4, R206, c[0x0][0x2d0], -R6.reuse ;  /* 0x0000b400ce047a23 */ /* 0x102fe40000010806 */
[----:B------:R-:W-:Y:S02]  /*70f0*/  FFMA.FTZ R6, R225, c[0x0][0x2d0], -R6 ;  /* 0x0000b400e1067a23 */ /* 0x000fe40000010806 */
[----:B------:R-:W-:-:S02]  /*7100*/  IMAD.MOV.U32 R206, RZ, RZ, R51 ;  /* 0x000000ffffce7224 */ /* 0x000fc400078e0033 */
[----:B------:R-:W-:Y:S01]  /*7110*/  IMAD.MOV.U32 R225, RZ, RZ, R42 ;  /* 0x000000ffffe17224 */ /* 0x000fe200078e002a */
[----:B------:R-:W-:Y:S04]  /*7120*/  LDSM.16.MT88.4 R48, [R211+0x2900] ;  /* 0x00290000d330783b */ /* 0x000fe80000004200 */
[----:B------:R-:W1:Y:S01]  /*7130*/  LDSM.16.MT88.4 R40, [R210+0x2900] ;  /* 0x00290000d228783b */ /* 0x000e620000004200 */
[----:B------:R-:W-:Y:S02]  /*7140*/  IMAD.MOV.U32 R173, RZ, RZ, R81 ;  /* 0x000000ffffad7224 */ /* 0x000fe400078e0051 */
[----:B------:R4:W-:Y:S01]  /*7150*/  MUFU.EX2 R81, R4 ;  /* 0x0000000400517308 */ /* 0x0009e20000000800 */
[----:B------:R-:W-:Y:S01]  /*7160*/  MOV R230, R226 ;  /* 0x000000e200e67202 */ /* 0x000fe20000000f00 */
[----:B------:R-:W-:Y:S01]  /*7170*/  HMMA.16816.F32 R120, R8, R32, R120 ;  /* 0x000000200878723c */ /* 0x000fe20000001878 */
[----:B------:R-:W-:-:S05]  /*7180*/  IMAD.MOV.U32 R226, RZ, RZ, R80 ;  /* 0x000000ffffe27224 */ /* 0x000fca00078e0050 */
[----:B------:R-:W1:Y:S02]  /*7190*/  MUFU.EX2 R84, R7 ;  /* 0x0000000700547308 */ /* 0x000e640000000800 */
[----:B------:R-:W-:Y:S01]  /*71a0*/  HMMA.16816.F32 R132, R8, R34, R132 ;  /* 0x000000220884723c */ /* 0x000fe20000001884 */
[----:B----4-:R-:W-:-:S05]  /*71b0*/  FFMA.FTZ R4, R194, c[0x0][0x2d0], -R2 ;  /* 0x0000b400c2047a23 */ /* 0x010fca0000010802 */
[----:B------:R-:W4:Y:S02]  /*71c0*/  MUFU.EX2 R80, R6 ;  /* 0x0000000600507308 */ /* 0x000f240000000800 */
[C---:B------:R-:W-:Y:S06]  /*71d0*/  HMMA.16816.F32 R136, R8.reuse, R28, R136 ;  /* 0x0000001c0888723c */ /* 0x040fec0000001888 */
[----:B------:R1:W-:Y:S02]  /*71e0*/  MUFU.EX2 R79, R4 ;  /* 0x00000004004f7308 */ /* 0x0003e40000000800 */
[C---:B------:R-:W-:Y:S08]  /*71f0*/  HMMA.16816.F32 R148, R8.reuse, R30, R148 ;  /* 0x0000001e0894723c */ /* 0x040ff00000001894 */
[----:B------:R-:W-:Y:S01]  /*7200*/  HMMA.16816.F32 R152, R8, R20, R152 ;  /* 0x000000140898723c */ /* 0x000fe20000001898 */
[----:B-1----:R-:W-:-:S07]  /*7210*/  FFMA.FTZ R4, R195, c[0x0][0x2d0], -R2 ;  /* 0x0000b400c3047a23 */ /* 0x002fce0000010802 */
[----:B------:R-:W-:Y:S01]  /*7220*/  HMMA.16816.F32 R8, R8, R22, R164 ;  /* 0x000000160808723c */ /* 0x000fe200000018a4 */
[----:B------:R1:W1:Y:S01]  /*7230*/  MUFU.EX2 R78, R4 ;  /* 0x00000004004e7308 */ /* 0x0002620000000800 */
[----:B------:R-:W-:-:S05]  /*7240*/  IMAD.MOV.U32 R202, RZ, RZ, R74 ;  /* 0x000000ffffca7224 */ /* 0x000fca00078e004a */
[----:B------:R-:W-:Y:S01]  /*7250*/  F2FP.PACK_AB R164, R97, R99 ;  /* 0x0000006361a4723e */ /* 0x000fe200000000ff */
[----:B-1----:R-:W-:-:S04]  /*7260*/  FFMA.FTZ R4, R197, c[0x0][0x2d0], -R2 ;  /* 0x0000b400c5047a23 */ /* 0x002fc80000010802 */
[----:B------:R1:W-:Y:S01]  /*7270*/  MUFU.EX2 R77, R4 ;  /* 0x00000004004d7308 */ /* 0x0003e20000000800 */
[----:B---3--:R-:W-:Y:S02]  /*7280*/  F2FP.PACK_AB R165, R82, R83 ;  /* 0x0000005352a5723e */ /* 0x008fe400000000ff */
[----:B------:R-:W-:Y:S02]  /*7290*/  F2FP.PACK_AB R166, R84, R86 ;  /* 0x0000005654a6723e */ /* 0x000fe400000000ff */
[----:B----4-:R-:W-:Y:S01]  /*72a0*/  F2FP.PACK_AB R167, R80, R81 ;  /* 0x0000005150a7723e */ /* 0x010fe200000000ff */
[----:B-1----:R-:W-:-:S04]  /*72b0*/  FFMA.FTZ R4, R200, c[0x0][0x2d0], -R2 ;  /* 0x0000b400c8047a23 */ /* 0x002fc80000010802 */
[----:B------:R1:W3:Y:S01]  /*72c0*/  MUFU.EX2 R76, R4 ;  /* 0x00000004004c7308 */ /* 0x0002e20000000800 */
[----:B------:R-:W-:Y:S01]  /*72d0*/  IMAD.MOV.U32 R195, RZ, RZ, R75 ;  /* 0x000000ffffc37224 */ /* 0x000fe200078e004b */
[----:B--2---:R-:W-:Y:S01]  /*72e0*/  HMMA.16816.F32 R104, R164, R16, R104 ;  /* 0x00000010a468723c */ /* 0x004fe20000001868 */
[----:B------:R-:W-:Y:S02]  /*72f0*/  IMAD.MOV.U32 R231, RZ, RZ, R62 ;  /* 0x000000ffffe77224 */ /* 0x000fe400078e003e */
[----:B-1----:R-:W-:-:S04]  /*7300*/  FFMA.FTZ R4, R190, c[0x0][0x2d0], -R0 ;  /* 0x0000b400be047a23 */ /* 0x002fc80000010800 */
[----:B------:R1:W-:Y:S01]  /*7310*/  MUFU.EX2 R74, R4 ;  /* 0x00000004004a7308 */ /* 0x0003e20000000800 */
[----:B------:R-:W-:Y:S01]  /*7320*/  HMMA.16816.F32 R116, R164, R18, R116 ;  /* 0x00000012a474723c */ /* 0x000fe20000001874 */
[----:B------:R-:W-:-:S07]  /*7330*/  IMAD.MOV.U32 R194, RZ, RZ, R61 ;  /* 0x000000ffffc27224 */ /* 0x000fce00078e003d */
[----:B------:R-:W-:Y:S01]  /*7340*/  HMMA.16816.F32 R120, R164, R24, R120 ;  /* 0x00000018a478723c */ /* 0x000fe20000001878 */
[----:B-1----:R-:W-:-:S07]  /*7350*/  FFMA.FTZ R4, R191, c[0x0][0x2d0], -R0 ;  /* 0x0000b400bf047a23 */ /* 0x002fce0000010800 */
[C---:B------:R-:W-:Y:S01]  /*7360*/  HMMA.16816.F32 R132, R164.reuse, R26, R132 ;  /* 0x0000001aa484723c */ /* 0x040fe20000001884 */
[----:B------:R1:W2:Y:S07]  /*7370*/  MUFU.EX2 R75, R4 ;  /* 0x00000004004b7308 */ /* 0x0002ae0000000800 */
[C---:B------:R-:W-:Y:S08]  /*7380*/  HMMA.16816.F32 R136, R164.reuse, R40, R136 ;  /* 0x00000028a488723c */ /* 0x040ff00000001888 */
[----:B------:R-:W-:Y:S01]  /*7390*/  HMMA.16816.F32 R148, R164, R42, R148 ;  /* 0x0000002aa494723c */ /* 0x000fe20000001894 */
[----:B-1----:R-:W-:-:S07]  /*73a0*/  FFMA.FTZ R4, R192, c[0x0][0x2d0], -R0 ;  /* 0x0000b400c0047a23 */ /* 0x002fce0000010800 */
[C---:B------:R-:W-:Y:S01]  /*73b0*/  HMMA.16816.F32 R152, R164.reuse, R48, R152 ;  /* 0x00000030a498723c */ /* 0x040fe20000001898 */
[----:B------:R1:W-:Y:S07]  /*73c0*/  MUFU.EX2 R61, R4 ;  /* 0x00000004003d7308 */ /* 0x0003ee0000000800 */
[----:B------:R-:W-:Y:S07]  /*73d0*/  HMMA.16816.F32 R164, R164, R50, R8 ;  /* 0x00000032a4a4723c */ /* 0x000fee0000001808 */
[----:B------:R-:W-:-:S02]  /*73e0*/  FFMA.FTZ R8, R232, c[0x0][0x2d0], -R2 ;  /* 0x0000b400e8087a23 */ /* 0x000fc40000010802 */
[----:B-1----:R-:W-:Y:S02]  /*73f0*/  FFMA.FTZ R4, R193, c[0x0][0x2d0], -R0 ;  /* 0x0000b400c1047a23 */ /* 0x002fe40000010800 */
[----:B------:R1:W-:Y:S01]  /*7400*/  MUFU.EX2 R62, R8 ;  /* 0x00000008003e7308 */ /* 0x0003e20000000800 */
[----:B------:R-:W-:Y:S01]  /*7410*/  IMAD.MOV.U32 R178, RZ, RZ, R63 ;  /* 0x000000ffffb27224 */ /* 0x000fe200078e003f */
[----:B------:R-:W-:-:S06]  /*7420*/  MOV R172, R60 ;  /* 0x0000003c00ac7202 */ /* 0x000fcc0000000f00 */
[----:B------:R-:W4:Y:S01]  /*7430*/  MUFU.EX2 R60, R4 ;  /* 0x00000004003c7308 */ /* 0x000f220000000800 */
[----:B-1----:R-:W-:-:S07]  /*7440*/  FFMA.FTZ R8, R233, c[0x0][0x2d0], -R2 ;  /* 0x0000b400e9087a23 */ /* 0x002fce0000010802 */
[----:B------:R1:W1:Y:S01]  /*7450*/  MUFU.EX2 R63, R8 ;  /* 0x00000008003f7308 */ /* 0x0002620000000800 */
[----:B------:R-:W-:Y:S02]  /*7460*/  IMAD.MOV.U32 R200, RZ, RZ, R5 ;  /* 0x000000ffffc87224 */ /* 0x000fe400078e0005 */
[----:B-1----:R-:W-:-:S05]  /*7470*/  FFMA.FTZ R8, R234, c[0x0][0x2d0], -R2 ;  /* 0x0000b400ea087a23 */ /* 0x002fca0000010802 */
[----:B------:R1:W-:Y:S01]  /*7480*/  MUFU.EX2 R65, R8 ;  /* 0x0000000800417308 */ /* 0x0003e20000000800 */
[----:B------:R-:W-:Y:S02]  /*7490*/  F2FP.PACK_AB R4, R78, R79 ;  /* 0x0000004f4e04723e */ /* 0x000fe400000000ff */
[----:B---3--:R-:W-:Y:S02]  /*74a0*/  F2FP.PACK_AB R6, R76, R77 ;  /* 0x0000004d4c06723e */ /* 0x008fe400000000ff */
[----:B--2---:R-:W-:Y:S01]  /*74b0*/  F2FP.PACK_AB R5, R75, R74 ;  /* 0x0000004a4b05723e */ /* 0x004fe200000000ff */
[----:B-1----:R-:W-:-:S04]  /*74c0*/  FFMA.FTZ R8, R235, c[0x0][0x2d0], -R2 ;  /* 0x0000b400eb087a23 */ /* 0x002fc80000010802 */
[----:B------:R1:W2:Y:S01]  /*74d0*/  MUFU.EX2 R66, R8 ;  /* 0x0000000800427308 */ /* 0x0002a20000000800 */
[----:B----4-:R-:W-:Y:S02]  /*74e0*/  F2FP.PACK_AB R7, R60, R61 ;  /* 0x0000003d3c07723e */ /* 0x010fe400000000ff */
[----:B------:R-:W-:Y:S01]  /*74f0*/  MOV R197, R73 ;  /* 0x0000004900c57202 */ /* 0x000fe20000000f00 */
[----:B-1----:R-:W-:-:S04]  /*7500*/  FFMA.FTZ R8, R236, c[0x0][0x2d0], -R2 ;  /* 0x0000b400ec087a23 */ /* 0x002fc80000010802 */
[----:B------:R1:W-:Y:S01]  /*7510*/  MUFU.EX2 R67, R8 ;  /* 0x0000000800437308 */ /* 0x0003e20000000800 */
[C---:B------:R-:W-:Y:S08]  /*7520*/  HMMA.16816.F32 R108, R4.reuse, R124, R108 ;  /* 0x0000007c046c723c */ /* 0x040ff0000000186c */
[----:B------:R-:W-:Y:S01]  /*7530*/  HMMA.16816.F32 R112, R4, R126, R112 ;  /* 0x0000007e0470723c */ /* 0x000fe20000001870 */
[----:B-1----:R-:W-:-:S04]  /*7540*/  FFMA.FTZ R8, R237, c[0x0][0x2d0], -R2 ;  /* 0x0000b400ed087a23 */ /* 0x002fc80000010802 */
[----:B------:R1:W-:Y:S03]  /*7550*/  MUFU.EX2 R73, R8 ;  /* 0x0000000800497308 */ /* 0x0003e60000000800 */
[----:B------:R-:W-:Y:S01]  /*7560*/  HMMA.16816.F32 R124, R4, R160, R44 ;  /* 0x000000a0047c723c */ /* 0x000fe2000000182c */
[----:B-1----:R-:W-:-:S04]  /*7570*/  FFMA.FTZ R8, R199, c[0x0][0x2d0], -R0 ;  /* 0x0000b400c7087a23 */ /* 0x002fc80000010800 */
[----:B------:R1:W-:Y:S02]  /*7580*/  MUFU.EX2 R44, R8 ;  /* 0x00000008002c7308 */ /* 0x0003e40000000800 */
[----:B-1----:R-:W-:-:S06]  /*7590*/  FFMA.FTZ R8, R198, c[0x0][0x2d0], -R0 ;  /* 0x0000b400c6087a23 */ /* 0x002fcc0000010800 */
[----:B------:R1:W3:Y:S02]  /*75a0*/  MUFU.EX2 R45, R8 ;  /* 0x00000008002d7308 */ /* 0x0002e40000000800 */
[----:B-1----:R-:W-:-:S06]  /*75b0*/  FFMA.FTZ R8, R181, c[0x0][0x2d0], -R0 ;  /* 0x0000b400b5087a23 */ /* 0x002fcc0000010800 */
[----:B------:R1:W-:Y:S02]  /*75c0*/  MUFU.EX2 R64, R8 ;  /* 0x0000000800407308 */ /* 0x0003e40000000800 */
[----:B-1----:R-:W-:-:S06]  /*75d0*/  FFMA.FTZ R8, R180, c[0x0][0x2d0], -R0 ;  /* 0x0000b400b4087a23 */ /* 0x002fcc0000010800 */
[----:B------:R1:W4:Y:S01]  /*75e0*/  MUFU.EX2 R47, R8 ;  /* 0x00000008002f7308 */ /* 0x0003220000000800 */
[C---:B------:R-:W-:Y:S08]  /*75f0*/  HMMA.16816.F32 R12, R4.reuse, R168, R52 ;  /* 0x000000a8040c723c */ /* 0x040ff00000001834 */
[----:B------:R-:W-:Y:S01]  /*7600*/  HMMA.16816.F32 R128, R4, R162, R128 ;  /* 0x000000a20480723c */ /* 0x000fe20000001880 */
[----:B-1----:R-:W-:-:S02]  /*7610*/  FFMA.FTZ R8, R241, c[0x0][0x2d0], -R2 ;  /* 0x0000b400f1087a23 */ /* 0x002fc40000010802 */
[----:B------:R-:W-:-:S05]  /*7620*/  FFMA.FTZ R2, R239, c[0x0][0x2d0], -R2 ;  /* 0x0000b400ef027a23 */ /* 0x000fca0000010802 */
[C---:B------:R-:W-:Y:S01]  /*7630*/  HMMA.16816.F32 R140, R4.reuse, R156, R140 ;  /* 0x0000009c048c723c */ /* 0x040fe2000000188c */
[----:B------:R1:W-:Y:S07]  /*7640*/  MUFU.EX2 R53, R8 ;  /* 0x0000000800357308 */ /* 0x0003ee0000000800 */
[C---:B------:R-:W-:Y:S01]  /*7650*/  HMMA.16816.F32 R144, R4.reuse, R158, R144 ;  /* 0x0000009e0490723c */ /* 0x040fe20000001890 */
[----:B------:R2:W-:Y:S07]  /*7660*/  MUFU.EX2 R52, R2 ;  /* 0x0000000200347308 */ /* 0x0005ee0000000800 */
[----:B-1----:R-:W-:Y:S07]  /*7670*/  HMMA.16816.F32 R8, R4, R170, R56 ;  /* 0x000000aa0408723c */ /* 0x002fee0000001838 */
[----:B------:R-:W-:Y:S01]  /*7680*/  F2FP.PACK_AB R4, R63, R62 ;  /* 0x0000003e3f04723e */ /* 0x000fe200000000ff */
[----:B--2---:R-:W-:Y:S01]  /*7690*/  FFMA.FTZ R2, R184, c[0x0][0x2d0], -R0 ;  /* 0x0000b400b8027a23 */ /* 0x004fe20000010800 */
[----:B------:R-:W-:-:S02]  /*76a0*/  F2FP.PACK_AB R6, R66, R65 ;  /* 0x000000414206723e */ /* 0x000fc400000000ff */
[----:B---3--:R-:W-:Y:S02]  /*76b0*/  F2FP.PACK_AB R5, R45, R44 ;  /* 0x0000002c2d05723e */ /* 0x008fe400000000ff */
[----:B----4-:R-:W-:Y:S01]  /*76c0*/  F2FP.PACK_AB R7, R47, R64 ;  /* 0x000000402f07723e */ /* 0x010fe200000000ff */
[----:B------:R1:W2:Y:S06]  /*76d0*/  MUFU.EX2 R46, R2 ;  /* 0x00000002002e7308 */ /* 0x0002ac0000000800 */
[----:B------:R-:W-:Y:S01]  /*76e0*/  HMMA.16816.F32 R108, R4, R36, R108 ;  /* 0x00000024046c723c */ /* 0x000fe2000000186c */
[----:B-1----:R-:W-:-:S04]  /*76f0*/  FFMA.FTZ R2, R183, c[0x0][0x2d0], -R0 ;  /* 0x0000b400b7027a23 */ /* 0x002fc80000010800 */
[----:B------:R1:W3:Y:S03]  /*7700*/  MUFU.EX2 R37, R2 ;  /* 0x0000000200257308 */ /* 0x0002e60000000800 */
[C---:B------:R-:W-:Y:S01]  /*7710*/  HMMA.16816.F32 R124, R4.reuse, R32, R124 ;  /* 0x00000020047c723c */ /* 0x040fe2000000187c */
[--C-:B-1----:R-:W-:Y:S02]  /*7720*/  FFMA.FTZ R2, R185, c[0x0][0x2d0], -R0.reuse ;  /* 0x0000b400b9027a23 */ /* 0x102fe40000010800 */
[----:B------:R-:W-:Y:S02]  /*7730*/  FFMA.FTZ R0, R182, c[0x0][0x2d0], -R0 ;  /* 0x0000b400b6007a23 */ /* 0x000fe40000010800 */
[----:B------:R1:W4:Y:S03]  /*7740*/  MUFU.EX2 R36, R2 ;  /* 0x0000000200247308 */ /* 0x0003260000000800 */
[----:B------:R-:W-:Y:S05]  /*7750*/  HMMA.16816.F32 R112, R4, R38, R112 ;  /* 0x000000260470723c */ /* 0x000fea0000001870 */
[----:B------:R2:W2:Y:S01]  /*7760*/  MUFU.EX2 R32, R0 ;  /* 0x0000000000207308 */ /* 0x0004a20000000800 */
[----:B-1----:R-:W-:-:S02]  /*7770*/  FADD.FTZ R2, R197, R200 ;  /* 0x000000c8c5027221 */ /* 0x002fc40000010000 */
[----:B------:R-:W-:Y:S02]  /*7780*/  IMAD.MOV.U32 R197, RZ, RZ, R195 ;  /* 0x000000ffffc57224 */ /* 0x000fe400078e00c3 */
[----:B------:R-:W-:Y:S01]  /*7790*/  IMAD.MOV.U32 R200, RZ, RZ, R194 ;  /* 0x000000ffffc87224 */ /* 0x000fe200078e00c2 */
[----:B------:R-:W-:Y:S01]  /*77a0*/  MOV R195, R225 ;  /* 0x000000e100c37202 */ /* 0x000fe20000000f00 */
[----:B------:R-:W-:Y:S02]  /*77b0*/  IMAD.MOV.U32 R194, RZ, RZ, R206 ;  /* 0x000000ffffc27224 */ /* 0x000fe400078e00ce */
[----:B--2---:R-:W-:Y:S02]  /*77c0*/  FADD.FTZ R0, R197, R200 ;  /* 0x000000c8c5007221 */ /* 0x004fe40000010000 */
[----:B------:R-:W-:Y:S02]  /*77d0*/  IMAD.MOV.U32 R206, RZ, RZ, R177 ;  /* 0x000000ffffce7224 */ /* 0x000fe400078e00b1 */
[----:B------:R-:W-:-:S02]  /*77e0*/  FADD.FTZ R2, R195, R2 ;  /* 0x00000002c3027221 */ /* 0x000fc40000010000 */
[----:B------:R-:W-:Y:S01]  /*77f0*/  FADD.FTZ R0, R194, R0 ;  /* 0x00000000c2007221 */ /* 0x000fe20000010000 */
[----:B------:R-:W-:Y:S01]  /*7800*/  HMMA.16816.F32 R128, R4, R34, R128 ;  /* 0x000000220480723c */ /* 0x000fe20000001880 */
[----:B------:R-:W-:Y:S02]  /*7810*/  IMAD.MOV.U32 R225, RZ, RZ, R205 ;  /* 0x000000ffffe17224 */ /* 0x000fe400078e00cd */
[----:B------:R-:W-:Y:S02]  /*7820*/  FADD.FTZ R2, R206, R2 ;  /* 0x00000002ce027221 */ /* 0x000fe40000010000 */
[----:B------:R-:W-:-:S03]  /*7830*/  FADD.FTZ R0, R172, R0 ;  /* 0x00000000ac007221 */ /* 0x000fc60000010000 */
[----:B------:R-:W-:Y:S01]  /*7840*/  HMMA.16816.F32 R140, R4, R28, R140 ;  /* 0x0000001c048c723c */ /* 0x000fe2000000188c */
[----:B------:R-:W-:Y:S01]  /*7850*/  MOV R205, R176 ;  /* 0x000000b000cd7202 */ /* 0x000fe20000000f00 */
[----:B------:R-:W-:-:S06]  /*7860*/  FADD.FTZ R2, R173, R2 ;  /* 0x00000002ad027221 */ /* 0x000fcc0000010000 */
[C---:B------:R-:W-:Y:S08]  /*7870*/  HMMA.16816.F32 R144, R4.reuse, R30, R144 ;  /* 0x0000001e0490723c */ /* 0x040ff00000001890 */
[C---:B------:R-:W-:Y:S08]  /*7880*/  HMMA.16816.F32 R12, R4.reuse, R20, R12 ;  /* 0x00000014040c723c */ /* 0x040ff0000000180c */
[----:B------:R-:W-:Y:S07]  /*7890*/  HMMA.16816.F32 R8, R4, R22, R8 ;  /* 0x000000160408723c */ /* 0x000fee0000001808 */
[----:B------:R-:W-:-:S02]  /*78a0*/  FADD.FTZ R6, R208, R213 ;  /* 0x000000d5d0067221 */ /* 0x000fc40000010000 */
[----:B------:R-:W-:Y:S02]  /*78b0*/  FADD.FTZ R5, R174, R0 ;  /* 0x00000000ae057221 */ /* 0x000fe40000010000 */
[----:B------:R-:W-:Y:S02]  /*78c0*/  FADD.FTZ R6, R225, R6 ;  /* 0x00000006e1067221 */ /* 0x000fe40000010000 */
[----:B------:R-:W-:Y:S02]  /*78d0*/  FADD.FTZ R0, R69, R249 ;  /* 0x000000f945007221 */ /* 0x000fe40000010000 */
[----:B------:R-:W-:Y:S02]  /*78e0*/  FADD.FTZ R6, R252, R6 ;  /* 0x00000006fc067221 */ /* 0x000fe40000010000 */
[----:B------:R-:W-:Y:S02]  /*78f0*/  IMAD.MOV.U32 R176, RZ, RZ, R196 ;  /* 0x000000ffffb07224 */ /* 0x000fe400078e00c4 */
        /* <DEDUP_REMOVED lines=19> */
[----:B------:R-:W-:Y:S01]  /*7a30*/  FADD.FTZ R7, R201, R4 ;  /* 0x00000004c9077221 */ /* 0x000fe20000010000 */
[----:B------:R-:W-:Y:S01]  /*7a40*/  MOV R196, R215 ;  /* 0x000000d700c47202 */ /* 0x000fe20000000f00 */
[----:B------:R-:W-:Y:S01]  /*7a50*/  FADD.FTZ R4, R243, R2 ;  /* 0x00000002f3047221 */ /* 0x000fe20000010000 */
[----:B------:R1:W5:Y:S01]  /*7a60*/  LDL.LU R215, [R1+0x4c] ;  /* 0x00004c0001d77983 */ /* 0x0003620000300800 */
[----:B------:R-:W-:Y:S02]  /*7a70*/  FADD.FTZ R6, R203, R5 ;  /* 0x00000005cb067221 */ /* 0x000fe40000010000 */
[----:B------:R-:W-:Y:S01]  /*7a80*/  FADD.FTZ R5, R92, R0 ;  /* 0x000000005c057221 */ /* 0x000fe20000010000 */
[----:B------:R1:W5:Y:S01]  /*7a90*/  LDL.LU R214, [R1+0x48] ;  /* 0x0000480001d67983 */ /* 0x0003620000300800 */
[----:B------:R-:W-:Y:S02]  /*7aa0*/  FADD.FTZ R4, R91, R4 ;  /* 0x000000045b047221 */ /* 0x000fe40000010000 */
[----:B------:R-:W-:Y:S01]  /*7ab0*/  FADD.FTZ R2, R202, R6 ;  /* 0x00000006ca027221 */ /* 0x000fe20000010000 */
[----:B------:R1:W5:Y:S01]  /*7ac0*/  LDL.LU R213, [R1+0x44] ;  /* 0x0000440001d57983 */ /* 0x0003620000300800 */
[----:B------:R-:W-:-:S02]  /*7ad0*/  FADD.FTZ R0, R196, R7 ;  /* 0x00000007c4007221 */ /* 0x000fc40000010000 */
[----:B------:R-:W-:Y:S01]  /*7ae0*/  FADD.FTZ R5, R96, R5 ;  /* 0x0000000560057221 */ /* 0x000fe20000010000 */
[----:B------:R1:W5:Y:S01]  /*7af0*/  LDL.LU R208, [R1+0x40] ;  /* 0x0000400001d07983 */ /* 0x0003620000300800 */
        /* <DEDUP_REMOVED lines=45> */
[----:B---3--:R-:W-:Y:S02]  /*7dd0*/  FADD.FTZ R0, R37, R0 ;  /* 0x0000000025007221 */ /* 0x008fe40000010000 */
[----:B------:R-:W-:-:S02]  /*7de0*/  FADD.FTZ R5, R86, R4 ;  /* 0x0000000456057221 */ /* 0x000fc40000010000 */
[----:B------:R-:W-:Y:S02]  /*7df0*/  FADD.FTZ R4, R81, R7 ;  /* 0x0000000751047221 */ /* 0x000fe40000010000 */
[----:B------:R-:W-:Y:S02]  /*7e00*/  FADD.FTZ R2, R53, R6 ;  /* 0x0000000635027221 */ /* 0x000fe40000010000 */
[----:B----4-:R-:W-:Y:S02]  /*7e10*/  FADD.FTZ R0, R36, R0 ;  /* 0x0000000024007221 */ /* 0x010fe40000010000 */
[----:B------:R-:W-:Y:S02]  /*7e20*/  FADD.FTZ R5, R84, R5 ;  /* 0x0000000554057221 */ /* 0x000fe40000010000 */
[----:B------:R-:W-:Y:S02]  /*7e30*/  FADD.FTZ R4, R80, R4 ;  /* 0x0000000450047221 */ /* 0x000fe40000010000 */
[----:B------:R-:W-:-:S02]  /*7e40*/  FADD.FTZ R2, R52, R2 ;  /* 0x0000000234027221 */ /* 0x000fc40000010000 */
[----:B------:R-:W-:Y:S01]  /*7e50*/  FADD.FTZ R0, R32, R0 ;  /* 0x0000000020007221 */ /* 0x000fe20000010000 */
[----:B------:R1:W-:Y:S04]  /*7e60*/  STL [R1+0x8], R5 ;  /* 0x0000080501007387 */ /* 0x0003e80000100800 */
[----:B------:R1:W-:Y:S04]  /*7e70*/  STL [R1+0xc], R4 ;  /* 0x00000c0401007387 */ /* 0x0003e80000100800 */
[----:B------:R1:W-:Y:S04]  /*7e80*/  STL [R1+0x10], R2 ;  /* 0x0000100201007387 */ /* 0x0003e80000100800 */
[----:B------:R1:W-:Y:S01]  /*7e90*/  STL [R1+0x14], R0 ;  /* 0x0000140001007387 */ /* 0x0003e20000100800 */
[----:B------:R-:W-:Y:S01]  /*7ea0*/  UIMAD.WIDE.U32 UR14, UR7, UR4, URZ ;  /* 0x00000004070e72a5 */ /* 0x000fe2000f8e003f */
[----:B------:R-:W-:-:S02]  /*7eb0*/  PLOP3.LUT P0, PT, PT, PT, UP1, 0x40, 0x0 ;  /* 0x000000000000781c */ /* 0x000fc40003f0e818 */
[----:B------:R-:W-:Y:S01]  /*7ec0*/  F2FP.PACK_AB R160, R73, R67 ;  /* 0x0000004349a0723e */ /* 0x000fe200000000ff */
[----:B------:R-:W-:Y:S01]  /*7ed0*/  @UP2 USHF.R.U32.HI UR7, URZ, UR5, UR15 ;  /* 0x000000053f072299 */ /* 0x000fe2000801160f */
[----:B------:R-:W-:Y:S02]  /*7ee0*/  F2FP.PACK_AB R162, R52, R53 ;  /* 0x0000003534a2723e */ /* 0x000fe400000000ff */
[----:B------:R-:W-:Y:S02]  /*7ef0*/  F2FP.PACK_AB R161, R37, R46 ;  /* 0x0000002e25a1723e */ /* 0x000fe400000000ff */
[----:B------:R-:W-:Y:S01]  /*7f00*/  F2FP.PACK_AB R163, R32, R36 ;  /* 0x0000002420a3723e */ /* 0x000fe200000000ff */
[----:B------:R-:W-:-:S03]  /*7f10*/  UIADD3 UR4, UR6, UR7, URZ ;  /* 0x0000000706047290 */ /* 0x000fc6000fffe03f */
[----:B------:R-:W-:Y:S02]  /*7f20*/  ULDC UR7, c[0x0][0x328] ;  /* 0x0000ca0000077ab9 */ /* 0x000fe40000000800 */
[----:B------:R-:W-:Y:S01]  /*7f30*/  UIADD3 UR7, UR4, UR7, URZ ;  /* 0x0000000704077290 */ /* 0x000fe2000fffe03f */
[----:B------:R-:W-:Y:S01]  /*7f40*/  HMMA.16816.F32 R108, R160, R16, R108 ;  /* 0x00000010a06c723c */ /* 0x000fe2000000186c */
[----:B------:R-:W-:-:S07]  /*7f50*/  IADD3 R225, R242, -0x2, RZ ;  /* 0xfffffffef2e17810 */ /* 0x000fce0007ffe0ff */
[C---:B------:R-:W-:Y:S08]  /*7f60*/  HMMA.16816.F32 R112, R160.reuse, R18, R112 ;  /* 0x00000012a070723c */ /* 0x040ff00000001870 */
[C---:B------:R-:W-:Y:S08]  /*7f70*/  HMMA.16816.F32 R124, R160.reuse, R24, R124 ;  /* 0x00000018a07c723c */ /* 0x040ff0000000187c */
[C---:B------:R-:W-:Y:S08]  /*7f80*/  HMMA.16816.F32 R128, R160.reuse, R26, R128 ;  /* 0x0000001aa080723c */ /* 0x040ff00000001880 */
[C---:B------:R-:W-:Y:S08]  /*7f90*/  HMMA.16816.F32 R140, R160.reuse, R40, R140 ;  /* 0x00000028a08c723c */ /* 0x040ff0000000188c */
[C---:B------:R-:W-:Y:S08]  /*7fa0*/  HMMA.16816.F32 R144, R160.reuse, R42, R144 ;  /* 0x0000002aa090723c */ /* 0x040ff00000001890 */
[C---:B------:R-:W-:Y:S08]  /*7fb0*/  HMMA.16816.F32 R156, R160.reuse, R48, R12 ;  /* 0x00000030a09c723c */ /* 0x040ff0000000180c */
[----:B------:R-:W-:Y:S01]  /*7fc0*/  HMMA.16816.F32 R160, R160, R50, R8 ;  /* 0x00000032a0a0723c */ /* 0x000fe20000001808 */
[----:B------:R-:W-:Y:S07]  /*7fd0*/  @P0 BRA `(.L_x_161) ;  /* 0x0000015000000947 */ /* 0x000fee0003800000 */
[----:B-1----:R-:W-:Y:S01]  /*7fe0*/  ISETP.LT.AND P0, PT, RZ, UR4, PT ;  /* 0x00000004ff007c0c */ /* 0x002fe2000bf01270 */
[----:B------:R-:W-:-:S02]  /*7ff0*/  UIADD3 UR14, UR4, -0x1, URZ ;  /* 0xffffffff040e7890 */ /* 0x000fc4000fffe03f */
[----:B------:R-:W-:-:S10]  /*8000*/  ULDC UR6, c[0x0][0x32c] ;  /* 0x0000cb0000067ab9 */ /* 0x000fd40000000800 */
[----:B------:R-:W-:Y:S05]  /*8010*/  @P0 BRA `(.L_x_162) ;  /* 0x0000008000000947 */ /* 0x000fea0003800000 */
[----:B------:R-:W-:Y:S02]  /*8020*/  UISETP.NE.AND UP0, UPT, UR6, 0x1, UPT ;  /* 0x000000010600788c */ /* 0x000fe4000bf05270 */
[----:B------:R-:W-:-:S03]  /*8030*/  UIADD3 UR14, -UR4, URZ, URZ ;  /* 0x0000003f040e7290 */ /* 0x000fc6000fffe13f */
[----:B------:R-:W-:Y:S02]  /*8040*/  ULDC.64 UR4, c[0x0][0x330] ;  /* 0x0000cc0000047ab9 */ /* 0x000fe40000000a00 */
[----:B------:R-:W-:-:S07]  /*8050*/  UIMAD.WIDE.U32 UR16, UR14, UR4, URZ ;  /* 0x000000040e1072a5 */ /* 0x000fce000f8e003f */
[----:B------:R-:W-:Y:S02]  /*8060*/  @UP0 UMOV UR15, UR17 ;  /* 0x00000011000f0c82 */ /* 0x000fe40008000000 */
[----:B------:R-:W-:-:S04]  /*8070*/  @UP0 USHF.R.U32.HI UR14, URZ, UR5, UR15 ;  /* 0x000000053f0e0299 */ /* 0x000fc8000801160f */
[----:B------:R-:W-:Y:S01]  /*8080*/  ULOP3.LUT UR14, URZ, UR14, URZ, 0x33, !UPT ;  /* 0x0000000e3f0e7292 */ /* 0x000fe2000f8e333f */
[----:B------:R-:W-:Y:S05]  /*8090*/  BRA `(.L_x_163) ;  /* 0x0000005000007947 */ /* 0x000fea0003800000 */
.L_x_162:
[----:B------:R-:W-:Y:S02]  /*80a0*/  UISETP.NE.AND UP0, UPT, UR6, 0x1, UPT ;  /* 0x000000010600788c */ /* 0x000fe4000bf05270 */
[----:B------:R-:W-:Y:S02]  /*80b0*/  ULDC.64 UR4, c[0x0][0x330] ;  /* 0x0000cc0000047ab9 */ /* 0x000fe40000000a00 */
[----:B------:R-:W-:-:S07]  /*80c0*/  UIMAD.WIDE.U32 UR16, UR14, UR4, URZ ;  /* 0x000000040e1072a5 */ /* 0x000fce000f8e003f */
[----:B------:R-:W-:Y:S02]  /*80d0*/  @UP0 UMOV UR15, UR17 ;  /* 0x00000011000f0c82 */ /* 0x000fe40008000000 */
[----:B------:R-:W-:Y:S02]  /*80e0*/  @UP0 USHF.R.U32.HI UR14, URZ, UR5, UR15 ;  /* 0x000000053f0e0299 */ /* 0x000fe4000801160f */
.L_x_163:
[----:B------:R-:W-:Y:S02]  /*80f0*/  ULDC UR4, c[0x0][0x32c] ;  /* 0x0000cb0000047ab9 */ /* 0x000fe40000000800 */
[----:B------:R-:W-:-:S04]  /*8100*/  UIMAD UR4, UR14, UR6, UR4 ;  /* 0x000000060e0472a4 */ /* 0x000fc8000f8e0204 */
[----:B------:R-:W-:-:S04]  /*8110*/  UISETP.LT.AND UP0, UPT, UR7, UR4, UPT ;  /* 0x000000040700728c */ /* 0x000fc8000bf01270 */
[----:B------:R-:W-:-:S04]  /*8120*/  USEL UR7, UR7, UR4, UP0 ;  /* 0x0000000407077287 */ /* 0x000fc80008000000 */
.L_x_161:
[----:B-1----:R-:W-:-:S04]  /*8130*/  UIMAD.WIDE UR4, UR7, 0x2aaaaaab, URZ ;  /* 0x2aaaaaab070478a5 */ /* 0x002fc8000f8e023f */
[----:B------:R-:W-:-:S04]  /*8140*/  USHF.R.U32.HI UR4, URZ, 0x1f, UR5 ;  /* 0x0000001f3f047899 */ /* 0x000fc80008011605 */
[----:B------:R-:W-:-:S04]  /*8150*/  ULEA.HI.SX32 UR4, UR5, UR4, 0x1c ;  /* 0x0000000405047291 */ /* 0x000fc8000f8fe23f */
[----:B------:R-:W-:-:S04]  /*8160*/  UISETP.LT.AND UP0, UPT, UR8, UR4, UPT ;  /* 0x000000040800728c */ /* 0x000fc8000bf01270 */
[----:B------:R-:W-:-:S06]  /*8170*/  USEL UR4, UR8, UR4, !UP0 ;  /* 0x0000000408047287 */ /* 0x000fcc000c000000 */
[----:B------:R-:W-:-:S13]  /*8180*/  ISETP.GE.AND P0, PT, R225, UR4, PT ;  /* 0x00000004e1007c0c */ /* 0x000fda000bf06270 */
[----:B------:R-:W-:Y:S05]  /*8190*/  @!P0 BRA `(.L_x_164) ;  /* 0x000067b000008947 */ /* 0x000fea0003800000 */
[----:B------:R-:W2:Y:S01]  /*81a0*/  LDL R0, [R1+0x1c] ;  /* 0x00001c0001007983 */ /* 0x000ea20000100800 */
[----:B------:R-:W-:Y:S01]  /*81b0*/  PLOP3.LUT P1, PT, PT, PT, UP2, 0x80, 0x0 ;  /* 0x000000000000781c */ /* 0x000fe20003f2f028 */
[----:B------:R-:W-:Y:S01]  /*81c0*/  IMAD.MOV.U32 R101, RZ, RZ, R71 ;  /* 0x000000ffff657224 */ /* 0x000fe200078e0047 */
[----:B------:R-:W-:Y:S01]  /*81d0*/  PLOP3.LUT P0, PT, PT, PT, UP2, 0x80, 0x0 ;  /* 0x000000000000781c */ /* 0x000fe20003f0f028 */
[----:B------:R-:W-:Y:S01]  /*81e0*/  IMAD.MOV.U32 R100, RZ, RZ, R72 ;  /* 0x000000ffff647224 */ /* 0x000fe200078e0048 */
[----:B------:R-:W-:Y:S01]  /*81f0*/  MOV R103, R3 ;  /* 0x0000000300677202 */ /* 0x000fe20000000f00 */
[----:B------:R-:W-:-:S08]  /*8200*/  IMAD.MOV.U32 R102, RZ, RZ, R70 ;  /* 0x000000ffff667224 */ /* 0x000fd000078e0046 */
[----:B--2---:R-:W-:-:S05]  /*8210*/  @P1 IMAD.HI.U32 R0, R0, c[0x0][0x2c8], RZ ;  /* 0x0000b20000001a27 */ /* 0x004fca00078e00ff */
[----:B------:R-:W-:-:S05]  /*8220*/  @P0 SHF.R.U32.HI R0, RZ, c[0x0][0x2cc], R0 ;  /* 0x0000b300ff000a19 */ /* 0x000fca0000011600 */
[----:B------:R1:W-:Y:S02]  /*8230*/  @P0 STL [R1], R0 ;  /* 0x0000000001000387 */ /* 0x0003e40000100800 */
.L_x_181:
[----:B------:R-:W-:Y:S04]  /*8240*/  DEPBAR.LE SB0, 0x0 ;  /* 0x000080000000791a */ /* 0x000fe80000000000 */
[----:B------:R-:W-:Y:S01]  /*8250*/  BAR.SYNC.DEFER_BLOCKING 0x0 ;  /* 0x0000000000007b1d */ /* 0x000fe20000010000 */
[C---:B------:R-:W-:Y:S02]  /*8260*/  ISETP.LT.AND P0, PT, R225.reuse, UR8, PT ;  /* 0x00000008e1007c0c */ /* 0x040fe4000bf01270 */
[----:B------:R-:W-:Y:S02]  /*8270*/  MOV R228, c[0x0][0x1e0] ;  /* 0x0000780000e47a02 */ /* 0x000fe40000000f00 */
[----:B------:R-:W-:Y:S09]  /*8280*/  MOV R230, c[0x0][0x1e4] ;  /* 0x0000790000e67a02 */ /* 0x000ff20000000f00 */
[----:B-1----:R-:W-:Y:S05]  /*8290*/  @!P0 SHF.R.S32.HI R0, RZ, 0x1f, R225 ;  /* 0x0000001fff008819 */ /* 0x002fea00000114e1 */
[----:B------:R-:W-:Y:S04]  /*82a0*/  @!P0 IMAD R0, R0, c[0x0][0x208], RZ ;  /* 0x0000820000008a24 */ /* 0x000fe800078e02ff */
[C---:B------:R-:W-:Y:S01]  /*82b0*/  @!P0 IMAD R0, R225.reuse, c[0x0][0x20c], R0 ;  /* 0x00008300e1008a24 */ /* 0x040fe200078e0200 */
[----:B-----5:R-:W-:Y:S08]  /*82c0*/  LDSM.16.M88.4 R96, [R215+0x6100] ;  /* 0x00610000d760783b */ /* 0x020ff00000000200 */
[----:B------:R-:W1:Y:S08]  /*82d0*/  LDSM.16.M88.4 R16, [R208+0x3100] ;  /* 0x00310000d010783b */ /* 0x000e700000000200 */
[----:B------:R-:W2:Y:S08]  /*82e0*/  LDSM.16.M88.4 R92, [R215+0x8100] ;  /* 0x00810000d75c783b */ /* 0x000eb00000000200 */
[----:B------:R-:W3:Y:S06]  /*82f0*/  LDL.64 R194, [R1+0x30] ;  /* 0x0000300001c27983 */ /* 0x000eec0000100a00 */
[----:B------:R-:W3:Y:S06]  /*8300*/  LDL.64 R2, [R1+0x38] ;  /* 0x0000380001027983 */ /* 0x000eec0000100a00 */
[----:B------:R-:W4:Y:S08]  /*8310*/  LDSM.16.M88.4 R32, [R208+0x3900] ;  /* 0x00390000d020783b */ /* 0x000f300000000200 */
[----:B------:R-:W1:Y:S08]  /*8320*/  LDSM.16.M88.4 R48, [R208+0x4100] ;  /* 0x00410000d030783b */ /* 0x000e700000000200 */
[----:B------:R-:W1:Y:S08]  /*8330*/  LDSM.16.M88.4 R64, [R208+0x4900] ;  /* 0x00490000d040783b */ /* 0x000e700000000200 */
[----:B------:R-:W1:Y:S08]  /*8340*/  LDSM.16.M88.4 R80, [R208+0x5100] ;  /* 0x00510000d050783b */ /* 0x000e700000000200 */
[----:B------:R-:W1:Y:S08]  /*8350*/  LDSM.16.M88.4 R168, [R208+0x5900] ;  /* 0x00590000d0a8783b */ /* 0x000e700000000200 */
[----:B------:R-:W-:Y:S08]  /*8360*/  LDSM.16.M88.4 R172, [R218+0x6100] ;  /* 0x00610000daac783b */ /* 0x000ff00000000200 */
[----:B------:R-:W4:Y:S08]  /*8370*/  LDSM.16.M88.4 R176, [R219] ;  /* 0x00000000dbb0783b */ /* 0x000f300000000200 */
[----:B------:R-:W4:Y:S08]  /*8380*/  LDSM.16.M88.4 R180, [R218+0x8100] ;  /* 0x00810000dab4783b */ /* 0x000f300000000200 */
[----:B------:R-:W3:Y:S08]  /*8390*/  LDSM.16.M88.4 R184, [R224] ;  /* 0x00000000e0b8783b */ /* 0x000ef00000000200 */
[----:B------:R-:W3:Y:S06]  /*83a0*/  LDL.64 R242, [R1+0x28] ;  /* 0x0000280001f27983 */ /* 0x000eec0000100a00 */
[----:B------:R-:W3:Y:S01]  /*83b0*/  LDSM.16.M88.4 R188, [R223] ;  /* 0x00000000dfbc783b */ /* 0x000ee20000000200 */
[-C--:B-1----:R-:W-:Y:S08]  /*83c0*/  HMMA.16816.F32 R4, R96, R16.reuse, RZ ;  /* 0x000000106004723c */ /* 0x082ff000000018ff */
[C---:B--2---:R-:W-:Y:S08]  /*83d0*/  HMMA.16816.F32 R8, R92.reuse, R16, RZ ;  /* 0x000000105c08723c */ /* 0x044ff000000018ff */
[-C--:B------:R-:W-:Y:S08]  /*83e0*/  HMMA.16816.F32 R12, R92, R18.reuse, RZ ;  /* 0x000000125c0c723c */ /* 0x080ff000000018ff */
[C---:B------:R-:W-:Y:S08]  /*83f0*/  HMMA.16816.F32 R16, R96.reuse, R18, RZ ;  /* 0x000000126010723c */ /* 0x040ff000000018ff */
[-C--:B----4-:R-:W-:Y:S08]  /*8400*/  HMMA.16816.F32 R20, R96, R32.reuse, RZ ;  /* 0x000000206014723c */ /* 0x090ff000000018ff */
        /* <DEDUP_REMOVED lines=18> */
[----:B------:R-:W-:Y:S01]  /*8530*/  HMMA.16816.F32 R96, R96, R170, RZ ;  /* 0x000000aa6060723c */ /* 0x000fe200000018ff */
[----:B------:R-:W1:Y:S07]  /*8540*/  LDSM.16.M88.4 R168, [R222] ;  /* 0x00000000dea8783b */ /* 0x000e6e0000000200 */
[-C--:B------:R-:W-:Y:S08]  /*8550*/  HMMA.16816.F32 R4, R172, R176.reuse, R4 ;  /* 0x000000b0ac04723c */ /* 0x080ff00000001804 */
[C---:B------:R-:W-:Y:S07]  /*8560*/  HMMA.16816.F32 R8, R180.reuse, R176, R8 ;  /* 0x000000b0b408723c */ /* 0x040fee0000001808 */
[----:B------:R-:W-:Y:S01]  /*8570*/  @!P0 IMAD.WIDE.U32 R176, R225, c[0x0][0x208], RZ ;  /* 0x00008200e1b08a25 */ /* 0x000fe200078e00ff */
[-C--:B------:R-:W-:Y:S04]  /*8580*/  HMMA.16816.F32 R12, R180, R178.reuse, R12 ;  /* 0x000000b2b40c723c */ /* 0x080fe8000000180c */
[----:B------:R-:W-:Y:S02]  /*8590*/  @!P0 IADD3 R0, R177, R0, RZ ;  /* 0x00000000b1008210 */ /* 0x000fe40007ffe0ff */
[----:B---3--:R-:W-:Y:S02]  /*85a0*/  @!P0 MOV R3, R195 ;  /* 0x000000c300038202 */ /* 0x008fe40000000f00 */
[C---:B------:R-:W-:Y:S04]  /*85b0*/  HMMA.16816.F32 R16, R172.reuse, R178, R16 ;  /* 0x000000b2ac10723c */ /* 0x040fe80000001810 */
[----:B------:R-:W-:Y:S02]  /*85c0*/  @!P0 IMAD.WIDE.U32 R2, R176, 0x60, R2 ;  /* 0x00000060b0028825 */ /* 0x000fe400078e0002 */
[----:B------:R-:W2:Y:S02]  /*85d0*/  LDSM.16.M88.4 R176, [R221] ;  /* 0x00000000ddb0783b */ /* 0x000ea40000000200 */
[-C--:B------:R-:W-:Y:S04]  /*85e0*/  HMMA.16816.F32 R20, R172, R184.reuse, R20 ;  /* 0x000000b8ac14723c */ /* 0x080fe80000001814 */
[----:B------:R-:W-:Y:S01]  /*85f0*/  @!P0 LEA R192, P1, R2, c[0x0][0x1f8], 0x1 ;  /* 0x00007e0002c08a11 */ /* 0x000fe200078208ff */
[----:B------:R-:W-:Y:S03]  /*8600*/  @!P0 IMAD R0, R0, 0x60, RZ ;  /* 0x0000006000008824 */ /* 0x000fe600078e02ff */
[C---:B------:R-:W-:Y:S04]  /*8610*/  HMMA.16816.F32 R24, R180.reuse, R184, R24 ;  /* 0x000000b8b418723c */ /* 0x040fe80000001818 */
[----:B------:R-:W-:Y:S04]  /*8620*/  @!P0 IADD3 R0, R3, R0, RZ ;  /* 0x0000000003008210 */ /* 0x000fe80007ffe0ff */
[-C--:B------:R-:W-:Y:S04]  /*8630*/  HMMA.16816.F32 R28, R180, R186.reuse, R28 ;  /* 0x000000bab41c723c */ /* 0x080fe8000000181c */
[----:B------:R-:W-:Y:S04]  /*8640*/  @!P0 LEA.HI.X R193, R2, c[0x0][0x1fc], R0, 0x1, P1 ;  /* 0x00007f0002c18a11 */ /* 0x000fe800008f0c00 */
[C---:B------:R-:W-:Y:S01]  /*8650*/  HMMA.16816.F32 R32, R172.reuse, R186, R32 ;  /* 0x000000baac20723c */ /* 0x040fe20000001820 */
[----:B------:R-:W3:Y:S07]  /*8660*/  LDSM.16.M88.4 R184, [R220] ;  /* 0x00000000dcb8783b */ /* 0x000eee0000000200 */
[-C--:B------:R-:W-:Y:S01]  /*8670*/  HMMA.16816.F32 R36, R172, R188.reuse, R36 ;  /* 0x000000bcac24723c */ /* 0x080fe20000001824 */
[----:B------:R-:W-:Y:S01]  /*8680*/  @!PT LDS RZ, [RZ] ;  /* 0x00000000fffff984 */ /* 0x000fe20000000800 */
[----:B------:R-:W-:Y:S01]  /*8690*/  @!PT LDS RZ, [RZ] ;  /* 0x00000000fffff984 */ /* 0x000fe20000000800 */
[----:B------:R-:W-:Y:S01]  /*86a0*/  @!PT LDS RZ, [RZ] ;  /* 0x00000000fffff984 */ /* 0x000fe20000000800 */
[----:B------:R4:W-:Y:S07]  /*86b0*/  @!P0 LDGSTS.E.BYPASS.LTC128B.128 [R227+0x100], [R192.64], !P6 ;  /* 0x00100000c0e38fae */ /* 0x0009ee000f101d4c */
[C---:B------:R-:W-:Y:S08]  /*86c0*/  HMMA.16816.F32 R40, R180.reuse, R188, R40 ;  /* 0x000000bcb428723c */ /* 0x040ff00000001828 */
[-C--:B------:R-:W-:Y:S08]  /*86d0*/  HMMA.16816.F32 R44, R180, R190.reuse, R44 ;  /* 0x000000beb42c723c */ /* 0x080ff0000000182c */
[C---:B------:R-:W-:Y:S07]  /*86e0*/  HMMA.16816.F32 R48, R172.reuse, R190, R48 ;  /* 0x000000beac30723c */ /* 0x040fee0000001830 */
[----:B------:R-:W-:Y:S01]  /*86f0*/  @!P0 IADD3 R190, P2, R192, UR10, RZ ;  /* 0x0000000ac0be8c10 */ /* 0x000fe2000ff5e0ff */
[-C--:B-1----:R-:W-:Y:S04]  /*8700*/  HMMA.16816.F32 R52, R172, R168.reuse, R52 ;  /* 0x000000a8ac34723c */ /* 0x082fe80000001834 */
[----:B------:R-:W-:Y:S02]  /*8710*/  @!P0 IADD3.X R191, R193, UR9, RZ, P2, !PT ;  /* 0x00000009c1bf8c10 */ /* 0x000fe400097fe4ff */
[----:B------:R-:W-:Y:S02]  /*8720*/  @!P0 IADD3 R188, P1, R190, UR10, RZ ;  /* 0x0000000abebc8c10 */ /* 0x000fe4000ff3e0ff */
[C---:B------:R-:W-:Y:S01]  /*8730*/  HMMA.16816.F32 R56, R180.reuse, R168, R56 ;  /* 0x000000a8b438723c */ /* 0x040fe20000001838 */
[----:B------:R1:W-:Y:S03]  /*8740*/  @!P0 LDGSTS.E.BYPASS.LTC128B.128 [R227+0x900], [R190.64], !P6 ;  /* 0x00900000bee38fae */ /* 0x0003e6000f101d4c */
[----:B------:R-:W-:Y:S03]  /*8750*/  @!P0 IADD3.X R189, R191, UR9, RZ, P1, !PT ;  /* 0x00000009bfbd8c10 */ /* 0x000fe60008ffe4ff */
[----:B------:R-:W-:Y:S01]  /*8760*/  @!P0 IADD3 R168, P3, R188, UR10, RZ ;  /* 0x0000000abca88c10 */ /* 0x000fe2000ff7e0ff */
[-C--:B------:R-:W-:Y:S01]  /*8770*/  HMMA.16816.F32 R60, R180, R170.reuse, R60 ;  /* 0x000000aab43c723c */ /* 0x080fe2000000183c */
[----:B------:R1:W-:Y:S03]  /*8780*/  @!P0 LDGSTS.E.BYPASS.LTC128B.128 [R227+0x1100], [R188.64], !P6 ;  /* 0x01100000bce38fae */ /* 0x0003e6000f101d4c */
[----:B------:R-:W-:Y:S02]  /*8790*/  @!P0 IADD3.X R169, R189, UR9, RZ, P3, !PT ;  /* 0x00000009bda98c10 */ /* 0x000fe40009ffe4ff */
[----:B------:R-:W-:Y:S02]  /*87a0*/  @!P0 IADD3 R2, P2, R168, UR10, RZ ;  /* 0x0000000aa8028c10 */ /* 0x000fe4000ff5e0ff */
[C---:B------:R-:W-:Y:S01]  /*87b0*/  HMMA.16816.F32 R64, R172.reuse, R170, R64 ;  /* 0x000000aaac40723c */ /* 0x040fe20000001840 */
[----:B------:R3:W-:Y:S01]  /*87c0*/  @!P0 LDGSTS.E.BYPASS.LTC128B.128 [R227+0x1900], [R168.64], !P6 ;  /* 0x01900000a8e38fae */ /* 0x0007e2000f101d4c */
[----:B------:R-:W-:Y:S02]  /*87d0*/  PLOP3.LUT P3, PT, PT, PT, UP2, 0x80, 0x0 ;  /* 0x000000000000781c */ /* 0x000fe40003f6f028 */
[----:B------:R-:W-:Y:S02]  /*87e0*/  @!P0 IADD3.X R3, R169, UR9, RZ, P2, !PT ;  /* 0x00000009a9038c10 */ /* 0x000fe400097fe4ff */
[----:B----4-:R-:W-:Y:S02]  /*87f0*/  @!P0 IADD3 R192, P1, R2, UR10, RZ ;  /* 0x0000000a02c08c10 */ /* 0x010fe4000ff3e0ff */
[-C--:B--2---:R-:W-:Y:S01]  /*8800*/  HMMA.16816.F32 R68, R172, R176.reuse, R68 ;  /* 0x000000b0ac44723c */ /* 0x084fe20000001844 */
[----:B------:R2:W-:Y:S03]  /*8810*/  @!P0 LDGSTS.E.BYPASS.LTC128B.128 [R227+0x2100], [R2.64], !P6 ;  /* 0x0210000002e38fae */ /* 0x0005e6000f101d4c */
[----:B------:R-:W-:Y:S04]  /*8820*/  @!P0 IADD3.X R193, R3, UR9, RZ, P1, !PT ;  /* 0x0000000903c18c10 */ /* 0x000fe80008ffe4ff */
[C---:B------:R-:W-:Y:S01]  /*8830*/  HMMA.16816.F32 R72, R180.reuse, R176, R72 ;  /* 0x000000b0b448723c */ /* 0x040fe20000001848 */
[----:B------:R4:W-:Y:S03]  /*8840*/  @!P0 LDGSTS.E.BYPASS.LTC128B.128 [R227+0x2900], [R192.64], !P6 ;  /* 0x02900000c0e38fae */ /* 0x0009e6000f101d4c */
[C---:B------:R-:W-:Y:S04]  /*8850*/  ISETP.GT.AND P0, PT, R225.reuse, UR8, PT ;  /* 0x00000008e1007c0c */ /* 0x040fe8000bf04270 */
[-C--:B------:R-:W-:Y:S01]  /*8860*/  HMMA.16816.F32 R76, R180, R178.reuse, R76 ;  /* 0x000000b2b44c723c */ /* 0x080fe2000000184c */
[----:B-1----:R-:W-:Y:S07]  /*8870*/  LDSM.16.M88.4 R188, [R214+0x3100] ;  /* 0x00310000d6bc783b */ /* 0x002fee0000000200 */
[C---:B------:R-:W-:Y:S01]  /*8880*/  HMMA.16816.F32 R80, R172.reuse, R178, R80 ;  /* 0x000000b2ac50723c */ /* 0x040fe20000001850 */
[----:B------:R-:W0:Y:S03]  /*8890*/  LDGDEPBAR ;  /* 0x00000000000079af */ /* 0x000e260000000000 */
[----:B------:R-:W-:Y:S04]  /*88a0*/  @P0 IADD3 R0, R225, -0x1, RZ ;  /* 0xffffffffe1000810 */ /* 0x000fe80007ffe0ff */
[-C--:B---3--:R-:W-:Y:S01]  /*88b0*/  HMMA.16816.F32 R84, R172, R184.reuse, R84 ;  /* 0x000000b8ac54723c */ /* 0x088fe20000001854 */
[----:B------:R-:W1:Y:S03]  /*88c0*/  LDSM.16.M88.4 R168, [R216+0x6100] ;  /* 0x00610000d8a8783b */ /* 0x000e660000000200 */
[----:B--2---:R-:W-:Y:S04]  /*88d0*/  @P0 SHF.R.S32.HI R2, RZ, 0x1f, R0 ;  /* 0x0000001fff020819 */ /* 0x004fe80000011400 */
[C---:B------:R-:W-:Y:S01]  /*88e0*/  HMMA.16816.F32 R88, R180.reuse, R184, R88 ;  /* 0x000000b8b458723c */ /* 0x040fe20000001858 */
[----:B----4-:R-:W2:Y:S03]  /*88f0*/  LDSM.16.M88.4 R192, [R216+0x8100] ;  /* 0x00810000d8c0783b */ /* 0x010ea60000000200 */
[----:B------:R-:W-:Y:S04]  /*8900*/  @P0 IMAD R2, R2, c[0x0][0x1e0], RZ ;  /* 0x0000780002020a24 */ /* 0x000fe800078e02ff */
[-C--:B------:R-:W-:Y:S01]  /*8910*/  HMMA.16816.F32 R92, R180, R186.reuse, R92 ;  /* 0x000000bab45c723c */ /* 0x080fe2000000185c */
[----:B------:R-:W3:Y:S03]  /*8920*/  LDSM.16.M88.4 R196, [R214+0x3900] ;  /* 0x00390000d6c4783b */ /* 0x000ee60000000200 */
[----:B------:R-:W-:Y:S04]  /*8930*/  @P0 IMAD R2, R0, c[0x0][0x1e4], R2 ;  /* 0x0000790000020a24 */ /* 0x000fe800078e0202 */
[----:B------:R-:W-:Y:S01]  /*8940*/  HMMA.16816.F32 R96, R172, R186, R96 ;  /* 0x000000baac60723c */ /* 0x000fe20000001860 */
[----:B------:R-:W4:Y:S08]  /*8950*/  LDSM.16.M88.4 R200, [R214+0x4100] ;  /* 0x00410000d6c8783b */ /* 0x000f300000000200 */
[----:B------:R-:W3:Y:S08]  /*8960*/  LDSM.16.M88.4 R176, [R214+0x4900] ;  /* 0x00490000d6b0783b */ /* 0x000ef00000000200 */
[----:B------:R-:W4:Y:S01]  /*8970*/  LDSM.16.M88.4 R180, [R214+0x5100] ;  /* 0x00510000d6b4783b */ /* 0x000f220000000200 */
[-C--:B-1----:R-:W-:Y:S07]  /*8980*/  HMMA.16816.F32 R4, R168, R188.reuse, R4 ;  /* 0x000000bca804723c */ /* 0x082fee0000001804 */
[----:B------:R-:W1:Y:S01]  /*8990*/  LDSM.16.M88.4 R204, [R214+0x5900] ;  /* 0x00590000d6cc783b */ /* 0x000e620000000200 */
[C---:B--2---:R-:W-:Y:S07]  /*89a0*/  HMMA.16816.F32 R8, R192.reuse, R188, R8 ;  /* 0x000000bcc008723c */ /* 0x044fee0000001808 */
[----:B------:R-:W-:Y:S01]  /*89b0*/  LDSM.16.M88.4 R172, [R217+0x6100] ;  /* 0x00610000d9ac783b */ /* 0x000fe20000000200 */
[-C--:B------:R-:W-:Y:S07]  /*89c0*/  HMMA.16816.F32 R12, R192, R190.reuse, R12 ;  /* 0x000000bec00c723c */ /* 0x080fee000000180c */
[----:B------:R-:W2:Y:S01]  /*89d0*/  LDSM.16.M88.4 R184, [R213] ;  /* 0x00000000d5b8783b */ /* 0x000ea20000000200 */
[C---:B------:R-:W-:Y:S07]  /*89e0*/  HMMA.16816.F32 R16, R168.reuse, R190, R16 ;  /* 0x000000bea810723c */ /* 0x040fee0000001810 */
[----:B------:R-:W1:Y:S01]  /*89f0*/  LDSM.16.M88.4 R188, [R217+0x8100] ;  /* 0x00810000d9bc783b */ /* 0x000e620000000200 */
[-C--:B---3--:R-:W-:Y:S08]  /*8a00*/  HMMA.16816.F32 R20, R168, R196.reuse, R20 ;  /* 0x000000c4a814723c */ /* 0x088ff00000001814 */
[C---:B------:R-:W-:Y:S08]  /*8a10*/  HMMA.16816.F32 R24, R192.reuse, R196, R24 ;  /* 0x000000c4c018723c */ /* 0x040ff00000001818 */
[-C--:B------:R-:W-:Y:S08]  /*8a20*/  HMMA.16816.F32 R28, R192, R198.reuse, R28 ;  /* 0x000000c6c01c723c */ /* 0x080ff0000000181c */
[C---:B------:R-:W-:Y:S08]  /*8a30*/  HMMA.16816.F32 R32, R168.reuse, R198, R32 ;  /* 0x000000c6a820723c */ /* 0x040ff00000001820 */
[-C--:B----4-:R-:W-:Y:S08]  /*8a40*/  HMMA.16816.F32 R36, R168, R200.reuse, R36 ;  /* 0x000000c8a824723c */ /* 0x090ff00000001824 */
        /* <DEDUP_REMOVED lines=11> */
[-C--:B-1----:R-:W-:Y:S08]  /*8b00*/  HMMA.16816.F32 R84, R168, R204.reuse, R84 ;  /* 0x000000cca854723c */ /* 0x082ff00000001854 */
[C---:B------:R-:W-:Y:S08]  /*8b10*/  HMMA.16816.F32 R88, R192.reuse, R204, R88 ;  /* 0x000000ccc058723c */ /* 0x040ff00000001858 */
[-C--:B------:R-:W-:Y:S08]  /*8b20*/  HMMA.16816.F32 R92, R192, R206.reuse, R92 ;  /* 0x000000cec05c723c */ /* 0x080ff0000000185c */
[----:B------:R-:W-:Y:S08]  /*8b30*/  HMMA.16816.F32 R96, R168, R206, R96 ;  /* 0x000000cea860723c */ /* 0x000ff00000001860 */
[-C--:B--2---:R-:W-:Y:S08]  /*8b40*/  HMMA.16816.F32 R4, R172, R184.reuse, R4 ;  /* 0x000000b8ac04723c */ /* 0x084ff00000001804 */
[C---:B------:R-:W-:Y:S08]  /*8b50*/  HMMA.16816.F32 R8, R188.reuse, R184, R8 ;  /* 0x000000b8bc08723c */ /* 0x040ff00000001808 */
        /* <DEDUP_REMOVED lines=14> */
[----:B------:R-:W3:Y:S01]  /*8c40*/  MUFU.TANH R245, R14 ;  /* 0x0000000e00f57308 */ /* 0x000ee20000002400 */
[----:B------:R-:W-:Y:S02]  /*8c50*/  FMUL.FTZ R12, R12, c[0x0][0x320] ;  /* 0x0000c8000c0c7a20 */ /* 0x000fe40000410000 */
[----:B------:R-:W-:Y:S02]  /*8c60*/  FMUL.FTZ R13, R13, c[0x0][0x320] ;  /* 0x0000c8000d0d7a20 */ /* 0x000fe40000410000 */
[----:B------:R-:W-:Y:S02]  /*8c70*/  FMUL.FTZ R16, R16, c[0x0][0x320] ;  /* 0x0000c80010107a20 */ /* 0x000fe40000410000 */
[----:B------:R-:W-:Y:S02]  /*8c80*/  FMUL.FTZ R17, R17, c[0x0][0x320] ;  /* 0x0000c80011117a20 */ /* 0x000fe40000410000 */
[----:B------:R-:W-:Y:S01]  /*8c90*/  FMUL.FTZ R18, R18, c[0x0][0x320] ;  /* 0x0000c80012127a20 */ /* 0x000fe20000410000 */
[----:B------:R-:W4:Y:S01]  /*8ca0*/  MUFU.TANH R239, R6 ;  /* 0x0000000600ef7308 */ /* 0x000f220000002400 */
[----:B------:R-:W-:Y:S09]  /*8cb0*/  FMUL.FTZ R19, R19, c[0x0][0x320] ;  /* 0x0000c80013137a20 */ /* 0x000ff20000410000 */
[----:B------:R1:W1:Y:S10]  /*8cc0*/  MUFU.TANH R244, R15 ;  /* 0x0000000f00f47308 */ /* 0x0002740000002400 */
[----:B------:R2:W2:Y:S10]  /*8cd0*/  MUFU.TANH R229, R7 ;  /* 0x0000000700e57308 */ /* 0x0004b40000002400 */
[----:B------:R-:W3:Y:S01]  /*8ce0*/  MUFU.TANH R246, R8 ;  /* 0x0000000800f67308 */ /* 0x000ee20000002400 */
[----:B-1----:R-:W3:Y:S09]  /*8cf0*/  LDL.64 R14, [R1+0x20] ;  /* 0x00002000010e7983 */ /* 0x002ef20000100a00 */
[----:B------:R-:W1:Y:S01]  /*8d00*/  MUFU.TANH R240, R9 ;  /* 0x0000000900f07308 */ /* 0x000e620000002400 */
[----:B--2---:R-:W2:Y:S09]  /*8d10*/  LDSM.16.M88.4 R4, [R213+0x800] ;  /* 0x00080000d504783b */ /* 0x004eb20000000200 */
[----:B------:R-:W1:Y:S10]  /*8d20*/  MUFU.TANH R251, R10 ;  /* 0x0000000a00fb7308 */ /* 0x000e740000002400 */
[----:B------:R1:W1:Y:S10]  /*8d30*/  MUFU.TANH R249, R11 ;  /* 0x0000000b00f97308 */ /* 0x0002740000002400 */
[----:B------:R-:W3:Y:S10]  /*8d40*/  MUFU.TANH R238, R12 ;  /* 0x0000000c00ee7308 */ /* 0x000ef40000002400 */
[----:B------:R-:W3:Y:S01]  /*8d50*/  MUFU.TANH R237, R13 ;  /* 0x0000000d00ed7308 */ /* 0x000ee20000002400 */
[----:B-1----:R-:W1:Y:S01]  /*8d60*/  LDSM.16.M88.4 R8, [R213+0x1000] ;  /* 0x00100000d508783b */ /* 0x002e620000000200 */
[-C--:B--2---:R-:W-:Y:S08]  /*8d70*/  HMMA.16816.F32 R20, R172, R4.reuse, R20 ;  /* 0x00000004ac14723c */ /* 0x084ff00000001814 */
[----:B------:R-:W2:Y:S01]  /*8d80*/  MUFU.TANH R16, R16 ;  /* 0x0000001000107308 */ /* 0x000ea20000002400 */
[C---:B------:R-:W-:Y:S09]  /*8d90*/  HMMA.16816.F32 R24, R188.reuse, R4, R24 ;  /* 0x00000004bc18723c */ /* 0x040ff20000001818 */
[----:B------:R-:W1:Y:S01]  /*8da0*/  MUFU.TANH R17, R17 ;  /* 0x0000001100117308 */ /* 0x000e620000002400 */
[-C--:B------:R-:W-:Y:S08]  /*8db0*/  HMMA.16816.F32 R28, R188, R6.reuse, R28 ;  /* 0x00000006bc1c723c */ /* 0x080ff0000000181c */
[C---:B------:R-:W-:Y:S01]  /*8dc0*/  HMMA.16816.F32 R32, R172.reuse, R6, R32 ;  /* 0x00000006ac20723c */ /* 0x040fe20000001820 */
[----:B------:R-:W2:Y:S01]  /*8dd0*/  MUFU.TANH R205, R18 ;  /* 0x0000001200cd7308 */ /* 0x000ea20000002400 */
[----:B------:R-:W2:Y:S02]  /*8de0*/  LDSM.16.M88.4 R4, [R213+0x1800] ;  /* 0x00180000d504783b */ /* 0x000ea40000000200 */
[----:B------:R-:W-:Y:S02]  /*8df0*/  FMUL.FTZ R20, R20, c[0x0][0x320] ;  /* 0x0000c80014147a20 */ /* 0x000fe40000410000 */
[----:B------:R-:W-:Y:S02]  /*8e00*/  FMUL.FTZ R21, R21, c[0x0][0x320] ;  /* 0x0000c80015157a20 */ /* 0x000fe40000410000 */
[----:B------:R-:W-:Y:S03]  /*8e10*/  FMUL.FTZ R27, R27, c[0x0][0x320] ;  /* 0x0000c8001b1b7a20 */ /* 0x000fe60000410000 */
[----:B------:R-:W2:Y:S01]  /*8e20*/  MUFU.TANH R203, R19 ;  /* 0x0000001300cb7308 */ /* 0x000ea20000002400 */
[----:B------:R-:W-:Y:S02]  /*8e30*/  FMUL.FTZ R22, R22, c[0x0][0x320] ;  /* 0x0000c80016167a20 */ /* 0x000fe40000410000 */
[----:B------:R-:W-:Y:S01]  /*8e40*/  FMUL.FTZ R23, R23, c[0x0][0x320] ;  /* 0x0000c80017177a20 */ /* 0x000fe20000410000 */
[-C--:B-1----:R-:W-:Y:S03]  /*8e50*/  HMMA.16816.F32 R36, R172, R8.reuse, R36 ;  /* 0x00000008ac24723c */ /* 0x082fe60000001824 */
[----:B------:R-:W-:Y:S02]  /*8e60*/  FMUL.FTZ R29, R29, c[0x0][0x320] ;  /* 0x0000c8001d1d7a20 */ /* 0x000fe40000410000 */
[----:B------:R-:W-:Y:S01]  /*8e70*/  FMUL.FTZ R30, R30, c[0x0][0x320] ;  /* 0x0000c8001e1e7a20 */ /* 0x000fe20000410000 */
[----:B------:R-:W1:Y:S01]  /*8e80*/  MUFU.TANH R234, R27 ;  /* 0x0000001b00ea7308 */ /* 0x000e620000002400 */
[----:B------:R-:W-:Y:S01]  /*8e90*/  FMUL.FTZ R31, R31, c[0x0][0x320] ;  /* 0x0000c8001f1f7a20 */ /* 0x000fe20000410000 */
[C---:B------:R-:W-:Y:S04]  /*8ea0*/  HMMA.16816.F32 R40, R188.reuse, R8, R40 ;  /* 0x00000008bc28723c */ /* 0x040fe80000001828 */
[----:B------:R-:W-:Y:S02]  /*8eb0*/  FMUL.FTZ R33, R33, c[0x0][0x320] ;  /* 0x0000c80021217a20 */ /* 0x000fe40000410000 */
[----:B------:R-:W-:Y:S02]  /*8ec0*/  FMUL.FTZ R35, R35, c[0x0][0x320] ;  /* 0x0000c80023237a20 */ /* 0x000fe40000410000 */
[----:B------:R-:W1:Y:S01]  /*8ed0*/  MUFU.TANH R201, R29 ;  /* 0x0000001d00c97308 */ /* 0x000e620000002400 */
[-C--:B------:R-:W-:Y:S03]  /*8ee0*/  HMMA.16816.F32 R44, R188, R10.reuse, R44 ;  /* 0x0000000abc2c723c */ /* 0x080fe6000000182c */
[----:B------:R-:W-:Y:S02]  /*8ef0*/  FMUL.FTZ R24, R24, c[0x0][0x320] ;  /* 0x0000c80018187a20 */ /* 0x000fe40000410000 */
[----:B------:R-:W-:Y:S02]  /*8f00*/  FMUL.FTZ R25, R25, c[0x0][0x320] ;  /* 0x0000c80019197a20 */ /* 0x000fe40000410000 */
[----:B------:R-:W-:Y:S01]  /*8f10*/  FMUL.FTZ R37, R37, c[0x0][0x320] ;  /* 0x0000c80025257a20 */ /* 0x000fe20000410000 */
[C---:B------:R-:W-:Y:S01]  /*8f20*/  HMMA.16816.F32 R48, R172.reuse, R10, R48 ;  /* 0x0000000aac30723c */ /* 0x040fe20000001830 */
[----:B------:R-:W1:Y:S01]  /*8f30*/  MUFU.TANH R232, R30 ;  /* 0x0000001e00e87308 */ /* 0x000e620000002400 */
[----:B------:R-:W1:Y:S02]  /*8f40*/  LDSM.16.M88.4 R8, [R213+0x2000] ;  /* 0x00200000d508783b */ /* 0x000e640000000200 */
[----:B------:R-:W-:Y:S02]  /*8f50*/  FMUL.FTZ R26, R26, c[0x0][0x320] ;  /* 0x0000c8001a1a7a20 */ /* 0x000fe40000410000 */
[----:B------:R-:W-:Y:S02]  /*8f60*/  FMUL.FTZ R28, R28, c[0x0][0x320] ;  /* 0x0000c8001c1c7a20 */ /* 0x000fe40000410000 */
[-C--:B--2---:R-:W-:Y:S03]  /*8f70*/  HMMA.16816.F32 R52, R172, R4.reuse, R52 ;  /* 0x00000004ac34723c */ /* 0x084fe60000001834 */
[----:B------:R-:W2:Y:S01]  /*8f80*/  MUFU.TANH R231, R31 ;  /* 0x0000001f00e77308 */ /* 0x000ea20000002400 */
[----:B------:R-:W-:Y:S02]  /*8f90*/  FMUL.FTZ R32, R32, c[0x0][0x320] ;  /* 0x0000c80020207a20 */ /* 0x000fe40000410000 */
[----:B------:R-:W-:Y:S02]  /*8fa0*/  FMUL.FTZ R34, R34, c[0x0][0x320] ;  /* 0x0000c80022227a20 */ /* 0x000fe40000410000 */
[C---:B------:R-:W-:Y:S04]  /*8fb0*/  HMMA.16816.F32 R56, R188.reuse, R4, R56 ;  /* 0x00000004bc38723c */ /* 0x040fe80000001838 */
[----:B------:R-:W-:Y:S01]  /*8fc0*/  FMUL.FTZ R46, R46, c[0x0][0x320] ;  /* 0x0000c8002e2e7a20 */ /* 0x000fe20000410000 */
[----:B------:R-:W2:Y:S01]  /*8fd0*/  MUFU.TANH R20, R20 ;  /* 0x0000001400147308 */ /* 0x000ea20000002400 */
[----:B------:R-:W-:Y:S02]  /*8fe0*/  FMUL.FTZ R36, R36, c[0x0][0x320] ;  /* 0x0000c80024247a20 */ /* 0x000fe40000410000 */
[-C--:B------:R-:W-:Y:S04]  /*8ff0*/  HMMA.16816.F32 R60, R188, R6.reuse, R60 ;  /* 0x00000006bc3c723c */ /* 0x080fe8000000183c */
[----:B------:R-:W-:Y:S02]  /*9000*/  FMUL.FTZ R48, R48, c[0x0][0x320] ;  /* 0x0000c80030307a20 */ /* 0x000fe40000410000 */
[----:B------:R-:W-:Y:S01]  /*9010*/  FMUL.FTZ R49, R49, c[0x0][0x320] ;  /* 0x0000c80031317a20 */ /* 0x000fe20000410000 */
[----:B------:R2:W2:Y:S01]  /*9020*/  MUFU.TANH R197, R46 ;  /* 0x0000002e00c57308 */ /* 0x0004a20000002400 */
[C---:B------:R-:W-:Y:S01]  /*9030*/  HMMA.16816.F32 R64, R172.reuse, R6, R64 ;  /* 0x00000006ac40723c */ /* 0x040fe20000001840 */
[----:B------:R-:W4:Y:S01]  /*9040*/  LDSM.16.M88.4 R4, [R213+0x2800] ;  /* 0x00280000d504783b */ /* 0x000f220000000200 */
[----:B------:R-:W-:Y:S04]  /*9050*/  DEPBAR.LE SB0, 0x0 ;  /* 0x000080000000791a */ /* 0x000fe80000000000 */
[----:B------:R-:W-:Y:S02]  /*9060*/  FMUL.FTZ R50, R50, c[0x0][0x320] ;  /* 0x0000c80032327a20 */ /* 0x000fe40000410000 */
[----:B------:R-:W-:Y:S01]  /*9070*/  FMUL.FTZ R51, R51, c[0x0][0x320] ;  /* 0x0000c80033337a20 */ /* 0x000fe20000410000 */
[----:B------:R-:W3:Y:S01]  /*9080*/  MUFU.TANH R21, R21 ;  /* 0x0000001500157308 */ /* 0x000ee20000002400 */
[----:B------:R-:W-:Y:S01]  /*9090*/  BAR.SYNC.DEFER_BLOCKING 0x0 ;  /* 0x0000000000007b1d */ /* 0x000fe20000010000 */
[-C--:B-1----:R-:W-:Y:S05]  /*90a0*/  HMMA.16816.F32 R68, R172, R8.reuse, R68 ;  /* 0x00000008ac44723c */ /* 0x082fea0000001844 */
[----:B------:R-:W-:Y:S02]  /*90b0*/  FMUL.FTZ R52, R52, c[0x0][0x320] ;  /* 0x0000c80034347a20 */ /* 0x000fe40000410000 */
[----:B------:R-:W-:Y:S01]  /*90c0*/  FMUL.FTZ R53, R53, c[0x0][0x320] ;  /* 0x0000c80035357a20 */ /* 0x000fe20000410000 */
[----:B------:R1:W1:Y:S01]  /*90d0*/  MUFU.TANH R193, R22 ;  /* 0x0000001600c17308 */ /* 0x0002620000002400 */
[C---:B------:R-:W-:Y:S01]  /*90e0*/  HMMA.16816.F32 R72, R188.reuse, R8, R72 ;  /* 0x00000008bc48723c */ /* 0x040fe20000001848 */
[----:B--2---:R-:W2:Y:S03]  /*90f0*/  LDL R46, [R1+0x18] ;  /* 0x00001800012e7983 */ /* 0x004ea60000100800 */
[----:B------:R-:W-:Y:S02]  /*9100*/  FMUL.FTZ R54, R54, c[0x0][0x320] ;  /* 0x0000c80036367a20 */ /* 0x000fe40000410000 */
[----:B------:R-:W-:Y:S02]  /*9110*/  FMUL.FTZ R55, R55, c[0x0][0x320] ;  /* 0x0000c80037377a20 */ /* 0x000fe40000410000 */
[-C--:B------:R-:W-:Y:S01]  /*9120*/  HMMA.16816.F32 R76, R188, R10.reuse, R76 ;  /* 0x0000000abc4c723c */ /* 0x080fe2000000184c */
[----:B------:R1:W1:Y:S03]  /*9130*/  MUFU.TANH R185, R23 ;  /* 0x0000001700b97308 */ /* 0x0002660000002400 */
[----:B------:R-:W-:Y:S02]  /*9140*/  FMUL.FTZ R56, R56, c[0x0][0x320] ;  /* 0x0000c80038387a20 */ /* 0x000fe40000410000 */
[----:B------:R-:W-:Y:S02]  /*9150*/  FMUL.FTZ R59, R59, c[0x0][0x320] ;  /* 0x0000c8003b3b7a20 */ /* 0x000fe40000410000 */
[C---:B------:R-:W-:Y:S01]  /*9160*/  HMMA.16816.F32 R80, R172.reuse, R10, R80 ;  /* 0x0000000aac50723c */ /* 0x040fe20000001850 */
[----:B------:R-:W2:Y:S02]  /*9170*/  LDL R10, [R1] ;  /* 0x00000000010a7983 */ /* 0x000ea40000100800 */
[----:B------:R1:W1:Y:S01]  /*9180*/  MUFU.TANH R207, R24 ;  /* 0x0000001800cf7308 */ /* 0x0002620000002400 */
[----:B------:R-:W-:Y:S02]  /*9190*/  FMUL.FTZ R60, R60, c[0x0][0x320] ;  /* 0x0000c8003c3c7a20 */ /* 0x000fe40000410000 */
[----:B------:R-:W-:Y:S02]  /*91a0*/  FMUL.FTZ R61, R61, c[0x0][0x320] ;  /* 0x0000c8003d3d7a20 */ /* 0x000fe40000410000 */
[-C--:B----4-:R-:W-:Y:S04]  /*91b0*/  HMMA.16816.F32 R84, R172, R4.reuse, R84 ;  /* 0x00000004ac54723c */ /* 0x090fe80000001854 */
[----:B------:R-:W-:Y:S01]  /*91c0*/  FMUL.FTZ R63, R63, c[0x0][0x320] ;  /* 0x0000c8003f3f7a20 */ /* 0x000fe20000410000 */
[----:B------:R4:W1:Y:S01]  /*91d0*/  MUFU.TANH R206, R25 ;  /* 0x0000001900ce7308 */ /* 0x0008620000002400 */
[----:B------:R-:W-:Y:S02]  /*91e0*/  FMUL.FTZ R64, R64, c[0x0][0x320] ;  /* 0x0000c80040407a20 */ /* 0x000fe40000410000 */
[C---:B------:R-:W-:Y:S04]  /*91f0*/  HMMA.16816.F32 R88, R188.reuse, R4, R88 ;  /* 0x00000004bc58723c */ /* 0x040fe80000001858 */
[----:B------:R-:W-:Y:S02]  /*9200*/  FMUL.FTZ R65, R65, c[0x0][0x320] ;  /* 0x0000c80041417a20 */ /* 0x000fe40000410000 */
[----:B------:R-:W-:Y:S01]  /*9210*/  FMUL.FTZ R66, R66, c[0x0][0x320] ;  /* 0x0000c80042427a20 */ /* 0x000fe20000410000 */
[----:B------:R4:W1:Y:S01]  /*9220*/  MUFU.TANH R235, R26 ;  /* 0x0000001a00eb7308 */ /* 0x0008620000002400 */
[-C--:B------:R-:W-:Y:S04]  /*9230*/  HMMA.16816.F32 R92, R188, R6.reuse, R92 ;  /* 0x00000006bc5c723c */ /* 0x080fe8000000185c */
[----:B------:R-:W-:Y:S04]  /*9240*/  @P0 IMAD.WIDE.U32 R4, R0, c[0x0][0x1e0], RZ ;  /* 0x0000780000040a25 */ /* 0x000fe800078e00ff */
[----:B------:R-:W-:Y:S01]  /*9250*/  HMMA.16816.F32 R96, R172, R6, R96 ;  /* 0x00000006ac60723c */ /* 0x000fe20000001860 */
[----:B------:R4:W1:Y:S01]  /*9260*/  MUFU.TANH R202, R28 ;  /* 0x0000001c00ca7308 */ /* 0x0008620000002400 */
[----:B------:R4:W4:Y:S02]  /*9270*/  LDL R6, [R1+0x1c] ;  /* 0x00001c0001067983 */ /* 0x0009240000100800 */
[----:B------:R-:W-:Y:S01]  /*9280*/  @P0 IADD3 R0, R5, R2, RZ ;  /* 0x0000000205000210 */ /* 0x000fe20007ffe0ff */
[----:B------:R-:W-:Y:S01]  /*9290*/  FMUL.FTZ R67, R67, c[0x0][0x320] ;  /* 0x0000c80043437a20 */ /* 0x000fe20000410000 */
[----:B------:R-:W-:Y:S01]  /*92a0*/  @P0 MOV R2, R242 ;  /* 0x000000f200020202 */ /* 0x000fe20000000f00 */
[----:B------:R-:W-:Y:S01]  /*92b0*/  FMUL.FTZ R68, R68, c[0x0][0x320] ;  /* 0x0000c80044447a20 */ /* 0x000fe20000410000 */
[----:B------:R-:W-:Y:S01]  /*92c0*/  @P0 SHF.L.U64.HI R7, R228, 0x5, R230 ;  /* 0x00000005e4070819 */ /* 0x000fe200000102e6 */
[----:B------:R-:W-:Y:S02]  /*92d0*/  @P0 IMAD R0, R0, 0x60, RZ ;  /* 0x0000006000000824 */ /* 0x000fe400078e02ff */
[----:B------:R1:W1:Y:S01]  /*92e0*/  MUFU.TANH R13, R32 ;  /* 0x00000020000d7308 */ /* 0x0002620000002400 */
[----:B------:R-:W-:Y:S02]  /*92f0*/  FMUL.FTZ R69, R69, c[0x0][0x320] ;  /* 0x0000c80045457a20 */ /* 0x000fe40000410000 */
[----:B------:R-:W-:Y:S02]  /*9300*/  FMUL.FTZ R70, R70, c[0x0][0x320] ;  /* 0x0000c80046467a20 */ /* 0x000fe40000410000 */
[----:B------:R-:W-:Y:S02]  /*9310*/  FMUL.FTZ R71, R71, c[0x0][0x320] ;  /* 0x0000c80047477a20 */ /* 0x000fe40000410000 */
[----:B------:R-:W-:Y:S02]  /*9320*/  FMUL.FTZ R72, R72, c[0x0][0x320] ;  /* 0x0000c80048487a20 */ /* 0x000fe40000410000 */
[----:B------:R-:W-:Y:S01]  /*9330*/  FMUL.FTZ R73, R73, c[0x0][0x320] ;  /* 0x0000c80049497a20 */ /* 0x000fe20000410000 */
[----:B------:R-:W1:Y:S01]  /*9340*/  MUFU.TANH R33, R33 ;  /* 0x0000002100217308 */ /* 0x000e620000002400 */
[----:B------:R-:W-:Y:S02]  /*9350*/  FMUL.FTZ R74, R74, c[0x0][0x320] ;  /* 0x0000c8004a4a7a20 */ /* 0x000fe40000410000 */
[----:B------:R-:W-:Y:S02]  /*9360*/  FMUL.FTZ R75, R75, c[0x0][0x320] ;  /* 0x0000c8004b4b7a20 */ /* 0x000fe40000410000 */
[----:B------:R-:W-:Y:S02]  /*9370*/  FMUL.FTZ R76, R76, c[0x0][0x320] ;  /* 0x0000c8004c4c7a20 */ /* 0x000fe40000410000 */
[----:B------:R-:W-:Y:S02]  /*9380*/  FMUL.FTZ R77, R77, c[0x0][0x320] ;  /* 0x0000c8004d4d7a20 */ /* 0x000fe40000410000 */
[----:B------:R-:W-:Y:S01]  /*9390*/  FMUL.FTZ R78, R78, c[0x0][0x320] ;  /* 0x0000c8004e4e7a20 */ /* 0x000fe20000410000 */
[----:B------:R1:W1:Y:S01]  /*93a0*/  MUFU.TANH R183, R34 ;  /* 0x0000002200b77308 */ /* 0x0002620000002400 */
        /* <DEDUP_REMOVED lines=31> */
[----:B------:R-:W-:Y:S01]  /*95a0*/  FMUL.FTZ R47, R47, c[0x0][0x320] ;  /* 0x0000c8002f2f7a20 */ /* 0x000fe20000410000 */
[----:B---3--:R-:W-:Y:S01]  /*95b0*/  @P0 MOV R3, R15 ;  /* 0x0000000f00030202 */ /* 0x008fe20000000f00 */
[----:B------:R-:W-:Y:S02]  /*95c0*/  FMUL.FTZ R57, R57, c[0x0][0x320] ;  /* 0x0000c80039397a20 */ /* 0x000fe40000410000 */
[----:B------:R-:W-:Y:S02]  /*95d0*/  FMUL.FTZ R58, R58, c[0x0][0x320] ;  /* 0x0000c8003a3a7a20 */ /* 0x000fe40000410000 */
[----:B------:R-:W-:Y:S01]  /*95e0*/  @P0 IMAD.WIDE.U32 R2, R4, 0x60, R2 ;  /* 0x0000006004020825 */ /* 0x000fe200078e0002 */
[----:B------:R3:W1:Y:S03]  /*95f0*/  MUFU.TANH R35, R39 ;  /* 0x0000002700237308 */ /* 0x0006660000002400 */
[----:B------:R-:W-:Y:S01]  /*9600*/  FMUL.FTZ R62, R62, c[0x0][0x320] ;  /* 0x0000c8003e3e7a20 */ /* 0x000fe20000410000 */
[----:B------:R-:W-:Y:S01]  /*9610*/  @P0 LEA R4, P1, R2, c[0x0][0x1c8], 0x1 ;  /* 0x0000720002040a11 */ /* 0x000fe200078208ff */
[----:B------:R-:W-:Y:S01]  /*9620*/  FMUL.FTZ R90, R90, c[0x0][0x320] ;  /* 0x0000c8005a5a7a20 */ /* 0x000fe20000410000 */
[----:B------:R-:W-:Y:S01]  /*9630*/  @P0 IADD3 R3, R3, R0, RZ ;  /* 0x0000000003030210 */ /* 0x000fe20007ffe0ff */
[----:B------:R-:W-:Y:S01]  /*9640*/  FMUL.FTZ R94, R94, c[0x0][0x320] ;  /* 0x0000c8005e5e7a20 */ /* 0x000fe20000410000 */
[----:B------:R-:W-:Y:S01]  /*9650*/  @P0 SHF.L.U32 R0, R228, 0x5, RZ ;  /* 0x00000005e4000819 */ /* 0x000fe200000006ff */
[----:B------:R-:W-:Y:S01]  /*9660*/  FMUL.FTZ R95, R95, c[0x0][0x320] ;  /* 0x0000c8005f5f7a20 */ /* 0x000fe20000410000 */
[----:B------:R3:W1:Y:S01]  /*9670*/  MUFU.TANH R194, R40 ;  /* 0x0000002800c27308 */ /* 0x0006620000002400 */
[----:B------:R-:W-:Y:S02]  /*9680*/  @P0 LEA.HI.X R5, R2, c[0x0][0x1cc], R3, 0x1, P1 ;  /* 0x0000730002050a11 */ /* 0x000fe400008f0c03 */
[-C--:B------:R-:W-:Y:S03]  /*9690*/  @P0 IADD3 R2, P1, R4, R0.reuse, RZ ;  /* 0x0000000004020210 */ /* 0x080fe60007f3e0ff */
[----:B------:R-:W-:Y:S01]  /*96a0*/  @!PT LDS RZ, [RZ] ;  /* 0x00000000fffff984 */ /* 0x000fe20000000800 */
[----:B------:R-:W-:Y:S01]  /*96b0*/  @!PT LDS RZ, [RZ] ;  /* 0x00000000fffff984 */ /* 0x000fe20000000800 */
[----:B------:R-:W-:Y:S01]  /*96c0*/  @!PT LDS RZ, [RZ] ;  /* 0x00000000fffff984 */ /* 0x000fe20000000800 */
[----:B------:R1:W-:Y:S01]  /*96d0*/  @P0 LDGSTS.E.BYPASS.LTC128B.128 [R227+0x3100], [R4.64], !P6 ;  /* 0x0310000004e30fae */ /* 0x0003e2000f101d4c */
[-C--:B------:R-:W-:Y:S02]  /*96e0*/  @P0 IADD3.X R3, R5, R7.reuse, RZ, P1, !PT ;  /* 0x0000000705030210 */ /* 0x080fe40000ffe4ff */
[-C--:B------:R-:W-:Y:S01]  /*96f0*/  @P0 IADD3 R8, P2, R2, R0.reuse, RZ ;  /* 0x0000000002080210 */ /* 0x080fe20007f5e0ff */
[----:B------:R3:W2:Y:S03]  /*9700*/  MUFU.TANH R192, R41 ;  /* 0x0000002900c07308 */ /* 0x0006a60000002400 */
[-C--:B------:R-:W-:Y:S01]  /*9710*/  @P0 IADD3.X R9, R3, R7.reuse, RZ, P2, !PT ;  /* 0x0000000703090210 */ /* 0x080fe200017fe4ff */
[----:B------:R3:W-:Y:S06]  /*9720*/  @P0 LDGSTS.E.BYPASS.LTC128B.128 [R227+0x3900], [R2.64], !P6 ;  /* 0x0390000002e30fae */ /* 0x0007ec000f101d4c */
[----:B------:R2:W2:Y:S02]  /*9730*/  MUFU.TANH R200, R42 ;  /* 0x0000002a00c87308 */ /* 0x0004a40000002400 */
[----:B------:R3:W-:Y:S08]  /*9740*/  @P0 LDGSTS.E.BYPASS.LTC128B.128 [R227+0x4100], [R8.64], !P6 ;  /* 0x0410000008e30fae */ /* 0x0007f0000f101d4c */
[----:B------:R2:W2:Y:S01]  /*9750*/  MUFU.TANH R199, R43 ;  /* 0x0000002b00c77308 */ /* 0x0004a20000002400 */
[-C--:B-1----:R-:W-:Y:S04]  /*9760*/  @P0 IADD3 R4, P1, R8, R0.reuse, RZ ;  /* 0x0000000008040210 */ /* 0x082fe80007f3e0ff */
[-C--:B------:R-:W-:Y:S05]  /*9770*/  @P0 IADD3.X R5, R9, R7.reuse, RZ, P1, !PT ;  /* 0x0000000709050210 */ /* 0x080fea0000ffe4ff */
[----:B------:R1:W1:Y:S01]  /*9780*/  MUFU.TANH R184, R44 ;  /* 0x0000002c00b87308 */ /* 0x0002620000002400 */
[-C--:B---3--:R-:W-:Y:S01]  /*9790*/  @P0 IADD3 R2, P2, R4, R0.reuse, RZ ;  /* 0x0000000004020210 */ /* 0x088fe20007f5e0ff */
[----:B------:R3:W-:Y:S03]  /*97a0*/  @P0 LDGSTS.E.BYPASS.LTC128B.128 [R227+0x4900], [R4.64], !P6 ;  /* 0x0490000004e30fae */ /* 0x0007e6000f101d4c */
[-C--:B------:R-:W-:Y:S02]  /*97b0*/  @P0 IADD3.X R3, R5, R7.reuse, RZ, P2, !PT ;  /* 0x0000000705030210 */ /* 0x080fe400017fe4ff */
[----:B------:R-:W-:Y:S03]  /*97c0*/  @P0 IADD3 R8, P1, R2, R0, RZ ;  /* 0x0000000002080210 */ /* 0x000fe60007f3e0ff */
[----:B------:R1:W1:Y:S01]  /*97d0*/  MUFU.TANH R170, R45 ;  /* 0x0000002d00aa7308 */ /* 0x0002620000002400 */
[----:B------:R1:W-:Y:S01]  /*97e0*/  @P0 LDGSTS.E.BYPASS.LTC128B.128 [R227+0x5100], [R2.64], !P6 ;  /* 0x0510000002e30fae */ /* 0x0003e2000f101d4c */
[----:B------:R-:W-:Y:S01]  /*97f0*/  IMAD R0, R225, -0x60, RZ ;  /* 0xffffffa0e1007824 */ /* 0x000fe200078e02ff */
[----:B------:R-:W-:Y:S06]  /*9800*/  @P0 IADD3.X R9, R3, R7, RZ, P1, !PT ;  /* 0x0000000703090210 */ /* 0x000fec0000ffe4ff */
[----:B------:R2:W-:Y:S01]  /*9810*/  @P0 LDGSTS.E.BYPASS.LTC128B.128 [R227+0x5900], [R8.64], !P6 ;  /* 0x0590000008e30fae */ /* 0x0005e2000f101d4c */
[----:B------:R1:W1:Y:S01]  /*9820*/  MUFU.TANH R196, R47 ;  /* 0x0000002f00c47308 */ /* 0x0002620000002400 */
[----:B------:R-:W-:Y:S06]  /*9830*/  PLOP3.LUT P0, PT, PT, PT, UP1, 0x40, 0x0 ;  /* 0x000000000000781c */ /* 0x000fec0003f0e818 */
[----:B------:R-:W0:Y:S03]  /*9840*/  LDGDEPBAR ;  /* 0x00000000000079af */ /* 0x000e260000000000 */
[----:B------:R-:W1:Y:S10]  /*9850*/  MUFU.TANH R49, R49 ;  /* 0x0000003100317308 */ /* 0x000e740000002400 */
[----:B------:R-:W1:Y:S10]  /*9860*/  MUFU.TANH R50, R50 ;  /* 0x0000003200327308 */ /* 0x000e740000002400 */
[----:B------:R-:W1:Y:S10]  /*9870*/  MUFU.TANH R51, R51 ;  /* 0x0000003300337308 */ /* 0x000e740000002400 */
[----:B------:R-:W1:Y:S10]  /*9880*/  MUFU.TANH R52, R52 ;  /* 0x0000003400347308 */ /* 0x000e740000002400 */
[----:B------:R-:W1:Y:S10]  /*9890*/  MUFU.TANH R53, R53 ;  /* 0x0000003500357308 */ /* 0x000e740000002400 */
[----:B------:R-:W1:Y:S10]  /*98a0*/  MUFU.TANH R54, R54 ;  /* 0x0000003600367308 */ /* 0x000e740000002400 */
[----:B------:R-:W1:Y:S10]  /*98b0*/  MUFU.TANH R55, R55 ;  /* 0x0000003700377308 */ /* 0x000e740000002400 */
[----:B------:R1:W1:Y:S10]  /*98c0*/  MUFU.TANH R168, R56 ;  /* 0x0000003800a87308 */ /* 0x0002740000002400 */
[----:B------:R1:W1:Y:S01]  /*98d0*/  MUFU.TANH R56, R57 ;  /* 0x0000003900387308 */ /* 0x0002620000002400 */
[----:B--2---:R-:W-:Y:S04]  /*98e0*/  IADD3 R9, -R46, 0x1, R0 ;  /* 0x000000012e097810 */ /* 0x004fe80007ffe100 */
[----:B---3--:R-:W-:Y:S05]  /*98f0*/  IADD3 R5, R9, c[0x0][0x1d0], RZ ;  /* 0x0000740009057a10 */ /* 0x008fea0007ffe0ff */
[----:B------:R2:W3:Y:S01]  /*9900*/  MUFU.TANH R181, R58 ;  /* 0x0000003a00b57308 */ /* 0x0004e20000002400 */
[----:B------:R-:W-:Y:S04]  /*9910*/  IADD3 R5, R5, -c[0x0][0x168], RZ ;  /* 0x80005a0005057a10 */ /* 0x000fe80007ffe0ff */
[C---:B------:R-:W-:Y:S02]  /*9920*/  IADD3 R7, R5.reuse, c[0x0][0x328], RZ ;  /* 0x0000ca0005077a10 */ /* 0x040fe40007ffe0ff */
[----:B------:R-:W-:Y:S03]  /*9930*/  IADD3 R8, R5, UR11, RZ ;  /* 0x0000000b05087c10 */ /* 0x000fe6000fffe0ff */
[----:B------:R2:W1:Y:S10]  /*9940*/  MUFU.TANH R180, R59 ;  /* 0x0000003b00b47308 */ /* 0x0004740000002400 */
[----:B------:R-:W1:Y:S10]  /*9950*/  MUFU.TANH R60, R60 ;  /* 0x0000003c003c7308 */ /* 0x000e740000002400 */
[----:B------:R-:W1:Y:S10]  /*9960*/  MUFU.TANH R61, R61 ;  /* 0x0000003d003d7308 */ /* 0x000e740000002400 */
[----:B------:R2:W1:Y:S01]  /*9970*/  MUFU.TANH R179, R62 ;  /* 0x0000003e00b37308 */ /* 0x0004620000002400 */
[----:B----4-:R-:W-:Y:S05]  /*9980*/  @P3 MOV R6, R10 ;  /* 0x0000000a00063202 */ /* 0x010fea0000000f00 */
[----:B------:R-:W1:Y:S04]  /*9990*/  SHFL.IDX PT, R4, R6, RZ, 0x1c1f ;  /* 0x001c1fff06047589 */ /* 0x000e6800000e0000 */
[----:B------:R2:W4:Y:S10]  /*99a0*/  MUFU.TANH R178, R63 ;  /* 0x0000003f00b27308 */ /* 0x0005340000002400 */
[----:B------:R-:W2:Y:S10]  /*99b0*/  MUFU.TANH R64, R64 ;  /* 0x0000004000407308 */ /* 0x000eb40000002400 */
[----:B------:R-:W2:Y:S01]  /*99c0*/  MUFU.TANH R65, R65 ;  /* 0x0000004100417308 */ /* 0x000ea20000002400 */
[----:B-1----:R-:W-:Y:S02]  /*99d0*/  IADD3 R3, R7, R4, RZ ;  /* 0x0000000407037210 */ /* 0x002fe40007ffe0ff */
[----:B------:R-:W-:Y:S07]  /*99e0*/  IADD3 R2, R4, R8, RZ ;  /* 0x0000000804027210 */ /* 0x000fee0007ffe0ff */
[----:B------:R-:W1:Y:S10]  /*99f0*/  MUFU.TANH R66, R66 ;  /* 0x0000004200427308 */ /* 0x000e740000002400 */
        /* <DEDUP_REMOVED lines=27> */
[----:B------:R1:W1:Y:S10]  /*9bb0*/  MUFU.TANH R63, R94 ;  /* 0x0000005e003f7308 */ /* 0x0002740000002400 */
[----:B------:R1:W1:Y:S10]  /*9bc0*/  MUFU.TANH R59, R95 ;  /* 0x0000005f003b7308 */ /* 0x0002740000002400 */
[----:B------:R-:W1:Y:S10]  /*9bd0*/  MUFU.TANH R30, R30 ;  /* 0x0000001e001e7308 */ /* 0x000e740000002400 */
[----:B------:R-:W1:Y:S10]  /*9be0*/  MUFU.TANH R27, R27 ;  /* 0x0000001b001b7308 */ /* 0x000e740000002400 */
[----:B------:R-:W1:Y:S10]  /*9bf0*/  MUFU.TANH R31, R31 ;  /* 0x0000001f001f7308 */ /* 0x000e740000002400 */
[----:B------:R-:W1:Y:S01]  /*9c00*/  MUFU.TANH R29, R29 ;  /* 0x0000001d001d7308 */ /* 0x000e620000002400 */
[----:B------:R-:W-:-:S05]  /*9c10*/  @P0 BRA `(.L_x_165) ;  /* 0x0000019000000947 */ /* 0x000fca0003800000 */
[----:B--234-:R-:W-:Y:S01]  /*9c20*/  IADD3 R4, R4, c[0x0][0x1d0], RZ ;  /* 0x0000740004047a10 */ /* 0x01cfe20007ffe0ff */
[----:B------:R-:W-:Y:S03]  /*9c30*/  BSSY B0, `(.L_x_166) ;  /* 0x0000012000007945 */ /* 0x000fe60003800000 */
[----:B------:R-:W-:Y:S04]  /*9c40*/  IADD3 R4, R4, -c[0x0][0x168], RZ ;  /* 0x80005a0004047a10 */ /* 0x000fe80007ffe0ff */
[----:B------:R-:W-:Y:S11]  /*9c50*/  ISETP.GT.AND P0, PT, R4, -0x1, PT ;  /* 0xffffffff0400780c */ /* 0x000ff60003f04270 */
[----:B------:R-:W-:Y:S02]  /*9c60*/  @!UPT UIADD3 URZ, URZ, URZ, URZ ;  /* 0x0000003f3f3ff290 */ /* 0x000fe4000fffe03f */
[----:B------:R-:W-:-:S05]  /*9c70*/  @P0 BRA `(.L_x_167) ;  /* 0x0000008000000947 */ /* 0x000fca0003800000 */
[----:B------:R-:W-:Y:S01]  /*9c80*/  LOP3.LUT R4, RZ, R4, RZ, 0x33, !PT ;  /* 0x00000004ff047212 */ /* 0x000fe200078e33ff */
[----:B------:R-:W-:Y:S05]  /*9c90*/  IMAD.MOV.U32 R10, RZ, RZ, c[0x0][0x32c] ;  /* 0x0000cb00ff0a7624 */ /* 0x000fea00078e00ff */
[----:B------:R-:W-:Y:S11]  /*9ca0*/  ISETP.NE.AND P0, PT, R10, 0x1, PT ;  /* 0x000000010a00780c */ /* 0x000ff60003f05270 */
[----:B------:R-:W-:Y:S02]  /*9cb0*/  @!UPT UIADD3 URZ, URZ, URZ, URZ ;  /* 0x0000003f3f3ff290 */ /* 0x000fe4000fffe03f */
[----:B------:R-:W-:Y:S05]  /*9cc0*/  @P0 IMAD.HI.U32 R10, R4, c[0x0][0x330], RZ ;  /* 0x0000cc00040a0a27 */ /* 0x000fea00078e00ff */
[----:B------:R-:W-:Y:S04]  /*9cd0*/  @P0 SHF.R.U32.HI R4, RZ, c[0x0][0x334], R10 ;  /* 0x0000cd00ff040a19 */ /* 0x000fe8000001160a */
[----:B------:R-:W-:Y:S01]  /*9ce0*/  LOP3.LUT R4, RZ, R4, RZ, 0x33, !PT ;  /* 0x00000004ff047212 */ /* 0x000fe200078e33ff */
[----:B------:R-:W-:-:S05]  /*9cf0*/  BRA `(.L_x_168) ;  /* 0x0000005000007947 */ /* 0x000fca0003800000 */
.L_x_167:
[----:B------:R-:W-:Y:S04]  /*9d00*/  MOV R10, c[0x0][0x32c] ;  /* 0x0000cb00000a7a02 */ /* 0x000fe80000000f00 */
[----:B------:R-:W-:Y:S11]  /*9d10*/  ISETP.NE.AND P0, PT, R10, 0x1, PT ;  /* 0x000000010a00780c */ /* 0x000ff60003f05270 */
[----:B------:R-:W-:Y:S02]  /*9d20*/  @!UPT UIADD3 URZ, URZ, URZ, URZ ;  /* 0x0000003f3f3ff290 */ /* 0x000fe4000fffe03f */
[----:B------:R-:W-:Y:S05]  /*9d30*/  @P0 IMAD.HI.U32 R10, R4, c[0x0][0x330], RZ ;  /* 0x0000cc00040a0a27 */ /* 0x000fea00078e00ff */
[----:B------:R-:W-:Y:S02]  /*9d40*/  @P0 SHF.R.U32.HI R4, RZ, c[0x0][0x334], R10 ;  /* 0x0000cd00ff040a19 */ /* 0x000fe4000001160a */
.L_x_168:
[----:B------:R-:W-:Y:S05]  /*9d50*/  BSYNC B0 ;  /* 0x0000000000007941 */ /* 0x000fea0003800000 */
.L_x_166:
[----:B------:R-:W-:Y:S04]  /*9d60*/  IMAD.IADD R10, R0, 0x1, -R46 ;  /* 0x00000001000a7824 */ /* 0x000fe800078e0a2e */
[----:B------:R-:W-:Y:S05]  /*9d70*/  IMAD R4, R4, c[0x0][0x32c], R10 ;  /* 0x0000cb0004047a24 */ /* 0x000fea00078e020a */
[----:B------:R-:W-:Y:S02]  /*9d80*/  IADD3 R10, R4, c[0x0][0x32c], RZ ;  /* 0x0000cb00040a7a10 */ /* 0x000fe40007ffe0ff */
[----:B------:R-:W-:Y:S02]  /*9d90*/  IMNMX R2, R2, R4, !PT ;  /* 0x0000000402027217 */ /* 0x000fe40007800200 */
[----:B------:R-:W-:Y:S02]  /*9da0*/  IMNMX R3, R3, R10, PT ;  /* 0x0000000a03037217 */ /* 0x000fe40003800200 */
.L_x_165:
[C---:B--234-:R-:W-:Y:S02]  /*9db0*/  ISETP.GE.AND P0, PT, R0.reuse, 0x9, PT ;  /* 0x000000090000780c */ /* 0x05cfe40003f06270 */
[----:B------:R-:W-:Y:S02]  /*9dc0*/  ISETP.GE.AND P1, PT, R0, 0x2, PT ;  /* 0x000000020000780c */ /* 0x000fe40003f26270 */
[----:B------:R-:W-:Y:S02]  /*9dd0*/  P2R R25, PR, RZ, 0x1 ;  /* 0x00000001ff197803 */ /* 0x000fe40000000000 */
[C---:B------:R-:W-:Y:S02]  /*9de0*/  ISETP.GT.AND P0, PT, R2.reuse, 0x8, !P0 ;  /* 0x000000080200780c */ /* 0x040fe40004704270 */
[----:B------:R-:W-:Y:S02]  /*9df0*/  P2R R26, PR, RZ, 0x2 ;  /* 0x00000002ff1a7803 */ /* 0x000fe40000000000 */
[----:B------:R-:W-:Y:S02]  /*9e00*/  ISETP.GT.AND P1, PT, R2, 0x1, !P1 ;  /* 0x000000010200780c */ /* 0x000fe40004f24270 */
[C---:B------:R-:W-:Y:S02]  /*9e10*/  ISETP.GE.AND P2, PT, R0.reuse, 0x11, PT ;  /* 0x000000110000780c */ /* 0x040fe40003f46270 */
[C---:B------:R-:W-:Y:S02]  /*9e20*/  ISETP.LT.OR P0, PT, R3.reuse, 0x9, P0 ;  /* 0x000000090300780c */ /* 0x040fe40000701670 */
[C---:B------:R-:W-:Y:S02]  /*9e30*/  ISETP.LT.OR P1, PT, R3.reuse, 0x2, P1 ;  /* 0x000000020300780c */ /* 0x040fe40000f21670 */
[----:B------:R-:W-:Y:S02]  /*9e40*/  ISETP.GE.AND P3, PT, R0, 0xa, PT ;  /* 0x0000000a0000780c */ /* 0x000fe40003f66270 */
[----:B------:R-:W-:Y:S02]  /*9e50*/  FSEL R36, R16, -INF , !P0 ;  /* 0xff80000010247808 */ /* 0x000fe40004000000 */
[----:B------:R-:W-:Y:S02]  /*9e60*/  ISETP.GT.AND P0, PT, R2, 0x10, !P2 ;  /* 0x000000100200780c */ /* 0x000fe40005704270 */
[----:B------:R-:W-:Y:S02]  /*9e70*/  FSEL R32, R176, -INF , !P1 ;  /* 0xff800000b0207808 */ /* 0x000fe40004800000 */
[----:B------:R-:W-:Y:S02]  /*9e80*/  ISETP.GT.AND P1, PT, R2, 0x9, !P3 ;  /* 0x000000090200780c */ /* 0x000fe40005f24270 */
[----:B------:R-:W-:Y:S02]  /*9e90*/  P2R R23, PR, RZ, 0x4 ;  /* 0x00000004ff177803 */ /* 0x000fe40000000000 */
[C---:B------:R-:W-:Y:S02]  /*9ea0*/  ISETP.LT.OR P0, PT, R3.reuse, 0x11, P0 ;  /* 0x000000110300780c */ /* 0x040fe40000701670 */
[----:B------:R-:W-:Y:S02]  /*9eb0*/  ISETP.GE.AND P2, PT, R0, 0x12, PT ;  /* 0x000000120000780c */ /* 0x000fe40003f46270 */
[----:B------:R-:W-:Y:S02]  /*9ec0*/  ISETP.LT.OR P1, PT, R3, 0xa, P1 ;  /* 0x0000000a0300780c */ /* 0x000fe40000f21670 */
[----:B------:R-:W-:Y:S02]  /*9ed0*/  FSEL R40, R20, -INF , !P0 ;  /* 0xff80000014287808 */ /* 0x000fe40004000000 */
[----:B------:R-:W-:Y:S02]  /*9ee0*/  ISETP.GT.AND P0, PT, R2, 0x11, !P2 ;  /* 0x000000110200780c */ /* 0x000fe40005704270 */
[----:B------:R-:W-:Y:S02]  /*9ef0*/  FSEL R38, R17, -INF , !P1 ;  /* 0xff80000011267808 */ /* 0x000fe40004800000 */
[----:B------:R-:W-:Y:S02]  /*9f00*/  ISETP.LT.OR P0, PT, R3, 0x12, P0 ;  /* 0x000000120300780c */ /* 0x000fe40000701670 */
[----:B------:R-:W-:Y:S02]  /*9f10*/  ISETP.GE.AND P1, PT, R0, 0x19, PT ;  /* 0x000000190000780c */ /* 0x000fe40003f26270 */
[----:B------:R-:W-:Y:S02]  /*9f20*/  FSEL R42, R21, -INF , !P0 ;  /* 0xff800000152a7808 */ /* 0x000fe40004000000 */
[----:B------:R-:W-:Y:S02]  /*9f30*/  ISETP.GT.AND P0, PT, R2, 0x18, !P1 ;  /* 0x000000180200780c */ /* 0x000fe40004f04270 */
[----:B------:R-:W-:Y:S02]  /*9f40*/  P2R R21, PR, RZ, 0x2 ;  /* 0x00000002ff157803 */ /* 0x000fe40000000000 */
        /* <DEDUP_REMOVED lines=10> */
[C---:B------:R-:W-:Y:S02]  /*9ff0*/  ISETP.LT.OR P0, PT, R3.reuse, 0x21, P0 ;  /* 0x000000210300780c */ /* 0x040fe40000701670 */
[----:B------:R-:W-:Y:S02]  /*a000*/  ISETP.GE.AND P1, PT, R0, 0x22, PT ;  /* 0x000000220000780c */ /* 0x000fe40003f26270 */
[----:B------:R-:W-:Y:S02]  /*a010*/  FSEL R57, R12, -INF , !P0 ;  /* 0xff8000000c397808 */ /* 0x000fe40004000000 */
[----:B------:R-:W-:Y:S02]  /*a020*/  ISETP.GT.AND P0, PT, R2, 0x21, !P1 ;  /* 0x000000210200780c */ /* 0x000fe40004f04270 */
[----:B------:R-:W-:Y:S02]  /*a030*/  P2R R18, PR, RZ, 0x2 ;  /* 0x00000002ff127803 */ /* 0x000fe40000000000 */
[----:B------:R-:W-:Y:S02]  /*a040*/  ISETP.LT.OR P0, PT, R3, 0x22, P0 ;  /* 0x000000220300780c */ /* 0x000fe40000701670 */
[----:B------:R-:W-:Y:S02]  /*a050*/  ISETP.GE.AND P1, PT, R0, 0x29, PT ;  /* 0x000000290000780c */ /* 0x000fe40003f26270 */
[----:B-1----:R-:W-:Y:S02]  /*a060*/  FSEL R90, R37, -INF , !P0 ;  /* 0xff800000255a7808 */ /* 0x002fe40004000000 */
        /* <DEDUP_REMOVED lines=26> */
[----:B------:R-:W-:Y:S02]  /*a210*/  ISETP.GE.AND P4, PT, R0, 0x41, PT ;  /* 0x000000410000780c */ /* 0x000fe40003f86270 */
[----:B------:R-:W-:Y:S02]  /*a220*/  ISETP.LT.OR P0, PT, R3, 0x3a, P0 ;  /* 0x0000003a0300780c */ /* 0x000fe40000701670 */
[----:B------:R-:W-:Y:S02]  /*a230*/  P2R R24, PR, RZ, 0x8 ;  /* 0x00000008ff187803 */ /* 0x000fe40000000000 */
[----:B------:R-:W-:Y:S02]  /*a240*/  FSEL R198, R65, -INF , !P0 ;  /* 0xff80000041c67808 */ /* 0x000fe40004000000 */
[----:B------:R-:W-:Y:S02]  /*a250*/  ISETP.GT.AND P0, PT, R2, 0x40, !P4 ;  /* 0x000000400200780c */ /* 0x000fe40006704270 */
[----:B------:R-:W-:Y:S02]  /*a260*/  ISETP.GE.AND P3, PT, R0, 0x42, PT ;  /* 0x000000420000780c */ /* 0x000fe40003f66270 */
[C---:B------:R-:W-:Y:S02]  /*a270*/  ISETP.LT.OR P0, PT, R3.reuse, 0x41, P0 ;  /* 0x000000410300780c */ /* 0x040fe40000701670 */
[----:B------:R-:W-:Y:S02]  /*a280*/  P2R R22, PR, RZ, 0x4 ;  /* 0x00000004ff167803 */ /* 0x000fe40000000000 */
        /* <DEDUP_REMOVED lines=17> */
[C---:B------:R-:W-:Y:S02]  /*a3a0*/  ISETP.GE.AND P1, PT, R0.reuse, 0x52, PT ;  /* 0x000000520000780c */ /* 0x040fe40003f26270 */
        /* <DEDUP_REMOVED lines=8> */
[----:B------:R-:W-:Y:S04]  /*a430*/  ISETP.GT.AND P0, PT, R2, 0x58, !P5 ;  /* 0x000000580200780c */ /* 0x000fe80006f04270 */
[C---:B------:R-:W-:Y:S04]  /*a440*/  ISETP.LT.OR P0, PT, R3.reuse, 0x59, P0 ;  /* 0x000000590300780c */ /* 0x040fe80000701670 */
[----:B------:R-:W-:Y:S02]  /*a450*/  FSEL R252, R30, -INF , !P0 ;  /* 0xff8000001efc7808 */ /* 0x000fe40004000000 */
[----:B------:R-:W-:Y:S04]  /*a460*/  ISETP.GT.AND P0, PT, R2, RZ, !P1 ;  /* 0x000000ff0200720c */ /* 0x000fe80004f04270 */
[C---:B------:R-:W-:Y:S04]  /*a470*/  ISETP.LT.OR P0, PT, R3.reuse, 0x1, P0 ;  /* 0x000000010300780c */ /* 0x040fe80000701670 */
[----:B------:R-:W-:Y:S02]  /*a480*/  FSEL R30, R226, -INF , !P0 ;  /* 0xff800000e21e7808 */ /* 0x000fe40004000000 */
[----:B------:R-:W-:Y:S04]  /*a490*/  ISETP.GE.AND P0, PT, R0, 0x5a, PT ;  /* 0x0000005a0000780c */ /* 0x000fe80003f06270 */
[----:B------:R-:W-:Y:S02]  /*a4a0*/  P2R R4, PR, RZ, 0x1 ;  /* 0x00000001ff047803 */ /* 0x000fe40000000000 */
[----:B------:R-:W-:Y:S04]  /*a4b0*/  ISETP.GT.AND P0, PT, R2, 0x59, !P0 ;  /* 0x000000590200780c */ /* 0x000fe80004704270 */
[----:B------:R-:W-:Y:S02]  /*a4c0*/  ISETP.LT.OR P0, PT, R3, 0x5a, P0 ;  /* 0x0000005a0300780c */ /* 0x000fe40000701670 */
[----:B------:R-:W1:Y:S02]  /*a4d0*/  SHFL.IDX PT, R3, R6, 0x1, 0x1c1f ;  /* 0x003c1f0006037f89 */ /* 0x000e6400000e0000 */
[----:B------:R-:W-:Y:S02]  /*a4e0*/  FSEL R84, R27, -INF , !P0 ;  /* 0xff8000001b547808 */ /* 0x000fe40004000000 */
[----:B------:R-:W-:Y:S01]  /*a4f0*/  PLOP3.LUT P0, PT, PT, PT, UP1, 0x40, 0x0 ;  /* 0x000000000000781c */ /* 0x000fe20003f0e818 */
[--C-:B-1----:R-:W-:Y:S02]  /*a500*/  IMAD.IADD R2, R7, 0x1, R3.reuse ;  /* 0x0000000107027824 */ /* 0x102fe400078e0203 */
[----:B------:R-:W-:Y:S10]  /*a510*/  IMAD.IADD R0, R8, 0x1, R3 ;  /* 0x0000000108007824 */ /* 0x000ff400078e0203 */
[----:B------:R-:W-:-:S05]  /*a520*/  @P0 BRA `(.L_x_169) ;  /* 0x000001b000000947 */ /* 0x000fca0003800000 */
[----:B------:R-:W-:Y:S01]  /*a530*/  IADD3 R0, R3, c[0x0][0x1d0], RZ ;  /* 0x0000740003007a10 */ /* 0x000fe20007ffe0ff */
        /* <DEDUP_REMOVED lines=13> */
.L_x_171:
[----:B------:R-:W-:Y:S04]  /*a610*/  MOV R2, c[0x0][0x32c] ;  /* 0x0000cb0000027a02 */ /* 0x000fe80000000f00 */
[----:B------:R-:W-:Y:S11]  /*a620*/  ISETP.NE.AND P0, PT, R2, 0x1, PT ;  /* 0x000000010200780c */ /* 0x000ff60003f05270 */
[----:B------:R-:W-:Y:S02]  /*a630*/  @!UPT UIADD3 URZ, URZ, URZ, URZ ;  /* 0x0000003f3f3ff290 */ /* 0x000fe4000fffe03f */
[----:B------:R-:W-:Y:S05]  /*a640*/  @P0 IMAD.HI.U32 R2, R0, c[0x0][0x330], RZ ;  /* 0x0000cc0000020a27 */ /* 0x000fea00078e00ff */
[----:B------:R-:W-:Y:S02]  /*a650*/  @P0 SHF.R.U32.HI R0, RZ, c[0x0][0x334], R2 ;  /* 0x0000cd00ff000a19 */ /* 0x000fe40000011602 */
.L_x_172:
[----:B------:R-:W-:Y:S05]  /*a660*/  BSYNC B0 ;  /* 0x0000000000007941 */ /* 0x000fea0003800000 */
.L_x_170:
[----:B------:R-:W-:Y:S02]  /*a670*/  IADD3 R2, R9, -0x1, RZ ;  /* 0xffffffff09027810 */ /* 0x000fe40007ffe0ff */
[C-C-:B------:R-:W-:Y:S02]  /*a680*/  IADD3 R27, R3.reuse, UR11, R5.reuse ;  /* 0x0000000b031b7c10 */ /* 0x140fe4000fffe005 */
[----:B------:R-:W-:Y:S01]  /*a690*/  IADD3 R3, R3, c[0x0][0x328], R5 ;  /* 0x0000ca0003037a10 */ /* 0x000fe20007ffe005 */
[----:B------:R-:W-:Y:S05]  /*a6a0*/  IMAD R0, R0, c[0x0][0x32c], R2 ;  /* 0x0000cb0000007a24 */ /* 0x000fea00078e0202 */
[----:B------:R-:W-:Y:S02]  /*a6b0*/  IADD3 R2, R0, c[0x0][0x32c], RZ ;  /* 0x0000cb0000027a10 */ /* 0x000fe40007ffe0ff */
[----:B------:R-:W-:Y:S02]  /*a6c0*/  IMNMX R0, R27, R0, !PT ;  /* 0x000000001b007217 */ /* 0x000fe40007800200 */
[----:B------:R-:W-:Y:S02]  /*a6d0*/  IMNMX R2, R3, R2, PT ;  /* 0x0000000203027217 */ /* 0x000fe40003800200 */
.L_x_169:
[----:B------:R-:W-:Y:S01]  /*a6e0*/  ISETP.NE.AND P0, PT, R26, RZ, PT ;  /* 0x000000ff1a00720c */ /* 0x000fe20003f05270 */
[----:B------:R-:W1:Y:S03]  /*a6f0*/  SHFL.IDX PT, R3, R6, 0x2, 0x1c1f ;  /* 0x005c1f0006037f89 */ /* 0x000e6600000e0000 */
[----:B------:R-:W-:Y:S04]  /*a700*/  ISETP.GT.AND P0, PT, R0, 0x1, !P0 ;  /* 0x000000010000780c */ /* 0x000fe80004704270 */
[----:B------:R-:W-:Y:S04]  /*a710*/  ISETP.LT.OR P0, PT, R2, 0x2, P0 ;  /* 0x000000020200780c */ /* 0x000fe80000701670 */
[----:B------:R-:W-:Y:S02]  /*a720*/  FSEL R34, R229, -INF , !P0 ;  /* 0xff800000e5227808 */ /* 0x000fe40004000000 */
[----:B------:R-:W-:Y:S04]  /*a730*/  ISETP.NE.AND P0, PT, R25, RZ, PT ;  /* 0x000000ff1900720c */ /* 0x000fe80003f05270 */
        /* <DEDUP_REMOVED lines=79> */
[----:B------:R-:W-:Y:S04]  /*ac30*/  ISETP.GT.AND P0, PT, R0, RZ, !P1 ;  /* 0x000000ff0000720c */ /* 0x000fe80004f04270 */
[----:B------:R-:W-:Y:S04]  /*ac40*/  ISETP.LT.OR P0, PT, R2, 0x1, P0 ;  /* 0x000000010200780c */ /* 0x000fe80000701670 */
[----:B------:R-:W-:Y:S02]  /*ac50*/  FSEL R31, R239, -INF , !P0 ;  /* 0xff800000ef1f7808 */ /* 0x000fe40004000000 */
[----:B------:R-:W-:Y:S04]  /*ac60*/  ISETP.NE.AND P0, PT, R4, RZ, PT ;  /* 0x000000ff0400720c */ /* 0x000fe80003f05270 */
[----:B------:R-:W-:Y:S01]  /*ac70*/  ISETP.GT.AND P0, PT, R0, 0x59, !P0 ;  /* 0x000000590000780c */ /* 0x000fe20004704270 */
[--C-:B-1----:R-:W-:Y:S03]  /*ac80*/  IMAD.IADD R0, R8, 0x1, R3.reuse ;  /* 0x0000000108007824 */ /* 0x102fe600078e0203 */
[----:B------:R-:W-:Y:S01]  /*ac90*/  ISETP.LT.OR P0, PT, R2, 0x5a, P0 ;  /* 0x0000005a0200780c */ /* 0x000fe20000701670 */
[----:B------:R-:W-:Y:S03]  /*aca0*/  IMAD.IADD R2, R7, 0x1, R3 ;  /* 0x0000000107027824 */ /* 0x000fe600078e0203 */
[----:B------:R-:W-:Y:S02]  /*acb0*/  FSEL R250, R29, -INF , !P0 ;  /* 0xff8000001dfa7808 */ /* 0x000fe40004000000 */
[----:B------:R-:W-:Y:S11]  /*acc0*/  PLOP3.LUT P0, PT, PT, PT, UP1, 0x40, 0x0 ;  /* 0x000000000000781c */ /* 0x000ff60003f0e818 */
[----:B------:R-:W-:Y:S02]  /*acd0*/  @!UPT UIADD3 URZ, URZ, URZ, URZ ;  /* 0x0000003f3f3ff290 */ /* 0x000fe4000fffe03f */
        /* <DEDUP_REMOVED lines=15> */
.L_x_175:
[----:B------:R-:W-:Y:S04]  /*add0*/  MOV R27, c[0x0][0x32c] ;  /* 0x0000cb00001b7a02 */ /* 0x000fe80000000f00 */
[----:B------:R-:W-:Y:S11]  /*ade0*/  ISETP.NE.AND P0, PT, R27, 0x1, PT ;  /* 0x000000011b00780c */ /* 0x000ff60003f05270 */
[----:B------:R-:W-:Y:S02]  /*adf0*/  @!UPT UIADD3 URZ, URZ, URZ, URZ ;  /* 0x0000003f3f3ff290 */ /* 0x000fe4000fffe03f */
[----:B------:R-:W-:Y:S05]  /*ae00*/  @P0 IMAD.HI.U32 R27, R3, c[0x0][0x330], RZ ;  /* 0x0000cc00031b0a27 */ /* 0x000fea00078e00ff */
[----:B------:R-:W-:Y:S02]  /*ae10*/  @P0 SHF.R.U32.HI R3, RZ, c[0x0][0x334], R27 ;  /* 0x0000cd00ff030a19 */ /* 0x000fe4000001161b */
.L_x_176:
[----:B------:R-:W-:Y:S05]  /*ae20*/  BSYNC B0 ;  /* 0x0000000000007941 */ /* 0x000fea0003800000 */
.L_x_174:
[----:B------:R-:W-:Y:S04]  /*ae30*/  IMAD R27, R225, -0x60, -R46 ;  /* 0xffffffa0e11b7824 */ /* 0x000fe800078e0a2e */
[----:B------:R-:W-:Y:S05]  /*ae40*/  IMAD R3, R3, c[0x0][0x32c], R27 ;  /* 0x0000cb0003037a24 */ /* 0x000fea00078e021b */
[----:B------:R-:W-:Y:S02]  /*ae50*/  IADD3 R27, R3, c[0x0][0x32c], RZ ;  /* 0x0000cb00031b7a10 */ /* 0x000fe40007ffe0ff */
[----:B------:R-:W-:Y:S02]  /*ae60*/  IMNMX R0, R0, R3, !PT ;  /* 0x0000000300007217 */ /* 0x000fe40007800200 */
[----:B------:R-:W-:Y:S02]  /*ae70*/  IMNMX R2, R2, R27, PT ;  /* 0x0000001b02027217 */ /* 0x000fe40003800200 */
.L_x_173:
        /* <DEDUP_REMOVED lines=111> */
.L_x_179:
[----:B------:R-:W-:Y:S04]  /*b570*/  MOV R2, c[0x0][0x32c] ;  /* 0x0000cb0000027a02 */ /* 0x000fe80000000f00 */
[----:B------:R-:W-:Y:S11]  /*b580*/  ISETP.NE.AND P0, PT, R2, 0x1, PT ;  /* 0x000000010200780c */ /* 0x000ff60003f05270 */
[----:B------:R-:W-:Y:S02]  /*b590*/  @!UPT UIADD3 URZ, URZ, URZ, URZ ;  /* 0x0000003f3f3ff290 */ /* 0x000fe4000fffe03f */
[----:B------:R-:W-:Y:S05]  /*b5a0*/  @P0 IMAD.HI.U32 R2, R0, c[0x0][0x330], RZ ;  /* 0x0000cc0000020a27 */ /* 0x000fea00078e00ff */
[----:B------:R-:W-:Y:S02]  /*b5b0*/  @P0 SHF.R.U32.HI R0, RZ, c[0x0][0x334], R2 ;  /* 0x0000cd00ff000a19 */ /* 0x000fe40000011602 */
.L_x_180:
[----:B------:R-:W-:Y:S05]  /*b5c0*/  BSYNC B0 ;  /* 0x0000000000007941 */ /* 0x000fea0003800000 */
.L_x_178:
[----:B------:R-:W-:Y:S02]  /*b5d0*/  IADD3 R9, R9, -0x1, RZ ;  /* 0xffffffff09097810 */ /* 0x000fe40007ffe0ff */
[C-C-:B------:R-:W-:Y:S02]  /*b5e0*/  IADD3 R6, R3.reuse, UR11, R5.reuse ;  /* 0x0000000b03067c10 */ /* 0x140fe4000fffe005 */
[----:B------:R-:W-:Y:S01]  /*b5f0*/  IADD3 R3, R3, c[0x0][0x328], R5 ;  /* 0x0000ca0003037a10 */ /* 0x000fe20007ffe005 */
[----:B------:R-:W-:Y:S05]  /*b600*/  IMAD R0, R0, c[0x0][0x32c], R9 ;  /* 0x0000cb0000007a24 */ /* 0x000fea00078e0209 */
[----:B------:R-:W-:Y:S02]  /*b610*/  IADD3 R2, R0, c[0x0][0x32c], RZ ;  /* 0x0000cb0000027a10 */ /* 0x000fe40007ffe0ff */
[----:B------:R-:W-:Y:S02]  /*b620*/  IMNMX R0, R6, R0, !PT ;  /* 0x0000000006007217 */ /* 0x000fe40007800200 */
[----:B------:R-:W-:Y:S02]  /*b630*/  IMNMX R2, R3, R2, PT ;  /* 0x0000000203027217 */ /* 0x000fe40003800200 */
.L_x_177:
[----:B------:R-:W-:Y:S02]  /*b640*/  ISETP.GT.AND P0, PT, R0, RZ, !P1 ;  /* 0x000000ff0000720c */ /* 0x000fe40004f04270 */
[----:B------:R-:W-:Y:S02]  /*b650*/  ISETP.NE.AND P1, PT, R23, RZ, PT ;  /* 0x000000ff1700720c */ /* 0x000fe40003f25270 */
[----:B------:R-:W-:Y:S02]  /*b660*/  ISETP.LT.OR P0, PT, R2, 0x1, P0 ;  /* 0x000000010200780c */ /* 0x000fe40000701670 */
[----:B------:R-:W-:Y:S02]  /*b670*/  FMNMX.FTZ R72, R30, R100, !PT ;  /* 0x000000641e487209 */ /* 0x000fe40007810000 */
[----:B------:R-:W-:Y:S02]  /*b680*/  FSEL R8, R251, -INF , !P0 ;  /* 0xff800000fb087808 */ /* 0x000fe40004000000 */
[----:B------:R-:W-:Y:S02]  /*b690*/  ISETP.NE.AND P0, PT, R26, RZ, PT ;  /* 0x000000ff1a00720c */ /* 0x000fe40003f05270 */
[----:B------:R-:W-:Y:S02]  /*b6a0*/  FMNMX.FTZ R72, R32, R72, !PT ;  /* 0x0000004820487209 */ /* 0x000fe40007810000 */
[----:B------:R-:W-:Y:S02]  /*b6b0*/  ISETP.GT.AND P0, PT, R0, 0x1, !P0 ;  /* 0x000000010000780c */ /* 0x000fe40004704270 */
[----:B------:R-:W-:Y:S02]  /*b6c0*/  FMNMX.FTZ R72, R36, R72, !PT ;  /* 0x0000004824487209 */ /* 0x000fe40007810000 */
        /* <DEDUP_REMOVED lines=37> */
[----:B------:R-:W-:Y:S01]  /*b920*/  FMNMX.FTZ R3, R49, R3, !PT ;  /* 0x0000000331037209 */ /* 0x000fe20007810000 */
[----:B------:R-:W-:Y:S01]  /*b930*/  LDSM.16.MT88.4 R20, [R209+0x100] ;  /* 0x00010000d114783b */ /* 0x000fe20000004200 */
[----:B------:R-:W-:Y:S02]  /*b940*/  ISETP.GT.AND P0, PT, R0, 0x19, !P0 ;  /* 0x000000190000780c */ /* 0x000fe40004704270 */
[----:B------:R-:W-:Y:S02]  /*b950*/  FMNMX.FTZ R72, R177, R72, !PT ;  /* 0x00000048b1487209 */ /* 0x000fe40007810000 */
[----:B------:R-:W-:Y:S02]  /*b960*/  ISETP.LT.OR P0, PT, R2, 0x1a, P0 ;  /* 0x0000001a0200780c */ /* 0x000fe40000701670 */
[----:B------:R-:W-:Y:S02]  /*b970*/  FMNMX.FTZ R3, R94, R3, !PT ;  /* 0x000000035e037209 */ /* 0x000fe40007810000 */
[----:B------:R-:W-:Y:S02]  /*b980*/  FSEL R88, R231, -INF , !P0 ;  /* 0xff800000e7587808 */ /* 0x000fe40004000000 */
[----:B------:R-:W-:Y:S02]  /*b990*/  FMNMX.FTZ R72, R182, R72, !PT ;  /* 0x00000048b6487209 */ /* 0x000fe40007810000 */
[----:B------:R-:W-:Y:S02]  /*b9a0*/  ISETP.NE.AND P0, PT, R19, RZ, PT ;  /* 0x000000ff1300720c */ /* 0x000fe40003f05270 */
[----:B------:R-:W-:Y:S02]  /*b9b0*/  FMNMX.FTZ R3, R95, R3, !PT ;  /* 0x000000035f037209 */ /* 0x000fe40007810000 */
[----:B------:R-:W-:Y:S02]  /*b9c0*/  ISETP.GT.AND P0, PT, R0, 0x20, !P0 ;  /* 0x000000200000780c */ /* 0x000fe40004704270 */
[----:B------:R-:W-:Y:S02]  /*b9d0*/  FMNMX.FTZ R72, R187, R72, !PT ;  /* 0x00000048bb487209 */ /* 0x000fe40007810000 */
[----:B------:R-:W-:Y:S02]  /*b9e0*/  FMNMX.FTZ R3, R173, R3, !PT ;  /* 0x00000003ad037209 */ /* 0x000fe40007810000 */
[----:B------:R-:W-:Y:S02]  /*b9f0*/  ISETP.LT.OR P0, PT, R2, 0x21, P0 ;  /* 0x000000210200780c */ /* 0x000fe40000701670 */
[----:B------:R-:W-:Y:S02]  /*ba00*/  FMNMX.FTZ R72, R195, R72, !PT ;  /* 0x00000048c3487209 */ /* 0x000fe40007810000 */
[----:B------:R-:W-:Y:S02]  /*ba10*/  FMNMX.FTZ R3, R175, R3, !PT ;  /* 0x00000003af037209 */ /* 0x000fe40007810000 */
[----:B------:R-:W-:Y:S02]  /*ba20*/  FSEL R98, R200, -INF , !P0 ;  /* 0xff800000c8627808 */ /* 0x000fe40004000000 */
[----:B------:R-:W-:Y:S02]  /*ba30*/  ISETP.NE.AND P0, PT, R18, RZ, PT ;  /* 0x000000ff1200720c */ /* 0x000fe40003f05270 */
[----:B------:R-:W-:Y:S02]  /*ba40*/  FMNMX.FTZ R72, R198, R72, !PT ;  /* 0x00000048c6487209 */ /* 0x000fe40007810000 */
[----:B------:R-:W-:Y:S02]  /*ba50*/  FMNMX.FTZ R3, R183, R3, !PT ;  /* 0x00000003b7037209 */ /* 0x000fe40007810000 */
[----:B------:R-:W-:Y:S02]  /*ba60*/  FMNMX.FTZ R72, R204, R72, !PT ;  /* 0x00000048cc487209 */ /* 0x000fe40007810000 */
[----:B------:R-:W-:Y:S02]  /*ba70*/  ISETP.GT.AND P0, PT, R0, 0x21, !P0 ;  /* 0x000000210000780c */ /* 0x000fe40004704270 */
        /* <DEDUP_REMOVED lines=15> */
[----:B------:R-:W-:Y:S02]  /*bb70*/  FMNMX.FTZ R72, R247, R72, !PT ;  /* 0x00000048f7487209 */ /* 0x000fe40007810000 */
[----:B------:R-:W-:Y:S02]  /*bb80*/  ISETP.NE.AND P0, PT, R16, RZ, PT ;  /* 0x000000ff1000720c */ /* 0x000fe40003f05270 */
[----:B------:R-:W-:Y:S02]  /*bb90*/  FMNMX.FTZ R3, R229, R3, !PT ;  /* 0x00000003e5037209 */ /* 0x000fe40007810000 */
[----:B------:R-:W-:Y:S02]  /*bba0*/  FMNMX.FTZ R72, R252, R72, !PT ;  /* 0x00000048fc487209 */ /* 0x000fe40007810000 */
[----:B------:R-:W-:Y:S02]  /*bbb0*/  ISETP.GT.AND P0, PT, R0, 0x29, !P0 ;  /* 0x000000290000780c */ /* 0x000fe40004704270 */
[----:B------:R-:W-:Y:S02]  /*bbc0*/  FMNMX.FTZ R3, R230, R3, !PT ;  /* 0x00000003e6037209 */ /* 0x000fe40007810000 */
[----:B------:R-:W-:Y:S02]  /*bbd0*/  FMNMX.FTZ R72, R84, R72, !PT ;  /* 0x0000004854487209 */ /* 0x000fe40007810000 */
[----:B------:R-:W-:Y:S02]  /*bbe0*/  ISETP.LT.OR P0, PT, R2, 0x2a, P0 ;  /* 0x0000002a0200780c */ /* 0x000fe40000701670 */
[----:B------:R-:W-:Y:S01]  /*bbf0*/  FMNMX.FTZ R3, R242, R3, !PT ;  /* 0x00000003f2037209 */ /* 0x000fe20007810000 */
[----:B------:R-:W-:Y:S01]  /*bc00*/  SHFL.BFLY PT, R5, R72, 0x2, 0x1f ;  /* 0x0c401f0048057f89 */ /* 0x000fe200000e0000 */
        /* <DEDUP_REMOVED lines=8> */
[----:B------:R-:W-:Y:S01]  /*bc90*/  ISETP.NE.AND P0, PT, R14, RZ, PT ;  /* 0x000000ff0e00720c */ /* 0x000fe20003f05270 */
[----:B------:R-:W1:Y:S01]  /*bca0*/  SHFL.BFLY PT, R6, R3, 0x2, 0x1f ;  /* 0x0c401f0003067f89 */ /* 0x000e6200000e0000 */
[----:B------:R-:W-:Y:S02]  /*bcb0*/  ISETP.NE.AND P1, PT, R12, RZ, PT ;  /* 0x000000ff0c00720c */ /* 0x000fe40003f25270 */
[C---:B------:R-:W-:Y:S02]  /*bcc0*/  ISETP.GT.AND P0, PT, R0.reuse, 0x31, !P0 ;  /* 0x000000310000780c */ /* 0x040fe40004704270 */
[----:B------:R-:W-:Y:S02]  /*bcd0*/  ISETP.GT.AND P5, PT, R0, 0x58, !P5 ;  /* 0x000000580000780c */ /* 0x000fe40006fa4270 */
[----:B------:R-:W-:Y:S04]  /*bce0*/  ISETP.LT.OR P0, PT, R2, 0x32, P0 ;  /* 0x000000320200780c */ /* 0x000fe80000701670 */
[----:B------:R-:W-:Y:S02]  /*bcf0*/  FSEL R180, R180, -INF , !P0 ;  /* 0xff800000b4b47808 */ /* 0x000fe40004000000 */
[----:B------:R-:W-:Y:S04]  /*bd00*/  ISETP.NE.AND P0, PT, R13, RZ, PT ;  /* 0x000000ff0d00720c */ /* 0x000fe80003f05270 */
[----:B------:R-:W-:Y:S04]  /*bd10*/  ISETP.GT.AND P0, PT, R0, 0x38, !P0 ;  /* 0x000000380000780c */ /* 0x000fe80004704270 */
[----:B------:R-:W-:Y:S02]  /*bd20*/  ISETP.LT.OR P0, PT, R2, 0x39, P0 ;  /* 0x000000390200780c */ /* 0x000fe40000701670 */
[----:B-1----:R-:W-:Y:S02]  /*bd30*/  FMNMX.FTZ R3, R3, R6, !PT ;  /* 0x0000000603037209 */ /* 0x002fe40007810000 */
[----:B------:R-:W-:Y:S02]  /*bd40*/  FMNMX.FTZ R72, R72, R5, !PT ;  /* 0x0000000548487209 */ /* 0x000fe40007810000 */
[----:B------:R-:W-:Y:S01]  /*bd50*/  FSEL R179, R179, -INF , !P0 ;  /* 0xff800000b3b37808 */ /* 0x000fe20004000000 */
[----:B------:R-:W-:Y:S01]  /*bd60*/  SHFL.BFLY PT, R71, R3, 0x1, 0x1f ;  /* 0x0c201f0003477f89 */ /* 0x000fe200000e0000 */
[----:B------:R-:W-:Y:S02]  /*bd70*/  ISETP.GT.AND P0, PT, R0, 0x39, !P1 ;  /* 0x000000390000780c */ /* 0x000fe40004f04270 */
[----:B------:R-:W-:Y:S02]  /*bd80*/  FMNMX.FTZ R5, R8, R103, !PT ;  /* 0x0000006708057209 */ /* 0x000fe40007810000 */
[----:B------:R-:W-:Y:S02]  /*bd90*/  ISETP.LT.OR P0, PT, R2, 0x3a, P0 ;  /* 0x0000003a0200780c */ /* 0x000fe40000701670 */
[----:B------:R-:W-:Y:S01]  /*bda0*/  FMNMX.FTZ R5, R9, R5, !PT ;  /* 0x0000000509057209 */ /* 0x000fe20007810000 */
[----:B------:R-:W1:Y:S01]  /*bdb0*/  SHFL.BFLY PT, R7, R72, 0x1, 0x1f ;  /* 0x0c201f0048077f89 */ /* 0x000e6200000e0000 */
[----:B------:R-:W-:Y:S02]  /*bdc0*/  FSEL R178, R178, -INF , !P0 ;  /* 0xff800000b2b27808 */ /* 0x000fe40004000000 */
[----:B------:R-:W-:Y:S02]  /*bdd0*/  ISETP.GT.AND P0, PT, R0, 0x40, !P4 ;  /* 0x000000400000780c */ /* 0x000fe40006704270 */
[----:B------:R-:W-:Y:S02]  /*bde0*/  ISETP.NE.AND P4, PT, R4, RZ, PT ;  /* 0x000000ff0400720c */ /* 0x000fe40003f85270 */
        /* <DEDUP_REMOVED lines=8> */
[----:B------:R-:W-:Y:S02]  /*be70*/  FMNMX.FTZ R4, R35, R4, !PT ;  /* 0x0000000423047209 */ /* 0x000fe40007810000 */
[----:B-1----:R-:W-:Y:S02]  /*be80*/  FMNMX.FTZ R72, R72, R7, !PT ;  /* 0x0000000748487209 */ /* 0x002fe40007810000 */
[----:B------:R-:W-:Y:S02]  /*be90*/  ISETP.GT.AND P0, PT, R0, 0x48, !P2 ;  /* 0x000000480000780c */ /* 0x000fe40005704270 */
[C---:B------:R-:W-:Y:S01]  /*bea0*/  FSETP.NEU.FTZ.AND P2, PT, R72.reuse, -INF , PT ;  /* 0xff8000004800780b */ /* 0x040fe20003f5d000 */
[----:B------:R-:W-:Y:S01]  /*beb0*/  FMUL.FTZ R74, R72, c[0x0][0x2d0] ;  /* 0x0000b400484a7a20 */ /* 0x000fe20000410000 */
[----:B------:R-:W-:Y:S02]  /*bec0*/  FMNMX.FTZ R4, R46, R4, !PT ;  /* 0x000000042e047209 */ /* 0x000fe40007810000 */
[----:B------:R-:W-:Y:S02]  /*bed0*/  FMNMX.FTZ R71, R3, R71, !PT ;  /* 0x0000004703477209 */ /* 0x000fe40007810000 */
[----:B------:R-:W-:Y:S02]  /*bee0*/  FSEL R74, R74, RZ, P2 ;  /* 0x000000ff4a4a7208 */ /* 0x000fe40001000000 */
[----:B------:R-:W-:Y:S01]  /*bef0*/  FMNMX.FTZ R4, R48, R4, !PT ;  /* 0x0000000430047209 */ /* 0x000fe20007810000 */
[----:B------:R-:W-:Y:S01]  /*bf00*/  FMUL.FTZ R75, R71, c[0x0][0x2d0] ;  /* 0x0000b400474b7a20 */ /* 0x000fe20000410000 */
[----:B------:R-:W-:Y:S01]  /*bf10*/  FMNMX.FTZ R5, R25, R5, !PT ;  /* 0x0000000519057209 */ /* 0x000fe20007810000 */
[--C-:B------:R-:W-:Y:S01]  /*bf20*/  FFMA.FTZ R3, R36, c[0x0][0x2d0], -R74.reuse ;  /* 0x0000b40024037a23 */ /* 0x100fe2000001084a */
[----:B------:R-:W-:Y:S01]  /*bf30*/  FMNMX.FTZ R4, R50, R4, !PT ;  /* 0x0000000432047209 */ /* 0x000fe20007810000 */
[--C-:B------:R-:W-:Y:S01]  /*bf40*/  FFMA.FTZ R16, R45, c[0x0][0x2d0], -R74.reuse ;  /* 0x0000b4002d107a23 */ /* 0x100fe2000001084a */
[----:B------:R-:W-:Y:S01]  /*bf50*/  ISETP.LT.OR P0, PT, R2, 0x49, P0 ;  /* 0x000000490200780c */ /* 0x000fe20000701670 */
[----:B------:R1:W-:Y:S01]  /*bf60*/  MUFU.EX2 R93, R3 ;  /* 0x00000003005d7308 */ /* 0x0003e20000000800 */
[----:B------:R-:W-:Y:S02]  /*bf70*/  FMNMX.FTZ R5, R24, R5, !PT ;  /* 0x0000000518057209 */ /* 0x000fe40007810000 */
        /* <DEDUP_REMOVED lines=9> */
[----:B------:R-:W-:Y:S01]  /*c010*/  FMNMX.FTZ R6, R98, R5, !PT ;  /* 0x0000000562067209 */ /* 0x000fe20007810000 */
[--C-:B------:R-:W-:Y:S01]  /*c020*/  FFMA.FTZ R5, R30, c[0x0][0x2d0], -R74.reuse ;  /* 0x0000b4001e057a23 */ /* 0x100fe2000001084a */
[----:B------:R-:W-:Y:S01]  /*c030*/  FMNMX.FTZ R4, R184, R4, !PT ;  /* 0x00000004b8047209 */ /* 0x000fe20007810000 */
[--C-:B-1----:R-:W-:Y:S01]  /*c040*/  FFMA.FTZ R3, R38, c[0x0][0x2d0], -R74.reuse ;  /* 0x0000b40026037a23 */ /* 0x102fe2000001084a */
[----:B------:R-:W-:Y:S01]  /*c050*/  FSEL R192, R186, -INF , !P0 ;  /* 0xff800000bac07808 */ /* 0x000fe20004000000 */
[----:B------:R1:W-:Y:S01]  /*c060*/  MUFU.EX2 R245, R5 ;  /* 0x0000000500f57308 */ /* 0x0003e20000000800 */
[----:B------:R-:W-:Y:S02]  /*c070*/  FMNMX.FTZ R4, R188, R4, !PT ;  /* 0x00000004bc047209 */ /* 0x000fe40007810000 */
[----:B------:R-:W-:Y:S02]  /*c080*/  ISETP.NE.AND P3, PT, R10, RZ, PT ;  /* 0x000000ff0a00720c */ /* 0x000fe40003f65270 */
[----:B------:R-:W-:Y:S02]  /*c090*/  FMNMX.FTZ R4, R189, R4, !PT ;  /* 0x00000004bd047209 */ /* 0x000fe40007810000 */
[----:B------:R-:W-:Y:S02]  /*c0a0*/  ISETP.GT.AND P3, PT, R0, 0x50, !P3 ;  /* 0x000000500000780c */ /* 0x000fe40005f64270 */
[----:B------:R-:W-:Y:S01]  /*c0b0*/  FMNMX.FTZ R4, R190, R4, !PT ;  /* 0x00000004be047209 */ /* 0x000fe20007810000 */
[----:B------:R2:W3:Y:S01]  /*c0c0*/  MUFU.EX2 R86, R3 ;  /* 0x0000000300567308 */ /* 0x0004e20000000800 */
[----:B------:R-:W-:Y:S02]  /*c0d0*/  ISETP.NE.AND P1, PT, R11, RZ, PT ;  /* 0x000000ff0b00720c */ /* 0x000fe40003f25270 */
[----:B------:R-:W-:Y:S02]  /*c0e0*/  FMNMX.FTZ R4, R202, R4, !PT ;  /* 0x00000004ca047209 */ /* 0x000fe40007810000 */
[----:B------:R-:W-:Y:S02]  /*c0f0*/  ISETP.GT.AND P0, PT, R0, 0x49, !P1 ;  /* 0x000000490000780c */ /* 0x000fe40004f04270 */
[----:B------:R-:W-:Y:S02]  /*c100*/  FSETP.NEU.FTZ.AND P1, PT, R71, -INF , PT ;  /* 0xff8000004700780b */ /* 0x000fe40003f3d000 */
[----:B------:R-:W-:Y:S02]  /*c110*/  FMNMX.FTZ R4, R206, R4, !PT ;  /* 0x00000004ce047209 */ /* 0x000fe40007810000 */
[----:B------:R-:W-:Y:S02]  /*c120*/  FMNMX.FTZ R6, R168, R6, !PT ;  /* 0x00000006a8067209 */ /* 0x000fe40007810000 */
[----:B------:R-:W-:Y:S02]  /*c130*/  FSEL R75, R75, RZ, P1 ;  /* 0x000000ff4b4b7208 */ /* 0x000fe40000800000 */
[----:B------:R-:W-:Y:S02]  /*c140*/  FMNMX.FTZ R4, R207, R4, !PT ;  /* 0x00000004cf047209 */ /* 0x000fe40007810000 */
[----:B-1----:R-:W-:Y:S01]  /*c150*/  FMNMX.FTZ R5, R169, R6, !PT ;  /* 0x00000006a9057209 */ /* 0x002fe20007810000 */
[----:B------:R-:W-:Y:S01]  /*c160*/  FFMA.FTZ R6, R32, c[0x0][0x2d0], -R74 ;  /* 0x0000b40020067a23 */ /* 0x000fe2000001084a */
[----:B------:R-:W-:Y:S01]  /*c170*/  FMNMX.FTZ R4, R226, R4, !PT ;  /* 0x00000004e2047209 */ /* 0x000fe20007810000 */
[--C-:B------:R-:W-:Y:S01]  /*c180*/  FFMA.FTZ R12, R43, c[0x0][0x2d0], -R75.reuse ;  /* 0x0000b4002b0c7a23 */ /* 0x100fe2000001084b */
[----:B------:R-:W-:Y:S01]  /*c190*/  FMNMX.FTZ R5, R170, R5, !PT ;  /* 0x00000005aa057209 */ /* 0x000fe20007810000 */
[----:B------:R-:W1:Y:S01]  /*c1a0*/  MUFU.EX2 R61, R6 ;  /* 0x00000006003d7308 */ /* 0x000e620000000800 */
[----:B------:R-:W-:Y:S01]  /*c1b0*/  FMNMX.FTZ R4, R237, R4, !PT ;  /* 0x00000004ed047209 */ /* 0x000fe20007810000 */
[--C-:B--2---:R-:W-:Y:S01]  /*c1c0*/  FFMA.FTZ R3, R31, c[0x0][0x2d0], -R75.reuse ;  /* 0x0000b4001f037a23 */ /* 0x104fe2000001084b */
[C---:B------:R-:W-:Y:S02]  /*c1d0*/  ISETP.LT.OR P0, PT, R2.reuse, 0x4a, P0 ;  /* 0x0000004a0200780c */ /* 0x040fe40000701670 */
[----:B------:R-:W-:Y:S02]  /*c1e0*/  ISETP.LT.OR P3, PT, R2, 0x51, P3 ;  /* 0x000000510200780c */ /* 0x000fe40001f61670 */
[----:B------:R-:W-:Y:S02]  /*c1f0*/  FSEL R186, R79, -INF , !P0 ;  /* 0xff8000004fba7808 */ /* 0x000fe40004000000 */
[----:B------:R-:W-:Y:S01]  /*c200*/  FSEL R194, R78, -INF , !P3 ;  /* 0xff8000004ec27808 */ /* 0x000fe20005800000 */
        /* <DEDUP_REMOVED lines=8> */
[----:B------:R-:W-:Y:S01]  /*c290*/  ISETP.NE.AND P0, PT, R28, RZ, PT ;  /* 0x000000ff1c00720c */ /* 0x000fe20003f05270 */
[----:B------:R-:W4:Y:S01]  /*c2a0*/  SHFL.BFLY PT, R7, R4, 0x2, 0x1f ;  /* 0x0c401f0004077f89 */ /* 0x000f2200000e0000 */
[----:B------:R-:W-:Y:S01]  /*c2b0*/  FMNMX.FTZ R5, R199, R5, !PT ;  /* 0x00000005c7057209 */ /* 0x000fe20007810000 */
[--C-:B------:R-:W-:Y:S01]  /*c2c0*/  FFMA.FTZ R28, R49, c[0x0][0x2d0], -R75.reuse ;  /* 0x0000b400311c7a23 */ /* 0x100fe2000001084b */
[C---:B------:R-:W-:Y:S02]  /*c2d0*/  ISETP.GT.AND P0, PT, R0.reuse, 0x51, !P0 ;  /* 0x000000510000780c */ /* 0x040fe40004704270 */
[----:B------:R-:W-:Y:S02]  /*c2e0*/  FMNMX.FTZ R5, R201, R5, !PT ;  /* 0x00000005c9057209 */ /* 0x000fe40007810000 */
[----:B------:R-:W-:Y:S02]  /*c2f0*/  ISETP.GT.AND P4, PT, R0, 0x59, !P4 ;  /* 0x000000590000780c */ /* 0x000fe40006784270 */
[----:B--2---:R-:W-:Y:S02]  /*c300*/  FMNMX.FTZ R3, R192, R5, !PT ;  /* 0x00000005c0037209 */ /* 0x004fe40007810000 */
[----:B------:R-:W-:Y:S02]  /*c310*/  ISETP.LT.OR P0, PT, R2, 0x52, P0 ;  /* 0x000000520200780c */ /* 0x000fe40000701670 */
[----:B------:R-:W-:Y:S01]  /*c320*/  FMNMX.FTZ R0, R186, R3, !PT ;  /* 0x00000003ba007209 */ /* 0x000fe20007810000 */
[--C-:B------:R-:W-:Y:S01]  /*c330*/  FFMA.FTZ R3, R34, c[0x0][0x2d0], -R75.reuse ;  /* 0x0000b40022037a23 */ /* 0x100fe2000001084b */
[----:B------:R-:W-:Y:S02]  /*c340*/  FSEL R196, R91, -INF , !P0 ;  /* 0xff8000005bc47808 */ /* 0x000fe40004000000 */
[----:B---3--:R-:W-:Y:S01]  /*c350*/  F2FP.PACK_AB R78, R86, R93 ;  /* 0x0000005d564e723e */ /* 0x008fe200000000ff */
[----:B------:R2:W3:Y:S01]  /*c360*/  MUFU.EX2 R60, R3 ;  /* 0x00000003003c7308 */ /* 0x0004e20000000800 */
[C---:B------:R-:W-:Y:S02]  /*c370*/  ISETP.LT.OR P0, PT, R2.reuse, 0x5a, P4 ;  /* 0x0000005a0200780c */ /* 0x040fe40002701670 */
[----:B------:R-:W-:Y:S01]  /*c380*/  ISETP.LT.OR P3, PT, R2, 0x59, P5 ;  /* 0x000000590200780c */ /* 0x000fe20002f61670 */
[--C-:B------:R-:W-:Y:S01]  /*c390*/  FFMA.FTZ R2, R37, c[0x0][0x2d0], -R75.reuse ;  /* 0x0000b40025027a23 */ /* 0x100fe2000001084b */
[----:B------:R-:W-:Y:S02]  /*c3a0*/  FSEL R73, R59, -INF , !P0 ;  /* 0xff8000003b497808 */ /* 0x000fe40004000000 */
[----:B----4-:R-:W-:Y:S02]  /*c3b0*/  FMNMX.FTZ R4, R4, R7, !PT ;  /* 0x0000000704047209 */ /* 0x010fe40007810000 */
[----:B------:R-:W-:Y:S01]  /*c3c0*/  FSEL R197, R63, -INF , !P3 ;  /* 0xff8000003fc57808 */ /* 0x000fe20005800000 */
[----:B------:R4:W-:Y:S01]  /*c3d0*/  MUFU.EX2 R92, R2 ;  /* 0x00000002005c7308 */ /* 0x0009e20000000800 */
[----:B------:R-:W-:Y:S01]  /*c3e0*/  FMNMX.FTZ R0, R194, R0, !PT ;  /* 0x00000000c2007209 */ /* 0x000fe20007810000 */
[----:B------:R-:W5:Y:S01]  /*c3f0*/  SHFL.BFLY PT, R70, R4, 0x1, 0x1f ;  /* 0x0c201f0004467f89 */ /* 0x000f6200000e0000 */
[----:B-1----:R-:W-:Y:S02]  /*c400*/  F2FP.PACK_AB R76, R61, R245 ;  /* 0x000000f53d4c723e */ /* 0x002fe400000000ff */
[----:B------:R-:W-:Y:S04]  /*c410*/  FMNMX.FTZ R0, R196, R0, !PT ;  /* 0x00000000c4007209 */ /* 0x000fe80007810000 */
[----:B------:R-:W-:Y:S01]  /*c420*/  FMNMX.FTZ R0, R197, R0, !PT ;  /* 0x00000000c5007209 */ /* 0x000fe20007810000 */
[----:B------:R-:W-:Y:S03]  /*c430*/  MUFU.EX2 R63, R28 ;  /* 0x0000001c003f7308 */ /* 0x000fe60000000800 */
[----:B------:R-:W-:Y:S01]  /*c440*/  FMNMX.FTZ R0, R73, R0, !PT ;  /* 0x0000000049007209 */ /* 0x000fe20007810000 */
[----:B--2---:R-:W-:Y:S01]  /*c450*/  FFMA.FTZ R3, R39, c[0x0][0x2d0], -R75 ;  /* 0x0000b40027037a23 */ /* 0x004fe2000001084b */
[----:B---3--:R-:W-:Y:S01]  /*c460*/  F2FP.PACK_AB R77, R60, R249 ;  /* 0x000000f93c4d723e */ /* 0x008fe200000000ff */
[----:B------:R-:W-:Y:S04]  /*c470*/  LDSM.16.MT88.4 R36, [R212+0x100] ;  /* 0x00010000d424783b */ /* 0x000fe80000004200 */
[----:B------:R-:W1:Y:S04]  /*c480*/  MUFU.EX2 R85, R3 ;  /* 0x0000000300557308 */ /* 0x000e680000000800 */
[----:B----4-:R-:W2:Y:S01]  /*c490*/  SHFL.BFLY PT, R2, R0, 0x2, 0x1f ;  /* 0x0c401f0000027f89 */ /* 0x010ea200000e0000 */
[----:B-----5:R-:W-:Y:S04]  /*c4a0*/  FMNMX.FTZ R70, R4, R70, !PT ;  /* 0x0000004604467209 */ /* 0x020fe80007810000 */
[C---:B------:R-:W-:Y:S01]  /*c4b0*/  FSETP.NEU.FTZ.AND P0, PT, R70.reuse, -INF , PT ;  /* 0xff8000004600780b */ /* 0x040fe20003f1d000 */
[----:B------:R-:W-:Y:S05]  /*c4c0*/  FMUL.FTZ R96, R70, c[0x0][0x2d0] ;  /* 0x0000b40046607a20 */ /* 0x000fea0000410000 */
[----:B------:R-:W-:Y:S05]  /*c4d0*/  FSEL R96, R96, RZ, P0 ;  /* 0x000000ff60607208 */ /* 0x000fea0000000000 */
[--C-:B------:R-:W-:Y:S02]  /*c4e0*/  FFMA.FTZ R4, R35, c[0x0][0x2d0], -R96.reuse ;  /* 0x0000b40023047a23 */ /* 0x100fe40000010860 */
[--C-:B------:R-:W-:Y:S01]  /*c4f0*/  FFMA.FTZ R32, R46, c[0x0][0x2d0], -R96.reuse ;  /* 0x0000b4002e207a23 */ /* 0x100fe20000010860 */
[----:B-1----:R-:W-:Y:S01]  /*c500*/  F2FP.PACK_AB R79, R85, R92 ;  /* 0x0000005c554f723e */ /* 0x002fe200000000ff */
[----:B------:R-:W-:Y:S01]  /*c510*/  MUFU.EX2 R52, R4 ;  /* 0x0000000400347308 */ /* 0x000fe20000000800 */
[--C-:B------:R-:W-:Y:S09]  /*c520*/  FFMA.FTZ R3, R27, c[0x0][0x2d0], -R96.reuse ;  /* 0x0000b4001b037a23 */ /* 0x100ff20000010860 */
[----:B------:R1:W-:Y:S02]  /*c530*/  MUFU.EX2 R251, R3 ;  /* 0x0000000300fb7308 */ /* 0x0003e40000000800 */
[--C-:B-1----:R-:W-:Y:S08]  /*c540*/  FFMA.FTZ R3, R29, c[0x0][0x2d0], -R96.reuse ;  /* 0x0000b4001d037a23 */ /* 0x102ff00000010860 */
[----:B------:R1:W3:Y:S02]  /*c550*/  MUFU.EX2 R246, R3 ;  /* 0x0000000300f67308 */ /* 0x0002e40000000800 */
[----:B-1----:R-:W-:Y:S01]  /*c560*/  FFMA.FTZ R3, R33, c[0x0][0x2d0], -R96 ;  /* 0x0000b40021037a23 */ /* 0x002fe20000010860 */
[----:B---3--:R-:W-:Y:S07]  /*c570*/  F2FP.PACK_AB R64, R246, R251 ;  /* 0x000000fbf640723e */ /* 0x008fee00000000ff */
[----:B------:R-:W-:Y:S10]  /*c580*/  MUFU.EX2 R33, R16 ;  /* 0x0000001000217308 */ /* 0x000ff40000000800 */
[----:B------:R2:W-:Y:S02]  /*c590*/  MUFU.EX2 R89, R3 ;  /* 0x0000000300597308 */ /* 0x0005e40000000800 */
[----:B--2---:R-:W-:Y:S01]  /*c5a0*/  FMNMX.FTZ R3, R0, R2, !PT ;  /* 0x0000000200037209 */ /* 0x004fe20007810000 */
[----:B------:R-:W-:Y:S01]  /*c5b0*/  FFMA.FTZ R2, R40, c[0x0][0x2d0], -R74 ;  /* 0x0000b40028027a23 */ /* 0x000fe2000001084a */
[----:B------:R-:W-:Y:S01]  /*c5c0*/  FSEL R0, R72, RZ, P2 ;  /* 0x000000ff48007208 */ /* 0x000fe20001000000 */
[----:B------:R-:W-:Y:S05]  /*c5d0*/  FFMA.FTZ R40, R50, c[0x0][0x2d0], -R96 ;  /* 0x0000b40032287a23 */ /* 0x000fea0000010860 */
[----:B------:R1:W-:Y:S01]  /*c5e0*/  MUFU.EX2 R80, R2 ;  /* 0x0000000200507308 */ /* 0x0003e20000000800 */
[----:B------:R-:W2:Y:S01]  /*c5f0*/  SHFL.BFLY PT, R4, R3, 0x1, 0x1f ;  /* 0x0c201f0003047f89 */ /* 0x000ea200000e0000 */
[----:B------:R-:W-:Y:S04]  /*c600*/  FADD.FTZ R0, -R0, R100 ;  /* 0x0000006400007221 */ /* 0x000fe80000010100 */
[----:B------:R-:W-:Y:S04]  /*c610*/  FMUL.FTZ R0, R0, c[0x0][0x2d0] ;  /* 0x0000b40000007a20 */ /* 0x000fe80000410000 */
[----:B------:R3:W4:Y:S01]  /*c620*/  MUFU.EX2 R69, R0 ;  /* 0x0000000000457308 */ /* 0x0007220000000800 */
[----:B-1----:R-:W-:Y:S02]  /*c630*/  FSEL R2, R71, RZ, P1 ;  /* 0x000000ff47027208 */ /* 0x002fe40000800000 */
[----:B--2---:R-:W-:Y:S03]  /*c640*/  FMNMX.FTZ R3, R3, R4, !PT ;  /* 0x0000000403037209 */ /* 0x004fe60007810000 */
[----:B------:R-:W-:Y:S02]  /*c650*/  FADD.FTZ R2, -R2, R101 ;  /* 0x0000006502027221 */ /* 0x000fe40000010100 */
[----:B------:R-:W-:Y:S02]  /*c660*/  FMUL.FTZ R97, R3, c[0x0][0x2d0] ;  /* 0x0000b40003617a20 */ /* 0x000fe40000410000 */
[----:B------:R-:W-:Y:S01]  /*c670*/  FMUL.FTZ R2, R2, c[0x0][0x2d0] ;  /* 0x0000b40002027a20 */ /* 0x000fe20000410000 */
[----:B---3--:R-:W-:Y:S01]  /*c680*/  FSEL R0, R70, RZ, P0 ;  /* 0x000000ff46007208 */ /* 0x008fe20000000000 */
[----:B----4-:R-:W-:Y:S01]  /*c690*/  FMUL.FTZ R16, R69, R116 ;  /* 0x0000007445107220 */ /* 0x010fe20000410000 */
[----:B------:R-:W-:Y:S01]  /*c6a0*/  FSETP.NEU.FTZ.AND P0, PT, R3, -INF , PT ;  /* 0xff8000000300780b */ /* 0x000fe20003f1d000 */
[----:B------:R-:W1:Y:S01]  /*c6b0*/  MUFU.EX2 R68, R2 ;  /* 0x0000000200447308 */ /* 0x000e620000000800 */
[----:B------:R-:W-:Y:S02]  /*c6c0*/  FMUL.FTZ R5, R69, R105 ;  /* 0x0000006945057220 */ /* 0x000fe40000410000 */
[----:B------:R-:W-:Y:S01]  /*c6d0*/  FADD.FTZ R0, -R0, R102 ;  /* 0x0000006600007221 */ /* 0x000fe20000010100 */
[----:B------:R-:W-:Y:S01]  /*c6e0*/  FSEL R97, R97, RZ, P0 ;  /* 0x000000ff61617208 */ /* 0x000fe20000000000 */
[----:B------:R-:W-:Y:S01]  /*c6f0*/  FMUL.FTZ R17, R69, R117 ;  /* 0x0000007545117220 */ /* 0x000fe20000410000 */
[----:B------:R-:W-:Y:S01]  /*c700*/  MOV R117, R249 ;  /* 0x000000f900757202 */ /* 0x000fe20000000f00 */
[----:B------:R-:W-:Y:S02]  /*c710*/  FMUL.FTZ R0, R0, c[0x0][0x2d0] ;  /* 0x0000b40000007a20 */ /* 0x000fe40000410000 */
[----:B------:R-:W-:Y:S02]  /*c720*/  IMAD.MOV.U32 R116, RZ, RZ, R245 ;  /* 0x000000ffff747224 */ /* 0x000fe400078e00f5 */
[----:B------:R2:W3:Y:S01]  /*c730*/  MUFU.EX2 R2, R0 ;  /* 0x0000000000027308 */ /* 0x0004e20000000800 */
[--C-:B------:R-:W-:Y:S02]  /*c740*/  FFMA.FTZ R4, R25, c[0x0][0x2d0], -R97.reuse ;  /* 0x0000b40019047a23 */ /* 0x100fe40000010861 */
[--C-:B------:R-:W-:Y:S02]  /*c750*/  FFMA.FTZ R58, R58, c[0x0][0x2d0], -R97.reuse ;  /* 0x0000b4003a3a7a23 */ /* 0x100fe40000010861 */
[--C-:B------:R-:W-:Y:S05]  /*c760*/  FFMA.FTZ R62, R62, c[0x0][0x2d0], -R97.reuse ;  /* 0x0000b4003e3e7a23 */ /* 0x100fea0000010861 */
[----:B------:R4:W-:Y:S01]  /*c770*/  MUFU.EX2 R54, R4 ;  /* 0x0000000400367308 */ /* 0x0009e20000000800 */
[C---:B-1----:R-:W-:Y:S02]  /*c780*/  FMUL.FTZ R6, R68.reuse, R106 ;  /* 0x0000006a44067220 */ /* 0x042fe40000410000 */
[C---:B------:R-:W-:Y:S01]  /*c790*/  FMUL.FTZ R7, R68.reuse, R107 ;  /* 0x0000006b44077220 */ /* 0x040fe20000410000 */
[----:B------:R-:W-:Y:S01]  /*c7a0*/  MOV R107, R52 ;  /* 0x00000034006b7202 */ /* 0x000fe20000000f00 */
[C---:B------:R-:W-:Y:S02]  /*c7b0*/  FMUL.FTZ R18, R68.reuse, R118 ;  /* 0x0000007644127220 */ /* 0x040fe40000410000 */
[C---:B------:R-:W-:Y:S01]  /*c7c0*/  FMUL.FTZ R19, R68.reuse, R119 ;  /* 0x0000007744137220 */ /* 0x040fe20000410000 */
[----:B------:R-:W-:Y:S01]  /*c7d0*/  F2FP.PACK_AB R66, R107, R89 ;  /* 0x000000596b42723e */ /* 0x000fe200000000ff */
[C---:B------:R-:W-:Y:S01]  /*c7e0*/  FMUL.FTZ R34, R68.reuse, R134 ;  /* 0x0000008644227220 */ /* 0x040fe20000410000 */
[----:B------:R-:W-:Y:S01]  /*c7f0*/  MOV R119, R246 ;  /* 0x000000f600777202 */ /* 0x000fe20000000f00 */
[----:B------:R-:W-:Y:S02]  /*c800*/  FMUL.FTZ R35, R68, R135 ;  /* 0x0000008744237220 */ /* 0x000fe40000410000 */
[----:B--2---:R-:W-:Y:S02]  /*c810*/  FFMA.FTZ R0, R8, c[0x0][0x2d0], -R97 ;  /* 0x0000b40008007a23 */ /* 0x004fe40000010861 */
[----:B------:R-:W-:Y:S02]  /*c820*/  IMAD.MOV.U32 R118, RZ, RZ, R251 ;  /* 0x000000ffff767224 */ /* 0x000fe400078e00fb */
[----:B------:R1:W-:Y:S01]  /*c830*/  MUFU.EX2 R200, R0 ;  /* 0x0000000000c87308 */ /* 0x0003e20000000800 */
[----:B------:R-:W-:Y:S02]  /*c840*/  FFMA.FTZ R8, R41, c[0x0][0x2d0], -R75 ;  /* 0x0000b40029087a23 */ /* 0x000fe4000001084b */
[----:B---3--:R-:W-:Y:S02]  /*c850*/  FMUL.FTZ R13, R2, R113 ;  /* 0x00000071020d7220 */ /* 0x008fe40000410000 */
[----:B----4-:R-:W-:Y:S02]  /*c860*/  FFMA.FTZ R4, R24, c[0x0][0x2d0], -R97 ;  /* 0x0000b40018047a23 */ /* 0x010fe40000010861 */
[----:B------:R-:W-:Y:S02]  /*c870*/  IMAD.MOV.U32 R113, RZ, RZ, R89 ;  /* 0x000000ffff717224 */ /* 0x000fe400078e0059 */
[----:B------:R-:W-:Y:S01]  /*c880*/  FMUL.FTZ R45, R2, R145 ;  /* 0x00000091022d7220 */ /* 0x000fe20000410000 */
[----:B------:R2:W-:Y:S01]  /*c890*/  MUFU.EX2 R87, R4 ;  /* 0x0000000400577308 */ /* 0x0005e20000000800 */
[----:B------:R-:W-:Y:S02]  /*c8a0*/  FMUL.FTZ R50, R68, R150 ;  /* 0x0000009644327220 */ /* 0x000fe40000410000 */
[C---:B------:R-:W-:Y:S02]  /*c8b0*/  FMUL.FTZ R25, R2.reuse, R125 ;  /* 0x0000007d02197220 */ /* 0x040fe40000410000 */
[C---:B------:R-:W-:Y:S02]  /*c8c0*/  FMUL.FTZ R28, R2.reuse, R128 ;  /* 0x00000080021c7220 */ /* 0x040fe40000410000 */
[C---:B------:R-:W-:Y:S02]  /*c8d0*/  FMUL.FTZ R29, R2.reuse, R129 ;  /* 0x00000081021d7220 */ /* 0x040fe40000410000 */
[----:B------:R-:W-:Y:S01]  /*c8e0*/  FMUL.FTZ R41, R2, R141 ;  /* 0x0000008d02297220 */ /* 0x000fe20000410000 */
[----:B------:R3:W4:Y:S01]  /*c8f0*/  MUFU.EX2 R31, R8 ;  /* 0x00000008001f7308 */ /* 0x0007220000000800 */
[----:B------:R-:W-:Y:S02]  /*c900*/  FFMA.FTZ R24, R44, c[0x0][0x2d0], -R75 ;  /* 0x0000b4002c187a23 */ /* 0x000fe4000001084b */
[----:B------:R-:W-:Y:S02]  /*c910*/  FFMA.FTZ R44, R51, c[0x0][0x2d0], -R96 ;  /* 0x0000b400332c7a23 */ /* 0x000fe40000010860 */
[----:B-1----:R-:W-:Y:S02]  /*c920*/  FFMA.FTZ R0, R9, c[0x0][0x2d0], -R97 ;  /* 0x0000b40009007a23 */ /* 0x002fe40000010861 */
[----:B------:R-:W-:Y:S02]  /*c930*/  FMUL.FTZ R51, R68, R151 ;  /* 0x0000009744337220 */ /* 0x000fe40000410000 */
[----:B------:R-:W-:Y:S01]  /*c940*/  FMUL.FTZ R9, R2, R109 ;  /* 0x0000006d02097220 */ /* 0x000fe20000410000 */
[----:B------:R1:W5:Y:S01]  /*c950*/  MUFU.EX2 R53, R0 ;  /* 0x0000000000357308 */ /* 0x0003620000000800 */
[----:B--2---:R-:W-:Y:S09]  /*c960*/  FFMA.FTZ R4, R42, c[0x0][0x2d0], -R74 ;  /* 0x0000b4002a047a23 */ /* 0x004ff2000001084a */
[----:B------:R-:W2:Y:S01]  /*c970*/  MUFU.EX2 R244, R4 ;  /* 0x0000000400f47308 */ /* 0x000ea20000000800 */
[----:B---3--:R-:W-:Y:S01]  /*c980*/  FMUL.FTZ R8, R2, R108 ;  /* 0x0000006c02087220 */ /* 0x008fe20000410000 */
[----:B------:R-:W-:Y:S01]  /*c990*/  MOV R108, R85 ;  /* 0x00000055006c7202 */ /* 0x000fe20000000f00 */
[----:B----4-:R-:W-:Y:S07]  /*c9a0*/  IMAD.MOV.U32 R125, RZ, RZ, R31 ;  /* 0x000000ffff7d7224 */ /* 0x010fee00078e001f */
[----:B------:R3:W4:Y:S01]  /*c9b0*/  MUFU.EX2 R30, R24 ;  /* 0x00000018001e7308 */ /* 0x0007220000000800 */
[----:B-1----:R-:W-:Y:S01]  /*c9c0*/  FSEL R0, R3, RZ, P0 ;  /* 0x000000ff03007208 */ /* 0x002fe20000000000 */
[----:B-----5:R-:W-:Y:S01]  /*c9d0*/  IMAD.MOV.U32 R106, RZ, RZ, R53 ;  /* 0x000000ffff6a7224 */ /* 0x020fe200078e0035 */
[C---:B------:R-:W-:Y:S02]  /*c9e0*/  ISETP.GT.AND P0, PT, R225.reuse, UR4, PT ;  /* 0x00000004e1007c0c */ /* 0x040fe4000bf04270 */
[----:B------:R-:W-:Y:S01]  /*c9f0*/  IADD3 R225, R225, -0x1, RZ ;  /* 0xffffffffe1e17810 */ /* 0x000fe20007ffe0ff */
[----:B------:R-:W-:Y:S01]  /*ca00*/  FADD.FTZ R0, -R0, R103 ;  /* 0x0000006700007221 */ /* 0x000fe20000010100 */
[----:B------:R-:W-:Y:S03]  /*ca10*/  F2FP.PACK_AB R65, R106, R200 ;  /* 0x000000c86a41723e */ /* 0x000fe600000000ff */
[----:B------:R1:W-:Y:S01]  /*ca20*/  MUFU.EX2 R49, R44 ;  /* 0x0000002c00317308 */ /* 0x0003e20000000800 */
[----:B------:R-:W-:Y:S01]  /*ca30*/  FMUL.FTZ R0, R0, c[0x0][0x2d0] ;  /* 0x0000b40000007a20 */ /* 0x000fe20000410000 */
[----:B--2---:R-:W-:Y:S01]  /*ca40*/  MOV R105, R244 ;  /* 0x000000f400697202 */ /* 0x004fe20000000f00 */
[----:B------:R-:W-:Y:S01]  /*ca50*/  FMUL.FTZ R4, R69, R104 ;  /* 0x0000006845047220 */ /* 0x000fe20000410000 */
[----:B------:R-:W-:Y:S02]  /*ca60*/  MOV R104, R54 ;  /* 0x0000003600687202 */ /* 0x000fe40000000f00 */
[----:B------:R-:W2:Y:S02]  /*ca70*/  LDSM.16.MT88.4 R52, [R210+0x100] ;  /* 0x00010000d234783b */ /* 0x000ea40000004200 */
[----:B------:R-:W-:Y:S02]  /*ca80*/  F2FP.PACK_AB R67, R87, R104 ;  /* 0x000000685743723e */ /* 0x000fe400000000ff */
[----:B------:R-:W5:Y:S01]  /*ca90*/  MUFU.EX2 R0, R0 ;  /* 0x0000000000007308 */ /* 0x000f620000000800 */
[-C--:B------:R-:W-:Y:S05]  /*caa0*/  HMMA.16816.F32 R4, R76, R20.reuse, R4 ;  /* 0x000000144c04723c */ /* 0x080fea0000001804 */
[C---:B---3--:R-:W-:Y:S02]  /*cab0*/  FMUL.FTZ R24, R2.reuse, R124 ;  /* 0x0000007c02187220 */ /* 0x048fe40000410000 */
[----:B----4-:R-:W-:Y:S02]  /*cac0*/  IMAD.MOV.U32 R129, RZ, RZ, R30 ;  /* 0x000000ffff817224 */ /* 0x010fe400078e001e */
[----:B------:R-:W-:Y:S03]  /*cad0*/  MUFU.EX2 R124, R32 ;  /* 0x00000020007c7308 */ /* 0x000fe60000000800 */
[----:B-1----:R-:W-:Y:S07]  /*cae0*/  FMUL.FTZ R44, R2, R144 ;  /* 0x00000090022c7220 */ /* 0x002fee0000410000 */
[----:B------:R-:W-:Y:S01]  /*caf0*/  MUFU.EX2 R151, R58 ;  /* 0x0000003a00977308 */ /* 0x000fe20000000800 */
[C---:B-----5:R-:W-:Y:S02]  /*cb00*/  FMUL.FTZ R11, R0.reuse, R111 ;  /* 0x0000006f000b7220 */ /* 0x060fe40000410000 */
[C---:B------:R-:W-:Y:S02]  /*cb10*/  FMUL.FTZ R10, R0.reuse, R110 ;  /* 0x0000006e000a7220 */ /* 0x040fe40000410000 */
[----:B------:R-:W-:Y:S05]  /*cb20*/  IMAD.MOV.U32 R110, RZ, RZ, R86 ;  /* 0x000000ffff6e7224 */ /* 0x000fea00078e0056 */
[----:B------:R1:W-:Y:S01]  /*cb30*/  MUFU.EX2 R111, R12 ;  /* 0x0000000c006f7308 */ /* 0x0003e20000000800 */
[C---:B------:R-:W-:Y:S01]  /*cb40*/  FMUL.FTZ R15, R0.reuse, R115 ;  /* 0x00000073000f7220 */ /* 0x040fe20000410000 */
[C---:B------:R-:W-:Y:S04]  /*cb50*/  HMMA.16816.F32 R8, R64.reuse, R20, R8 ;  /* 0x000000144008723c */ /* 0x040fe80000001808 */
[C---:B------:R-:W-:Y:S01]  /*cb60*/  FMUL.FTZ R14, R0.reuse, R114 ;  /* 0x00000072000e7220 */ /* 0x040fe20000410000 */
[----:B------:R-:W-:Y:S01]  /*cb70*/  MOV R114, R92 ;  /* 0x0000005c00727202 */ /* 0x000fe20000000f00 */
[C---:B------:R-:W-:Y:S01]  /*cb80*/  FMUL.FTZ R26, R0.reuse, R126 ;  /* 0x0000007e001a7220 */ /* 0x040fe20000410000 */
[----:B------:R-:W-:Y:S01]  /*cb90*/  MOV R126, R80 ;  /* 0x00000050007e7202 */ /* 0x000fe20000000f00 */
[----:B------:R-:W-:Y:S01]  /*cba0*/  FFMA.FTZ R20, R47, c[0x0][0x2d0], -R74 ;  /* 0x0000b4002f147a23 */ /* 0x000fe2000001084a */
[----:B------:R-:W3:Y:S03]  /*cbb0*/  LDSM.16.MT88.4 R80, [R211+0x100] ;  /* 0x00010000d350783b */ /* 0x000ee60000004200 */
[----:B------:R4:W5:Y:S01]  /*cbc0*/  MUFU.EX2 R59, R20 ;  /* 0x00000014003b7308 */ /* 0x0009620000000800 */
[C---:B------:R-:W-:Y:S02]  /*cbd0*/  FMUL.FTZ R21, R69.reuse, R121 ;  /* 0x0000007945157220 */ /* 0x040fe40000410000 */
[C---:B------:R-:W-:Y:S02]  /*cbe0*/  FMUL.FTZ R27, R0.reuse, R127 ;  /* 0x0000007f001b7220 */ /* 0x040fe40000410000 */
[C---:B------:R-:W-:Y:S02]  /*cbf0*/  FMUL.FTZ R31, R0.reuse, R131 ;  /* 0x00000083001f7220 */ /* 0x040fe40000410000 */
[----:B------:R-:W-:Y:S01]  /*cc00*/  FMUL.FTZ R30, R0, R130 ;  /* 0x00000082001e7220 */ /* 0x000fe20000410000 */
[----:B------:R-:W-:Y:S01]  /*cc10*/  MOV R130, R33 ;  /* 0x0000002100827202 */ /* 0x000fe20000000f00 */
[----:B-1----:R-:W-:Y:S01]  /*cc20*/  FMUL.FTZ R12, R2, R112 ;  /* 0x00000070020c7220 */ /* 0x002fe20000410000 */
[----:B------:R1:W-:Y:S01]  /*cc30*/  MUFU.EX2 R127, R40 ;  /* 0x00000028007f7308 */ /* 0x0003e20000000800 */
[C---:B------:R-:W-:Y:S01]  /*cc40*/  FMUL.FTZ R32, R69.reuse, R132 ;  /* 0x0000008445207220 */ /* 0x040fe20000410000 */
[----:B------:R-:W-:Y:S01]  /*cc50*/  MOV R112, R87 ;  /* 0x0000005700707202 */ /* 0x000fe20000000f00 */
[----:B------:R-:W-:Y:S02]  /*cc60*/  FMUL.FTZ R33, R69, R133 ;  /* 0x0000008545217220 */ /* 0x000fe40000410000 */
[----:B------:R-:W-:Y:S01]  /*cc70*/  LDSM.16.MT88.4 R132, [R212+0x2900] ;  /* 0x00290000d484783b */ /* 0x000fe20000004200 */
[-C--:B------:R-:W-:Y:S03]  /*cc80*/  HMMA.16816.F32 R12, R64, R22.reuse, R12 ;  /* 0x00000016400c723c */ /* 0x080fe6000000180c */
[----:B------:R-:W-:Y:S02]  /*cc90*/  IMAD.MOV.U32 R131, RZ, RZ, R84 ;  /* 0x000000ffff837224 */ /* 0x000fe400078e0054 */
[----:B------:R-:W-:Y:S02]  /*cca0*/  FFMA.FTZ R92, R95, c[0x0][0x2d0], -R75 ;  /* 0x0000b4005f5c7a23 */ /* 0x000fe4000001084b */
[----:B------:R-:W2:Y:S01]  /*ccb0*/  LDSM.16.MT88.4 R84, [R209+0x900] ;  /* 0x00090000d154783b */ /* 0x000ea20000004200 */
[C---:B------:R-:W-:Y:S04]  /*ccc0*/  HMMA.16816.F32 R16, R76.reuse, R22, R16 ;  /* 0x000000164c10723c */ /* 0x040fe80000001810 */
[C---:B----4-:R-:W-:Y:S02]  /*ccd0*/  FMUL.FTZ R20, R69.reuse, R120 ;  /* 0x0000007845147220 */ /* 0x050fe40000410000 */
[----:B------:R-:W-:Y:S01]  /*cce0*/  FMUL.FTZ R42, R0, R142 ;  /* 0x0000008e002a7220 */ /* 0x000fe20000410000 */
[----:B------:R4:W-:Y:S01]  /*ccf0*/  MUFU.EX2 R120, R62 ;  /* 0x0000003e00787308 */ /* 0x0009e20000000800 */
[C---:B------:R-:W-:Y:S01]  /*cd00*/  FMUL.FTZ R22, R68.reuse, R122 ;  /* 0x0000007a44167220 */ /* 0x040fe20000410000 */
[----:B------:R-:W-:Y:S03]  /*cd10*/  MOV R122, R60 ;  /* 0x0000003c007a7202 */ /* 0x000fe60000000f00 */
[----:B------:R-:W-:Y:S02]  /*cd20*/  FMUL.FTZ R23, R68, R123 ;  /* 0x0000007b44177220 */ /* 0x000fe40000410000 */
[----:B-----5:R-:W-:Y:S02]  /*cd30*/  IMAD.MOV.U32 R150, RZ, RZ, R59 ;  /* 0x000000ffff967224 */ /* 0x020fe400078e003b */
[C---:B------:R-:W-:Y:S02]  /*cd40*/  FMUL.FTZ R60, R2.reuse, R160 ;  /* 0x000000a0023c7220 */ /* 0x040fe40000410000 */
[----:B------:R-:W5:Y:S01]  /*cd50*/  LDL.LU R160, [R1+0x8] ;  /* 0x0000080001a07983 */ /* 0x000f620000300800 */
[-C--:B------:R-:W-:Y:S03]  /*cd60*/  HMMA.16816.F32 R20, R76, R36.reuse, R20 ;  /* 0x000000244c14723c */ /* 0x080fe60000001814 */
[----:B------:R-:W-:Y:S02]  /*cd70*/  IMAD.MOV.U32 R115, RZ, RZ, R93 ;  /* 0x000000ffff737224 */ /* 0x000fe400078e005d */
[----:B-1----:R-:W-:Y:S02]  /*cd80*/  FMUL.FTZ R40, R2, R140 ;  /* 0x0000008c02287220 */ /* 0x002fe40000410000 */
[----:B------:R-:W-:Y:S01]  /*cd90*/  FMUL.FTZ R59, R0, R159 ;  /* 0x0000009f003b7220 */ /* 0x000fe20000410000 */
[C---:B------:R-:W-:Y:S04]  /*cda0*/  HMMA.16816.F32 R24, R64.reuse, R36, R24 ;  /* 0x000000244018723c */ /* 0x040fe80000001818 */
[----:B------:R-:W-:Y:S02]  /*cdb0*/  IMAD.MOV.U32 R121, RZ, RZ, R61 ;  /* 0x000000ffff797224 */ /* 0x000fe400078e003d */
[----:B------:R-:W-:Y:S02]  /*cdc0*/  FMUL.FTZ R61, R2, R161 ;  /* 0x000000a1023d7220 */ /* 0x000fe40000410000 */
[-C--:B------:R-:W-:Y:S04]  /*cdd0*/  HMMA.16816.F32 R28, R64, R38.reuse, R28 ;  /* 0x00000026401c723c */ /* 0x080fe8000000181c */
[----:B------:R-:W-:Y:S02]  /*cde0*/  FFMA.FTZ R36, R48, c[0x0][0x2d0], -R96 ;  /* 0x0000b40030247a23 */ /* 0x000fe40000010860 */
[----:B------:R-:W-:Y:S02]  /*cdf0*/  IMAD.MOV.U32 R161, RZ, RZ, R116 ;  /* 0x000000ffffa17224 */ /* 0x000fe400078e0074 */
[C---:B------:R-:W-:Y:S01]  /*ce00*/  HMMA.16816.F32 R32, R76.reuse, R38, R32 ;  /* 0x000000264c20723c */ /* 0x040fe20000001820 */
[----:B------:R1:W-:Y:S03]  /*ce10*/  MUFU.EX2 R128, R36 ;  /* 0x0000002400807308 */ /* 0x0003e60000000800 */
[----:B------:R-:W-:Y:S02]  /*ce20*/  FMUL.FTZ R37, R69, R137 ;  /* 0x0000008945257220 */ /* 0x000fe40000410000 */
[----:B------:R-:W-:Y:S02]  /*ce30*/  FMUL.FTZ R43, R0, R143 ;  /* 0x0000008f002b7220 */ /* 0x000fe40000410000 */
[C---:B------:R-:W-:Y:S03]  /*ce40*/  FMUL.FTZ R38, R68.reuse, R138 ;  /* 0x0000008a44267220 */ /* 0x040fe60000410000 */
[----:B------:R-:W-:Y:S01]  /*ce50*/  MUFU.EX2 R138, R92 ;  /* 0x0000005c008a7308 */ /* 0x000fe20000000800 */
[----:B------:R-:W-:Y:S02]  /*ce60*/  FMUL.FTZ R39, R68, R139 ;  /* 0x0000008b44277220 */ /* 0x000fe40000410000 */
[--C-:B------:R-:W-:Y:S02]  /*ce70*/  FFMA.FTZ R48, R57, c[0x0][0x2d0], -R74.reuse ;  /* 0x0000b40039307a23 */ /* 0x100fe4000001084a */
[C---:B------:R-:W-:Y:S02]  /*ce80*/  FMUL.FTZ R46, R0.reuse, R146 ;  /* 0x00000092002e7220 */ /* 0x040fe40000410000 */
[----:B------:R-:W-:Y:S02]  /*ce90*/  FMUL.FTZ R47, R0, R147 ;  /* 0x00000093002f7220 */ /* 0x000fe40000410000 */
[----:B------:R-:W-:Y:S01]  /*cea0*/  FMUL.FTZ R57, R2, R157 ;  /* 0x0000009d02397220 */ /* 0x000fe20000410000 */
[----:B------:R3:W-:Y:S01]  /*ceb0*/  MUFU.EX2 R123, R48 ;  /* 0x00000030007b7308 */ /* 0x0007e20000000800 */
[C---:B------:R-:W-:Y:S02]  /*cec0*/  FMUL.FTZ R58, R0.reuse, R158 ;  /* 0x0000009e003a7220 */ /* 0x040fe40000410000 */
[----:B----4-:R-:W-:Y:S02]  /*ced0*/  FMUL.FTZ R62, R0, R162 ;  /* 0x000000a2003e7220 */ /* 0x010fe40000410000 */
[C---:B-1----:R-:W-:Y:S07]  /*cee0*/  FMUL.FTZ R36, R69.reuse, R136 ;  /* 0x0000008845247220 */ /* 0x042fee0000410000 */
[-C--:B--2---:R-:W-:Y:S08]  /*cef0*/  HMMA.16816.F32 R36, R76, R52.reuse, R36 ;  /* 0x000000344c24723c */ /* 0x084ff00000001824 */
[C---:B------:R-:W-:Y:S04]  /*cf00*/  HMMA.16816.F32 R40, R64.reuse, R52, R40 ;  /* 0x000000344028723c */ /* 0x040fe80000001828 */
[C---:B---3--:R-:W-:Y:S02]  /*cf10*/  FMUL.FTZ R48, R69.reuse, R148 ;  /* 0x0000009445307220 */ /* 0x048fe40000410000 */
[----:B------:R-:W-:Y:S02]  /*cf20*/  IMAD.MOV.U32 R148, RZ, RZ, R49 ;  /* 0x000000ffff947224 */ /* 0x000fe400078e0031 */
[-C--:B------:R-:W-:Y:S04]  /*cf30*/  HMMA.16816.F32 R44, R64, R54.reuse, R44 ;  /* 0x00000036402c723c */ /* 0x080fe8000000182c */
[--C-:B------:R-:W-:Y:S02]  /*cf40*/  FFMA.FTZ R52, R56, c[0x0][0x2d0], -R97.reuse ;  /* 0x0000b40038347a23 */ /* 0x100fe40000010861 */
[C---:B------:R-:W-:Y:S01]  /*cf50*/  FMUL.FTZ R49, R69.reuse, R149 ;  /* 0x0000009545317220 */ /* 0x040fe20000410000 */
[----:B------:R-:W-:Y:S01]  /*cf60*/  MOV R149, R63 ;  /* 0x0000003f00957202 */ /* 0x000fe20000000f00 */
[----:B------:R1:W2:Y:S01]  /*cf70*/  MUFU.EX2 R103, R52 ;  /* 0x0000003400677308 */ /* 0x0002a20000000800 */
[C---:B------:R-:W-:Y:S03]  /*cf80*/  FMUL.FTZ R53, R69.reuse, R153 ;  /* 0x0000009945357220 */ /* 0x040fe60000410000 */
[----:B------:R-:W-:Y:S01]  /*cf90*/  FMUL.FTZ R56, R2, R156 ;  /* 0x0000009c02387220 */ /* 0x000fe20000410000 */
[C---:B------:R-:W-:Y:S04]  /*cfa0*/  HMMA.16816.F32 R48, R76.reuse, R54, R48 ;  /* 0x000000364c30723c */ /* 0x040fe80000001830 */
[----:B------:R-:W-:Y:S03]  /*cfb0*/  FMUL.FTZ R63, R0, R163 ;  /* 0x000000a3003f7220 */ /* 0x000fe60000410000 */
[C---:B------:R-:W-:Y:S02]  /*cfc0*/  FMUL.FTZ R54, R68.reuse, R154 ;  /* 0x0000009a44367220 */ /* 0x040fe40000410000 */
[----:B------:R-:W-:Y:S03]  /*cfd0*/  FMUL.FTZ R55, R68, R155 ;  /* 0x0000009b44377220 */ /* 0x000fe60000410000 */
[----:B-1----:R-:W-:Y:S07]  /*cfe0*/  FMUL.FTZ R52, R69, R152 ;  /* 0x0000009845347220 */ /* 0x002fee0000410000 */
[-C--:B------:R-:W-:Y:S08]  /*cff0*/  HMMA.16816.F32 R52, R76, R80.reuse, R52 ;  /* 0x000000504c34723c */ /* 0x080ff00000001834 */
[C---:B------:R-:W-:Y:S07]  /*d000*/  HMMA.16816.F32 R56, R64.reuse, R80, R56 ;  /* 0x000000504038723c */ /* 0x040fee0000001838 */
[----:B------:R-:W-:Y:S01]  /*d010*/  FFMA.FTZ R80, R88, c[0x0][0x2d0], -R97 ;  /* 0x0000b40058507a23 */ /* 0x000fe20000010861 */
[-C--:B------:R-:W-:Y:S03]  /*d020*/  HMMA.16816.F32 R60, R64, R82.reuse, R60 ;  /* 0x00000052403c723c */ /* 0x080fe6000000183c */
[----:B------:R1:W3:Y:S01]  /*d030*/  MUFU.EX2 R109, R80 ;  /* 0x00000050006d7308 */ /* 0x0002e20000000800 */
[----:B--2---:R-:W-:Y:S03]  /*d040*/  F2FP.PACK_AB R81, R151, R103 ;  /* 0x000000679751723e */ /* 0x004fe600000000ff */
[C---:B------:R-:W-:Y:S02]  /*d050*/  FMUL.FTZ R64, R69.reuse, R164 ;  /* 0x000000a445407220 */ /* 0x040fe40000410000 */
[----:B------:R-:W-:Y:S03]  /*d060*/  FMUL.FTZ R65, R69, R165 ;  /* 0x000000a545417220 */ /* 0x000fe60000410000 */
[C---:B------:R-:W-:Y:S02]  /*d070*/  FMUL.FTZ R66, R68.reuse, R166 ;  /* 0x000000a644427220 */ /* 0x040fe40000410000 */
[----:B------:R-:W-:Y:S07]  /*d080*/  FMUL.FTZ R67, R68, R167 ;  /* 0x000000a744437220 */ /* 0x000fee0000410000 */
[----:B------:R-:W-:Y:S04]  /*d090*/  HMMA.16816.F32 R64, R76, R82, R64 ;  /* 0x000000524c40723c */ /* 0x000fe80000001840 */
[--C-:B-1----:R-:W-:Y:S03]  /*d0a0*/  FFMA.FTZ R80, R90, c[0x0][0x2d0], -R74.reuse ;  /* 0x0000b4005a507a23 */ /* 0x102fe6000001084a */
[----:B------:R-:W-:Y:S01]  /*d0b0*/  F2FP.PACK_AB R78, R150, R130 ;  /* 0x00000082964e723e */ /* 0x000fe200000000ff */
[----:B------:R-:W1:Y:S01]  /*d0c0*/  LDSM.16.MT88.4 R88, [R212+0x900] ;  /* 0x00090000d458783b */ /* 0x000e620000004200 */
[----:B------:R-:W-:Y:S01]  /*d0d0*/  F2FP.PACK_AB R79, R149, R129 ;  /* 0x00000081954f723e */ /* 0x000fe200000000ff */
[----:B------:R2:W-:Y:S02]  /*d0e0*/  MUFU.EX2 R251, R80 ;  /* 0x0000005000fb7308 */ /* 0x0005e40000000800 */
[----:B------:R-:W-:Y:S02]  /*d0f0*/  F2FP.PACK_AB R76, R105, R126 ;  /* 0x0000007e694c723e */ /* 0x000fe400000000ff */
[----:B------:R-:W-:Y:S02]  /*d100*/  F2FP.PACK_AB R77, R111, R125 ;  /* 0x0000007d6f4d723e */ /* 0x000fe400000000ff */
[----:B------:R-:W-:Y:S02]  /*d110*/  F2FP.PACK_AB R82, R148, R127 ;  /* 0x0000007f9452723e */ /* 0x000fe400000000ff */
[----:B---3--:R-:W-:Y:S03]  /*d120*/  F2FP.PACK_AB R83, R109, R120 ;  /* 0x000000786d53723e */ /* 0x008fe600000000ff */
[-C--:B------:R-:W-:Y:S03]  /*d130*/  HMMA.16816.F32 R4, R76, R84.reuse, R4 ;  /* 0x000000544c04723c */ /* 0x080fe60000001804 */
[--C-:B--2---:R-:W-:Y:S02]  /*d140*/  FFMA.FTZ R80, R94, c[0x0][0x2d0], -R75.reuse ;  /* 0x0000b4005e507a23 */ /* 0x104fe4000001084b */
[----:B------:R-:W2:Y:S02]  /*d150*/  LDSM.16.MT88.4 R92, [R210+0x900] ;  /* 0x00090000d25c783b */ /* 0x000ea40000004200 */
[----:B------:R3:W-:Y:S02]  /*d160*/  MUFU.EX2 R139, R80 ;  /* 0x00000050008b7308 */ /* 0x0007e40000000800 */
[----:B---3--:R-:W-:Y:S07]  /*d170*/  F2FP.PACK_AB R80, R128, R124 ;  /* 0x0000007c8050723e */ /* 0x008fee00000000ff */
[C---:B------:R-:W-:Y:S07]  /*d180*/  HMMA.16816.F32 R8, R80.reuse, R84, R8 ;  /* 0x000000545008723c */ /* 0x040fee0000001808 */
[--C-:B------:R-:W-:Y:S01]  /*d190*/  FFMA.FTZ R84, R176, c[0x0][0x2d0], -R74.reuse ;  /* 0x0000b400b0547a23 */ /* 0x100fe2000001084a */
[-C--:B------:R-:W-:Y:S03]  /*d1a0*/  HMMA.16816.F32 R12, R80, R86.reuse, R12 ;  /* 0x00000056500c723c */ /* 0x080fe6000000180c */
[----:B------:R3:W-:Y:S05]  /*d1b0*/  MUFU.EX2 R249, R84 ;  /* 0x0000005400f97308 */ /* 0x0007ea0000000800 */
[C---:B------:R-:W-:Y:S08]  /*d1c0*/  HMMA.16816.F32 R16, R76.reuse, R86, R16 ;  /* 0x000000564c10723c */ /* 0x040ff00000001810 */
[-C--:B-1----:R-:W-:Y:S08]  /*d1d0*/  HMMA.16816.F32 R20, R76, R88.reuse, R20 ;  /* 0x000000584c14723c */ /* 0x082ff00000001814 */
[C---:B------:R-:W-:Y:S04]  /*d1e0*/  HMMA.16816.F32 R24, R80.reuse, R88, R24 ;  /* 0x000000585018723c */ /* 0x040fe80000001818 */
[----:B---3--:R-:W-:Y:S03]  /*d1f0*/  FFMA.FTZ R84, R177, c[0x0][0x2d0], -R74 ;  /* 0x0000b400b1547a23 */ /* 0x008fe6000001084a */
[--C-:B------:R-:W-:Y:S01]  /*d200*/  FFMA.FTZ R88, R171, c[0x0][0x2d0], -R96.reuse ;  /* 0x0000b400ab587a23 */ /* 0x100fe20000010860 */
[-C--:B------:R-:W-:Y:S01]  /*d210*/  HMMA.16816.F32 R28, R80, R90.reuse, R28 ;  /* 0x0000005a501c723c */ /* 0x080fe2000000181c */
[----:B------:R1:W-:Y:S07]  /*d220*/  MUFU.EX2 R246, R84 ;  /* 0x0000005400f67308 */ /* 0x0003ee0000000800 */
[C---:B------:R-:W-:Y:S03]  /*d230*/  HMMA.16816.F32 R32, R76.reuse, R90, R32 ;  /* 0x0000005a4c20723c */ /* 0x040fe60000001820 */
[----:B------:R3:W-:Y:S05]  /*d240*/  MUFU.EX2 R136, R88 ;  /* 0x0000005800887308 */ /* 0x0007ea0000000800 */
[-C--:B--2---:R-:W-:Y:S08]  /*d250*/  HMMA.16816.F32 R36, R76, R92.reuse, R36 ;  /* 0x0000005c4c24723c */ /* 0x084ff00000001824 */
[C---:B------:R-:W-:Y:S04]  /*d260*/  HMMA.16816.F32 R40, R80.reuse, R92, R40 ;  /* 0x0000005c5028723c */ /* 0x040fe80000001828 */
[----:B-1----:R-:W-:Y:S03]  /*d270*/  FFMA.FTZ R84, R173, c[0x0][0x2d0], -R75 ;  /* 0x0000b400ad547a23 */ /* 0x002fe6000001084b */
[----:B------:R-:W-:Y:S01]  /*d280*/  FFMA.FTZ R92, R168, c[0x0][0x2d0], -R97 ;  /* 0x0000b400a85c7a23 */ /* 0x000fe20000010861 */
[----:B------:R1:W-:Y:S01]  /*d290*/  MUFU.EX2 R245, R84 ;  /* 0x0000005400f57308 */ /* 0x0003e20000000800 */
[-C--:B------:R-:W-:Y:S03]  /*d2a0*/  HMMA.16816.F32 R44, R80, R94.reuse, R44 ;  /* 0x0000005e502c723c */ /* 0x080fe6000000182c */
[--C-:B---3--:R-:W-:Y:S05]  /*d2b0*/  FFMA.FTZ R88, R172, c[0x0][0x2d0], -R96.reuse ;  /* 0x0000b400ac587a23 */ /* 0x108fea0000010860 */
[C---:B------:R-:W-:Y:S01]  /*d2c0*/  HMMA.16816.F32 R48, R76.reuse, R94, R48 ;  /* 0x0000005e4c30723c */ /* 0x040fe20000001830 */
[----:B------:R2:W-:Y:S03]  /*d2d0*/  MUFU.EX2 R142, R88 ;  /* 0x00000058008e7308 */ /* 0x0005e60000000800 */
[----:B-----5:R-:W-:Y:S07]  /*d2e0*/  FFMA.FTZ R69, R69, R160, R161 ;  /* 0x000000a045457223 */ /* 0x020fee00000100a1 */
[----:B------:R3:W-:Y:S01]  /*d2f0*/  MUFU.EX2 R235, R92 ;  /* 0x0000005c00eb7308 */ /* 0x0007e20000000800 */
[----:B-1----:R-:W-:Y:S09]  /*d300*/  FFMA.FTZ R84, R175, c[0x0][0x2d0], -R75 ;  /* 0x0000b400af547a23 */ /* 0x002ff2000001084b */
[----:B------:R1:W-:Y:S01]  /*d310*/  MUFU.EX2 R143, R84 ;  /* 0x00000054008f7308 */ /* 0x0003e20000000800 */
[--C-:B--2---:R-:W-:Y:S09]  /*d320*/  FFMA.FTZ R88, R174, c[0x0][0x2d0], -R96.reuse ;  /* 0x0000b400ae587a23 */ /* 0x104ff20000010860 */
[----:B------:R2:W4:Y:S01]  /*d330*/  MUFU.EX2 R141, R88 ;  /* 0x00000058008d7308 */ /* 0x0005220000000800 */
[----:B---3--:R-:W-:Y:S09]  /*d340*/  FFMA.FTZ R92, R169, c[0x0][0x2d0], -R97 ;  /* 0x0000b400a95c7a23 */ /* 0x008ff20000010861 */
[----:B------:R3:W-:Y:S01]  /*d350*/  MUFU.EX2 R234, R92 ;  /* 0x0000005c00ea7308 */ /* 0x0007e20000000800 */
[----:B-1----:R-:W-:Y:S09]  /*d360*/  FFMA.FTZ R84, R99, c[0x0][0x2d0], -R96 ;  /* 0x0000b40063547a23 */ /* 0x002ff20000010860 */
[----:B------:R1:W-:Y:S01]  /*d370*/  MUFU.EX2 R137, R84 ;  /* 0x0000005400897308 */ /* 0x0003e20000000800 */
[--C-:B--2---:R-:W-:Y:S09]  /*d380*/  FFMA.FTZ R88, R182, c[0x0][0x2d0], -R74.reuse ;  /* 0x0000b400b6587a23 */ /* 0x104ff2000001084a */
[----:B------:R2:W-:Y:S01]  /*d390*/  MUFU.EX2 R244, R88 ;  /* 0x0000005800f47308 */ /* 0x0005e20000000800 */
[----:B---3--:R-:W-:Y:S09]  /*d3a0*/  FFMA.FTZ R92, R185, c[0x0][0x2d0], -R75 ;  /* 0x0000b400b95c7a23 */ /* 0x008ff2000001084b */
[----:B------:R3:W-:Y:S01]  /*d3b0*/  MUFU.EX2 R145, R92 ;  /* 0x0000005c00917308 */ /* 0x0007e20000000800 */
[----:B-1----:R-:W1:Y:S01]  /*d3c0*/  LDSM.16.MT88.4 R84, [R211+0x900] ;  /* 0x00090000d354783b */ /* 0x002e620000004200 */
[--C-:B--2---:R-:W-:Y:S08]  /*d3d0*/  FFMA.FTZ R88, R98, c[0x0][0x2d0], -R97.reuse ;  /* 0x0000b40062587a23 */ /* 0x104ff00000010861 */
[----:B------:R2:W5:Y:S01]  /*d3e0*/  MUFU.EX2 R140, R88 ;  /* 0x00000058008c7308 */ /* 0x0005620000000800 */
[----:B---3--:R-:W-:Y:S08]  /*d3f0*/  LDSM.16.MT88.4 R92, [R210+0x1100] ;  /* 0x00110000d25c783b */ /* 0x008ff00000004200 */
[----:B--2---:R-:W2:Y:S01]  /*d400*/  LDSM.16.MT88.4 R88, [R209+0x1100] ;  /* 0x00110000d158783b */ /* 0x004ea20000004200 */
[-C--:B-1----:R-:W-:Y:S08]  /*d410*/  HMMA.16816.F32 R52, R76, R84.reuse, R52 ;  /* 0x000000544c34723c */ /* 0x082ff00000001834 */
[C---:B------:R-:W-:Y:S07]  /*d420*/  HMMA.16816.F32 R56, R80.reuse, R84, R56 ;  /* 0x000000545038723c */ /* 0x040fee0000001838 */
[----:B------:R-:W-:Y:S01]  /*d430*/  FFMA.FTZ R84, R170, c[0x0][0x2d0], -R97 ;  /* 0x0000b400aa547a23 */ /* 0x000fe20000010861 */
[-C--:B------:R-:W-:Y:S03]  /*d440*/  HMMA.16816.F32 R60, R80, R86.reuse, R60 ;  /* 0x00000056503c723c */ /* 0x080fe6000000183c */
[----:B------:R1:W3:Y:S04]  /*d450*/  MUFU.EX2 R232, R84 ;  /* 0x0000005400e87308 */ /* 0x0002e80000000800 */
[--C-:B------:R-:W-:Y:S01]  /*d460*/  FFMA.FTZ R80, R187, c[0x0][0x2d0], -R74.reuse ;  /* 0x0000b400bb507a23 */ /* 0x100fe2000001084a */
[----:B------:R-:W-:Y:S04]  /*d470*/  HMMA.16816.F32 R64, R76, R86, R64 ;  /* 0x000000564c40723c */ /* 0x000fe80000001840 */
[----:B----4-:R-:W-:Y:S01]  /*d480*/  F2FP.PACK_AB R82, R141, R142 ;  /* 0x0000008e8d52723e */ /* 0x010fe200000000ff */
[----:B------:R4:W-:Y:S01]  /*d490*/  MUFU.EX2 R147, R80 ;  /* 0x0000005000937308 */ /* 0x0009e20000000800 */
[----:B-----5:R-:W-:Y:S02]  /*d4a0*/  F2FP.PACK_AB R81, R235, R140 ;  /* 0x0000008ceb51723e */ /* 0x020fe400000000ff */
[----:B------:R-:W-:Y:S04]  /*d4b0*/  F2FP.PACK_AB R76, R251, R123 ;  /* 0x0000007bfb4c723e */ /* 0x000fe800000000ff */
[----:B------:R-:W-:Y:S02]  /*d4c0*/  F2FP.PACK_AB R77, R138, R139 ;  /* 0x0000008b8a4d723e */ /* 0x000fe400000000ff */
[----:B------:R-:W-:Y:S02]  /*d4d0*/  F2FP.PACK_AB R78, R246, R249 ;  /* 0x000000f9f64e723e */ /* 0x000fe400000000ff */
[----:B------:R-:W-:Y:S01]  /*d4e0*/  F2FP.PACK_AB R79, R143, R245 ;  /* 0x000000f58f4f723e */ /* 0x000fe200000000ff */
[----:B-1----:R-:W1:Y:S01]  /*d4f0*/  LDSM.16.MT88.4 R84, [R212+0x1100] ;  /* 0x00110000d454783b */ /* 0x002e620000004200 */
[----:B---3--:R-:W-:Y:S05]  /*d500*/  F2FP.PACK_AB R83, R232, R234 ;  /* 0x000000eae853723e */ /* 0x008fea00000000ff */
[-C--:B--2---:R-:W-:Y:S03]  /*d510*/  HMMA.16816.F32 R4, R76, R88.reuse, R4 ;  /* 0x000000584c04723c */ /* 0x084fe60000001804 */
[--C-:B----4-:R-:W-:Y:S04]  /*d520*/  FFMA.FTZ R80, R183, c[0x0][0x2d0], -R75.reuse ;  /* 0x0000b400b7507a23 */ /* 0x110fe8000001084b */
[----:B------:R2:W-:Y:S02]  /*d530*/  MUFU.EX2 R146, R80 ;  /* 0x0000005000927308 */ /* 0x0005e40000000800 */
[----:B--2---:R-:W-:Y:S07]  /*d540*/  F2FP.PACK_AB R80, R136, R137 ;  /* 0x000000898850723e */ /* 0x004fee00000000ff */
[C---:B------:R-:W-:Y:S07]  /*d550*/  HMMA.16816.F32 R8, R80.reuse, R88, R8 ;  /* 0x000000585008723c */ /* 0x040fee0000001808 */
[--C-:B------:R-:W-:Y:S01]  /*d560*/  FFMA.FTZ R88, R195, c[0x0][0x2d0], -R74.reuse ;  /* 0x0000b400c3587a23 */ /* 0x100fe2000001084a */
[-C--:B------:R-:W-:Y:S03]  /*d570*/  HMMA.16816.F32 R12, R80, R90.reuse, R12 ;  /* 0x0000005a500c723c */ /* 0x080fe6000000180c */
[----:B------:R2:W-:Y:S05]  /*d580*/  MUFU.EX2 R231, R88 ;  /* 0x0000005800e77308 */ /* 0x0005ea0000000800 */
[C---:B------:R-:W-:Y:S08]  /*d590*/  HMMA.16816.F32 R16, R76.reuse, R90, R16 ;  /* 0x0000005a4c10723c */ /* 0x040ff00000001810 */
[-C--:B-1----:R-:W-:Y:S08]  /*d5a0*/  HMMA.16816.F32 R20, R76, R84.reuse, R20 ;  /* 0x000000544c14723c */ /* 0x082ff00000001814 */
[C---:B------:R-:W-:Y:S04]  /*d5b0*/  HMMA.16816.F32 R24, R80.reuse, R84, R24 ;  /* 0x000000545018723c */ /* 0x040fe80000001818 */
[----:B--2---:R-:W-:Y:S01]  /*d5c0*/  FFMA.FTZ R88, R198, c[0x0][0x2d0], -R74 ;  /* 0x0000b400c6587a23 */ /* 0x004fe2000001084a */
[----:B------:R-:W-:Y:S02]  /*d5d0*/  MOV R198, R109 ;  /* 0x0000006d00c67202 */ /* 0x000fe40000000f00 */
[--C-:B------:R-:W-:Y:S01]  /*d5e0*/  FFMA.FTZ R84, R184, c[0x0][0x2d0], -R96.reuse ;  /* 0x0000b400b8547a23 */ /* 0x100fe20000010860 */
[-C--:B------:R-:W-:Y:S01]  /*d5f0*/  HMMA.16816.F32 R28, R80, R86.reuse, R28 ;  /* 0x00000056501c723c */ /* 0x080fe2000000181c */
[----:B------:R1:W-:Y:S07]  /*d600*/  MUFU.EX2 R195, R88 ;  /* 0x0000005800c37308 */ /* 0x0003ee0000000800 */
[C---:B------:R-:W-:Y:S03]  /*d610*/  HMMA.16816.F32 R32, R76.reuse, R86, R32 ;  /* 0x000000564c20723c */ /* 0x040fe60000001820 */
[----:B------:R2:W-:Y:S05]  /*d620*/  MUFU.EX2 R144, R84 ;  /* 0x0000005400907308 */ /* 0x0005ea0000000800 */
[-C--:B------:R-:W-:Y:S08]  /*d630*/  HMMA.16816.F32 R36, R76, R92.reuse, R36 ;  /* 0x0000005c4c24723c */ /* 0x080ff00000001824 */
[C---:B------:R-:W-:Y:S04]  /*d640*/  HMMA.16816.F32 R40, R80.reuse, R92, R40 ;  /* 0x0000005c5028723c */ /* 0x040fe80000001828 */
[----:B-1----:R-:W-:Y:S03]  /*d650*/  FFMA.FTZ R88, R191, c[0x0][0x2d0], -R75 ;  /* 0x0000b400bf587a23 */ /* 0x002fe6000001084b */
[----:B------:R-:W-:Y:S01]  /*d660*/  FFMA.FTZ R92, R180, c[0x0][0x2d0], -R97 ;  /* 0x0000b400b45c7a23 */ /* 0x000fe20000010861 */
[-C--:B------:R-:W-:Y:S01]  /*d670*/  HMMA.16816.F32 R44, R80, R94.reuse, R44 ;  /* 0x0000005e502c723c */ /* 0x080fe2000000182c */
[----:B------:R1:W-:Y:S03]  /*d680*/  MUFU.EX2 R191, R88 ;  /* 0x0000005800bf7308 */ /* 0x0003e60000000800 */
[--C-:B--2---:R-:W-:Y:S04]  /*d690*/  FFMA.FTZ R84, R188, c[0x0][0x2d0], -R96.reuse ;  /* 0x0000b400bc547a23 */ /* 0x104fe80000010860 */
[C---:B------:R-:W-:Y:S03]  /*d6a0*/  HMMA.16816.F32 R48, R76.reuse, R94, R48 ;  /* 0x0000005e4c30723c */ /* 0x040fe60000001830 */
[----:B------:R2:W-:Y:S10]  /*d6b0*/  MUFU.EX2 R187, R84 ;  /* 0x0000005400bb7308 */ /* 0x0005f40000000800 */
[----:B------:R3:W-:Y:S01]  /*d6c0*/  MUFU.EX2 R155, R92 ;  /* 0x0000005c009b7308 */ /* 0x0007e20000000800 */
[----:B-1----:R-:W-:Y:S09]  /*d6d0*/  FFMA.FTZ R88, R193, c[0x0][0x2d0], -R75 ;  /* 0x0000b400c1587a23 */ /* 0x002ff2000001084b */
[----:B------:R1:W-:Y:S01]  /*d6e0*/  MUFU.EX2 R193, R88 ;  /* 0x0000005800c17308 */ /* 0x0003e20000000800 */
[--C-:B--2---:R-:W-:Y:S02]  /*d6f0*/  FFMA.FTZ R84, R189, c[0x0][0x2d0], -R96.reuse ;  /* 0x0000b400bd547a23 */ /* 0x104fe40000010860 */
[----:B------:R-:W-:Y:S01]  /*d700*/  IMAD.MOV.U32 R189, RZ, RZ, R123 ;  /* 0x000000ffffbd7224 */ /* 0x000fe200078e007b */
[----:B------:R-:W-:Y:S06]  /*d710*/  MOV R123, R118 ;  /* 0x00000076007b7202 */ /* 0x000fec0000000f00 */
[----:B------:R2:W-:Y:S01]  /*d720*/  MUFU.EX2 R184, R84 ;  /* 0x0000005400b87308 */ /* 0x0005e20000000800 */
[----:B---3--:R-:W-:Y:S09]  /*d730*/  FFMA.FTZ R92, R179, c[0x0][0x2d0], -R97 ;  /* 0x0000b400b35c7a23 */ /* 0x008ff20000010861 */
[----:B------:R3:W-:Y:S01]  /*d740*/  MUFU.EX2 R154, R92 ;  /* 0x0000005c009a7308 */ /* 0x0007e20000000800 */
[----:B-1----:R-:W1:Y:S01]  /*d750*/  LDSM.16.MT88.4 R88, [R211+0x1100] ;  /* 0x00110000d358783b */ /* 0x002e620000004200 */
[----:B--2---:R-:W-:Y:S01]  /*d760*/  FFMA.FTZ R84, R190, c[0x0][0x2d0], -R96 ;  /* 0x0000b400be547a23 */ /* 0x004fe20000010860 */
[----:B------:R-:W-:Y:S06]  /*d770*/  MOV R190, R127 ;  /* 0x0000007f00be7202 */ /* 0x000fec0000000f00 */
[----:B------:R-:W2:Y:S01]  /*d780*/  LDL.LU R127, [R1+0xc] ;  /* 0x00000c00017f7983 */ /* 0x000ea20000300800 */
[----:B------:R4:W5:Y:S01]  /*d790*/  MUFU.EX2 R185, R84 ;  /* 0x0000005400b97308 */ /* 0x0009620000000800 */
[----:B---3--:R-:W-:Y:S01]  /*d7a0*/  FFMA.FTZ R92, R205, c[0x0][0x2d0], -R75 ;  /* 0x0000b400cd5c7a23 */ /* 0x008fe2000001084b */
[----:B------:R-:W-:Y:S01]  /*d7b0*/  MOV R205, R190 ;  /* 0x000000be00cd7202 */ /* 0x000fe20000000f00 */
[----:B------:R-:W-:Y:S07]  /*d7c0*/  IMAD.MOV.U32 R190, RZ, RZ, R151 ;  /* 0x000000ffffbe7224 */ /* 0x000fee00078e0097 */
[----:B------:R3:W-:Y:S01]  /*d7d0*/  MUFU.EX2 R159, R92 ;  /* 0x0000005c009f7308 */ /* 0x0007e20000000800 */
[--C-:B----4-:R-:W-:Y:S01]  /*d7e0*/  FFMA.FTZ R84, R204, c[0x0][0x2d0], -R74.reuse ;  /* 0x0000b400cc547a23 */ /* 0x110fe2000001084a */
[----:B------:R-:W-:Y:S01]  /*d7f0*/  MOV R204, R122 ;  /* 0x0000007a00cc7202 */ /* 0x000fe20000000f00 */
[-C--:B-1----:R-:W-:Y:S01]  /*d800*/  HMMA.16816.F32 R52, R76, R88.reuse, R52 ;  /* 0x000000584c34723c */ /* 0x082fe20000001834 */
[----:B------:R-:W4:Y:S06]  /*d810*/  LDL.LU R122, [R1+0x10] ;  /* 0x00001000017a7983 */ /* 0x000f2c0000300800 */
[----:B------:R1:W-:Y:S01]  /*d820*/  MUFU.EX2 R183, R84 ;  /* 0x0000005400b77308 */ /* 0x0003e20000000800 */
[C---:B------:R-:W-:Y:S01]  /*d830*/  HMMA.16816.F32 R56, R80.reuse, R88, R56 ;  /* 0x000000585038723c */ /* 0x040fe20000001838 */
[----:B---3--:R-:W-:Y:S06]  /*d840*/  LDSM.16.MT88.4 R92, [R210+0x1900] ;  /* 0x00190000d25c783b */ /* 0x008fec0000004200 */
[--C-:B------:R-:W-:Y:S01]  /*d850*/  FFMA.FTZ R88, R178, c[0x0][0x2d0], -R97.reuse ;  /* 0x0000b400b2587a23 */ /* 0x100fe20000010861 */
[-C--:B------:R-:W-:Y:S03]  /*d860*/  HMMA.16816.F32 R60, R80, R90.reuse, R60 ;  /* 0x0000005a503c723c */ /* 0x080fe6000000183c */
[----:B------:R-:W3:Y:S04]  /*d870*/  MUFU.EX2 R102, R88 ;  /* 0x0000005800667308 */ /* 0x000ee80000000800 */
[--C-:B------:R-:W-:Y:S01]  /*d880*/  FFMA.FTZ R80, R228, c[0x0][0x2d0], -R74.reuse ;  /* 0x0000b400e4507a23 */ /* 0x100fe2000001084a */
[----:B------:R-:W-:Y:S04]  /*d890*/  HMMA.16816.F32 R64, R76, R90, R64 ;  /* 0x0000005a4c40723c */ /* 0x000fe80000001840 */
[----:B-1----:R-:W-:Y:S01]  /*d8a0*/  FFMA.FTZ R84, R181, c[0x0][0x2d0], -R97 ;  /* 0x0000b400b5547a23 */ /* 0x002fe20000010861 */
[----:B-----5:R-:W-:Y:S01]  /*d8b0*/  F2FP.PACK_AB R82, R185, R184 ;  /* 0x000000b8b952723e */ /* 0x020fe200000000ff */
[----:B------:R1:W-:Y:S01]  /*d8c0*/  MUFU.EX2 R181, R80 ;  /* 0x0000005000b57308 */ /* 0x0003e20000000800 */
[----:B------:R-:W-:Y:S02]  /*d8d0*/  F2FP.PACK_AB R76, R147, R244 ;  /* 0x000000f4934c723e */ /* 0x000fe400000000ff */
[----:B------:R-:W-:Y:S03]  /*d8e0*/  F2FP.PACK_AB R77, R145, R146 ;  /* 0x00000092914d723e */ /* 0x000fe600000000ff */
[----:B------:R-:W-:Y:S02]  /*d8f0*/  F2FP.PACK_AB R78, R195, R231 ;  /* 0x000000e7c34e723e */ /* 0x000fe400000000ff */
[----:B------:R-:W-:Y:S02]  /*d900*/  F2FP.PACK_AB R79, R193, R191 ;  /* 0x000000bfc14f723e */ /* 0x000fe400000000ff */
[----:B------:R5:W5:Y:S01]  /*d910*/  MUFU.EX2 R182, R84 ;  /* 0x0000005400b67308 */ /* 0x000b620000000800 */
[----:B------:R-:W-:Y:S01]  /*d920*/  MOV R228, R121 ;  /* 0x0000007900e47202 */ /* 0x000fe20000000f00 */
[----:B------:R-:W-:Y:S01]  /*d930*/  IMAD.MOV.U32 R121, RZ, RZ, R119 ;  /* 0x000000ffff797224 */ /* 0x000fe200078e0077 */
[----:B---3--:R-:W-:Y:S01]  /*d940*/  F2FP.PACK_AB R83, R102, R154 ;  /* 0x0000009a6653723e */ /* 0x008fe200000000ff */
[----:B------:R-:W-:Y:S03]  /*d950*/  LDSM.16.MT88.4 R88, [R212+0x1900] ;  /* 0x00190000d458783b */ /* 0x000fe60000004200 */
[----:B------:R-:W-:Y:S02]  /*d960*/  MOV R188, R121 ;  /* 0x0000007900bc7202 */ /* 0x000fe40000000f00 */
[----:B------:R-:W-:Y:S01]  /*d970*/  MOV R121, R113 ;  /* 0x0000007100797202 */ /* 0x000fe20000000f00 */
[----:B-1----:R-:W-:Y:S01]  /*d980*/  FFMA.FTZ R80, R203, c[0x0][0x2d0], -R75 ;  /* 0x0000b400cb507a23 */ /* 0x002fe2000001084b */
[----:B------:R-:W-:Y:S03]  /*d990*/  MOV R203, R150 ;  /* 0x0000009600cb7202 */ /* 0x000fe60000000f00 */
[----:B------:R1:W-:Y:S01]  /*d9a0*/  MUFU.EX2 R153, R80 ;  /* 0x0000005000997308 */ /* 0x0003e20000000800 */
[----:B-----5:R-:W3:Y:S01]  /*d9b0*/  LDSM.16.MT88.4 R84, [R209+0x1900] ;  /* 0x00190000d154783b */ /* 0x020ee20000004200 */
[----:B------:R-:W-:Y:S02]  /*d9c0*/  F2FP.PACK_AB R81, R155, R182 ;  /* 0x000000b69b51723e */ /* 0x000fe400000000ff */
[----:B-1----:R-:W-:Y:S01]  /*d9d0*/  F2FP.PACK_AB R80, R187, R144 ;  /* 0x00000090bb50723e */ /* 0x002fe200000000ff */
[-C--:B---3--:R-:W-:Y:S08]  /*d9e0*/  HMMA.16816.F32 R4, R76, R84.reuse, R4 ;  /* 0x000000544c04723c */ /* 0x088ff00000001804 */
[C---:B------:R-:W-:Y:S07]  /*d9f0*/  HMMA.16816.F32 R8, R80.reuse, R84, R8 ;  /* 0x000000545008723c */ /* 0x040fee0000001808 */
[--C-:B------:R-:W-:Y:S01]  /*da00*/  FFMA.FTZ R84, R233, c[0x0][0x2d0], -R74.reuse ;  /* 0x0000b400e9547a23 */ /* 0x100fe2000001084a */
[-C--:B------:R-:W-:Y:S03]  /*da10*/  HMMA.16816.F32 R12, R80, R86.reuse, R12 ;  /* 0x00000056500c723c */ /* 0x080fe6000000180c */
[----:B------:R1:W-:Y:S01]  /*da20*/  MUFU.EX2 R158, R84 ;  /* 0x00000054009e7308 */ /* 0x0003e20000000800 */
[----:B------:R-:W-:Y:S04]  /*da30*/  IMAD.MOV.U32 R233, RZ, RZ, R111 ;  /* 0x000000ffffe97224 */ /* 0x000fe800078e006f */
[C---:B------:R-:W-:Y:S08]  /*da40*/  HMMA.16816.F32 R16, R76.reuse, R86, R16 ;  /* 0x000000564c10723c */ /* 0x040ff00000001810 */
[-C--:B------:R-:W-:Y:S08]  /*da50*/  HMMA.16816.F32 R20, R76, R88.reuse, R20 ;  /* 0x000000584c14723c */ /* 0x080ff00000001814 */
[C---:B------:R-:W-:Y:S04]  /*da60*/  HMMA.16816.F32 R24, R80.reuse, R88, R24 ;  /* 0x000000585018723c */ /* 0x040fe80000001818 */
[----:B-1----:R-:W-:Y:S02]  /*da70*/  FFMA.FTZ R84, R236, c[0x0][0x2d0], -R74 ;  /* 0x0000b400ec547a23 */ /* 0x002fe4000001084a */
[----:B------:R-:W-:Y:S02]  /*da80*/  IMAD.MOV.U32 R236, RZ, RZ, R105 ;  /* 0x000000ffffec7224 */ /* 0x000fe400078e0069 */
[-C--:B------:R-:W-:Y:S01]  /*da90*/  HMMA.16816.F32 R28, R80, R90.reuse, R28 ;  /* 0x0000005a501c723c */ /* 0x080fe2000000181c */
[----:B------:R1:W-:Y:S03]  /*daa0*/  MUFU.EX2 R180, R84 ;  /* 0x0000005400b47308 */ /* 0x0003e60000000800 */
[--C-:B------:R-:W-:Y:S01]  /*dab0*/  FFMA.FTZ R88, R206, c[0x0][0x2d0], -R96.reuse ;  /* 0x0000b400ce587a23 */ /* 0x100fe20000010860 */
[----:B------:R-:W-:Y:S03]  /*dac0*/  MOV R206, R110 ;  /* 0x0000006e00ce7202 */ /* 0x000fe60000000f00 */
[C---:B------:R-:W-:Y:S03]  /*dad0*/  HMMA.16816.F32 R32, R76.reuse, R90, R32 ;  /* 0x0000005a4c20723c */ /* 0x040fe60000001820 */
[----:B------:R3:W-:Y:S05]  /*dae0*/  MUFU.EX2 R156, R88 ;  /* 0x00000058009c7308 */ /* 0x0007ea0000000800 */
[-C--:B------:R-:W-:Y:S08]  /*daf0*/  HMMA.16816.F32 R36, R76, R92.reuse, R36 ;  /* 0x0000005c4c24723c */ /* 0x080ff00000001824 */
[C---:B------:R-:W-:Y:S04]  /*db00*/  HMMA.16816.F32 R40, R80.reuse, R92, R40 ;  /* 0x0000005c5028723c */ /* 0x040fe80000001828 */
[----:B-1----:R-:W-:Y:S01]  /*db10*/  FFMA.FTZ R84, R229, c[0x0][0x2d0], -R75 ;  /* 0x0000b400e5547a23 */ /* 0x002fe2000001084b */
[----:B------:R-:W-:Y:S02]  /*db20*/  MOV R229, R104 ;  /* 0x0000006800e57202 */ /* 0x000fe40000000f00 */
[----:B------:R-:W-:Y:S01]  /*db30*/  FFMA.FTZ R92, R201, c[0x0][0x2d0], -R97 ;  /* 0x0000b400c95c7a23 */ /* 0x000fe20000010861 */
[-C--:B------:R-:W-:Y:S01]  /*db40*/  HMMA.16816.F32 R44, R80, R94.reuse, R44 ;  /* 0x0000005e502c723c */ /* 0x080fe2000000182c */
[----:B------:R1:W-:Y:S03]  /*db50*/  MUFU.EX2 R157, R84 ;  /* 0x00000054009d7308 */ /* 0x0003e60000000800 */
[--C-:B---3--:R-:W-:Y:S04]  /*db60*/  FFMA.FTZ R88, R207, c[0x0][0x2d0], -R96.reuse ;  /* 0x0000b400cf587a23 */ /* 0x108fe80000010860 */
[C---:B------:R-:W-:Y:S03]  /*db70*/  HMMA.16816.F32 R48, R76.reuse, R94, R48 ;  /* 0x0000005e4c30723c */ /* 0x040fe60000001830 */
[----:B------:R3:W-:Y:S10]  /*db80*/  MUFU.EX2 R178, R88 ;  /* 0x0000005800b27308 */ /* 0x0007f40000000800 */
[----:B------:R5:W-:Y:S01]  /*db90*/  MUFU.EX2 R100, R92 ;  /* 0x0000005c00647308 */ /* 0x000be20000000800 */
[----:B-1----:R-:W-:Y:S01]  /*dba0*/  FFMA.FTZ R84, R230, c[0x0][0x2d0], -R75 ;  /* 0x0000b400e6547a23 */ /* 0x002fe2000001084b */
[----:B------:R-:W-:Y:S08]  /*dbb0*/  MOV R230, R107 ;  /* 0x0000006b00e67202 */ /* 0x000ff00000000f00 */
[----:B------:R1:W-:Y:S01]  /*dbc0*/  MUFU.EX2 R179, R84 ;  /* 0x0000005400b37308 */ /* 0x0003e20000000800 */
[--C-:B---3--:R-:W-:Y:S09]  /*dbd0*/  FFMA.FTZ R88, R226, c[0x0][0x2d0], -R96.reuse ;  /* 0x0000b400e2587a23 */ /* 0x108ff20000010860 */
[----:B------:R3:W2:Y:S01]  /*dbe0*/  MUFU.EX2 R177, R88 ;  /* 0x0000005800b17308 */ /* 0x0006a20000000800 */
[----:B-----5:R-:W-:Y:S09]  /*dbf0*/  FFMA.FTZ R92, R192, c[0x0][0x2d0], -R97 ;  /* 0x0000b400c05c7a23 */ /* 0x020ff20000010861 */
[----:B------:R5:W-:Y:S01]  /*dc00*/  MUFU.EX2 R99, R92 ;  /* 0x0000005c00637308 */ /* 0x000be20000000800 */
[----:B-1----:R-:W-:Y:S02]  /*dc10*/  FFMA.FTZ R84, R202, c[0x0][0x2d0], -R96 ;  /* 0x0000b400ca547a23 */ /* 0x002fe40000010860 */
[----:B------:R-:W-:Y:S07]  /*dc20*/  IMAD.MOV.U32 R202, RZ, RZ, R108 ;  /* 0x000000ffffca7224 */ /* 0x000fee00078e006c */
[----:B------:R1:W-:Y:S01]  /*dc30*/  MUFU.EX2 R152, R84 ;  /* 0x0000005400987308 */ /* 0x0003e20000000800 */
[----:B---3--:R-:W-:Y:S09]  /*dc40*/  FFMA.FTZ R88, R241, c[0x0][0x2d0], -R74 ;  /* 0x0000b400f1587a23 */ /* 0x008ff2000001084a */
[----:B------:R3:W-:Y:S01]  /*dc50*/  MUFU.EX2 R176, R88 ;  /* 0x0000005800b07308 */ /* 0x0007e20000000800 */
[----:B-----5:R-:W-:Y:S09]  /*dc60*/  FFMA.FTZ R92, R243, c[0x0][0x2d0], -R75 ;  /* 0x0000b400f35c7a23 */ /* 0x020ff2000001084b */
[----:B------:R5:W-:Y:S01]  /*dc70*/  MUFU.EX2 R172, R92 ;  /* 0x0000005c00ac7308 */ /* 0x000be20000000800 */
[----:B-1----:R-:W1:Y:S01]  /*dc80*/  LDSM.16.MT88.4 R84, [R211+0x1900] ;  /* 0x00190000d354783b */ /* 0x002e620000004200 */
[----:B---3--:R-:W-:Y:S08]  /*dc90*/  FFMA.FTZ R88, R199, c[0x0][0x2d0], -R97 ;  /* 0x0000b400c7587a23 */ /* 0x008ff00000010861 */
[----:B------:R3:W1:Y:S01]  /*dca0*/  MUFU.EX2 R101, R88 ;  /* 0x0000005800657308 */ /* 0x0006620000000800 */
[----:B-----5:R-:W-:Y:S01]  /*dcb0*/  LDSM.16.MT88.4 R92, [R210+0x2100] ;  /* 0x00210000d25c783b */ /* 0x020fe20000004200 */
[----:B----4-:R-:W-:Y:S01]  /*dcc0*/  FFMA.FTZ R2, R2, R122, R123 ;  /* 0x0000007a02027223 */ /* 0x010fe2000001007b */
[----:B------:R-:W-:Y:S01]  /*dcd0*/  MOV R123, R115 ;  /* 0x00000073007b7202 */ /* 0x000fe20000000f00 */
[----:B------:R-:W-:Y:S02]  /*dce0*/  IMAD.MOV.U32 R122, RZ, RZ, R114 ;  /* 0x000000ffff7a7224 */ /* 0x000fe400078e0072 */
[----:B------:R-:W-:Y:S01]  /*dcf0*/  FADD.FTZ R2, R188, R2 ;  /* 0x00000002bc027221 */ /* 0x000fe20000010000 */
[----:B------:R-:W-:Y:S02]  /*dd00*/  MOV R188, R120 ;  /* 0x0000007800bc7202 */ /* 0x000fe40000000f00 */
[----:B---3--:R-:W3:Y:S01]  /*dd10*/  LDSM.16.MT88.4 R88, [R209+0x2100] ;  /* 0x00210000d158783b */ /* 0x008ee20000004200 */
[-C--:B-1----:R-:W-:Y:S08]  /*dd20*/  HMMA.16816.F32 R52, R76, R84.reuse, R52 ;  /* 0x000000544c34723c */ /* 0x082ff00000001834 */
[C---:B------:R-:W-:Y:S07]  /*dd30*/  HMMA.16816.F32 R56, R80.reuse, R84, R56 ;  /* 0x000000545038723c */ /* 0x040fee0000001838 */
[----:B------:R-:W-:Y:S01]  /*dd40*/  FFMA.FTZ R84, R186, c[0x0][0x2d0], -R97 ;  /* 0x0000b400ba547a23 */ /* 0x000fe20000010861 */
[-C--:B------:R-:W-:Y:S03]  /*dd50*/  HMMA.16816.F32 R60, R80, R86.reuse, R60 ;  /* 0x00000056503c723c */ /* 0x080fe6000000183c */
[----:B------:R1:W4:Y:S04]  /*dd60*/  MUFU.EX2 R98, R84 ;  /* 0x0000005400627308 */ /* 0x0003280000000800 */
[--C-:B------:R-:W-:Y:S01]  /*dd70*/  FFMA.FTZ R80, R247, c[0x0][0x2d0], -R74.reuse ;  /* 0x0000b400f7507a23 */ /* 0x100fe2000001084a */
[----:B------:R-:W-:Y:S04]  /*dd80*/  HMMA.16816.F32 R64, R76, R86, R64 ;  /* 0x000000564c40723c */ /* 0x000fe80000001840 */
[----:B--2---:R-:W-:Y:S01]  /*dd90*/  F2FP.PACK_AB R82, R177, R178 ;  /* 0x000000b2b152723e */ /* 0x004fe200000000ff */
[----:B------:R2:W5:Y:S01]  /*dda0*/  MUFU.EX2 R175, R80 ;  /* 0x0000005000af7308 */ /* 0x0005620000000800 */
[----:B------:R-:W-:Y:S02]  /*ddb0*/  F2FP.PACK_AB R81, R100, R101 ;  /* 0x000000656451723e */ /* 0x000fe400000000ff */
[----:B------:R-:W-:Y:S04]  /*ddc0*/  F2FP.PACK_AB R76, R181, R183 ;  /* 0x000000b7b54c723e */ /* 0x000fe800000000ff */
[----:B------:R-:W-:Y:S02]  /*ddd0*/  F2FP.PACK_AB R77, R159, R153 ;  /* 0x000000999f4d723e */ /* 0x000fe400000000ff */
[----:B------:R-:W-:Y:S02]  /*dde0*/  F2FP.PACK_AB R78, R180, R158 ;  /* 0x0000009eb44e723e */ /* 0x000fe400000000ff */
[----:B------:R-:W-:Y:S01]  /*ddf0*/  F2FP.PACK_AB R79, R179, R157 ;  /* 0x0000009db34f723e */ /* 0x000fe200000000ff */
[----:B-1----:R-:W1:Y:S01]  /*de00*/  LDSM.16.MT88.4 R84, [R212+0x2100] ;  /* 0x00210000d454783b */ /* 0x002e620000004200 */
[----:B----4-:R-:W-:Y:S05]  /*de10*/  F2FP.PACK_AB R83, R98, R99 ;  /* 0x000000636253723e */ /* 0x010fea00000000ff */
[-C--:B---3--:R-:W-:Y:S03]  /*de20*/  HMMA.16816.F32 R4, R76, R88.reuse, R4 ;  /* 0x000000584c04723c */ /* 0x088fe60000001804 */
[----:B--2---:R-:W-:Y:S01]  /*de30*/  FFMA.FTZ R80, R242, c[0x0][0x2d0], -R75 ;  /* 0x0000b400f2507a23 */ /* 0x004fe2000001084b */
[----:B-----5:R-:W-:Y:S03]  /*de40*/  F2FP.PACK_AB R164, R175, R176 ;  /* 0x000000b0afa4723e */ /* 0x020fe600000000ff */
[----:B------:R2:W3:Y:S02]  /*de50*/  MUFU.EX2 R174, R80 ;  /* 0x0000005000ae7308 */ /* 0x0004e40000000800 */
[----:B--2---:R-:W-:Y:S03]  /*de60*/  F2FP.PACK_AB R80, R156, R152 ;  /* 0x000000989c50723e */ /* 0x004fe600000000ff */
[----:B---3--:R-:W-:Y:S04]  /*de70*/  F2FP.PACK_AB R165, R172, R174 ;  /* 0x000000aeaca5723e */ /* 0x008fe800000000ff */
[C---:B------:R-:W-:Y:S07]  /*de80*/  HMMA.16816.F32 R8, R80.reuse, R88, R8 ;  /* 0x000000585008723c */ /* 0x040fee0000001808 */
[--C-:B------:R-:W-:Y:S01]  /*de90*/  FFMA.FTZ R88, R252, c[0x0][0x2d0], -R74.reuse ;  /* 0x0000b400fc587a23 */ /* 0x100fe2000001084a */
[-C--:B------:R-:W-:Y:S03]  /*dea0*/  HMMA.16816.F32 R12, R80, R90.reuse, R12 ;  /* 0x0000005a500c723c */ /* 0x080fe6000000180c */
[----:B------:R2:W-:Y:S01]  /*deb0*/  MUFU.EX2 R173, R88 ;  /* 0x0000005800ad7308 */ /* 0x0005e20000000800 */
[----:B------:R-:W-:Y:S01]  /*dec0*/  FFMA.FTZ R74, R131, c[0x0][0x2d0], -R74 ;  /* 0x0000b400834a7a23 */ /* 0x000fe2000001084a */
[----:B------:R-:W-:Y:S02]  /*ded0*/  MOV R131, R117 ;  /* 0x0000007500837202 */ /* 0x000fe40000000f00 */
[----:B------:R-:W-:Y:S01]  /*dee0*/  LDSM.16.MT88.4 R116, [R209+0x2900] ;  /* 0x00290000d174783b */ /* 0x000fe20000004200 */
[C---:B------:R-:W-:Y:S04]  /*def0*/  HMMA.16816.F32 R16, R76.reuse, R90, R16 ;  /* 0x0000005a4c10723c */ /* 0x040fe80000001810 */
[----:B------:R-:W-:Y:S01]  /*df00*/  FFMA.FTZ R68, R68, R127, R131 ;  /* 0x0000007f44447223 */ /* 0x000fe20000010083 */
[----:B------:R3:W4:Y:S01]  /*df10*/  MUFU.EX2 R171, R74 ;  /* 0x0000004a00ab7308 */ /* 0x0007220000000800 */
[----:B------:R-:W-:Y:S02]  /*df20*/  MOV R131, R112 ;  /* 0x0000007000837202 */ /* 0x000fe40000000f00 */
[-C--:B-1----:R-:W-:Y:S04]  /*df30*/  HMMA.16816.F32 R20, R76, R84.reuse, R20 ;  /* 0x000000544c14723c */ /* 0x082fe80000001814 */
[----:B------:R-:W-:Y:S04]  /*df40*/  MOV R127, R106 ;  /* 0x0000006a007f7202 */ /* 0x000fe80000000f00 */
[C---:B------:R-:W-:Y:S01]  /*df50*/  HMMA.16816.F32 R24, R80.reuse, R84, R24 ;  /* 0x000000545018723c */ /* 0x040fe20000001818 */
[----:B--2---:R-:W1:Y:S07]  /*df60*/  LDSM.16.MT88.4 R88, [R211+0x2100] ;  /* 0x00210000d358783b */ /* 0x004e6e0000004200 */
[-C--:B------:R-:W-:Y:S04]  /*df70*/  HMMA.16816.F32 R28, R80, R86.reuse, R28 ;  /* 0x00000056501c723c */ /* 0x080fe8000000181c */
[--C-:B---3--:R-:W-:Y:S01]  /*df80*/  FFMA.FTZ R74, R248, c[0x0][0x2d0], -R75.reuse ;  /* 0x0000b400f84a7a23 */ /* 0x108fe2000001084b */
[----:B----4-:R-:W-:Y:S01]  /*df90*/  F2FP.PACK_AB R166, R171, R173 ;  /* 0x000000adaba6723e */ /* 0x010fe200000000ff */
[----:B------:R-:W-:Y:S02]  /*dfa0*/  FFMA.FTZ R75, R250, c[0x0][0x2d0], -R75 ;  /* 0x0000b400fa4b7a23 */ /* 0x000fe4000001084b */
[C---:B------:R-:W-:Y:S01]  /*dfb0*/  HMMA.16816.F32 R32, R76.reuse, R86, R32 ;  /* 0x000000564c20723c */ /* 0x040fe20000001820 */
[----:B------:R2:W-:Y:S07]  /*dfc0*/  MUFU.EX2 R170, R74 ;  /* 0x0000004a00aa7308 */ /* 0x0005ee0000000800 */
[-C--:B------:R-:W-:Y:S03]  /*dfd0*/  HMMA.16816.F32 R36, R76, R92.reuse, R36 ;  /* 0x0000005c4c24723c */ /* 0x080fe60000001824 */
[----:B------:R-:W3:Y:S05]  /*dfe0*/  MUFU.EX2 R169, R75 ;  /* 0x0000004b00a97308 */ /* 0x000eea0000000800 */
[C---:B------:R-:W-:Y:S08]  /*dff0*/  HMMA.16816.F32 R40, R80.reuse, R92, R40 ;  /* 0x0000005c5028723c */ /* 0x040ff00000001828 */
[-C--:B------:R-:W-:Y:S04]  /*e000*/  HMMA.16816.F32 R44, R80, R94.reuse, R44 ;  /* 0x0000005e502c723c */ /* 0x080fe8000000182c */
[--C-:B--2---:R-:W-:Y:S04]  /*e010*/  FFMA.FTZ R74, R237, c[0x0][0x2d0], -R96.reuse ;  /* 0x0000b400ed4a7a23 */ /* 0x104fe80000010860 */
[----:B------:R2:W-:Y:S01]  /*e020*/  MUFU.EX2 R168, R74 ;  /* 0x0000004a00a87308 */ /* 0x0005e20000000800 */
[C---:B------:R-:W-:Y:S04]  /*e030*/  HMMA.16816.F32 R48, R76.reuse, R94, R48 ;  /* 0x0000005e4c30723c */ /* 0x040fe80000001830 */
[----:B---3--:R-:W-:Y:S04]  /*e040*/  F2FP.PACK_AB R167, R169, R170 ;  /* 0x000000aaa9a7723e */ /* 0x008fe800000000ff */
[-C--:B-1----:R-:W-:Y:S08]  /*e050*/  HMMA.16816.F32 R52, R76, R88.reuse, R52 ;  /* 0x000000584c34723c */ /* 0x082ff00000001834 */
[C---:B------:R-:W-:Y:S04]  /*e060*/  HMMA.16816.F32 R56, R80.reuse, R88, R56 ;  /* 0x000000585038723c */ /* 0x040fe80000001838 */
[----:B--2---:R-:W-:Y:S04]  /*e070*/  FFMA.FTZ R74, R238, c[0x0][0x2d0], -R96 ;  /* 0x0000b400ee4a7a23 */ /* 0x004fe80000010860 */
[-C--:B------:R-:W-:Y:S01]  /*e080*/  HMMA.16816.F32 R60, R80, R90.reuse, R60 ;  /* 0x0000005a503c723c */ /* 0x080fe2000000183c */
[----:B------:R1:W2:Y:S07]  /*e090*/  MUFU.EX2 R85, R74 ;  /* 0x0000004a00557308 */ /* 0x0002ae0000000800 */
[----:B------:R-:W-:Y:S08]  /*e0a0*/  HMMA.16816.F32 R64, R76, R90, R64 ;  /* 0x0000005a4c40723c */ /* 0x000ff00000001840 */
[-C--:B------:R-:W-:Y:S07]  /*e0b0*/  HMMA.16816.F32 R104, R164, R116.reuse, R4 ;  /* 0x00000074a468723c */ /* 0x080fee0000001804 */
[----:B------:R-:W-:Y:S01]  /*e0c0*/  FADD.FTZ R4, R228, R69 ;  /* 0x00000045e4047221 */ /* 0x000fe20000010000 */
[----:B------:R-:W-:Y:S01]  /*e0d0*/  MOV R228, R149 ;  /* 0x0000009500e47202 */ /* 0x000fe20000000f00 */
[----:B------:R-:W-:Y:S03]  /*e0e0*/  FADD.FTZ R6, R204, R68 ;  /* 0x00000044cc067221 */ /* 0x000fe60000010000 */
[--C-:B-1----:R-:W-:Y:S01]  /*e0f0*/  FFMA.FTZ R74, R239, c[0x0][0x2d0], -R96.reuse ;  /* 0x0000b400ef4a7a23 */ /* 0x102fe20000010860 */
[----:B--2---:R-:W-:Y:S01]  /*e100*/  F2FP.PACK_AB R160, R85, R168 ;  /* 0x000000a855a0723e */ /* 0x004fe200000000ff */
[----:B------:R-:W-:Y:S02]  /*e110*/  FFMA.FTZ R96, R240, c[0x0][0x2d0], -R96 ;  /* 0x0000b400f0607a23 */ /* 0x000fe40000010860 */
[----:B------:R-:W-:Y:S01]  /*e120*/  IMAD.MOV.U32 R204, RZ, RZ, R148 ;  /* 0x000000ffffcc7224 */ /* 0x000fe200078e0094 */
[----:B------:R1:W-:Y:S01]  /*e130*/  MUFU.EX2 R86, R74 ;  /* 0x0000004a00567308 */ /* 0x0003e20000000800 */
[----:B------:R-:W-:Y:S01]  /*e140*/  FADD.FTZ R4, R123, R4 ;  /* 0x000000047b047221 */ /* 0x000fe20000010000 */
[----:B------:R-:W2:Y:S01]  /*e150*/  LDSM.16.MT88.4 R148, [R210+0x2900] ;  /* 0x00290000d294783b */ /* 0x000ea20000004200 */
[----:B------:R-:W-:Y:S02]  /*e160*/  FADD.FTZ R6, R122, R6 ;  /* 0x000000067a067221 */ /* 0x000fe40000010000 */
[----:B------:R-:W-:Y:S02]  /*e170*/  FADD.FTZ R5, R121, R2 ;  /* 0x0000000279057221 */ /* 0x000fe40000010000 */
[----:B------:R-:W-:Y:S02]  /*e180*/  FADD.FTZ R4, R206, R4 ;  /* 0x00000004ce047221 */ /* 0x000fe40000010000 */
[----:B------:R-:W-:Y:S01]  /*e190*/  FADD.FTZ R2, R202, R6 ;  /* 0x00000006ca027221 */ /* 0x000fe20000010000 */
[----:B------:R-:W3:Y:S01]  /*e1a0*/  MUFU.EX2 R96, R96 ;  /* 0x0000006000607308 */ /* 0x000ee20000000800 */
[----:B------:R-:W-:Y:S02]  /*e1b0*/  FADD.FTZ R6, R126, R4 ;  /* 0x000000047e067221 */ /* 0x000fe40000010000 */
[--C-:B-1----:R-:W-:Y:S07]  /*e1c0*/  FFMA.FTZ R74, R194, c[0x0][0x2d0], -R97.reuse ;  /* 0x0000b400c24a7a23 */ /* 0x102fee0000010861 */
[----:B------:R1:W-:Y:S01]  /*e1d0*/  MUFU.EX2 R75, R74 ;  /* 0x0000004a004b7308 */ /* 0x0003e20000000800 */
[----:B---3--:R-:W-:Y:S01]  /*e1e0*/  F2FP.PACK_AB R162, R96, R86 ;  /* 0x0000005660a2723e */ /* 0x008fe200000000ff */
[--C-:B-1----:R-:W-:Y:S08]  /*e1f0*/  FFMA.FTZ R74, R196, c[0x0][0x2d0], -R97.reuse ;  /* 0x0000b400c44a7a23 */ /* 0x102ff00000010861 */
[----:B------:R1:W3:Y:S02]  /*e200*/  MUFU.EX2 R84, R74 ;  /* 0x0000004a00547308 */ /* 0x0002e40000000800 */
[--C-:B-1----:R-:W-:Y:S01]  /*e210*/  FFMA.FTZ R74, R197, c[0x0][0x2d0], -R97.reuse ;  /* 0x0000b400c54a7a23 */ /* 0x102fe20000010861 */
[----:B---3--:R-:W-:Y:S01]  /*e220*/  F2FP.PACK_AB R161, R84, R75 ;  /* 0x0000004b54a1723e */ /* 0x008fe200000000ff */
[----:B------:R-:W-:Y:S02]  /*e230*/  FFMA.FTZ R97, R73, c[0x0][0x2d0], -R97 ;  /* 0x0000b40049617a23 */ /* 0x000fe40000010861 */
[----:B------:R-:W3:Y:S04]  /*e240*/  LDL.LU R73, [R1+0x14] ;  /* 0x0000140001497983 */ /* 0x000ee80000300800 */
[----:B------:R-:W-:Y:S10]  /*e250*/  MUFU.EX2 R74, R74 ;  /* 0x0000004a004a7308 */ /* 0x000ff40000000800 */
[----:B------:R-:W1:Y:S02]  /*e260*/  MUFU.EX2 R97, R97 ;  /* 0x0000006100617308 */ /* 0x000e640000000800 */
[----:B-1----:R-:W-:Y:S07]  /*e270*/  F2FP.PACK_AB R163, R97, R74 ;  /* 0x0000004a61a3723e */ /* 0x002fee00000000ff */
[C---:B------:R-:W-:Y:S08]  /*e280*/  HMMA.16816.F32 R108, R160.reuse, R116, R8 ;  /* 0x00000074a06c723c */ /* 0x040ff00000001808 */
[-C--:B------:R-:W-:Y:S08]  /*e290*/  HMMA.16816.F32 R112, R160, R118.reuse, R12 ;  /* 0x00000076a070723c */ /* 0x080ff0000000180c */
[C---:B------:R-:W-:Y:S08]  /*e2a0*/  HMMA.16816.F32 R116, R164.reuse, R118, R16 ;  /* 0x00000076a474723c */ /* 0x040ff00000001810 */
[-C--:B------:R-:W-:Y:S04]  /*e2b0*/  HMMA.16816.F32 R120, R164, R132.reuse, R20 ;  /* 0x00000084a478723c */ /* 0x080fe80000001814 */
[----:B---3--:R-:W-:Y:S02]  /*e2c0*/  FFMA.FTZ R8, R0, R73, R200 ;  /* 0x0000004900087223 */ /* 0x008fe400000100c8 */
[----:B------:R-:W-:Y:S02]  /*e2d0*/  FADD.FTZ R0, R230, R5 ;  /* 0x00000005e6007221 */ /* 0x000fe40000010000 */
[----:B------:R-:W-:Y:S04]  /*e2e0*/  FADD.FTZ R8, R127, R8 ;  /* 0x000000087f087221 */ /* 0x000fe80000010000 */
        /* <DEDUP_REMOVED lines=17> */
[----:B------:R-:W-:Y:S02]  /*e400*/  FADD.FTZ R11, R190, R4 ;  /* 0x00000004be0b7221 */ /* 0x000fe40000010000 */
[----:B------:R-:W-:Y:S01]  /*e410*/  FADD.FTZ R8, R204, R2 ;  /* 0x00000002cc087221 */ /* 0x000fe20000010000 */
[----:B------:R-:W1:Y:S01]  /*e420*/  LDSM.16.MT88.4 R4, [R211+0x2900] ;  /* 0x00290000d304783b */ /* 0x000e620000004200 */
[----:B------:R-:W-:Y:S04]  /*e430*/  FADD.FTZ R9, R189, R0 ;  /* 0x00000000bd097221 */ /* 0x000fe80000010000 */
[----:B------:R-:W-:Y:S02]  /*e440*/  FADD.FTZ R2, R139, R10 ;  /* 0x0000000a8b027221 */ /* 0x000fe40000010000 */
[----:B------:R-:W-:Y:S02]  /*e450*/  FADD.FTZ R0, R137, R8 ;  /* 0x0000000889007221 */ /* 0x000fe40000010000 */
[----:B------:R-:W-:Y:S02]  /*e460*/  FADD.FTZ R8, R188, R11 ;  /* 0x0000000bbc087221 */ /* 0x000fe40000010000 */
[----:B------:R-:W-:Y:S02]  /*e470*/  FADD.FTZ R9, R251, R9 ;  /* 0x00000009fb097221 */ /* 0x000fe40000010000 */
[----:B------:R-:W-:Y:S02]  /*e480*/  FADD.FTZ R2, R138, R2 ;  /* 0x000000028a027221 */ /* 0x000fe40000010000 */
[----:B------:R-:W-:Y:S02]  /*e490*/  FADD.FTZ R0, R136, R0 ;  /* 0x0000000088007221 */ /* 0x000fe40000010000 */
[----:B------:R-:W-:Y:S01]  /*e4a0*/  FADD.FTZ R12, R198, R8 ;  /* 0x00000008c60c7221 */ /* 0x000fe20000010000 */
[-C--:B--2---:R-:W-:Y:S03]  /*e4b0*/  HMMA.16816.F32 R136, R164, R148.reuse, R36 ;  /* 0x00000094a488723c */ /* 0x084fe60000001824 */
        /* <DEDUP_REMOVED lines=36> */
[----:B------:R-:W-:Y:S02]  /*e700*/  FADD.FTZ R9, R157, R0 ;  /* 0x000000009d097221 */ /* 0x000fe40000010000 */
[C---:B------:R-:W-:Y:S04]  /*e710*/  HMMA.16816.F32 R156, R160.reuse, R4, R56 ;  /* 0x00000004a09c723c */ /* 0x040fe80000001838 */
[----:B------:R-:W-:Y:S01]  /*e720*/  FADD.FTZ R8, R102, R8 ;  /* 0x0000000866087221 */ /* 0x000fe20000010000 */
[----:B------:R-:W-:Y:S01]  /*e730*/  MOV R102, R70 ;  /* 0x0000004600667202 */ /* 0x000fe20000000f00 */
[----:B------:R-:W-:Y:S02]  /*e740*/  FADD.FTZ R2, R178, R10 ;  /* 0x0000000ab2027221 */ /* 0x000fe40000010000 */
[----:B------:R-:W-:Y:S01]  /*e750*/  FADD.FTZ R8, R101, R8 ;  /* 0x0000000865087221 */ /* 0x000fe20000010000 */
[-C--:B------:R-:W-:Y:S03]  /*e760*/  HMMA.16816.F32 R160, R160, R6.reuse, R60 ;  /* 0x00000006a0a0723c */ /* 0x080fe6000000183c */
[----:B------:R-:W-:Y:S01]  /*e770*/  FADD.FTZ R4, R100, R8 ;  /* 0x0000000864047221 */ /* 0x000fe20000010000 */
[----:B------:R-:W-:Y:S01]  /*e780*/  MOV R101, R71 ;  /* 0x0000004700657202 */ /* 0x000fe20000000f00 */
        /* <DEDUP_REMOVED lines=18> */
[----:B------:R1:W-:Y:S01]  /*e8b0*/  STL [R1+0x8], R6 ;  /* 0x0000080601007387 */ /* 0x0003e20000100800 */
[----:B------:R-:W-:Y:S02]  /*e8c0*/  FADD.FTZ R4, R86, R4 ;  /* 0x0000000456047221 */ /* 0x000fe40000010000 */
[----:B------:R-:W-:Y:S01]  /*e8d0*/  FADD.FTZ R0, R74, R2 ;  /* 0x000000024a007221 */ /* 0x000fe20000010000 */
[----:B------:R1:W-:Y:S01]  /*e8e0*/  STL [R1+0xc], R5 ;  /* 0x00000c0501007387 */ /* 0x0003e20000100800 */
[----:B------:R-:W-:Y:S02]  /*e8f0*/  FADD.FTZ R2, R96, R4 ;  /* 0x0000000460027221 */ /* 0x000fe40000010000 */
[----:B------:R-:W-:Y:S02]  /*e900*/  FADD.FTZ R0, R97, R0 ;  /* 0x0000000061007221 */ /* 0x000fe40000010000 */
[----:B------:R-:W-:Y:S01]  /*e910*/  IMAD.MOV.U32 R100, RZ, RZ, R72 ;  /* 0x000000ffff647224 */ /* 0x000fe200078e0048 */
[----:B------:R1:W-:Y:S04]  /*e920*/  STL [R1+0x10], R2 ;  /* 0x0000100201007387 */ /* 0x0003e80000100800 */
[----:B------:R1:W-:Y:S01]  /*e930*/  STL [R1+0x14], R0 ;  /* 0x0000140001007387 */ /* 0x0003e20000100800 */
[----:B------:R-:W-:-:S05]  /*e940*/  @P0 BRA `(.L_x_181) ;  /* 0xffff98f000000947 */ /* 0x000fca000383ffff */
.L_x_164:
[----:B------:R-:W2:Y:S01]  /*e950*/  S2UR UR6, SR_CTAID.X ;  /* 0x00000000000679c3 */ /* 0x000ea20000002500 */
[----:B------:R-:W-:Y:S01]  /*e960*/  ULDC.64 UR4, c[0x0][0x2c8] ;  /* 0x0000b20000047ab9 */ /* 0x000fe20000000a00 */
[----:B------:R-:W-:Y:S01]  /*e970*/  PLOP3.LUT P0, PT, PT, PT, UP1, 0x40, 0x0 ;  /* 0x000000000000781c */ /* 0x000fe20003f0e818 */
[----:B--2---:R-:W-:-:S04]  /*e980*/  ULEA UR6, UR6, 0x7f, 0x7 ;  /* 0x0000007f06067891 */ /* 0x004fc8000f8e383f */
[----:B------:R-:W-:-:S03]  /*e990*/  UIMAD.WIDE.U32 UR14, UR6, UR4, URZ ;  /* 0x00000004060e72a5 */ /* 0x000fc6000f8e003f */
[----:B------:R-:W-:Y:S02]  /*e9a0*/  ULDC UR4, c[0x0][0x168] ;  /* 0x00005a0000047ab9 */ /* 0x000fe40000000800 */
[----:B------:R-:W-:Y:S02]  /*e9b0*/  @UP2 USHF.R.U32.HI UR6, URZ, UR5, UR15 ;  /* 0x000000053f062299 */ /* 0x000fe4000801160f */
[----:B------:R-:W-:Y:S02]  /*e9c0*/  UIADD3 UR4, -UR4, 0x1, URZ ;  /* 0x0000000104047890 */ /* 0x000fe4000fffe13f */
[----:B------:R-:W-:Y:S02]  /*e9d0*/  ULDC UR5, c[0x0][0x1d0] ;  /* 0x0000740000057ab9 */ /* 0x000fe40000000800 */
[----:B------:R-:W-:-:S03]  /*e9e0*/  UIADD3 UR7, UR6, UR5, UR4 ;  /* 0x0000000506077290 */ /* 0x000fc6000fffe004 */
[----:B------:R-:W-:Y:S02]  /*e9f0*/  ULDC UR6, c[0x0][0x324] ;  /* 0x0000c90000067ab9 */ /* 0x000fe40000000800 */
[----:B------:R-:W-:Y:S01]  /*ea00*/  UIADD3 UR6, UR7, -UR6, URZ ;  /* 0x8000000607067290 */ /* 0x000fe2000fffe03f */
[----:B------:R-:W-:Y:S05]  /*ea10*/  @P0 BRA `(.L_x_182) ;  /* 0x0000014000000947 */ /* 0x000fea0003800000 */
        /* <DEDUP_REMOVED lines=11> */
.L_x_183:
[----:B------:R-:W-:Y:S02]  /*ead0*/  ULDC UR4, c[0x0][0x32c] ;  /* 0x0000cb0000047ab9 */ /* 0x000fe40000000800 */
[----:B------:R-:W-:-:S03]  /*eae0*/  UISETP.NE.AND UP0, UPT, UR4, 0x1, UPT ;  /* 0x000000010400788c */ /* 0x000fc6000bf05270 */
[----:B------:R-:W-:Y:S02]  /*eaf0*/  ULDC.64 UR4, c[0x0][0x330] ;  /* 0x0000cc0000047ab9 */ /* 0x000fe40000000a00 */
[----:B------:R-:W-:-:S06]  /*eb00*/  UIMAD.WIDE.U32 UR14, UR7, UR4, URZ ;  /* 0x00000004070e72a5 */ /* 0x000fcc000f8e003f */
[----:B------:R-:W-:Y:S02]  /*eb10*/  @UP0 USHF.R.U32.HI UR7, URZ, UR5, UR15 ;  /* 0x000000053f070299 */ /* 0x000fe4000801160f */
.L_x_184:
[----:B------:R-:W-:Y:S02]  /*eb20*/  ULDC UR4, c[0x0][0x32c] ;  /* 0x0000cb0000047ab9 */ /* 0x000fe40000000800 */
[----:B------:R-:W-:-:S04]  /*eb30*/  UIMAD UR4, UR7, UR4, URZ ;  /* 0x00000004070472a4 */ /* 0x000fc8000f8e023f */
[----:B------:R-:W-:-:S04]  /*eb40*/  UISETP.LT.AND UP0, UPT, UR6, UR4, UPT ;  /* 0x000000040600728c */ /* 0x000fc8000bf01270 */
[----:B------:R-:W-:-:S04]  /*eb50*/  USEL UR6, UR6, UR4, !UP0 ;  /* 0x0000000406067287 */ /* 0x000fc8000c000000 */
.L_x_182:
[----:B------:R-:W-:-:S04]  /*eb60*/  UIADD3 UR6, UR6, 0x5f, URZ ;  /* 0x0000005f06067890 */ /* 0x000fc8000fffe03f */
[----:B------:R-:W-:-:S04]  /*eb70*/  UIMAD.WIDE UR4, UR6, 0x2aaaaaab, URZ ;  /* 0x2aaaaaab060478a5 */ /* 0x000fc8000f8e023f */
[----:B------:R-:W-:-:S04]  /*eb80*/  USHF.R.U32.HI UR4, URZ, 0x1f, UR5 ;  /* 0x0000001f3f047899 */ /* 0x000fc80008011605 */
[----:B------:R-:W-:-:S04]  /*eb90*/  ULEA.HI.SX32 UR4, UR5, UR4, 0x1c ;  /* 0x0000000405047291 */ /* 0x000fc8000f8fe23f */
[----:B------:R-:W-:-:S04]  /*eba0*/  UISETP.LT.AND UP0, UPT, UR8, UR4, UPT ;  /* 0x000000040800728c */ /* 0x000fc8000bf01270 */
[----:B------:R-:W-:-:S06]  /*ebb0*/  USEL UR4, UR8, UR4, !UP0 ;  /* 0x0000000408047287 */ /* 0x000fcc000c000000 */
[----:B------:R-:W-:-:S13]  /*ebc0*/  ISETP.GE.AND P0, PT, R225, UR4, PT ;  /* 0x00000004e1007c0c */ /* 0x000fda000bf06270 */
[----:B------:R-:W-:Y:S05]  /*ebd0*/  @!P0 BRA `(.L_x_185) ;  /* 0x00004da000008947 */ /* 0x000fea0003800000 */
[----:B------:R-:W-:Y:S01]  /*ebe0*/  MOV R100, R71 ;  /* 0x0000004700647202 */ /* 0x000fe20000000f00 */
[----:B------:R-:W-:Y:S01]  /*ebf0*/  IMAD.MOV.U32 R102, RZ, RZ, R3 ;  /* 0x000000ffff667224 */ /* 0x000fe200078e0003 */
[----:B-1----:R-:W-:Y:S01]  /*ec00*/  MOV R2, R72 ;  /* 0x0000004800027202 */ /* 0x002fe20000000f00 */
[----:B------:R-:W-:Y:S01]  /*ec10*/  IMAD.MOV.U32 R103, RZ, RZ, R225 ;  /* 0x000000ffff677224 */ /* 0x000fe200078e00e1 */
[----:B------:R-:W-:Y:S02]  /*ec20*/  MOV R101, R70 ;  /* 0x0000004600657202 */ /* 0x000fe40000000f00 */
.L_x_186:
[----:B------:R-:W-:Y:S04]  /*ec30*/  DEPBAR.LE SB0, 0x0 ;  /* 0x000080000000791a */ /* 0x000fe80000000000 */
[----:B------:R-:W-:Y:S01]  /*ec40*/  BAR.SYNC.DEFER_BLOCKING 0x0 ;  /* 0x0000000000007b1d */ /* 0x000fe20000010000 */
[C---:B------:R-:W-:Y:S11]  /*ec50*/  ISETP.LT.AND P0, PT, R103.reuse, UR8, PT ;  /* 0x0000000867007c0c */ /* 0x040ff6000bf01270 */
[----:B------:R-:W-:Y:S02]  /*ec60*/  @!UPT UIADD3 URZ, URZ, URZ, URZ ;  /* 0x0000003f3f3ff290 */ /* 0x000fe4000fffe03f */
[----:B--2---:R-:W-:Y:S05]  /*ec70*/  @!P0 SHF.R.S32.HI R0, RZ, 0x1f, R103 ;  /* 0x0000001fff008819 */ /* 0x004fea0000011467 */
[----:B------:R-:W-:Y:S04]  /*ec80*/  @!P0 IMAD R0, R0, c[0x0][0x208], RZ ;  /* 0x0000820000008a24 */ /* 0x000fe800078e02ff */
[C---:B------:R-:W-:Y:S01]  /*ec90*/  @!P0 IMAD R0, R103.reuse, c[0x0][0x20c], R0 ;  /* 0x0000830067008a24 */ /* 0x040fe200078e0200 */
[----:B-----5:R-:W-:Y:S08]  /*eca0*/  LDSM.16.M88.4 R96, [R215+0x6100] ;  /* 0x00610000d760783b */ /* 0x020ff00000000200 */
[----:B------:R-:W1:Y:S08]  /*ecb0*/  LDSM.16.M88.4 R16, [R208+0x3100] ;  /* 0x00310000d010783b */ /* 0x000e700000000200 */
[----:B------:R-:W2:Y:S06]  /*ecc0*/  LDL.64 R198, [R1+0x30] ;  /* 0x0000300001c67983 */ /* 0x000eac0000100a00 */
[----:B------:R-:W3:Y:S06]  /*ecd0*/  LDL.64 R196, [R1+0x38] ;  /* 0x0000380001c47983 */ /* 0x000eec0000100a00 */
[----:B------:R-:W4:Y:S08]  /*ece0*/  LDSM.16.M88.4 R92, [R215+0x8100] ;  /* 0x00810000d75c783b */ /* 0x000f300000000200 */
        /* <DEDUP_REMOVED lines=19> */
[-C--:B-1----:R-:W-:Y:S08]  /*ee20*/  HMMA.16816.F32 R4, R96, R16.reuse, RZ ;  /* 0x000000106004723c */ /* 0x082ff000000018ff */
[C---:B----4-:R-:W-:Y:S08]  /*ee30*/  HMMA.16816.F32 R8, R92.reuse, R16, RZ ;  /* 0x000000105c08723c */ /* 0x050ff000000018ff */
        /* <DEDUP_REMOVED lines=27> */
[----:B------:R-:W-:Y:S04]  /*eff0*/  @!P0 IADD3 R0, R177, R0, RZ ;  /* 0x00000000b1008210 */ /* 0x000fe80007ffe0ff */
[C---:B------:R-:W-:Y:S04]  /*f000*/  HMMA.16816.F32 R16, R172.reuse, R178, R16 ;  /* 0x000000b2ac10723c */ /* 0x040fe80000001810 */
[----:B------:R-:W-:Y:S04]  /*f010*/  @!P0 IMAD R0, R0, 0x60, RZ ;  /* 0x0000006000008824 */ /* 0x000fe800078e02ff */
[-C--:B------:R-:W-:Y:S08]  /*f020*/  HMMA.16816.F32 R20, R172, R184.reuse, R20 ;  /* 0x000000b8ac14723c */ /* 0x080ff00000001814 */
[C---:B------:R-:W-:Y:S07]  /*f030*/  HMMA.16816.F32 R24, R180.reuse, R184, R24 ;  /* 0x000000b8b418723c */ /* 0x040fee0000001818 */
[----:B---3--:R-:W-:Y:S01]  /*f040*/  @!P0 MOV R184, R196 ;  /* 0x000000c400b88202 */ /* 0x008fe20000000f00 */
[-C--:B------:R-:W-:Y:S04]  /*f050*/  HMMA.16816.F32 R28, R180, R186.reuse, R28 ;  /* 0x000000bab41c723c */ /* 0x080fe8000000181c */
[----:B--2---:R-:W-:Y:S04]  /*f060*/  @!P0 MOV R185, R199 ;  /* 0x000000c700b98202 */ /* 0x004fe80000000f00 */
[C---:B------:R-:W-:Y:S04]  /*f070*/  HMMA.16816.F32 R32, R172.reuse, R186, R32 ;  /* 0x000000baac20723c */ /* 0x040fe80000001820 */
[----:B------:R-:W-:Y:S02]  /*f080*/  @!P0 IMAD.WIDE.U32 R184, R176, 0x60, R184 ;  /* 0x00000060b0b88825 */ /* 0x000fe400078e00b8 */
[----:B------:R-:W2:Y:S02]  /*f090*/  LDSM.16.M88.4 R176, [R221] ;  /* 0x00000000ddb0783b */ /* 0x000ea40000000200 */
[-C--:B------:R-:W-:Y:S04]  /*f0a0*/  HMMA.16816.F32 R36, R172, R188.reuse, R36 ;  /* 0x000000bcac24723c */ /* 0x080fe80000001824 */
[C---:B------:R-:W-:Y:S02]  /*f0b0*/  @!P0 LEA R194, P1, R184.reuse, c[0x0][0x1f8], 0x1 ;  /* 0x00007e00b8c28a11 */ /* 0x040fe400078208ff */
[----:B------:R-:W-:Y:S02]  /*f0c0*/  @!P0 IADD3 R0, R185, R0, RZ ;  /* 0x00000000b9008210 */ /* 0x000fe40007ffe0ff */
[C---:B------:R-:W-:Y:S04]  /*f0d0*/  HMMA.16816.F32 R40, R180.reuse, R188, R40 ;  /* 0x000000bcb428723c */ /* 0x040fe80000001828 */
[----:B------:R-:W-:Y:S02]  /*f0e0*/  @!P0 LEA.HI.X R195, R184, c[0x0][0x1fc], R0, 0x1, P1 ;  /* 0x00007f00b8c38a11 */ /* 0x000fe400008f0c00 */
[----:B------:R-:W3:Y:S01]  /*f0f0*/  LDSM.16.M88.4 R184, [R220] ;  /* 0x00000000dcb8783b */ /* 0x000ee20000000200 */
[----:B------:R-:W-:Y:S01]  /*f100*/  @!P0 IADD3 R192, P2, R194, UR10, RZ ;  /* 0x0000000ac2c08c10 */ /* 0x000fe2000ff5e0ff */
[-C--:B------:R-:W-:Y:S04]  /*f110*/  HMMA.16816.F32 R44, R180, R190.reuse, R44 ;  /* 0x000000beb42c723c */ /* 0x080fe8000000182c */
[----:B------:R-:W-:Y:S02]  /*f120*/  @!P0 IADD3.X R193, R195, UR9, RZ, P2, !PT ;  /* 0x00000009c3c18c10 */ /* 0x000fe400097fe4ff */
[----:B------:R-:W-:Y:S01]  /*f130*/  @!PT LDS RZ, [RZ] ;  /* 0x00000000fffff984 */ /* 0x000fe20000000800 */
[----:B------:R-:W-:Y:S01]  /*f140*/  @!PT LDS RZ, [RZ] ;  /* 0x00000000fffff984 */ /* 0x000fe20000000800 */
[----:B------:R-:W-:Y:S01]  /*f150*/  @!PT LDS RZ, [RZ] ;  /* 0x00000000fffff984 */ /* 0x000fe20000000800 */
[----:B------:R4:W-:Y:S02]  /*f160*/  @!P0 LDGSTS.E.BYPASS.LTC128B.128 [R227+0x100], [R194.64], !P6 ;  /* 0x00100000c2e38fae */ /* 0x0009e4000f101d4c */
[C---:B------:R-:W-:Y:S06]  /*f170*/  HMMA.16816.F32 R48, R172.reuse, R190, R48 ;  /* 0x000000beac30723c */ /* 0x040fec0000001830 */
[----:B------:R2:W-:Y:S01]  /*f180*/  @!P0 LDGSTS.E.BYPASS.LTC128B.128 [R227+0x900], [R192.64], !P6 ;  /* 0x00900000c0e38fae */ /* 0x0005e2000f101d4c */
        /* <DEDUP_REMOVED lines=11> */
[----:B----4-:R-:W-:Y:S02]  /*f240*/  @!P0 IADD3 R194, P1, R168, UR10, RZ ;  /* 0x0000000aa8c28c10 */ /* 0x010fe4000ff3e0ff */
[C---:B------:R-:W-:Y:S01]  /*f250*/  HMMA.16816.F32 R64, R172.reuse, R170, R64 ;  /* 0x000000aaac40723c */ /* 0x040fe20000001840 */
[----:B------:R4:W-:Y:S03]  /*f260*/  @!P0 LDGSTS.E.BYPASS.LTC128B.128 [R227+0x2100], [R168.64], !P6 ;  /* 0x02100000a8e38fae */ /* 0x0009e6000f101d4c */
[----:B------:R-:W-:Y:S04]  /*f270*/  @!P0 IADD3.X R195, R169, UR9, RZ, P1, !PT ;  /* 0x00000009a9c38c10 */ /* 0x000fe80008ffe4ff */
[-C--:B--2---:R-:W-:Y:S01]  /*f280*/  HMMA.16816.F32 R68, R172, R176.reuse, R68 ;  /* 0x000000b0ac44723c */ /* 0x084fe20000001844 */
[----:B------:R2:W-:Y:S02]  /*f290*/  @!P0 LDGSTS.E.BYPASS.LTC128B.128 [R227+0x2900], [R194.64], !P6 ;  /* 0x02900000c2e38fae */ /* 0x0005e4000f101d4c */
[----:B------:R-:W-:Y:S05]  /*f2a0*/  ISETP.GT.AND P0, PT, R103, UR8, PT ;  /* 0x0000000867007c0c */ /* 0x000fea000bf04270 */
[C---:B------:R-:W-:Y:S01]  /*f2b0*/  HMMA.16816.F32 R72, R180.reuse, R176, R72 ;  /* 0x000000b0b448723c */ /* 0x040fe20000001848 */
[----:B------:R-:W-:Y:S07]  /*f2c0*/  LDSM.16.M88.4 R196, [R214+0x3900] ;  /* 0x00390000d6c4783b */ /* 0x000fee0000000200 */
[-C--:B------:R-:W-:Y:S01]  /*f2d0*/  HMMA.16816.F32 R76, R180, R178.reuse, R76 ;  /* 0x000000b2b44c723c */ /* 0x080fe2000000184c */
[----:B-1----:R-:W-:Y:S07]  /*f2e0*/  LDSM.16.M88.4 R188, [R214+0x3100] ;  /* 0x00310000d6bc783b */ /* 0x002fee0000000200 */
[C---:B------:R-:W-:Y:S01]  /*f2f0*/  HMMA.16816.F32 R80, R172.reuse, R178, R80 ;  /* 0x000000b2ac50723c */ /* 0x040fe20000001850 */
[----:B----4-:R-:W1:Y:S07]  /*f300*/  LDSM.16.M88.4 R168, [R216+0x6100] ;  /* 0x00610000d8a8783b */ /* 0x010e6e0000000200 */
[-C--:B---3--:R-:W-:Y:S01]  /*f310*/  HMMA.16816.F32 R84, R172, R184.reuse, R84 ;  /* 0x000000b8ac54723c */ /* 0x088fe20000001854 */
[----:B--2---:R-:W2:Y:S07]  /*f320*/  LDSM.16.M88.4 R192, [R216+0x8100] ;  /* 0x00810000d8c0783b */ /* 0x004eae0000000200 */
[C---:B------:R-:W-:Y:S01]  /*f330*/  HMMA.16816.F32 R88, R180.reuse, R184, R88 ;  /* 0x000000b8b458723c */ /* 0x040fe20000001858 */
[----:B------:R-:W3:Y:S07]  /*f340*/  LDSM.16.M88.4 R200, [R214+0x4100] ;  /* 0x00410000d6c8783b */ /* 0x000eee0000000200 */
[-C--:B------:R-:W-:Y:S01]  /*f350*/  HMMA.16816.F32 R92, R180, R186.reuse, R92 ;  /* 0x000000bab45c723c */ /* 0x080fe2000000185c */
[----:B------:R-:W4:Y:S07]  /*f360*/  LDSM.16.M88.4 R176, [R214+0x4900] ;  /* 0x00490000d6b0783b */ /* 0x000f2e0000000200 */
[----:B------:R-:W-:Y:S01]  /*f370*/  HMMA.16816.F32 R96, R172, R186, R96 ;  /* 0x000000baac60723c */ /* 0x000fe20000001860 */
[----:B------:R-:W3:Y:S07]  /*f380*/  LDSM.16.M88.4 R180, [R214+0x5100] ;  /* 0x00510000d6b4783b */ /* 0x000eee0000000200 */
[-C--:B-1----:R-:W-:Y:S01]  /*f390*/  HMMA.16816.F32 R4, R168, R188.reuse, R4 ;  /* 0x000000bca804723c */ /* 0x082fe20000001804 */
[----:B------:R-:W1:Y:S07]  /*f3a0*/  LDSM.16.M88.4 R204, [R214+0x5900] ;  /* 0x00590000d6cc783b */ /* 0x000e6e0000000200 */
[C---:B--2---:R-:W-:Y:S01]  /*f3b0*/  HMMA.16816.F32 R8, R192.reuse, R188, R8 ;  /* 0x000000bcc008723c */ /* 0x044fe20000001808 */
[----:B------:R-:W-:Y:S07]  /*f3c0*/  LDSM.16.M88.4 R172, [R217+0x6100] ;  /* 0x00610000d9ac783b */ /* 0x000fee0000000200 */
[-C--:B------:R-:W-:Y:S01]  /*f3d0*/  HMMA.16816.F32 R12, R192, R190.reuse, R12 ;  /* 0x000000bec00c723c */ /* 0x080fe2000000180c */
[----:B------:R-:W2:Y:S07]  /*f3e0*/  LDSM.16.M88.4 R184, [R213] ;  /* 0x00000000d5b8783b */ /* 0x000eae0000000200 */
[C---:B------:R-:W-:Y:S01]  /*f3f0*/  HMMA.16816.F32 R16, R168.reuse, R190, R16 ;  /* 0x000000bea810723c */ /* 0x040fe20000001810 */
[----:B------:R-:W1:Y:S07]  /*f400*/  LDSM.16.M88.4 R188, [R217+0x8100] ;  /* 0x00810000d9bc783b */ /* 0x000e6e0000000200 */
[-C--:B------:R-:W-:Y:S01]  /*f410*/  HMMA.16816.F32 R20, R168, R196.reuse, R20 ;  /* 0x000000c4a814723c */ /* 0x080fe20000001814 */
[----:B------:R-:W0:Y:S07]  /*f420*/  LDGDEPBAR ;  /* 0x00000000000079af */ /* 0x000e2e0000000000 */
[C---:B------:R-:W-:Y:S08]  /*f430*/  HMMA.16816.F32 R24, R192.reuse, R196, R24 ;  /* 0x000000c4c018723c */ /* 0x040ff00000001818 */
[-C--:B------:R-:W-:Y:S08]  /*f440*/  HMMA.16816.F32 R28, R192, R198.reuse, R28 ;  /* 0x000000c6c01c723c */ /* 0x080ff0000000181c */
[C---:B------:R-:W-:Y:S08]  /*f450*/  HMMA.16816.F32 R32, R168.reuse, R198, R32 ;  /* 0x000000c6a820723c */ /* 0x040ff00000001820 */
        /* <DEDUP_REMOVED lines=26> */
[----:B------:R-:W-:Y:S01]  /*f600*/  MUFU.TANH R177, R6 ;  /* 0x0000000600b17308 */ /* 0x000fe20000002400 */
[----:B------:R-:W-:Y:S02]  /*f610*/  FMUL.FTZ R9, R9, c[0x0][0x320] ;  /* 0x0000c80009097a20 */ /* 0x000fe40000410000 */
[----:B------:R-:W-:Y:S02]  /*f620*/  FMUL.FTZ R10, R10, c[0x0][0x320] ;  /* 0x0000c8000a0a7a20 */ /* 0x000fe40000410000 */
[----:B------:R-:W-:Y:S02]  /*f630*/  FMUL.FTZ R11, R11, c[0x0][0x320] ;  /* 0x0000c8000b0b7a20 */ /* 0x000fe40000410000 */
[----:B------:R-:W-:Y:S02]  /*f640*/  FMUL.FTZ R15, R15, c[0x0][0x320] ;  /* 0x0000c8000f0f7a20 */ /* 0x000fe40000410000 */
[----:B------:R-:W-:Y:S01]  /*f650*/  FMUL.FTZ R12, R12, c[0x0][0x320] ;  /* 0x0000c8000c0c7a20 */ /* 0x000fe20000410000 */
[----:B------:R-:W2:Y:S01]  /*f660*/  MUFU.TANH R168, R5 ;  /* 0x0000000500a87308 */ /* 0x000ea20000002400 */
[----:B------:R-:W-:Y:S02]  /*f670*/  FMUL.FTZ R13, R13, c[0x0][0x320] ;  /* 0x0000c8000d0d7a20 */ /* 0x000fe40000410000 */
[----:B------:R-:W-:Y:S01]  /*f680*/  FMUL.FTZ R17, R17, c[0x0][0x320] ;  /* 0x0000c80011117a20 */ /* 0x000fe20000410000 */
[----:B-1----:R-:W-:Y:S01]  /*f690*/  FMNMX.FTZ R0, R169, R2, !PT ;  /* 0x00000002a9007209 */ /* 0x002fe20007810000 */
[----:B------:R-:W-:Y:S02]  /*f6a0*/  FMUL.FTZ R14, R14, c[0x0][0x320] ;  /* 0x0000c8000e0e7a20 */ /* 0x000fe40000410000 */
[----:B------:R-:W-:Y:S02]  /*f6b0*/  FMUL.FTZ R16, R16, c[0x0][0x320] ;  /* 0x0000c80010107a20 */ /* 0x000fe40000410000 */
[----:B------:R-:W-:Y:S01]  /*f6c0*/  FMUL.FTZ R18, R18, c[0x0][0x320] ;  /* 0x0000c80012127a20 */ /* 0x000fe20000410000 */
[----:B------:R-:W-:Y:S01]  /*f6d0*/  MUFU.TANH R179, R15 ;  /* 0x0000000f00b37308 */ /* 0x000fe20000002400 */
[----:B------:R-:W-:Y:S09]  /*f6e0*/  FMUL.FTZ R19, R19, c[0x0][0x320] ;  /* 0x0000c80013137a20 */ /* 0x000ff20000410000 */
[----:B------:R1:W-:Y:S01]  /*f6f0*/  MUFU.TANH R170, R7 ;  /* 0x0000000700aa7308 */ /* 0x0003e20000002400 */
[----:B--2---:R-:W-:Y:S09]  /*f700*/  FMNMX.FTZ R0, R168, R0, !PT ;  /* 0x00000000a8007209 */ /* 0x004ff20007810000 */
[----:B------:R-:W2:Y:S10]  /*f710*/  MUFU.TANH R180, R8 ;  /* 0x0000000800b47308 */ /* 0x000eb40000002400 */
[----:B------:R-:W-:Y:S01]  /*f720*/  MUFU.TANH R171, R9 ;  /* 0x0000000900ab7308 */ /* 0x000fe20000002400 */
[----:B-1----:R-:W1:Y:S09]  /*f730*/  LDSM.16.M88.4 R4, [R213+0x800] ;  /* 0x00080000d504783b */ /* 0x002e720000000200 */
[----:B------:R-:W-:Y:S10]  /*f740*/  MUFU.TANH R176, R10 ;  /* 0x0000000a00b07308 */ /* 0x000ff40000002400 */
[----:B------:R3:W-:Y:S10]  /*f750*/  MUFU.TANH R178, R11 ;  /* 0x0000000b00b27308 */ /* 0x0007f40000002400 */
[----:B------:R-:W4:Y:S10]  /*f760*/  MUFU.TANH R16, R16 ;  /* 0x0000001000107308 */ /* 0x000f340000002400 */
[----:B------:R-:W-:Y:S01]  /*f770*/  MUFU.TANH R18, R18 ;  /* 0x0000001200127308 */ /* 0x000fe20000002400 */
[----:B---3--:R-:W3:Y:S01]  /*f780*/  LDSM.16.M88.4 R8, [R213+0x1000] ;  /* 0x00100000d508783b */ /* 0x008ee20000000200 */
[-C--:B-1----:R-:W-:Y:S08]  /*f790*/  HMMA.16816.F32 R20, R172, R4.reuse, R20 ;  /* 0x00000004ac14723c */ /* 0x082ff00000001814 */
[----:B------:R-:W1:Y:S01]  /*f7a0*/  MUFU.TANH R17, R17 ;  /* 0x0000001100117308 */ /* 0x000e620000002400 */
[C---:B------:R-:W-:Y:S09]  /*f7b0*/  HMMA.16816.F32 R24, R188.reuse, R4, R24 ;  /* 0x00000004bc18723c */ /* 0x040ff20000001818 */
[----:B------:R-:W-:Y:S01]  /*f7c0*/  MUFU.TANH R19, R19 ;  /* 0x0000001300137308 */ /* 0x000fe20000002400 */
[-C--:B------:R-:W-:Y:S08]  /*f7d0*/  HMMA.16816.F32 R28, R188, R6.reuse, R28 ;  /* 0x00000006bc1c723c */ /* 0x080ff0000000181c */
        /* <DEDUP_REMOVED lines=8> */
[----:B------:R-:W-:Y:S01]  /*f860*/  FMUL.FTZ R26, R26, c[0x0][0x320] ;  /* 0x0000c8001a1a7a20 */ /* 0x000fe20000410000 */
[-C--:B---3--:R-:W-:Y:S03]  /*f870*/  HMMA.16816.F32 R36, R172, R8.reuse, R36 ;  /* 0x00000008ac24723c */ /* 0x088fe60000001824 */
        /* <DEDUP_REMOVED lines=8> */
[-C--:B------:R-:W-:Y:S03]  /*f900*/  HMMA.16816.F32 R44, R188, R10.reuse, R44 ;  /* 0x0000000abc2c723c */ /* 0x080fe6000000182c */
[----:B------:R-:W-:Y:S02]  /*f910*/  FMUL.FTZ R33, R33, c[0x0][0x320] ;  /* 0x0000c80021217a20 */ /* 0x000fe40000410000 */
[----:B------:R-:W-:Y:S02]  /*f920*/  FMUL.FTZ R35, R35, c[0x0][0x320] ;  /* 0x0000c80023237a20 */ /* 0x000fe40000410000 */
[----:B------:R-:W-:Y:S01]  /*f930*/  FMUL.FTZ R36, R36, c[0x0][0x320] ;  /* 0x0000c80024247a20 */ /* 0x000fe20000410000 */
[C---:B------:R-:W-:Y:S01]  /*f940*/  HMMA.16816.F32 R48, R172.reuse, R10, R48 ;  /* 0x0000000aac30723c */ /* 0x040fe20000001830 */
[----:B------:R-:W-:Y:S01]  /*f950*/  MUFU.TANH R32, R32 ;  /* 0x0000002000207308 */ /* 0x000fe20000002400 */
[----:B------:R-:W3:Y:S02]  /*f960*/  LDSM.16.M88.4 R8, [R213+0x2000] ;  /* 0x00200000d508783b */ /* 0x000ee40000000200 */
        /* <DEDUP_REMOVED lines=8> */
[----:B------:R1:W-:Y:S01]  /*f9f0*/  MUFU.TANH R15, R23 ;  /* 0x00000017000f7308 */ /* 0x0003e20000002400 */
[----:B------:R-:W-:Y:S02]  /*fa00*/  FMUL.FTZ R42, R42, c[0x0][0x320] ;  /* 0x0000c8002a2a7a20 */ /* 0x000fe40000410000 */
[-C--:B------:R-:W-:Y:S04]  /*fa10*/  HMMA.16816.F32 R60, R188, R6.reuse, R60 ;  /* 0x00000006bc3c723c */ /* 0x080fe8000000183c */
[----:B------:R-:W-:Y:S02]  /*fa20*/  FMUL.FTZ R47, R47, c[0x0][0x320] ;  /* 0x0000c8002f2f7a20 */ /* 0x000fe40000410000 */
[----:B------:R-:W-:Y:S01]  /*fa30*/  FMUL.FTZ R44, R44, c[0x0][0x320] ;  /* 0x0000c8002c2c7a20 */ /* 0x000fe20000410000 */
[----:B------:R-:W-:Y:S01]  /*fa40*/  MUFU.TANH R34, R34 ;  /* 0x0000002200227308 */ /* 0x000fe20000002400 */
[C---:B------:R-:W-:Y:S01]  /*fa50*/  HMMA.16816.F32 R64, R172.reuse, R6, R64 ;  /* 0x00000006ac40723c */ /* 0x040fe20000001840 */
[----:B------:R-:W2:Y:S01]  /*fa60*/  LDSM.16.M88.4 R4, [R213+0x2800] ;  /* 0x00280000d504783b */ /* 0x000ea20000000200 */
[----:B------:R-:W-:Y:S04]  /*fa70*/  DEPBAR.LE SB0, 0x0 ;  /* 0x000080000000791a */ /* 0x000fe80000000000 */
[----:B------:R-:W-:Y:S02]  /*fa80*/  FMUL.FTZ R54, R54, c[0x0][0x320] ;  /* 0x0000c80036367a20 */ /* 0x000fe40000410000 */
[----:B------:R-:W-:Y:S01]  /*fa90*/  FMUL.FTZ R55, R55, c[0x0][0x320] ;  /* 0x0000c80037377a20 */ /* 0x000fe20000410000 */
[----:B------:R-:W-:Y:S01]  /*faa0*/  MUFU.TANH R33, R33 ;  /* 0x0000002100217308 */ /* 0x000fe20000002400 */
[-C--:B---3--:R-:W-:Y:S01]  /*fab0*/  HMMA.16816.F32 R68, R172, R8.reuse, R68 ;  /* 0x00000008ac44723c */ /* 0x088fe20000001844 */
[----:B------:R-:W-:Y:S04]  /*fac0*/  BAR.SYNC.DEFER_BLOCKING 0x0 ;  /* 0x0000000000007b1d */ /* 0x000fe80000010000 */
[----:B------:R-:W-:Y:S02]  /*fad0*/  FMUL.FTZ R53, R53, c[0x0][0x320] ;  /* 0x0000c80035357a20 */ /* 0x000fe40000410000 */
[----:B------:R-:W-:Y:S01]  /*fae0*/  FMUL.FTZ R52, R52, c[0x0][0x320] ;  /* 0x0000c80034347a20 */ /* 0x000fe20000410000 */
[C---:B------:R-:W-:Y:S01]  /*faf0*/  HMMA.16816.F32 R72, R188.reuse, R8, R72 ;  /* 0x00000008bc48723c */ /* 0x040fe20000001848 */
[----:B------:R-:W-:Y:S01]  /*fb00*/  MUFU.TANH R35, R35 ;  /* 0x0000002300237308 */ /* 0x000fe20000002400 */
[----:B-1----:R-:W3:Y:S02]  /*fb10*/  LDL.64 R22, [R1+0x28] ;  /* 0x0000280001167983 */ /* 0x002ee40000100a00 */
[----:B------:R-:W-:Y:S02]  /*fb20*/  FMUL.FTZ R56, R56, c[0x0][0x320] ;  /* 0x0000c80038387a20 */ /* 0x000fe40000410000 */
[----:B------:R-:W-:Y:S02]  /*fb30*/  FMUL.FTZ R66, R66, c[0x0][0x320] ;  /* 0x0000c80042427a20 */ /* 0x000fe40000410000 */
[-C--:B------:R-:W-:Y:S03]  /*fb40*/  HMMA.16816.F32 R76, R188, R10.reuse, R76 ;  /* 0x0000000abc4c723c */ /* 0x080fe6000000184c */
[----:B------:R-:W-:Y:S01]  /*fb50*/  MUFU.TANH R194, R36 ;  /* 0x0000002400c27308 */ /* 0x000fe20000002400 */
[----:B------:R-:W-:Y:S02]  /*fb60*/  FMUL.FTZ R57, R57, c[0x0][0x320] ;  /* 0x0000c80039397a20 */ /* 0x000fe40000410000 */
[----:B------:R-:W-:Y:S02]  /*fb70*/  FMUL.FTZ R50, R50, c[0x0][0x320] ;  /* 0x0000c80032327a20 */ /* 0x000fe40000410000 */
[C---:B------:R-:W-:Y:S04]  /*fb80*/  HMMA.16816.F32 R80, R172.reuse, R10, R80 ;  /* 0x0000000aac50723c */ /* 0x040fe80000001850 */
[----:B------:R-:W-:Y:S01]  /*fb90*/  FMUL.FTZ R69, R69, c[0x0][0x320] ;  /* 0x0000c80045457a20 */ /* 0x000fe20000410000 */
[----:B------:R-:W-:Y:S01]  /*fba0*/  MUFU.TANH R199, R38 ;  /* 0x0000002600c77308 */ /* 0x000fe20000002400 */
[----:B------:R-:W-:Y:S02]  /*fbb0*/  FMUL.FTZ R70, R70, c[0x0][0x320] ;  /* 0x0000c80046467a20 */ /* 0x000fe40000410000 */
[-C--:B--2---:R-:W-:Y:S04]  /*fbc0*/  HMMA.16816.F32 R84, R172, R4.reuse, R84 ;  /* 0x00000004ac54723c */ /* 0x084fe80000001854 */
[----:B------:R-:W-:Y:S02]  /*fbd0*/  FMUL.FTZ R48, R48, c[0x0][0x320] ;  /* 0x0000c80030307a20 */ /* 0x000fe40000410000 */
[----:B------:R-:W-:Y:S01]  /*fbe0*/  FMUL.FTZ R51, R51, c[0x0][0x320] ;  /* 0x0000c80033337a20 */ /* 0x000fe20000410000 */
[----:B------:R-:W1:Y:S01]  /*fbf0*/  MUFU.TANH R3, R69 ;  /* 0x0000004500037308 */ /* 0x000e620000002400 */
[C---:B------:R-:W-:Y:S04]  /*fc00*/  HMMA.16816.F32 R88, R188.reuse, R4, R88 ;  /* 0x00000004bc58723c */ /* 0x040fe80000001858 */
[----:B------:R-:W-:Y:S02]  /*fc10*/  FMUL.FTZ R72, R72, c[0x0][0x320] ;  /* 0x0000c80048487a20 */ /* 0x000fe40000410000 */
[----:B------:R-:W-:Y:S01]  /*fc20*/  FMUL.FTZ R76, R76, c[0x0][0x320] ;  /* 0x0000c8004c4c7a20 */ /* 0x000fe20000410000 */
[----:B------:R-:W-:Y:S01]  /*fc30*/  FMNMX.FTZ R5, R180, R101, !PT ;  /* 0x00000065b4057209 */ /* 0x000fe20007810000 */
[-C--:B------:R-:W-:Y:S01]  /*fc40*/  HMMA.16816.F32 R92, R188, R6.reuse, R92 ;  /* 0x00000006bc5c723c */ /* 0x080fe2000000185c */
[----:B------:R-:W-:Y:S03]  /*fc50*/  MUFU.TANH R201, R44 ;  /* 0x0000002c00c97308 */ /* 0x000fe60000002400 */
[----:B------:R-:W-:Y:S01]  /*fc60*/  FMUL.FTZ R82, R82, c[0x0][0x320] ;  /* 0x0000c80052527a20 */ /* 0x000fe20000410000 */
[----:B----4-:R-:W-:Y:S01]  /*fc70*/  FMNMX.FTZ R4, R16, R0, !PT ;  /* 0x0000000010047209 */ /* 0x010fe20007810000 */
[----:B------:R-:W-:Y:S02]  /*fc80*/  FMUL.FTZ R80, R80, c[0x0][0x320] ;  /* 0x0000c80050507a20 */ /* 0x000fe40000410000 */
[----:B------:R-:W-:Y:S01]  /*fc90*/  FMUL.FTZ R83, R83, c[0x0][0x320] ;  /* 0x0000c80053537a20 */ /* 0x000fe20000410000 */
[----:B------:R-:W-:Y:S01]  /*fca0*/  FMNMX.FTZ R4, R17, R4, !PT ;  /* 0x0000000411047209 */ /* 0x000fe20007810000 */
[----:B------:R-:W-:Y:S01]  /*fcb0*/  HMMA.16816.F32 R96, R172, R6, R96 ;  /* 0x00000006ac60723c */ /* 0x000fe20000001860 */
[----:B------:R2:W-:Y:S03]  /*fcc0*/  MUFU.TANH R44, R72 ;  /* 0x00000048002c7308 */ /* 0x0005e60000002400 */
[----:B------:R-:W-:Y:S01]  /*fcd0*/  FMNMX.FTZ R4, R20, R4, !PT ;  /* 0x0000000414047209 */ /* 0x000fe20007810000 */
[----:B------:R-:W-:Y:S01]  /*fce0*/  FMUL.FTZ R81, R81, c[0x0][0x320] ;  /* 0x0000c80051517a20 */ /* 0x000fe20000410000 */
[----:B-1----:R-:W-:Y:S01]  /*fcf0*/  MOV R191, R3 ;  /* 0x0000000300bf7202 */ /* 0x002fe20000000f00 */
[----:B------:R-:W-:Y:S01]  /*fd00*/  FMUL.FTZ R86, R86, c[0x0][0x320] ;  /* 0x0000c80056567a20 */ /* 0x000fe20000410000 */
[----:B------:R-:W-:Y:S01]  /*fd10*/  FMNMX.FTZ R3, R177, R100, !PT ;  /* 0x00000064b1037209 */ /* 0x000fe20007810000 */
[----:B------:R-:W-:Y:S02]  /*fd20*/  FMUL.FTZ R84, R84, c[0x0][0x320] ;  /* 0x0000c80054547a20 */ /* 0x000fe40000410000 */
[----:B------:R-:W-:Y:S01]  /*fd30*/  MUFU.TANH R200, R39 ;  /* 0x0000002700c87308 */ /* 0x000fe20000002400 */
        /* <DEDUP_REMOVED lines=29> */
[----:B------:R-:W2:Y:S01]  /*ff10*/  MUFU.TANH R184, R48 ;  /* 0x0000003000b87308 */ /* 0x000ea20000002400 */
[----:B------:R-:W-:Y:S01]  /*ff20*/  FMUL.FTZ R96, R96, c[0x0][0x320] ;  /* 0x0000c80060607a20 */ /* 0x000fe20000410000 */
[----:B------:R-:W-:Y:S01]  /*ff30*/  FMNMX.FTZ R0, R199, R3, !PT ;  /* 0x00000003c7007209 */ /* 0x000fe20007810000 */
[----:B------:R-:W-:Y:S01]  /*ff40*/  FMUL.FTZ R61, R61, c[0x0][0x320] ;  /* 0x0000c8003d3d7a20 */ /* 0x000fe20000410000 */
[----:B-1----:R-:W3:Y:S01]  /*ff50*/  LDL.64 R36, [R1+0x20] ;  /* 0x0000200001247983 */ /* 0x002ee20000100a00 */
[----:B----4-:R-:W-:Y:S01]  /*ff60*/  FMNMX.FTZ R72, R195, R72, !PT ;  /* 0x00000048c3487209 */ /* 0x010fe20007810000 */
[----:B------:R-:W-:Y:S01]  /*ff70*/  FMUL.FTZ R73, R73, c[0x0][0x320] ;  /* 0x0000c80049497a20 */ /* 0x000fe20000410000 */
[----:B------:R-:W-:Y:S01]  /*ff80*/  FMNMX.FTZ R0, R200, R0, !PT ;  /* 0x00000000c8007209 */ /* 0x000fe20007810000 */
[----:B------:R-:W-:Y:S02]  /*ff90*/  FMUL.FTZ R77, R77, c[0x0][0x320] ;  /* 0x0000c8004d4d7a20 */ /* 0x000fe40000410000 */
[----:B------:R-:W1:Y:S01]  /*ffa0*/  MUFU.TANH R198, R51 ;  /* 0x0000003300c67308 */ /* 0x000e620000002400 */
[----:B------:R-:W-:Y:S02]  /*ffb0*/  FMUL.FTZ R74, R74, c[0x0][0x320] ;  /* 0x0000c8004a4a7a20 */ /* 0x000fe40000410000 */
[----:B------:R-:W-:Y:S01]  /*ffc0*/  FMUL.FTZ R92, R92, c[0x0][0x320] ;  /* 0x0000c8005c5c7a20 */ /* 0x000fe20000410000 */
[----:B------:R-:W-:Y:S01]  /*ffd0*/  FMNMX.FTZ R0, R197, R0, !PT ;  /* 0x00000000c5007209 */ /* 0x000fe20007810000 */
[----:B------:R-:W-:Y:S02]  /*ffe0*/  FMUL.FTZ R79, R79, c[0x0][0x320] ;  /* 0x0000c8004f4f7a20 */ /* 0x000fe40000410000 */
[----:B------:R-:W-:Y:S02]  /*fff0*/  FMUL.FTZ R99, R99, c[0x0][0x320] ;  /* 0x0000c80063637a20 */ /* 0x000fe40000410000 */
[----:B------:R-:W-:Y:S01]  /*10000*/  FMUL.FTZ R64, R64, c[0x0][0x320] ;  /* 0x0000c80040407a20 */ /* 0x000fe20000410000 */
[----:B------:R4:W-:Y:S01]  /*10010*/  MUFU.TANH R239, R74 ;  /* 0x0000004a00ef7308 */ /* 0x0009e20000002400 */
[----:B------:R-:W-:Y:S02]  /*10020*/  FMUL.FTZ R75, R75, c[0x0][0x320] ;  /* 0x0000c8004b4b7a20 */ /* 0x000fe40000410000 */
[----:B------:R-:W-:Y:S01]  /*10030*/  FMUL.FTZ R65, R65, c[0x0][0x320] ;  /* 0x0000c80041417a20 */ /* 0x000fe20000410000 */
[----:B--2---:R-:W-:Y:S01]  /*10040*/  FMNMX.FTZ R72, R184, R72, !PT ;  /* 0x00000048b8487209 */ /* 0x004fe20007810000 */
        /* <DEDUP_REMOVED lines=12> */
[----:B------:R-:W-:Y:S02]  /*10110*/  FMUL.FTZ R78, R78, c[0x0][0x320] ;  /* 0x0000c8004e4e7a20 */ /* 0x000fe40000410000 */
[----:B----4-:R-:W-:Y:S02]  /*10120*/  FMUL.FTZ R74, R94, c[0x0][0x320] ;  /* 0x0000c8005e4a7a20 */ /* 0x010fe40000410000 */
[----:B------:R-:W-:Y:S02]  /*10130*/  FMUL.FTZ R25, R25, c[0x0][0x320] ;  /* 0x0000c80019197a20 */ /* 0x000fe40000410000 */
[----:B------:R-:W-:Y:S01]  /*10140*/  FMUL.FTZ R28, R28, c[0x0][0x320] ;  /* 0x0000c8001c1c7a20 */ /* 0x000fe20000410000 */
[----:B------:R-:W4:Y:S01]  /*10150*/  MUFU.TANH R228, R54 ;  /* 0x0000003600e47308 */ /* 0x000f220000002400 */
[----:B------:R-:W-:Y:S01]  /*10160*/  FMUL.FTZ R29, R29, c[0x0][0x320] ;  /* 0x0000c8001d1d7a20 */ /* 0x000fe20000410000 */
[----:B--2---:R-:W-:Y:S08]  /*10170*/  FMNMX.FTZ R72, R183, R72, !PT ;  /* 0x00000048b7487209 */ /* 0x004ff00007810000 */
[----:B------:R-:W2:Y:S01]  /*10180*/  MUFU.TANH R52, R52 ;  /* 0x0000003400347308 */ /* 0x000ea20000002400 */
[----:B-1----:R-:W-:Y:S09]  /*10190*/  MOV R190, R238 ;  /* 0x000000ee00be7202 */ /* 0x002ff20000000f00 */
[----:B------:R-:W-:Y:S01]  /*101a0*/  MUFU.TANH R226, R40 ;  /* 0x0000002800e27308 */ /* 0x000fe20000002400 */
[----:B----4-:R-:W-:Y:S09]  /*101b0*/  FMNMX.FTZ R0, R228, R0, !PT ;  /* 0x00000000e4007209 */ /* 0x010ff20007810000 */
[----:B------:R-:W1:Y:S01]  /*101c0*/  MUFU.TANH R40, R55 ;  /* 0x0000003700287308 */ /* 0x000e620000002400 */
[----:B--2---:R-:W-:Y:S09]  /*101d0*/  FMNMX.FTZ R72, R52, R72, !PT ;  /* 0x0000004834487209 */ /* 0x004ff20007810000 */
[----:B------:R-:W2:Y:S10]  /*101e0*/  MUFU.TANH R24, R24 ;  /* 0x0000001800187308 */ /* 0x000eb40000002400 */
[----:B------:R-:W4:Y:S01]  /*101f0*/  MUFU.TANH R234, R53 ;  /* 0x0000003500ea7308 */ /* 0x000f220000002400 */
[----:B-1----:R-:W-:Y:S09]  /*10200*/  FMNMX.FTZ R0, R40, R0, !PT ;  /* 0x0000000028007209 */ /* 0x002ff20007810000 */
[----:B------:R-:W1:Y:S01]  /*10210*/  MUFU.TANH R221, R66 ;  /* 0x0000004200dd7308 */ /* 0x000e620000002400 */
[----:B--2---:R-:W-:Y:S09]  /*10220*/  FMNMX.FTZ R4, R24, R5, !PT ;  /* 0x0000000518047209 */ /* 0x004ff20007810000 */
[----:B------:R-:W2:Y:S01]  /*10230*/  MUFU.TANH R25, R25 ;  /* 0x0000001900197308 */ /* 0x000ea20000002400 */
[----:B----4-:R-:W-:Y:S09]  /*10240*/  FMNMX.FTZ R72, R234, R72, !PT ;  /* 0x00000048ea487209 */ /* 0x010ff20007810000 */
        /* <DEDUP_REMOVED lines=14> */
[----:B------:R-:W-:Y:S01]  /*10330*/  MUFU.TANH R237, R43 ;  /* 0x0000002b00ed7308 */ /* 0x000fe20000002400 */
[----:B--2---:R-:W-:Y:S02]  /*10340*/  FMNMX.FTZ R3, R29, R4, !PT ;  /* 0x000000041d037209 */ /* 0x004fe40007810000 */
[----:B------:R-:W-:Y:S02]  /*10350*/  FMNMX.FTZ R4, R176, R102, !PT ;  /* 0x00000066b0047209 */ /* 0x000fe40007810000 */
[----:B------:R-:W-:Y:S05]  /*10360*/  FMNMX.FTZ R3, R226, R3, !PT ;  /* 0x00000003e2037209 */ /* 0x000fea0007810000 */
[----:B------:R-:W1:Y:S01]  /*10370*/  MUFU.TANH R43, R71 ;  /* 0x00000047002b7308 */ /* 0x000e620000002400 */
[----:B---3--:R-:W-:Y:S02]  /*10380*/  MOV R23, c[0x0][0x1e4] ;  /* 0x0000790000177a02 */ /* 0x008fe40000000f00 */
[----:B------:R-:W-:Y:S02]  /*10390*/  FMNMX.FTZ R4, R178, R4, !PT ;  /* 0x00000004b2047209 */ /* 0x000fe40007810000 */
[----:B----4-:R-:W-:Y:S04]  /*103a0*/  FMNMX.FTZ R72, R51, R72, !PT ;  /* 0x0000004833487209 */ /* 0x010fe80007810000 */
[----:B------:R-:W-:Y:S01]  /*103b0*/  FMNMX.FTZ R72, R191, R72, !PT ;  /* 0x00000048bf487209 */ /* 0x000fe20007810000 */
[----:B------:R-:W2:Y:S10]  /*103c0*/  MUFU.TANH R230, R82 ;  /* 0x0000005200e67308 */ /* 0x000eb40000002400 */
[----:B------:R-:W3:Y:S01]  /*103d0*/  MUFU.TANH R14, R14 ;  /* 0x0000000e000e7308 */ /* 0x000ee20000002400 */
[----:B-1----:R-:W-:Y:S09]  /*103e0*/  FMNMX.FTZ R0, R43, R0, !PT ;  /* 0x000000002b007209 */ /* 0x002ff20007810000 */
[----:B------:R-:W1:Y:S01]  /*103f0*/  MUFU.TANH R219, R80 ;  /* 0x0000005000db7308 */ /* 0x000e620000002400 */
[----:B--2---:R-:W-:Y:S09]  /*10400*/  FMNMX.FTZ R0, R230, R0, !PT ;  /* 0x00000000e6007209 */ /* 0x004ff20007810000 */
[----:B------:R-:W2:Y:S01]  /*10410*/  MUFU.TANH R236, R46 ;  /* 0x0000002e00ec7308 */ /* 0x000ea20000002400 */
[----:B---3--:R-:W-:Y:S04]  /*10420*/  FMNMX.FTZ R4, R14, R4, !PT ;  /* 0x000000040e047209 */ /* 0x008fe80007810000 */
[----:B------:R-:W-:Y:S05]  /*10430*/  FMNMX.FTZ R4, R179, R4, !PT ;  /* 0x00000004b3047209 */ /* 0x000fea0007810000 */
[----:B------:R-:W3:Y:S01]  /*10440*/  MUFU.TANH R46, R83 ;  /* 0x00000053002e7308 */ /* 0x000ee20000002400 */
[----:B-1----:R-:W-:Y:S09]  /*10450*/  FMNMX.FTZ R72, R219, R72, !PT ;  /* 0x00000048db487209 */ /* 0x002ff20007810000 */
[----:B------:R-:W1:Y:S01]  /*10460*/  MUFU.TANH R204, R81 ;  /* 0x0000005100cc7308 */ /* 0x000e620000002400 */
[----:B--2---:R-:W-:Y:S09]  /*10470*/  MOV R48, R236 ;  /* 0x000000ec00307202 */ /* 0x004ff20000000f00 */
[----:B------:R-:W2:Y:S01]  /*10480*/  MUFU.TANH R220, R86 ;  /* 0x0000005600dc7308 */ /* 0x000ea20000002400 */
[----:B---3--:R-:W-:Y:S09]  /*10490*/  FMNMX.FTZ R0, R46, R0, !PT ;  /* 0x000000002e007209 */ /* 0x008ff20007810000 */
[----:B------:R-:W3:Y:S01]  /*104a0*/  MUFU.TANH R182, R26 ;  /* 0x0000001a00b67308 */ /* 0x000ee20000002400 */
[----:B-1----:R-:W-:Y:S09]  /*104b0*/  FMNMX.FTZ R72, R204, R72, !PT ;  /* 0x00000048cc487209 */ /* 0x002ff20007810000 */
[----:B------:R-:W1:Y:S01]  /*104c0*/  MUFU.TANH R202, R41 ;  /* 0x0000002900ca7308 */ /* 0x000e620000002400 */
[----:B--2---:R-:W-:Y:S09]  /*104d0*/  FMNMX.FTZ R0, R220, R0, !PT ;  /* 0x00000000dc007209 */ /* 0x004ff20007810000 */
[----:B------:R-:W2:Y:S01]  /*104e0*/  MUFU.TANH R208, R84 ;  /* 0x0000005400d07308 */ /* 0x000ea20000002400 */
[----:B---3--:R-:W-:Y:S09]  /*104f0*/  FMNMX.FTZ R4, R182, R4, !PT ;  /* 0x00000004b6047209 */ /* 0x008ff20007810000 */
[----:B------:R-:W-:Y:S01]  /*10500*/  MUFU.TANH R196, R31 ;  /* 0x0000001f00c47308 */ /* 0x000fe20000002400 */
[----:B-1----:R-:W-:Y:S04]  /*10510*/  FMNMX.FTZ R3, R202, R3, !PT ;  /* 0x00000003ca037209 */ /* 0x002fe80007810000 */
[----:B------:R-:W-:Y:S05]  /*10520*/  FMNMX.FTZ R3, R201, R3, !PT ;  /* 0x00000003c9037209 */ /* 0x000fea0007810000 */
[----:B------:R-:W1:Y:S01]  /*10530*/  MUFU.TANH R31, R87 ;  /* 0x00000057001f7308 */ /* 0x000e620000002400 */
[----:B--2---:R-:W-:Y:S09]  /*10540*/  FMNMX.FTZ R72, R208, R72, !PT ;  /* 0x00000048d0487209 */ /* 0x004ff20007810000 */
[----:B------:R-:W2:Y:S10]  /*10550*/  MUFU.TANH R192, R27 ;  /* 0x0000001b00c07308 */ /* 0x000eb40000002400 */
[----:B------:R-:W-:Y:S01]  /*10560*/  MUFU.TANH R41, R42 ;  /* 0x0000002a00297308 */ /* 0x000fe20000002400 */
[----:B-1----:R-:W-:Y:S09]  /*10570*/  FMNMX.FTZ R0, R31, R0, !PT ;  /* 0x000000001f007209 */ /* 0x002ff20007810000 */
[----:B------:R-:W1:Y:S01]  /*10580*/  MUFU.TANH R42, R85 ;  /* 0x00000055002a7308 */ /* 0x000e620000002400 */
[----:B--2---:R-:W-:Y:S09]  /*10590*/  FMNMX.FTZ R4, R192, R4, !PT ;  /* 0x00000004c0047209 */ /* 0x004ff20007810000 */
        /* <DEDUP_REMOVED lines=8> */
[----:B------:R3:W4:Y:S01]  /*10620*/  MUFU.TANH R175, R99 ;  /* 0x0000006300af7308 */ /* 0x0007220000002400 */
[----:B------:R-:W-:Y:S02]  /*10630*/  FMNMX.FTZ R4, R41, R4, !PT ;  /* 0x0000000429047209 */ /* 0x000fe40007810000 */
[----:B-1----:R-:W-:Y:S02]  /*10640*/  FMNMX.FTZ R3, R30, R3, !PT ;  /* 0x000000031e037209 */ /* 0x002fe40007810000 */
[----:B------:R-:W-:Y:S05]  /*10650*/  MOV R45, R237 ;  /* 0x000000ed002d7202 */ /* 0x000fea0000000f00 */
[----:B------:R-:W1:Y:S01]  /*10660*/  MUFU.TANH R218, R56 ;  /* 0x0000003800da7308 */ /* 0x000e620000002400 */
[----:B------:R-:W-:Y:S02]  /*10670*/  FMNMX.FTZ R4, R45, R4, !PT ;  /* 0x000000042d047209 */ /* 0x000fe40007810000 */
[----:B--2---:R-:W-:Y:S02]  /*10680*/  FMNMX.FTZ R72, R173, R72, !PT ;  /* 0x00000048ad487209 */ /* 0x004fe40007810000 */
[----:B------:R-:W-:Y:S05]  /*10690*/  FMNMX.FTZ R4, R48, R4, !PT ;  /* 0x0000000430047209 */ /* 0x000fea0007810000 */
[----:B------:R-:W2:Y:S01]  /*106a0*/  MUFU.TANH R172, R97 ;  /* 0x0000006100ac7308 */ /* 0x000ea20000002400 */
[----:B---3--:R-:W-:Y:S02]  /*106b0*/  MOV R99, R239 ;  /* 0x000000ef00637202 */ /* 0x008fe40000000f00 */
[----:B----4-:R-:W-:Y:S07]  /*106c0*/  FMNMX.FTZ R0, R175, R0, !PT ;  /* 0x00000000af007209 */ /* 0x010fee0007810000 */
[----:B------:R-:W3:Y:S01]  /*106d0*/  MUFU.TANH R224, R57 ;  /* 0x0000003900e07308 */ /* 0x000ee20000002400 */
[----:B------:R-:W4:Y:S01]  /*106e0*/  SHFL.BFLY PT, R71, R0, 0x2, 0x1f ;  /* 0x0c401f0000477f89 */ /* 0x000f2200000e0000 */
[----:B-1----:R-:W-:Y:S08]  /*106f0*/  FMNMX.FTZ R3, R218, R3, !PT ;  /* 0x00000003da037209 */ /* 0x002ff00007810000 */
[----:B------:R-:W1:Y:S01]  /*10700*/  MUFU.TANH R233, R60 ;  /* 0x0000003c00e97308 */ /* 0x000e620000002400 */
[----:B--2---:R-:W-:Y:S05]  /*10710*/  FMNMX.FTZ R72, R172, R72, !PT ;  /* 0x00000048ac487209 */ /* 0x004fea0007810000 */
[----:B------:R-:W2:Y:S04]  /*10720*/  SHFL.BFLY PT, R5, R72, 0x2, 0x1f ;  /* 0x0c401f0048057f89 */ /* 0x000ea800000e0000 */
[----:B------:R-:W2:Y:S01]  /*10730*/  MUFU.TANH R225, R47 ;  /* 0x0000002f00e17308 */ /* 0x000ea20000002400 */
[----:B---3--:R-:W-:Y:S02]  /*10740*/  FMNMX.FTZ R3, R224, R3, !PT ;  /* 0x00000003e0037209 */ /* 0x008fe40007810000 */
[----:B----4-:R-:W-:Y:S07]  /*10750*/  FMNMX.FTZ R71, R0, R71, !PT ;  /* 0x0000004700477209 */ /* 0x010fee0007810000 */
[----:B------:R-:W3:Y:S01]  /*10760*/  MUFU.TANH R235, R61 ;  /* 0x0000003d00eb7308 */ /* 0x000ee20000002400 */
[----:B-1----:R-:W-:Y:S09]  /*10770*/  FMNMX.FTZ R3, R233, R3, !PT ;  /* 0x00000003e9037209 */ /* 0x002ff20007810000 */
[----:B------:R-:W1:Y:S01]  /*10780*/  MUFU.TANH R229, R58 ;  /* 0x0000003a00e57308 */ /* 0x000e620000002400 */
[----:B--2---:R-:W-:Y:S02]  /*10790*/  FMNMX.FTZ R72, R72, R5, !PT ;  /* 0x0000000548487209 */ /* 0x004fe40007810000 */
[----:B------:R-:W-:Y:S01]  /*107a0*/  MOV R50, R225 ;  /* 0x000000e100327202 */ /* 0x000fe20000000f00 */
[----:B------:R-:W2:Y:S01]  /*107b0*/  SHFL.BFLY PT, R5, R71, 0x1, 0x1f ;  /* 0x0c201f0047057f89 */ /* 0x000ea200000e0000 */
[----:B------:R-:W-:Y:S02]  /*107c0*/  IADD3 R225, R103, -0x1, RZ ;  /* 0xffffffff67e17810 */ /* 0x000fe40007ffe0ff */
[----:B------:R-:W-:Y:S03]  /*107d0*/  FMNMX.FTZ R4, R50, R4, !PT ;  /* 0x0000000432047209 */ /* 0x000fe60007810000 */
[----:B------:R-:W4:Y:S01]  /*107e0*/  MUFU.TANH R231, R73 ;  /* 0x0000004900e77308 */ /* 0x000f220000002400 */
[----:B---3--:R-:W-:Y:S01]  /*107f0*/  MOV R94, R235 ;  /* 0x000000eb005e7202 */ /* 0x008fe20000000f00 */
[----:B------:R-:W3:Y:S01]  /*10800*/  SHFL.BFLY PT, R7, R72, 0x1, 0x1f ;  /* 0x0c201f0048077f89 */ /* 0x000ee200000e0000 */
[----:B------:R-:W-:Y:S07]  /*10810*/  FMNMX.FTZ R3, R235, R3, !PT ;  /* 0x00000003eb037209 */ /* 0x000fee0007810000 */
[----:B------:R-:W3:Y:S01]  /*10820*/  MUFU.TANH R232, R59 ;  /* 0x0000003b00e87308 */ /* 0x000ee20000002400 */
[----:B------:R-:W-:Y:S02]  /*10830*/  FMNMX.FTZ R3, R44, R3, !PT ;  /* 0x000000032c037209 */ /* 0x000fe40007810000 */
[----:B-1----:R-:W-:Y:S07]  /*10840*/  FMNMX.FTZ R4, R229, R4, !PT ;  /* 0x00000004e5047209 */ /* 0x002fee0007810000 */
[----:B------:R-:W1:Y:S01]  /*10850*/  MUFU.TANH R222, R76 ;  /* 0x0000004c00de7308 */ /* 0x000e620000002400 */
[----:B--2---:R-:W-:Y:S02]  /*10860*/  FMNMX.FTZ R71, R71, R5, !PT ;  /* 0x0000000547477209 */ /* 0x004fe40007810000 */
[----:B----4-:R-:W-:Y:S02]  /*10870*/  FMNMX.FTZ R3, R231, R3, !PT ;  /* 0x00000003e7037209 */ /* 0x010fe40007810000 */
[----:B---3--:R-:W-:Y:S05]  /*10880*/  FMNMX.FTZ R72, R72, R7, !PT ;  /* 0x0000000748487209 */ /* 0x008fea0007810000 */
[----:B------:R-:W2:Y:S01]  /*10890*/  MUFU.TANH R215, R77 ;  /* 0x0000004d00d77308 */ /* 0x000ea20000002400 */
[----:B------:R-:W-:Y:S09]  /*108a0*/  FMNMX.FTZ R4, R232, R4, !PT ;  /* 0x00000004e8047209 */ /* 0x000ff20007810000 */
[----:B------:R2:W-:Y:S01]  /*108b0*/  MUFU.TANH R26, R93 ;  /* 0x0000005d001a7308 */ /* 0x0005e20000002400 */
[----:B-1----:R-:W-:Y:S09]  /*108c0*/  FMNMX.FTZ R3, R222, R3, !PT ;  /* 0x00000003de037209 */ /* 0x002ff20007810000 */
[----:B------:R-:W1:Y:S10]  /*108d0*/  MUFU.TANH R206, R62 ;  /* 0x0000003e00ce7308 */ /* 0x000e740000002400 */
[----:B------:R-:W3:Y:S01]  /*108e0*/  MUFU.TANH R205, R63 ;  /* 0x0000003f00cd7308 */ /* 0x000ee20000002400 */
[----:B--2---:R-:W-:Y:S04]  /*108f0*/  MOV R93, R215 ;  /* 0x000000d7005d7202 */ /* 0x004fe80000000f00 */
[----:B------:R-:W-:Y:S05]  /*10900*/  FMNMX.FTZ R3, R93, R3, !PT ;  /* 0x000000035d037209 */ /* 0x000fea0007810000 */
[----:B------:R-:W2:Y:S01]  /*10910*/  MUFU.TANH R174, R88 ;  /* 0x0000005800ae7308 */ /* 0x000ea20000002400 */
[----:B-1----:R-:W-:Y:S09]  /*10920*/  FMNMX.FTZ R0, R206, R4, !PT ;  /* 0x00000004ce007209 */ /* 0x002ff20007810000 */
[----:B------:R-:W1:Y:S01]  /*10930*/  MUFU.TANH R47, R89 ;  /* 0x00000059002f7308 */ /* 0x000e620000002400 */
[----:B---3--:R-:W-:Y:S04]  /*10940*/  FMNMX.FTZ R0, R205, R0, !PT ;  /* 0x00000000cd007209 */ /* 0x008fe80007810000 */
[----:B------:R-:W-:Y:S01]  /*10950*/  FMNMX.FTZ R4, R99, R0, !PT ;  /* 0x0000000063047209 */ /* 0x000fe20007810000 */
[----:B------:R-:W-:Y:S04]  /*10960*/  FMUL.FTZ R0, R95, c[0x0][0x320] ;  /* 0x0000c8005f007a20 */ /* 0x000fe80000410000 */
[----:B------:R-:W3:Y:S01]  /*10970*/  MUFU.TANH R27, R92 ;  /* 0x0000005c001b7308 */ /* 0x000ee20000002400 */
[----:B------:R-:W-:Y:S02]  /*10980*/  MOV R95, R234 ;  /* 0x000000ea005f7202 */ /* 0x000fe40000000f00 */
[----:B------:R-:W-:Y:S02]  /*10990*/  FMNMX.FTZ R4, R190, R4, !PT ;  /* 0x00000004be047209 */ /* 0x000fe40007810000 */
[----:B--2---:R-:W-:Y:S05]  /*109a0*/  FMNMX.FTZ R3, R174, R3, !PT ;  /* 0x00000003ae037209 */ /* 0x004fea0007810000 */
[----:B------:R2:W-:Y:S01]  /*109b0*/  MUFU.TANH R75, R0 ;  /* 0x00000000004b7308 */ /* 0x0005e20000002400 */
[----:B-1----:R-:W-:Y:S09]  /*109c0*/  FMNMX.FTZ R3, R47, R3, !PT ;  /* 0x000000032f037209 */ /* 0x002ff20007810000 */
[----:B------:R-:W1:Y:S01]  /*109d0*/  MUFU.TANH R98, R78 ;  /* 0x0000004e00627308 */ /* 0x000e620000002400 */
[----:B---3--:R-:W-:Y:S02]  /*109e0*/  FMNMX.FTZ R3, R27, R3, !PT ;  /* 0x000000031b037209 */ /* 0x008fe40007810000 */
[----:B------:R-:W-:Y:S02]  /*109f0*/  MOV R92, R226 ;  /* 0x000000e2005c7202 */ /* 0x000fe40000000f00 */
[----:B------:R-:W-:Y:S05]  /*10a00*/  FMNMX.FTZ R3, R26, R3, !PT ;  /* 0x000000031a037209 */ /* 0x000fea0007810000 */
[----:B------:R-:W3:Y:S01]  /*10a10*/  MUFU.TANH R96, R79 ;  /* 0x0000004f00607308 */ /* 0x000ee20000002400 */
[----:B------:R-:W4:Y:S01]  /*10a20*/  SHFL.BFLY PT, R6, R3, 0x2, 0x1f ;  /* 0x0c401f0003067f89 */ /* 0x000f2200000e0000 */
[----:B--2---:R-:W-:Y:S04]  /*10a30*/  FADD.FTZ R0, -R72, R2 ;  /* 0x0000000248007221 */ /* 0x004fe80000010100 */
[----:B------:R-:W-:Y:S04]  /*10a40*/  FMUL.FTZ R2, R0, c[0x0][0x2d0] ;  /* 0x0000b40000027a20 */ /* 0x000fe80000410000 */
[----:B------:R-:W2:Y:S01]  /*10a50*/  MUFU.TANH R215, R90 ;  /* 0x0000005a00d77308 */ /* 0x000ea20000002400 */
[----:B-1----:R-:W-:Y:S09]  /*10a60*/  FMNMX.FTZ R4, R98, R4, !PT ;  /* 0x0000000462047209 */ /* 0x002ff20007810000 */
[----:B------:R-:W1:Y:S01]  /*10a70*/  MUFU.TANH R97, R91 ;  /* 0x0000005b00617308 */ /* 0x000e620000002400 */
[----:B---3--:R-:W-:Y:S02]  /*10a80*/  FMNMX.FTZ R4, R96, R4, !PT ;  /* 0x0000000460047209 */ /* 0x008fe40007810000 */
[----:B----4-:R-:W-:Y:S02]  /*10a90*/  FMNMX.FTZ R3, R3, R6, !PT ;  /* 0x0000000603037209 */ /* 0x010fe40007810000 */
[----:B------:R-:W-:Y:S05]  /*10aa0*/  @P0 SHF.R.S32.HI R6, RZ, 0x1f, R225 ;  /* 0x0000001fff060819 */ /* 0x000fea00000114e1 */
[----:B------:R-:W3:Y:S01]  /*10ab0*/  MUFU.TANH R74, R74 ;  /* 0x0000004a004a7308 */ /* 0x000ee20000002400 */
[----:B------:R-:W4:Y:S01]  /*10ac0*/  SHFL.BFLY PT, R70, R3, 0x1, 0x1f ;  /* 0x0c201f0003467f89 */ /* 0x000f2200000e0000 */
[----:B--2---:R-:W-:Y:S01]  /*10ad0*/  FMNMX.FTZ R4, R215, R4, !PT ;  /* 0x00000004d7047209 */ /* 0x004fe20007810000 */
[----:B------:R-:W-:Y:S04]  /*10ae0*/  @P0 IMAD R6, R6, c[0x0][0x1e0], RZ ;  /* 0x0000780006060a24 */ /* 0x000fe800078e02ff */
[----:B------:R-:W-:Y:S03]  /*10af0*/  @P0 IMAD R6, R225, c[0x0][0x1e4], R6 ;  /* 0x00007900e1060a24 */ /* 0x000fe600078e0206 */
[----:B------:R2:W2:Y:S01]  /*10b00*/  MUFU.EX2 R73, R2 ;  /* 0x0000000200497308 */ /* 0x0004a20000000800 */
[----:B-1----:R-:W-:Y:S04]  /*10b10*/  FMNMX.FTZ R0, R97, R4, !PT ;  /* 0x0000000461007209 */ /* 0x002fe80007810000 */
[----:B---3--:R-:W-:Y:S02]  /*10b20*/  FMNMX.FTZ R0, R74, R0, !PT ;  /* 0x000000004a007209 */ /* 0x008fe40007810000 */
[----:B----4-:R-:W-:Y:S02]  /*10b30*/  FMNMX.FTZ R70, R3, R70, !PT ;  /* 0x0000004603467209 */ /* 0x010fe40007810000 */
[----:B------:R-:W-:Y:S05]  /*10b40*/  FMNMX.FTZ R0, R75, R0, !PT ;  /* 0x000000004b007209 */ /* 0x000fea0007810000 */
[----:B------:R-:W1:Y:S01]  /*10b50*/  SHFL.BFLY PT, R3, R0, 0x2, 0x1f ;  /* 0x0c401f0000037f89 */ /* 0x000e6200000e0000 */
[----:B--2---:R-:W-:Y:S02]  /*10b60*/  FADD.FTZ R2, -R71, R100 ;  /* 0x0000006447027221 */ /* 0x004fe40000010100 */
[----:B------:R-:W-:Y:S02]  /*10b70*/  FMUL.FTZ R100, R72, c[0x0][0x2d0] ;  /* 0x0000b40048647a20 */ /* 0x000fe40000410000 */
[----:B------:R-:W-:Y:S02]  /*10b80*/  FMUL.FTZ R2, R2, c[0x0][0x2d0] ;  /* 0x0000b40002027a20 */ /* 0x000fe40000410000 */
[--C-:B------:R-:W-:Y:S01]  /*10b90*/  FFMA.FTZ R4, R169, c[0x0][0x2d0], -R100.reuse ;  /* 0x0000b400a9047a23 */ /* 0x100fe20000010864 */
[----:B------:R-:W-:Y:S01]  /*10ba0*/  MOV R169, R47 ;  /* 0x0000002f00a97202 */ /* 0x000fe20000000f00 */
[----:B------:R2:W-:Y:S01]  /*10bb0*/  MUFU.EX2 R69, R2 ;  /* 0x0000000200457308 */ /* 0x0005e20000000800 */
[--C-:B------:R-:W-:Y:S09]  /*10bc0*/  FFMA.FTZ R56, R183, c[0x0][0x2d0], -R100.reuse ;  /* 0x0000b400b7387a23 */ /* 0x100ff20000010864 */
[----:B------:R-:W-:Y:S01]  /*10bd0*/  MUFU.EX2 R246, R4 ;  /* 0x0000000400f67308 */ /* 0x000fe20000000800 */
[----:B-1----:R-:W-:Y:S01]  /*10be0*/  FMNMX.FTZ R0, R0, R3, !PT ;  /* 0x0000000300007209 */ /* 0x002fe20007810000 */
[--C-:B------:R-:W-:Y:S02]  /*10bf0*/  FFMA.FTZ R3, R17, c[0x0][0x2d0], -R100.reuse ;  /* 0x0000b40011037a23 */ /* 0x100fe40000010864 */
[----:B------:R-:W-:Y:S01]  /*10c00*/  FMUL.FTZ R17, R73, R117 ;  /* 0x0000007549117220 */ /* 0x000fe20000410000 */
[----:B------:R-:W-:Y:S05]  /*10c10*/  MOV R117, R229 ;  /* 0x000000e500757202 */ /* 0x000fea0000000f00 */
[----:B------:R1:W-:Y:S01]  /*10c20*/  MUFU.EX2 R252, R3 ;  /* 0x0000000300fc7308 */ /* 0x0003e20000000800 */
[----:B--2---:R-:W-:Y:S02]  /*10c30*/  FADD.FTZ R2, -R70, R101 ;  /* 0x0000006546027221 */ /* 0x004fe40000010100 */
[----:B------:R-:W-:Y:S02]  /*10c40*/  FMUL.FTZ R101, R71, c[0x0][0x2d0] ;  /* 0x0000b40047657a20 */ /* 0x000fe40000410000 */
[----:B------:R-:W-:Y:S02]  /*10c50*/  FMUL.FTZ R2, R2, c[0x0][0x2d0] ;  /* 0x0000b40002027a20 */ /* 0x000fe40000410000 */
[--C-:B------:R-:W-:Y:S03]  /*10c60*/  FFMA.FTZ R60, R199, c[0x0][0x2d0], -R101.reuse ;  /* 0x0000b400c73c7a23 */ /* 0x100fe60000010865 */
[----:B------:R2:W3:Y:S01]  /*10c70*/  MUFU.EX2 R68, R2 ;  /* 0x0000000200447308 */ /* 0x0004e20000000800 */
[--C-:B-1----:R-:W-:Y:S01]  /*10c80*/  FFMA.FTZ R3, R177, c[0x0][0x2d0], -R101.reuse ;  /* 0x0000b400b1037a23 */ /* 0x102fe20000010865 */
[----:B------:R-:W-:Y:S08]  /*10c90*/  MOV R177, R31 ;  /* 0x0000001f00b17202 */ /* 0x000ff00000000f00 */
[----:B------:R1:W-:Y:S01]  /*10ca0*/  MUFU.EX2 R244, R3 ;  /* 0x0000000300f47308 */ /* 0x0003e20000000800 */
[--C-:B--2---:R-:W-:Y:S01]  /*10cb0*/  FFMA.FTZ R2, R168, c[0x0][0x2d0], -R100.reuse ;  /* 0x0000b400a8027a23 */ /* 0x104fe20000010864 */
[----:B------:R-:W-:Y:S01]  /*10cc0*/  MOV R168, R27 ;  /* 0x0000001b00a87202 */ /* 0x000fe20000000f00 */
[C---:B---3--:R-:W-:Y:S07]  /*10cd0*/  FMUL.FTZ R57, R68.reuse, R157 ;  /* 0x0000009d44397220 */ /* 0x048fee0000410000 */
[----:B------:R2:W3:Y:S01]  /*10ce0*/  MUFU.EX2 R251, R2 ;  /* 0x0000000200fb7308 */ /* 0x0004e20000000800 */
[----:B------:R-:W-:Y:S02]  /*10cf0*/  FMUL.FTZ R61, R68, R161 ;  /* 0x000000a1443d7220 */ /* 0x000fe40000410000 */
[--C-:B-1----:R-:W-:Y:S01]  /*10d00*/  FFMA.FTZ R3, R170, c[0x0][0x2d0], -R101.reuse ;  /* 0x0000b400aa037a23 */ /* 0x102fe20000010865 */
[----:B------:R-:W-:Y:S06]  /*10d10*/  MOV R170, R233 ;  /* 0x000000e900aa7202 */ /* 0x000fec0000000f00 */
[----:B------:R1:W4:Y:S01]  /*10d20*/  MUFU.EX2 R247, R3 ;  /* 0x0000000300f77308 */ /* 0x0003220000000800 */
[----:B--2---:R-:W-:Y:S01]  /*10d30*/  FFMA.FTZ R2, R16, c[0x0][0x2d0], -R100 ;  /* 0x0000b40010027a23 */ /* 0x004fe20000010864 */
[----:B---3--:R-:W-:Y:S08]  /*10d40*/  F2FP.PACK_AB R76, R251, R246 ;  /* 0x000000f6fb4c723e */ /* 0x008ff000000000ff */
[----:B------:R2:W3:Y:S01]  /*10d50*/  MUFU.EX2 R250, R2 ;  /* 0x0000000200fa7308 */ /* 0x0004e20000000800 */
[--C-:B-1----:R-:W-:Y:S01]  /*10d60*/  FFMA.FTZ R3, R18, c[0x0][0x2d0], -R101.reuse ;  /* 0x0000b40012037a23 */ /* 0x102fe20000010865 */
[----:B----4-:R-:W-:Y:S01]  /*10d70*/  F2FP.PACK_AB R77, R247, R244 ;  /* 0x000000f4f74d723e */ /* 0x010fe200000000ff */
[----:B------:R-:W-:Y:S01]  /*10d80*/  FMUL.FTZ R18, R69, R118 ;  /* 0x0000007645127220 */ /* 0x000fe20000410000 */
[----:B------:R-:W-:Y:S06]  /*10d90*/  MOV R118, R49 ;  /* 0x0000003100767202 */ /* 0x000fec0000000f00 */
[----:B------:R1:W-:Y:S01]  /*10da0*/  MUFU.EX2 R249, R3 ;  /* 0x0000000300f97308 */ /* 0x0003e20000000800 */
[----:B------:R-:W-:Y:S01]  /*10db0*/  FMUL.FTZ R49, R73, R149 ;  /* 0x0000009549317220 */ /* 0x000fe20000410000 */
[----:B--2---:R-:W1:Y:S01]  /*10dc0*/  SHFL.BFLY PT, R2, R0, 0x1, 0x1f ;  /* 0x0c201f0000027f89 */ /* 0x004e6200000e0000 */
[----:B---3--:R-:W-:Y:S02]  /*10dd0*/  F2FP.PACK_AB R78, R252, R250 ;  /* 0x000000fafc4e723e */ /* 0x008fe400000000ff */
[----:B-1----:R-:W-:Y:S01]  /*10de0*/  FMNMX.FTZ R3, R0, R2, !PT ;  /* 0x0000000200037209 */ /* 0x002fe20007810000 */
[----:B------:R-:W-:Y:S02]  /*10df0*/  FFMA.FTZ R0, R19, c[0x0][0x2d0], -R101 ;  /* 0x0000b40013007a23 */ /* 0x000fe40000010865 */
[----:B------:R-:W-:Y:S01]  /*10e00*/  FMUL.FTZ R19, R69, R119 ;  /* 0x0000007745137220 */ /* 0x000fe20000410000 */
[----:B------:R-:W-:Y:S01]  /*10e10*/  MOV R119, R207 ;  /* 0x000000cf00777202 */ /* 0x000fe20000000f00 */
[----:B------:R1:W2:Y:S02]  /*10e20*/  MUFU.EX2 R248, R0 ;  /* 0x0000000000f87308 */ /* 0x0002a40000000800 */
[----:B-1----:R-:W-:Y:S01]  /*10e30*/  FADD.FTZ R0, -R3, R102 ;  /* 0x0000006603007221 */ /* 0x002fe20000010100 */
[----:B--2---:R-:W-:Y:S01]  /*10e40*/  F2FP.PACK_AB R79, R248, R249 ;  /* 0x000000f9f84f723e */ /* 0x004fe200000000ff */
[----:B------:R-:W-:Y:S02]  /*10e50*/  FMUL.FTZ R102, R70, c[0x0][0x2d0] ;  /* 0x0000b40046667a20 */ /* 0x000fe40000410000 */
[----:B------:R-:W-:Y:S02]  /*10e60*/  FMUL.FTZ R0, R0, c[0x0][0x2d0] ;  /* 0x0000b40000007a20 */ /* 0x000fe40000410000 */
[--C-:B------:R-:W-:Y:S01]  /*10e70*/  FFMA.FTZ R2, R180, c[0x0][0x2d0], -R102.reuse ;  /* 0x0000b400b4027a23 */ /* 0x100fe20000010866 */
[----:B------:R-:W-:Y:S01]  /*10e80*/  MOV R180, R42 ;  /* 0x0000002a00b47202 */ /* 0x000fe20000000f00 */
[--C-:B------:R-:W-:Y:S02]  /*10e90*/  FFMA.FTZ R92, R92, c[0x0][0x2d0], -R102.reuse ;  /* 0x0000b4005c5c7a23 */ /* 0x100fe40000010866 */
[----:B------:R1:W-:Y:S01]  /*10ea0*/  MUFU.EX2 R241, R2 ;  /* 0x0000000200f17308 */ /* 0x0003e20000000800 */
[--C-:B------:R-:W-:Y:S02]  /*10eb0*/  FFMA.FTZ R16, R25, c[0x0][0x2d0], -R102.reuse ;  /* 0x0000b40019107a23 */ /* 0x100fe40000010866 */
[----:B------:R-:W-:Y:S07]  /*10ec0*/  FMUL.FTZ R25, R68, R125 ;  /* 0x0000007d44197220 */ /* 0x000fee0000410000 */
[----:B------:R-:W2:Y:S01]  /*10ed0*/  MUFU.EX2 R0, R0 ;  /* 0x0000000000007308 */ /* 0x000ea20000000800 */
[--C-:B-1----:R-:W-:Y:S01]  /*10ee0*/  FFMA.FTZ R2, R171, c[0x0][0x2d0], -R102.reuse ;  /* 0x0000b400ab027a23 */ /* 0x102fe20000010866 */
[----:B------:R-:W-:Y:S08]  /*10ef0*/  MOV R171, R231 ;  /* 0x000000e700ab7202 */ /* 0x000ff00000000f00 */
[----:B------:R1:W-:Y:S01]  /*10f00*/  MUFU.EX2 R231, R16 ;  /* 0x0000001000e77308 */ /* 0x0003e20000000800 */
[C---:B--2---:R-:W-:Y:S02]  /*10f10*/  FMUL.FTZ R27, R0.reuse, R127 ;  /* 0x0000007f001b7220 */ /* 0x044fe40000410000 */
[C---:B------:R-:W-:Y:S07]  /*10f20*/  FMUL.FTZ R31, R0.reuse, R131 ;  /* 0x00000083001f7220 */ /* 0x040fee0000410000 */
[----:B------:R2:W3:Y:S01]  /*10f30*/  MUFU.EX2 R242, R2 ;  /* 0x0000000200f27308 */ /* 0x0004e20000000800 */
[C---:B------:R-:W-:Y:S02]  /*10f40*/  FMUL.FTZ R42, R0.reuse, R142 ;  /* 0x0000008e002a7220 */ /* 0x040fe40000410000 */
[C---:B------:R-:W-:Y:S02]  /*10f50*/  FMUL.FTZ R47, R0.reuse, R147 ;  /* 0x00000093002f7220 */ /* 0x040fe40000410000 */
[C---:B------:R-:W-:Y:S02]  /*10f60*/  FMUL.FTZ R58, R0.reuse, R158 ;  /* 0x0000009e003a7220 */ /* 0x040fe40000410000 */
[C---:B------:R-:W-:Y:S02]  /*10f70*/  FMUL.FTZ R59, R0.reuse, R159 ;  /* 0x0000009f003b7220 */ /* 0x040fe40000410000 */
[C---:B------:R-:W-:Y:S02]  /*10f80*/  FMUL.FTZ R62, R0.reuse, R162 ;  /* 0x000000a2003e7220 */ /* 0x040fe40000410000 */
[----:B------:R-:W-:Y:S02]  /*10f90*/  FMUL.FTZ R63, R0, R163 ;  /* 0x000000a3003f7220 */ /* 0x000fe40000410000 */
[----:B-1----:R-:W-:Y:S01]  /*10fa0*/  FMUL.FTZ R16, R73, R116 ;  /* 0x0000007449107220 */ /* 0x002fe20000410000 */
[----:B------:R-:W-:Y:S01]  /*10fb0*/  MOV R116, R50 ;  /* 0x0000003200747202 */ /* 0x000fe20000000f00 */
[----:B------:R-:W-:Y:S02]  /*10fc0*/  FMUL.FTZ R50, R69, R150 ;  /* 0x0000009645327220 */ /* 0x000fe40000410000 */
[--C-:B--2---:R-:W-:Y:S01]  /*10fd0*/  FFMA.FTZ R2, R12, c[0x0][0x2d0], -R102.reuse ;  /* 0x0000b4000c027a23 */ /* 0x104fe20000010866 */
[----:B---3--:R-:W-:Y:S03]  /*10fe0*/  F2FP.PACK_AB R64, R242, R241 ;  /* 0x000000f1f240723e */ /* 0x008fe600000000ff */
[----:B------:R1:W-:Y:S02]  /*10ff0*/  MUFU.EX2 R243, R2 ;  /* 0x0000000200f37308 */ /* 0x0003e40000000800 */
[----:B-1----:R-:W-:Y:S08]  /*11000*/  FFMA.FTZ R2, R13, c[0x0][0x2d0], -R102 ;  /* 0x0000b4000d027a23 */ /* 0x002ff00000010866 */
[----:B------:R1:W2:Y:S02]  /*11010*/  MUFU.EX2 R245, R2 ;  /* 0x0000000200f57308 */ /* 0x0002a40000000800 */
[----:B-1----:R-:W-:Y:S01]  /*11020*/  FMUL.FTZ R2, R3, c[0x0][0x2d0] ;  /* 0x0000b40003027a20 */ /* 0x002fe20000410000 */
[----:B--2---:R-:W-:Y:S03]  /*11030*/  F2FP.PACK_AB R66, R245, R243 ;  /* 0x000000f3f542723e */ /* 0x004fe600000000ff */
[--C-:B------:R-:W-:Y:S01]  /*11040*/  FFMA.FTZ R4, R176, c[0x0][0x2d0], -R2.reuse ;  /* 0x0000b400b0047a23 */ /* 0x100fe20000010802 */
[----:B------:R-:W-:Y:S01]  /*11050*/  MOV R176, R43 ;  /* 0x0000002b00b07202 */ /* 0x000fe20000000f00 */
[--C-:B------:R-:W-:Y:S02]  /*11060*/  FFMA.FTZ R7, R14, c[0x0][0x2d0], -R2.reuse ;  /* 0x0000b4000e077a23 */ /* 0x100fe40000010802 */
[----:B------:R1:W-:Y:S01]  /*11070*/  MUFU.EX2 R186, R4 ;  /* 0x0000000400ba7308 */ /* 0x0003e20000000800 */
[--C-:B------:R-:W-:Y:S02]  /*11080*/  FFMA.FTZ R8, R179, c[0x0][0x2d0], -R2.reuse ;  /* 0x0000b400b3087a23 */ /* 0x100fe40000010802 */
[C---:B------:R-:W-:Y:S01]  /*11090*/  FMUL.FTZ R14, R0.reuse, R114 ;  /* 0x00000072000e7220 */ /* 0x040fe20000410000 */
[----:B------:R-:W-:Y:S01]  /*110a0*/  MOV R114, R52 ;  /* 0x0000003400727202 */ /* 0x000fe20000000f00 */
[----:B------:R-:W-:Y:S02]  /*110b0*/  FMUL.FTZ R43, R0, R143 ;  /* 0x0000008f002b7220 */ /* 0x000fe40000410000 */
[--C-:B------:R-:W-:Y:S03]  /*110c0*/  FFMA.FTZ R74, R74, c[0x0][0x2d0], -R2.reuse ;  /* 0x0000b4004a4a7a23 */ /* 0x100fe60000010802 */
[----:B------:R2:W-:Y:S10]  /*110d0*/  MUFU.EX2 R188, R7 ;  /* 0x0000000700bc7308 */ /* 0x0005f40000000800 */
[----:B------:R-:W3:Y:S01]  /*110e0*/  MUFU.EX2 R185, R8 ;  /* 0x0000000800b97308 */ /* 0x000ee20000000800 */
[----:B-1----:R-:W-:Y:S01]  /*110f0*/  FFMA.FTZ R4, R178, c[0x0][0x2d0], -R2 ;  /* 0x0000b400b2047a23 */ /* 0x002fe20000010802 */
[----:B------:R-:W-:Y:S08]  /*11100*/  MOV R178, R232 ;  /* 0x000000e800b27202 */ /* 0x000ff00000000f00 */
[----:B------:R1:W4:Y:S01]  /*11110*/  MUFU.EX2 R187, R4 ;  /* 0x0000000400bb7308 */ /* 0x0003220000000800 */
[----:B--2---:R-:W-:Y:S02]  /*11120*/  @P0 MOV R7, R37 ;  /* 0x0000002500070202 */ /* 0x004fe40000000f00 */
[----:B---3--:R-:W-:Y:S01]  /*11130*/  F2FP.PACK_AB R67, R185, R188 ;  /* 0x000000bcb943723e */ /* 0x008fe200000000ff */
[----:B-1----:R-:W-:Y:S01]  /*11140*/  @P0 IMAD.WIDE.U32 R4, R225, c[0x0][0x1e0], RZ ;  /* 0x00007800e1040a25 */ /* 0x002fe200078e00ff */
[----:B----4-:R-:W-:Y:S04]  /*11150*/  F2FP.PACK_AB R65, R187, R186 ;  /* 0x000000babb41723e */ /* 0x010fe800000000ff */
[----:B------:R-:W-:Y:S02]  /*11160*/  @P0 IADD3 R5, R5, R6, RZ ;  /* 0x0000000605050210 */ /* 0x000fe40007ffe0ff */
[----:B------:R-:W-:Y:S02]  /*11170*/  @P0 MOV R6, R22 ;  /* 0x0000001600060202 */ /* 0x000fe40000000f00 */
[----:B------:R-:W-:Y:S01]  /*11180*/  MOV R22, c[0x0][0x1e0] ;  /* 0x0000780000167a02 */ /* 0x000fe20000000f00 */
[----:B------:R-:W-:Y:S02]  /*11190*/  @P0 IMAD R5, R5, 0x60, RZ ;  /* 0x0000006005050824 */ /* 0x000fe400078e02ff */
[----:B------:R-:W-:Y:S01]  /*111a0*/  @P0 IMAD.WIDE.U32 R6, R4, 0x60, R6 ;  /* 0x0000006004060825 */ /* 0x000fe200078e0006 */
[C---:B------:R-:W-:Y:S02]  /*111b0*/  @P0 SHF.L.U32 R13, R22.reuse, 0x5, RZ ;  /* 0x00000005160d0819 */ /* 0x040fe400000006ff */
[----:B------:R-:W-:Y:S02]  /*111c0*/  @P0 SHF.L.U64.HI R12, R22, 0x5, R23 ;  /* 0x00000005160c0819 */ /* 0x000fe40000010217 */
[----:B------:R-:W-:Y:S01]  /*111d0*/  @P0 IADD3 R5, R7, R5, RZ ;  /* 0x0000000507050210 */ /* 0x000fe20007ffe0ff */
[--C-:B------:R-:W-:Y:S01]  /*111e0*/  FFMA.FTZ R7, R20, c[0x0][0x2d0], -R100.reuse ;  /* 0x0000b40014077a23 */ /* 0x100fe20000010864 */
[C---:B------:R-:W-:Y:S03]  /*111f0*/  @P0 LEA R4, P1, R6.reuse, c[0x0][0x1c8], 0x1 ;  /* 0x0000720006040a11 */ /* 0x040fe600078208ff */
[----:B------:R1:W-:Y:S01]  /*11200*/  MUFU.EX2 R240, R7 ;  /* 0x0000000700f07308 */ /* 0x0003e20000000800 */
[----:B------:R-:W-:Y:S02]  /*11210*/  @P0 LEA.HI.X R5, R6, c[0x0][0x1cc], R5, 0x1, P1 ;  /* 0x0000730006050a11 */ /* 0x000fe400008f0c05 */
[-C--:B------:R-:W-:Y:S03]  /*11220*/  @P0 IADD3 R10, P2, R4, R13.reuse, RZ ;  /* 0x0000000d040a0210 */ /* 0x080fe60007f5e0ff */
[----:B------:R2:W-:Y:S01]  /*11230*/  @P0 LDGSTS.E.BYPASS.LTC128B.128 [R227+0x3100], [R4.64], !P6 ;  /* 0x0310000004e30fae */ /* 0x0005e2000f101d4c */
[-C--:B------:R-:W-:Y:S02]  /*11240*/  @P0 IADD3.X R11, R5, R12.reuse, RZ, P2, !PT ;  /* 0x0000000c050b0210 */ /* 0x080fe400017fe4ff */
[-C--:B------:R-:W-:Y:S04]  /*11250*/  @P0 IADD3 R8, P1, R10, R13.reuse, RZ ;  /* 0x0000000d0a080210 */ /* 0x080fe80007f3e0ff */
[----:B------:R-:W-:Y:S01]  /*11260*/  @P0 IADD3.X R9, R11, R12, RZ, P1, !PT ;  /* 0x0000000c0b090210 */ /* 0x000fe20000ffe4ff */
[----:B------:R3:W-:Y:S01]  /*11270*/  @P0 LDGSTS.E.BYPASS.LTC128B.128 [R227+0x3900], [R10.64], !P6 ;  /* 0x039000000ae30fae */ /* 0x0007e2000f101d4c */
[-C--:B------:R-:W-:Y:S07]  /*11280*/  @P0 IADD3 R6, P3, R8, R13.reuse, RZ ;  /* 0x0000000d08060210 */ /* 0x080fee0007f7e0ff */
[----:B------:R4:W-:Y:S01]  /*11290*/  @P0 LDGSTS.E.BYPASS.LTC128B.128 [R227+0x4100], [R8.64], !P6 ;  /* 0x0410000008e30fae */ /* 0x0009e2000f101d4c */
[--C-:B-1----:R-:W-:Y:S04]  /*112a0*/  FFMA.FTZ R7, R21, c[0x0][0x2d0], -R100.reuse ;  /* 0x0000b40015077a23 */ /* 0x102fe80000010864 */
[----:B------:R1:W-:Y:S01]  /*112b0*/  MUFU.EX2 R239, R7 ;  /* 0x0000000700ef7308 */ /* 0x0003e20000000800 */
[-C--:B--2---:R-:W-:Y:S04]  /*112c0*/  @P0 IADD3 R4, P2, R6, R13.reuse, RZ ;  /* 0x0000000d06040210 */ /* 0x084fe80007f5e0ff */
[----:B---3--:R-:W-:Y:S01]  /*112d0*/  @P0 IADD3 R10, P1, R4, R13, RZ ;  /* 0x0000000d040a0210 */ /* 0x008fe20007f3e0ff */
[----:B------:R-:W-:Y:S02]  /*112e0*/  FFMA.FTZ R11, R32, c[0x0][0x2d0], -R100 ;  /* 0x0000b400200b7a23 */ /* 0x000fe40000010864 */
[----:B------:R-:W-:Y:S02]  /*112f0*/  FFMA.FTZ R32, R192, c[0x0][0x2d0], -R2 ;  /* 0x0000b400c0207a23 */ /* 0x000fe40000010802 */
[----:B------:R2:W-:Y:S01]  /*11300*/  MUFU.EX2 R238, R11 ;  /* 0x0000000b00ee7308 */ /* 0x0005e20000000800 */
[C---:B------:R-:W-:Y:S01]  /*11310*/  FMUL.FTZ R13, R68.reuse, R113 ;  /* 0x00000071440d7220 */ /* 0x040fe20000410000 */
[----:B------:R-:W-:Y:S01]  /*11320*/  MOV R113, R51 ;  /* 0x0000003300717202 */ /* 0x000fe20000000f00 */
[----:B----4-:R-:W-:Y:S01]  /*11330*/  FMUL.FTZ R8, R68, R108 ;  /* 0x0000006c44087220 */ /* 0x010fe20000410000 */
[----:B------:R-:W-:Y:S01]  /*11340*/  MOV R108, R44 ;  /* 0x0000002c006c7202 */ /* 0x000fe20000000f00 */
[----:B------:R-:W-:Y:S01]  /*11350*/  FFMA.FTZ R44, R194, c[0x0][0x2d0], -R100 ;  /* 0x0000b400c22c7a23 */ /* 0x000fe20000010864 */
[----:B-1----:R-:W-:Y:S01]  /*11360*/  @P0 IADD3.X R7, R9, R12, RZ, P3, !PT ;  /* 0x0000000c09070210 */ /* 0x002fe20001ffe4ff */
[----:B------:R-:W-:Y:S01]  /*11370*/  FMUL.FTZ R9, R68, R109 ;  /* 0x0000006d44097220 */ /* 0x000fe20000410000 */
[----:B------:R-:W-:Y:S01]  /*11380*/  MOV R109, R40 ;  /* 0x00000028006d7202 */ /* 0x000fe20000000f00 */
[----:B------:R-:W-:Y:S01]  /*11390*/  FFMA.FTZ R40, R196, c[0x0][0x2d0], -R2 ;  /* 0x0000b400c4287a23 */ /* 0x000fe20000010802 */
[-C--:B------:R-:W-:Y:S01]  /*113a0*/  @P0 IADD3.X R5, R7, R12.reuse, RZ, P2, !PT ;  /* 0x0000000c07050210 */ /* 0x080fe200017fe4ff */
[----:B------:R1:W-:Y:S01]  /*113b0*/  @P0 LDGSTS.E.BYPASS.LTC128B.128 [R227+0x4900], [R6.64], !P6 ;  /* 0x0490000006e30fae */ /* 0x0003e2000f101d4c */
[----:B------:R-:W-:Y:S07]  /*113c0*/  FMUL.FTZ R51, R69, R151 ;  /* 0x0000009745337220 */ /* 0x000fee0000410000 */
[----:B------:R3:W-:Y:S01]  /*113d0*/  @P0 LDGSTS.E.BYPASS.LTC128B.128 [R227+0x5100], [R4.64], !P6 ;  /* 0x0510000004e30fae */ /* 0x0007e2000f101d4c */
[----:B--2---:R-:W-:Y:S01]  /*113e0*/  @P0 IADD3.X R11, R5, R12, RZ, P1, !PT ;  /* 0x0000000c050b0210 */ /* 0x004fe20000ffe4ff */
[--C-:B------:R-:W-:Y:S02]  /*113f0*/  FFMA.FTZ R12, R24, c[0x0][0x2d0], -R102.reuse ;  /* 0x0000b400180c7a23 */ /* 0x100fe40000010866 */
[----:B------:R-:W-:Y:S04]  /*11400*/  FFMA.FTZ R24, R29, c[0x0][0x2d0], -R102 ;  /* 0x0000b4001d187a23 */ /* 0x000fe80000010866 */
[----:B------:R2:W-:Y:S01]  /*11410*/  @P0 LDGSTS.E.BYPASS.LTC128B.128 [R227+0x5900], [R10.64], !P6 ;  /* 0x059000000ae30fae */ /* 0x0005e2000f101d4c */
[----:B------:R4:W-:Y:S01]  /*11420*/  MUFU.EX2 R232, R12 ;  /* 0x0000000c00e87308 */ /* 0x0009e20000000800 */
[C---:B------:R-:W-:Y:S01]  /*11430*/  FMUL.FTZ R29, R68.reuse, R129 ;  /* 0x00000081441d7220 */ /* 0x040fe20000410000 */
[----:B------:R-:W-:Y:S02]  /*11440*/  ISETP.GT.AND P0, PT, R103, UR4, PT ;  /* 0x0000000467007c0c */ /* 0x000fe4000bf04270 */
[----:B------:R-:W-:Y:S03]  /*11450*/  MOV R103, R225 ;  /* 0x000000e100677202 */ /* 0x000fe60000000f00 */
[----:B------:R-:W2:Y:S01]  /*11460*/  LDSM.16.MT88.4 R20, [R209+0x100] ;  /* 0x00010000d114783b */ /* 0x000ea20000004200 */
[----:B-1----:R-:W-:Y:S02]  /*11470*/  FFMA.FTZ R6, R33, c[0x0][0x2d0], -R100 ;  /* 0x0000b40021067a23 */ /* 0x002fe40000010864 */
[----:B------:R-:W-:Y:S01]  /*11480*/  FMUL.FTZ R7, R69, R107 ;  /* 0x0000006b45077220 */ /* 0x000fe20000410000 */
[----:B------:R-:W-:Y:S01]  /*11490*/  MOV R107, R230 ;  /* 0x000000e6006b7202 */ /* 0x000fe20000000f00 */
[----:B------:R1:W-:Y:S01]  /*114a0*/  MUFU.EX2 R237, R6 ;  /* 0x0000000600ed7308 */ /* 0x0003e20000000800 */
[----:B------:R-:W-:Y:S02]  /*114b0*/  FMUL.FTZ R33, R73, R133 ;  /* 0x0000008549217220 */ /* 0x000fe40000410000 */
[----:B------:R-:W2:Y:S01]  /*114c0*/  LDSM.16.MT88.4 R36, [R212+0x100] ;  /* 0x00010000d424783b */ /* 0x000ea20000004200 */
[--C-:B---3--:R-:W-:Y:S02]  /*114d0*/  FFMA.FTZ R4, R181, c[0x0][0x2d0], -R101.reuse ;  /* 0x0000b400b5047a23 */ /* 0x108fe40000010865 */
[----:B------:R-:W-:Y:S01]  /*114e0*/  FMUL.FTZ R5, R73, R105 ;  /* 0x0000006949057220 */ /* 0x000fe20000410000 */
[----:B------:R-:W-:Y:S03]  /*114f0*/  MOV R105, R204 ;  /* 0x000000cc00697202 */ /* 0x000fe60000000f00 */
[----:B------:R3:W-:Y:S01]  /*11500*/  MUFU.EX2 R233, R4 ;  /* 0x0000000400e97308 */ /* 0x0007e20000000800 */
[----:B------:R-:W2:Y:S01]  /*11510*/  LDSM.16.MT88.4 R52, [R210+0x100] ;  /* 0x00010000d234783b */ /* 0x000ea20000004200 */
[----:B----4-:R-:W-:Y:S01]  /*11520*/  FMUL.FTZ R12, R68, R112 ;  /* 0x00000070440c7220 */ /* 0x010fe20000410000 */
[----:B------:R-:W-:Y:S01]  /*11530*/  MOV R112, R203 ;  /* 0x000000cb00707202 */ /* 0x000fe20000000f00 */
[C---:B--2---:R-:W-:Y:S01]  /*11540*/  FMUL.FTZ R10, R0.reuse, R110 ;  /* 0x0000006e000a7220 */ /* 0x044fe20000410000 */
[----:B------:R-:W-:Y:S01]  /*11550*/  MOV R110, R46 ;  /* 0x0000002e006e7202 */ /* 0x000fe20000000f00 */
[C---:B------:R-:W-:Y:S01]  /*11560*/  FMUL.FTZ R11, R0.reuse, R111 ;  /* 0x0000006f000b7220 */ /* 0x040fe20000410000 */
[----:B------:R-:W-:Y:S01]  /*11570*/  MOV R111, R205 ;  /* 0x000000cd006f7202 */ /* 0x000fe20000000f00 */
[C---:B------:R-:W-:Y:S01]  /*11580*/  FMUL.FTZ R46, R0.reuse, R146 ;  /* 0x00000092002e7220 */ /* 0x040fe20000410000 */
[----:B------:R-:W2:Y:S01]  /*11590*/  LDSM.16.MT88.4 R80, [R211+0x100] ;  /* 0x00010000d350783b */ /* 0x000ea20000004200 */
[----:B------:R4:W-:Y:S01]  /*115a0*/  MUFU.EX2 R230, R24 ;  /* 0x0000001800e67308 */ /* 0x0009e20000000800 */
[----:B-1----:R-:W-:Y:S01]  /*115b0*/  FMUL.FTZ R6, R69, R106 ;  /* 0x0000006a45067220 */ /* 0x002fe20000410000 */
[----:B------:R-:W-:Y:S01]  /*115c0*/  MOV R106, R26 ;  /* 0x0000001a006a7202 */ /* 0x000fe20000000f00 */
[C---:B------:R-:W-:Y:S04]  /*115d0*/  FMUL.FTZ R26, R0.reuse, R126 ;  /* 0x0000007e001a7220 */ /* 0x040fe80000410000 */
[----:B------:R-:W1:Y:S03]  /*115e0*/  LDSM.16.MT88.4 R84, [R209+0x900] ;  /* 0x00090000d154783b */ /* 0x000e660000004200 */
[----:B------:R2:W-:Y:S01]  /*115f0*/  MUFU.EX2 R181, R32 ;  /* 0x0000002000b57308 */ /* 0x0005e20000000800 */
[--C-:B---3--:R-:W-:Y:S04]  /*11600*/  FFMA.FTZ R4, R15, c[0x0][0x2d0], -R101.reuse ;  /* 0x0000b4000f047a23 */ /* 0x108fe80000010865 */
[----:B------:R-:W3:Y:S01]  /*11610*/  LDSM.16.MT88.4 R88, [R212+0x900] ;  /* 0x00090000d458783b */ /* 0x000ee20000004200 */
[----:B------:R-:W-:Y:S01]  /*11620*/  FMUL.FTZ R15, R0, R115 ;  /* 0x00000073000f7220 */ /* 0x000fe20000410000 */
[----:B------:R-:W-:Y:S03]  /*11630*/  MOV R115, R206 ;  /* 0x000000ce00737202 */ /* 0x000fe60000000f00 */
[----:B------:R1:W-:Y:S03]  /*11640*/  MUFU.EX2 R234, R4 ;  /* 0x0000000400ea7308 */ /* 0x0003e60000000800 */
[----:B------:R-:W0:Y:S01]  /*11650*/  LDGDEPBAR ;  /* 0x00000000000079af */ /* 0x000e220000000000 */
[----:B----4-:R-:W-:Y:S06]  /*11660*/  FMUL.FTZ R24, R68, R124 ;  /* 0x0000007c44187220 */ /* 0x010fec0000410000 */
[----:B------:R4:W-:Y:S01]  /*11670*/  MUFU.EX2 R206, R56 ;  /* 0x0000003800ce7308 */ /* 0x0009e20000000800 */
[----:B--2---:R-:W-:Y:S02]  /*11680*/  FMUL.FTZ R32, R73, R132 ;  /* 0x0000008449207220 */ /* 0x004fe40000410000 */
[--C-:B-1----:R-:W-:Y:S02]  /*11690*/  FFMA.FTZ R4, R34, c[0x0][0x2d0], -R101.reuse ;  /* 0x0000b40022047a23 */ /* 0x102fe40000010865 */
[----:B------:R-:W-:Y:S05]  /*116a0*/  FMUL.FTZ R34, R69, R134 ;  /* 0x0000008645227220 */ /* 0x000fea0000410000 */
[----:B------:R1:W-:Y:S01]  /*116b0*/  MUFU.EX2 R235, R4 ;  /* 0x0000000400eb7308 */ /* 0x0003e20000000800 */
[----:B----4-:R-:W-:Y:S02]  /*116c0*/  FMUL.FTZ R56, R68, R156 ;  /* 0x0000009c44387220 */ /* 0x010fe40000410000 */
[--C-:B-1----:R-:W-:Y:S02]  /*116d0*/  FFMA.FTZ R4, R35, c[0x0][0x2d0], -R101.reuse ;  /* 0x0000b40023047a23 */ /* 0x102fe40000010865 */
[----:B------:R-:W-:Y:S05]  /*116e0*/  FMUL.FTZ R35, R69, R135 ;  /* 0x0000008745237220 */ /* 0x000fea0000410000 */
[----:B------:R1:W-:Y:S01]  /*116f0*/  MUFU.EX2 R236, R4 ;  /* 0x0000000400ec7308 */ /* 0x0003e20000000800 */
[----:B------:R-:W-:Y:S01]  /*11700*/  LDSM.16.MT88.4 R132, [R212+0x2900] ;  /* 0x00290000d484783b */ /* 0x000fe20000004200 */
[C---:B-1----:R-:W-:Y:S01]  /*11710*/  FMUL.FTZ R4, R73.reuse, R104 ;  /* 0x0000006849047220 */ /* 0x042fe20000410000 */
[----:B------:R-:W-:Y:S07]  /*11720*/  MOV R104, R228 ;  /* 0x000000e400687202 */ /* 0x000fee0000000f00 */
[----:B------:R1:W-:Y:S01]  /*11730*/  MUFU.EX2 R228, R44 ;  /* 0x0000002c00e47308 */ /* 0x0003e20000000800 */
[-C--:B------:R-:W-:Y:S08]  /*11740*/  HMMA.16816.F32 R4, R76, R20.reuse, R4 ;  /* 0x000000144c04723c */ /* 0x080ff00000001804 */
[C---:B------:R-:W-:Y:S07]  /*11750*/  HMMA.16816.F32 R8, R64.reuse, R20, R8 ;  /* 0x000000144008723c */ /* 0x040fee0000001808 */
[----:B------:R-:W-:Y:S01]  /*11760*/  FFMA.FTZ R20, R28, c[0x0][0x2d0], -R102 ;  /* 0x0000b4001c147a23 */ /* 0x000fe20000010866 */
[-C--:B------:R-:W-:Y:S03]  /*11770*/  HMMA.16816.F32 R12, R64, R22.reuse, R12 ;  /* 0x00000016400c723c */ /* 0x080fe6000000180c */
[----:B------:R2:W-:Y:S01]  /*11780*/  MUFU.EX2 R229, R20 ;  /* 0x0000001400e57308 */ /* 0x0005e20000000800 */
[----:B------:R-:W-:Y:S01]  /*11790*/  FMUL.FTZ R21, R73, R121 ;  /* 0x0000007949157220 */ /* 0x000fe20000410000 */
[----:B------:R-:W-:Y:S01]  /*117a0*/  MOV R121, R45 ;  /* 0x0000002d00797202 */ /* 0x000fe20000000f00 */
[----:B-1----:R-:W-:Y:S02]  /*117b0*/  FMUL.FTZ R44, R68, R144 ;  /* 0x00000090442c7220 */ /* 0x002fe40000410000 */
[C---:B------:R-:W-:Y:S04]  /*117c0*/  HMMA.16816.F32 R16, R76.reuse, R22, R16 ;  /* 0x000000164c10723c */ /* 0x040fe80000001810 */
[----:B------:R-:W-:Y:S01]  /*117d0*/  FFMA.FTZ R28, R182, c[0x0][0x2d0], -R2 ;  /* 0x0000b400b61c7a23 */ /* 0x000fe20000010802 */
[----:B------:R-:W-:Y:S01]  /*117e0*/  MOV R124, R121 ;  /* 0x00000079007c7202 */ /* 0x000fe20000000f00 */
[----:B------:R-:W-:Y:S01]  /*117f0*/  FMUL.FTZ R45, R68, R145 ;  /* 0x00000091442d7220 */ /* 0x000fe20000410000 */
[----:B------:R-:W-:Y:S01]  /*11800*/  MOV R121, R114 ;  /* 0x0000007200797202 */ /* 0x000fe20000000f00 */
[C---:B------:R-:W-:Y:S01]  /*11810*/  FMUL.FTZ R22, R69.reuse, R122 ;  /* 0x0000007a45167220 */ /* 0x040fe20000410000 */
[----:B------:R1:W4:Y:S03]  /*11820*/  MUFU.EX2 R182, R28 ;  /* 0x0000001c00b67308 */ /* 0x0003260000000800 */
[----:B------:R-:W-:Y:S01]  /*11830*/  FMUL.FTZ R23, R69, R123 ;  /* 0x0000007b45177220 */ /* 0x000fe20000410000 */
[----:B------:R-:W-:Y:S01]  /*11840*/  MOV R123, R30 ;  /* 0x0000001e007b7202 */ /* 0x000fe20000000f00 */
[----:B------:R-:W-:Y:S01]  /*11850*/  FMUL.FTZ R30, R0, R130 ;  /* 0x00000082001e7220 */ /* 0x000fe20000410000 */
[----:B------:R-:W-:Y:S01]  /*11860*/  MOV R122, R41 ;  /* 0x00000029007a7202 */ /* 0x000fe20000000f00 */
[C---:B------:R-:W-:Y:S01]  /*11870*/  FMUL.FTZ R41, R68.reuse, R141 ;  /* 0x0000008d44297220 */ /* 0x040fe20000410000 */
[----:B------:R-:W-:Y:S01]  /*11880*/  MOV R126, R123 ;  /* 0x0000007b007e7202 */ /* 0x000fe20000000f00 */
[----:B--2---:R-:W-:Y:S01]  /*11890*/  FMUL.FTZ R20, R73, R120 ;  /* 0x0000007849147220 */ /* 0x004fe20000410000 */
[----:B------:R-:W-:Y:S01]  /*118a0*/  MOV R120, R48 ;  /* 0x0000003000787202 */ /* 0x000fe20000000f00 */
[----:B------:R-:W-:Y:S01]  /*118b0*/  FFMA.FTZ R48, R195, c[0x0][0x2d0], -R100 ;  /* 0x0000b400c3307a23 */ /* 0x000fe20000010864 */
[----:B------:R-:W-:Y:S02]  /*118c0*/  MOV R114, R178 ;  /* 0x000000b200727202 */ /* 0x000fe40000000f00 */
[----:B------:R-:W-:Y:S01]  /*118d0*/  MOV R178, R93 ;  /* 0x0000005d00b27202 */ /* 0x000fe20000000f00 */
[----:B------:R2:W-:Y:S01]  /*118e0*/  MUFU.EX2 R226, R48 ;  /* 0x0000003000e27308 */ /* 0x0005e20000000800 */
[-C--:B------:R-:W-:Y:S03]  /*118f0*/  HMMA.16816.F32 R20, R76, R36.reuse, R20 ;  /* 0x000000244c14723c */ /* 0x080fe60000001814 */
[----:B------:R-:W-:Y:S02]  /*11900*/  MOV R123, R120 ;  /* 0x00000078007b7202 */ /* 0x000fe40000000f00 */
[----:B------:R-:W-:Y:S01]  /*11910*/  MOV R120, R95 ;  /* 0x0000005f00787202 */ /* 0x000fe20000000f00 */
[C---:B-1----:R-:W-:Y:S02]  /*11920*/  FMUL.FTZ R28, R68.reuse, R128 ;  /* 0x00000080441c7220 */ /* 0x042fe40000410000 */
[C---:B------:R-:W-:Y:S04]  /*11930*/  HMMA.16816.F32 R24, R64.reuse, R36, R24 ;  /* 0x000000244018723c */ /* 0x040fe80000001818 */
[----:B------:R-:W-:Y:S02]  /*11940*/  MOV R125, R122 ;  /* 0x0000007a007d7202 */ /* 0x000fe40000000f00 */
[----:B------:R-:W-:Y:S01]  /*11950*/  MOV R122, R116 ;  /* 0x00000074007a7202 */ /* 0x000fe20000000f00 */
[----:B------:R-:W-:Y:S01]  /*11960*/  FFMA.FTZ R36, R193, c[0x0][0x2d0], -R2 ;  /* 0x0000b400c1247a23 */ /* 0x000fe20000010802 */
[-C--:B------:R-:W-:Y:S03]  /*11970*/  HMMA.16816.F32 R28, R64, R38.reuse, R28 ;  /* 0x00000026401c723c */ /* 0x080fe6000000181c */
[----:B------:R1:W-:Y:S01]  /*11980*/  MUFU.EX2 R179, R36 ;  /* 0x0000002400b37308 */ /* 0x0003e20000000800 */
[C---:B------:R-:W-:Y:S01]  /*11990*/  FMUL.FTZ R37, R73.reuse, R137 ;  /* 0x0000008949257220 */ /* 0x040fe20000410000 */
[----:B------:R-:W-:Y:S01]  /*119a0*/  MOV R116, R170 ;  /* 0x000000aa00747202 */ /* 0x000fe20000000f00 */
[----:B--2---:R-:W-:Y:S02]  /*119b0*/  FMUL.FTZ R48, R73, R148 ;  /* 0x0000009449307220 */ /* 0x004fe40000410000 */
[C---:B------:R-:W-:Y:S01]  /*119c0*/  HMMA.16816.F32 R32, R76.reuse, R38, R32 ;  /* 0x000000264c20723c */ /* 0x040fe20000001820 */
[----:B------:R-:W-:Y:S03]  /*119d0*/  LDSM.16.MT88.4 R148, [R210+0x2900] ;  /* 0x00290000d294783b */ /* 0x000fe60000004200 */
[----:B------:R-:W-:Y:S01]  /*119e0*/  MOV R170, R94 ;  /* 0x0000005e00aa7202 */ /* 0x000fe20000000f00 */
[----:B------:R2:W2:Y:S02]  /*119f0*/  MUFU.EX2 R137, R40 ;  /* 0x0000002800897308 */ /* 0x0004a40000000800 */
[C---:B------:R-:W-:Y:S02]  /*11a00*/  FMUL.FTZ R38, R69.reuse, R138 ;  /* 0x0000008a45267220 */ /* 0x040fe40000410000 */
[----:B------:R-:W-:Y:S06]  /*11a10*/  FMUL.FTZ R39, R69, R139 ;  /* 0x0000008b45277220 */ /* 0x000fec0000410000 */
[----:B------:R3:W-:Y:S01]  /*11a20*/  MUFU.EX2 R139, R60 ;  /* 0x0000003c008b7308 */ /* 0x0007e20000000800 */
[C---:B-1----:R-:W-:Y:S09]  /*11a30*/  FMUL.FTZ R36, R73.reuse, R136 ;  /* 0x0000008849247220 */ /* 0x042ff20000410000 */
[----:B------:R1:W-:Y:S01]  /*11a40*/  MUFU.EX2 R138, R92 ;  /* 0x0000005c008a7308 */ /* 0x0003e20000000800 */
[-C--:B------:R-:W-:Y:S03]  /*11a50*/  HMMA.16816.F32 R36, R76, R52.reuse, R36 ;  /* 0x000000344c24723c */ /* 0x080fe60000001824 */
[C---:B--2---:R-:W-:Y:S07]  /*11a60*/  FMUL.FTZ R40, R68.reuse, R140 ;  /* 0x0000008c44287220 */ /* 0x044fee0000410000 */
[C---:B------:R-:W-:Y:S04]  /*11a70*/  HMMA.16816.F32 R40, R64.reuse, R52, R40 ;  /* 0x000000344028723c */ /* 0x040fe80000001828 */
[----:B---3--:R-:W-:Y:S03]  /*11a80*/  FMUL.FTZ R60, R68, R160 ;  /* 0x000000a0443c7220 */ /* 0x008fe60000410000 */
[----:B------:R-:W-:Y:S01]  /*11a90*/  FFMA.FTZ R52, R184, c[0x0][0x2d0], -R100 ;  /* 0x0000b400b8347a23 */ /* 0x000fe20000010864 */
[-C--:B------:R-:W-:Y:S03]  /*11aa0*/  HMMA.16816.F32 R44, R64, R54.reuse, R44 ;  /* 0x00000036402c723c */ /* 0x080fe6000000182c */
[----:B------:R2:W3:Y:S01]  /*11ab0*/  MUFU.EX2 R207, R52 ;  /* 0x0000003400cf7308 */ /* 0x0004e20000000800 */
[----:B------:R-:W-:Y:S01]  /*11ac0*/  FMUL.FTZ R53, R73, R153 ;  /* 0x0000009949357220 */ /* 0x000fe20000410000 */
[----:B-1----:R-:W1:Y:S03]  /*11ad0*/  LDSM.16.MT88.4 R92, [R210+0x900] ;  /* 0x00090000d25c783b */ /* 0x002e660000004200 */
[C---:B------:R-:W-:Y:S07]  /*11ae0*/  HMMA.16816.F32 R48, R76.reuse, R54, R48 ;  /* 0x000000364c30723c */ /* 0x040fee0000001830 */
[C---:B------:R-:W-:Y:S02]  /*11af0*/  FMUL.FTZ R54, R69.reuse, R154 ;  /* 0x0000009a45367220 */ /* 0x040fe40000410000 */
[----:B------:R-:W-:Y:S03]  /*11b00*/  FMUL.FTZ R55, R69, R155 ;  /* 0x0000009b45377220 */ /* 0x000fe60000410000 */
[----:B--2---:R-:W-:Y:S07]  /*11b10*/  FMUL.FTZ R52, R73, R152 ;  /* 0x0000009849347220 */ /* 0x004fee0000410000 */
[-C--:B------:R-:W-:Y:S08]  /*11b20*/  HMMA.16816.F32 R52, R76, R80.reuse, R52 ;  /* 0x000000504c34723c */ /* 0x080ff00000001834 */
[C---:B------:R-:W-:Y:S07]  /*11b30*/  HMMA.16816.F32 R56, R64.reuse, R80, R56 ;  /* 0x000000504038723c */ /* 0x040fee0000001838 */
[--C-:B------:R-:W-:Y:S01]  /*11b40*/  FFMA.FTZ R80, R200, c[0x0][0x2d0], -R101.reuse ;  /* 0x0000b400c8507a23 */ /* 0x100fe20000010865 */
[-C--:B------:R-:W-:Y:S03]  /*11b50*/  HMMA.16816.F32 R60, R64, R82.reuse, R60 ;  /* 0x00000052403c723c */ /* 0x080fe6000000183c */
[----:B------:R2:W1:Y:S01]  /*11b60*/  MUFU.EX2 R205, R80 ;  /* 0x0000005000cd7308 */ /* 0x0004620000000800 */
[----:B----4-:R-:W-:Y:S03]  /*11b70*/  F2FP.PACK_AB R81, R181, R182 ;  /* 0x000000b6b551723e */ /* 0x010fe600000000ff */
        /* <DEDUP_REMOVED lines=14> */
[--C-:B--2---:R-:W-:Y:S04]  /*11c60*/  FFMA.FTZ R80, R198, c[0x0][0x2d0], -R101.reuse ;  /* 0x0000b400c6507a23 */ /* 0x104fe80000010865 */
[----:B------:R2:W4:Y:S02]  /*11c70*/  MUFU.EX2 R203, R80 ;  /* 0x0000005000cb7308 */ /* 0x0005240000000800 */
[----:B--2---:R-:W-:Y:S07]  /*11c80*/  F2FP.PACK_AB R80, R231, R232 ;  /* 0x000000e8e750723e */ /* 0x004fee00000000ff */
[C---:B------:R-:W-:Y:S07]  /*11c90*/  HMMA.16816.F32 R8, R80.reuse, R84, R8 ;  /* 0x000000545008723c */ /* 0x040fee0000001808 */
[--C-:B------:R-:W-:Y:S01]  /*11ca0*/  FFMA.FTZ R84, R202, c[0x0][0x2d0], -R102.reuse ;  /* 0x0000b400ca547a23 */ /* 0x100fe20000010866 */
[-C--:B------:R-:W-:Y:S03]  /*11cb0*/  HMMA.16816.F32 R12, R80, R86.reuse, R12 ;  /* 0x00000056500c723c */ /* 0x080fe6000000180c */
[----:B------:R2:W-:Y:S05]  /*11cc0*/  MUFU.EX2 R143, R84 ;  /* 0x00000054008f7308 */ /* 0x0005ea0000000800 */
[C---:B------:R-:W-:Y:S08]  /*11cd0*/  HMMA.16816.F32 R16, R76.reuse, R86, R16 ;  /* 0x000000564c10723c */ /* 0x040ff00000001810 */
[-C--:B------:R-:W-:Y:S08]  /*11ce0*/  HMMA.16816.F32 R20, R76, R88.reuse, R20 ;  /* 0x000000584c14723c */ /* 0x080ff00000001814 */
[C---:B------:R-:W-:Y:S04]  /*11cf0*/  HMMA.16816.F32 R24, R80.reuse, R88, R24 ;  /* 0x000000585018723c */ /* 0x040fe80000001818 */
[--C-:B--2---:R-:W-:Y:S04]  /*11d00*/  FFMA.FTZ R84, R201, c[0x0][0x2d0], -R102.reuse ;  /* 0x0000b400c9547a23 */ /* 0x104fe80000010866 */
[-C--:B------:R-:W-:Y:S01]  /*11d10*/  HMMA.16816.F32 R28, R80, R90.reuse, R28 ;  /* 0x0000005a501c723c */ /* 0x080fe2000000181c */
[----:B------:R2:W-:Y:S07]  /*11d20*/  MUFU.EX2 R142, R84 ;  /* 0x00000054008e7308 */ /* 0x0005ee0000000800 */
[C---:B------:R-:W-:Y:S08]  /*11d30*/  HMMA.16816.F32 R32, R76.reuse, R90, R32 ;  /* 0x0000005a4c20723c */ /* 0x040ff00000001820 */
[-C--:B-1----:R-:W-:Y:S08]  /*11d40*/  HMMA.16816.F32 R36, R76, R92.reuse, R36 ;  /* 0x0000005c4c24723c */ /* 0x082ff00000001824 */
[C---:B------:R-:W-:Y:S04]  /*11d50*/  HMMA.16816.F32 R40, R80.reuse, R92, R40 ;  /* 0x0000005c5028723c */ /* 0x040fe80000001828 */
[----:B--2---:R-:W-:Y:S01]  /*11d60*/  FFMA.FTZ R84, R126, c[0x0][0x2d0], -R102 ;  /* 0x0000b4007e547a23 */ /* 0x004fe20000010866 */
[----:B------:R-:W-:Y:S02]  /*11d70*/  MOV R126, R125 ;  /* 0x0000007d007e7202 */ /* 0x000fe40000000f00 */
[----:B------:R-:W-:Y:S01]  /*11d80*/  MOV R125, R124 ;  /* 0x0000007c007d7202 */ /* 0x000fe20000000f00 */
[-C--:B------:R-:W-:Y:S01]  /*11d90*/  HMMA.16816.F32 R44, R80, R94.reuse, R44 ;  /* 0x0000005e502c723c */ /* 0x080fe2000000182c */
[----:B------:R1:W2:Y:S03]  /*11da0*/  MUFU.EX2 R202, R84 ;  /* 0x0000005400ca7308 */ /* 0x0002a60000000800 */
[----:B------:R-:W-:Y:S02]  /*11db0*/  MOV R124, R123 ;  /* 0x0000007b007c7202 */ /* 0x000fe40000000f00 */
[----:B------:R-:W-:Y:S02]  /*11dc0*/  MOV R123, R122 ;  /* 0x0000007a007b7202 */ /* 0x000fe40000000f00 */
[C---:B------:R-:W-:Y:S04]  /*11dd0*/  HMMA.16816.F32 R48, R76.reuse, R94, R48 ;  /* 0x0000005e4c30723c */ /* 0x040fe80000001830 */
[----:B------:R-:W-:Y:S02]  /*11de0*/  MOV R122, R121 ;  /* 0x00000079007a7202 */ /* 0x000fe40000000f00 */
[----:B------:R-:W-:Y:S02]  /*11df0*/  MOV R121, R120 ;  /* 0x0000007800797202 */ /* 0x000fe40000000f00 */
[----:B------:R-:W-:Y:S04]  /*11e00*/  MOV R120, R119 ;  /* 0x0000007700787202 */ /* 0x000fe80000000f00 */
[----:B------:R-:W-:Y:S02]  /*11e10*/  MOV R119, R112 ;  /* 0x0000007000777202 */ /* 0x000fe40000000f00 */
[----:B------:R-:W-:Y:S02]  /*11e20*/  MOV R112, R104 ;  /* 0x0000006800707202 */ /* 0x000fe40000000f00 */
[----:B------:R-:W-:Y:S01]  /*11e30*/  MOV R104, R220 ;  /* 0x000000dc00687202 */ /* 0x000fe20000000f00 */
[--C-:B-1----:R-:W-:Y:S01]  /*11e40*/  FFMA.FTZ R84, R126, c[0x0][0x2d0], -R2.reuse ;  /* 0x0000b4007e547a23 */ /* 0x102fe20000010802 */
[----:B------:R-:W-:Y:S01]  /*11e50*/  MOV R126, R125 ;  /* 0x0000007d007e7202 */ /* 0x000fe20000000f00 */
[----:B------:R1:W5:Y:S01]  /*11e60*/  LDL.LU R220, [R1+0x60] ;  /* 0x0000600001dc7983 */ /* 0x0003620000300800 */
[----:B------:R-:W-:Y:S01]  /*11e70*/  MOV R125, R124 ;  /* 0x0000007c007d7202 */ /* 0x000fe20000000f00 */
[----:B------:R1:W-:Y:S01]  /*11e80*/  MUFU.EX2 R136, R84 ;  /* 0x0000005400887308 */ /* 0x0003e20000000800 */
[----:B------:R-:W-:Y:S01]  /*11e90*/  MOV R124, R123 ;  /* 0x0000007b007c7202 */ /* 0x000fe20000000f00 */
[--C-:B------:R-:W-:Y:S01]  /*11ea0*/  FFMA.FTZ R88, R126, c[0x0][0x2d0], -R2.reuse ;  /* 0x0000b4007e587a23 */ /* 0x100fe20000010802 */
[----:B------:R-:W-:Y:S02]  /*11eb0*/  MOV R126, R125 ;  /* 0x0000007d007e7202 */ /* 0x000fe40000000f00 */
[----:B------:R-:W-:Y:S02]  /*11ec0*/  MOV R125, R124 ;  /* 0x0000007c007d7202 */ /* 0x000fe40000000f00 */
[----:B------:R-:W-:Y:S02]  /*11ed0*/  MOV R123, R122 ;  /* 0x0000007a007b7202 */ /* 0x000fe40000000f00 */
[----:B------:R-:W-:Y:S01]  /*11ee0*/  MOV R122, R121 ;  /* 0x00000079007a7202 */ /* 0x000fe20000000f00 */
[----:B------:R2:W2:Y:S01]  /*11ef0*/  MUFU.EX2 R141, R88 ;  /* 0x00000058008d7308 */ /* 0x0004a20000000800 */
        /* <DEDUP_REMOVED lines=11> */
[----:B------:R-:W-:Y:S02]  /*11fb0*/  MOV R109, R221 ;  /* 0x000000dd006d7202 */ /* 0x000fe40000000f00 */
[----:B------:R1:W5:Y:S01]  /*11fc0*/  LDL.LU R221, [R1+0x5c] ;  /* 0x00005c0001dd7983 */ /* 0x0003620000300800 */
[--C-:B--2---:R-:W-:Y:S01]  /*11fd0*/  FFMA.FTZ R88, R126, c[0x0][0x2d0], -R2.reuse ;  /* 0x0000b4007e587a23 */ /* 0x104fe20000010802 */
        /* <DEDUP_REMOVED lines=11> */
[----:B------:R3:W5:Y:S01]  /*12090*/  LDL.LU R222, [R1+0x58] ;  /* 0x0000580001de7983 */ /* 0x0007620000300800 */
[----:B------:R-:W-:Y:S02]  /*120a0*/  MOV R119, R112 ;  /* 0x0000007000777202 */ /* 0x000fe40000000f00 */
[----:B------:R-:W-:Y:S02]  /*120b0*/  MOV R112, R223 ;  /* 0x000000df00707202 */ /* 0x000fe40000000f00 */
[----:B------:R3:W5:Y:S01]  /*120c0*/  LDL.LU R223, [R1+0x54] ;  /* 0x0000540001df7983 */ /* 0x0007620000300800 */
[----:B--2---:R-:W-:Y:S01]  /*120d0*/  FFMA.FTZ R88, R126, c[0x0][0x2d0], -R2 ;  /* 0x0000b4007e587a23 */ /* 0x004fe20000010802 */
[----:B------:R-:W-:Y:S01]  /*120e0*/  MOV R126, R125 ;  /* 0x0000007d007e7202 */ /* 0x000fe20000000f00 */
[-C--:B-1----:R-:W-:Y:S02]  /*120f0*/  HMMA.16816.F32 R52, R76, R84.reuse, R52 ;  /* 0x000000544c34723c */ /* 0x082fe40000001834 */
[----:B------:R1:W2:Y:S01]  /*12100*/  MUFU.EX2 R144, R88 ;  /* 0x0000005800907308 */ /* 0x0002a20000000800 */
[----:B------:R-:W-:Y:S02]  /*12110*/  MOV R125, R124 ;  /* 0x0000007c007d7202 */ /* 0x000fe40000000f00 */
[----:B------:R-:W-:Y:S02]  /*12120*/  MOV R124, R123 ;  /* 0x0000007b007c7202 */ /* 0x000fe40000000f00 */
[----:B------:R-:W-:Y:S01]  /*12130*/  MOV R123, R122 ;  /* 0x0000007a007b7202 */ /* 0x000fe20000000f00 */
[C---:B------:R-:W-:Y:S04]  /*12140*/  HMMA.16816.F32 R56, R80.reuse, R84, R56 ;  /* 0x000000545038723c */ /* 0x040fe80000001838 */
[----:B------:R-:W-:Y:S02]  /*12150*/  MOV R122, R121 ;  /* 0x00000079007a7202 */ /* 0x000fe40000000f00 */
[----:B------:R-:W-:Y:S02]  /*12160*/  MOV R121, R120 ;  /* 0x0000007800797202 */ /* 0x000fe40000000f00 */
[-C--:B------:R-:W-:Y:S04]  /*12170*/  HMMA.16816.F32 R60, R80, R86.reuse, R60 ;  /* 0x00000056503c723c */ /* 0x080fe8000000183c */
[----:B------:R-:W-:Y:S02]  /*12180*/  MOV R120, R119 ;  /* 0x0000007700787202 */ /* 0x000fe40000000f00 */
[----:B------:R-:W-:Y:S02]  /*12190*/  MOV R119, R118 ;  /* 0x0000007600777202 */ /* 0x000fe40000000f00 */
[----:B------:R-:W-:Y:S04]  /*121a0*/  HMMA.16816.F32 R64, R76, R86, R64 ;  /* 0x000000564c40723c */ /* 0x000fe80000001840 */
[--C-:B-1----:R-:W-:Y:S01]  /*121b0*/  FFMA.FTZ R88, R126, c[0x0][0x2d0], -R100.reuse ;  /* 0x0000b4007e587a23 */ /* 0x102fe20000010864 */
[----:B------:R-:W-:Y:S02]  /*121c0*/  MOV R126, R125 ;  /* 0x0000007d007e7202 */ /* 0x000fe40000000f00 */
[----:B------:R-:W-:Y:S01]  /*121d0*/  MOV R125, R124 ;  /* 0x0000007c007d7202 */ /* 0x000fe20000000f00 */
[----:B------:R1:W-:Y:S01]  /*121e0*/  MUFU.EX2 R147, R88 ;  /* 0x0000005800937308 */ /* 0x0003e20000000800 */
[----:B------:R-:W-:Y:S03]  /*121f0*/  MOV R124, R123 ;  /* 0x0000007b007c7202 */ /* 0x000fe60000000f00 */
[----:B------:R-:W-:Y:S02]  /*12200*/  MOV R123, R122 ;  /* 0x0000007a007b7202 */ /* 0x000fe40000000f00 */
[----:B------:R-:W-:Y:S02]  /*12210*/  MOV R122, R121 ;  /* 0x00000079007a7202 */ /* 0x000fe40000000f00 */
[----:B------:R-:W-:Y:S02]  /*12220*/  MOV R121, R120 ;  /* 0x0000007800797202 */ /* 0x000fe40000000f00 */
[----:B------:R-:W-:Y:S02]  /*12230*/  F2FP.PACK_AB R76, R226, R228 ;  /* 0x000000e4e24c723e */ /* 0x000fe400000000ff */
[----:B---3--:R-:W-:Y:S02]  /*12240*/  F2FP.PACK_AB R78, R206, R207 ;  /* 0x000000cfce4e723e */ /* 0x008fe400000000ff */
[----:B------:R-:W-:Y:S02]  /*12250*/  F2FP.PACK_AB R77, R205, R139 ;  /* 0x0000008bcd4d723e */ /* 0x000fe400000000ff */
[----:B----4-:R-:W-:Y:S02]  /*12260*/  F2FP.PACK_AB R79, R203, R204 ;  /* 0x000000cccb4f723e */ /* 0x010fe400000000ff */
[----:B------:R-:W-:Y:S02]  /*12270*/  MOV R118, R117 ;  /* 0x0000007500767202 */ /* 0x000fe40000000f00 */
[----:B------:R-:W-:Y:S02]  /*12280*/  MOV R117, R224 ;  /* 0x000000e000757202 */ /* 0x000fe40000000f00 */
[----:B------:R-:W-:Y:S01]  /*12290*/  MOV R120, R119 ;  /* 0x0000007700787202 */ /* 0x000fe20000000f00 */
[----:B------:R3:W5:Y:S01]  /*122a0*/  LDL.LU R224, [R1+0x50] ;  /* 0x0000500001e07983 */ /* 0x0007620000300800 */
[--C-:B-1----:R-:W-:Y:S01]  /*122b0*/  FFMA.FTZ R88, R126, c[0x0][0x2d0], -R100.reuse ;  /* 0x0000b4007e587a23 */ /* 0x102fe20000010864 */
[----:B------:R-:W-:Y:S02]  /*122c0*/  MOV R126, R125 ;  /* 0x0000007d007e7202 */ /* 0x000fe40000000f00 */
        /* <DEDUP_REMOVED lines=8> */
[----:B------:R4:W-:Y:S01]  /*12350*/  MUFU.EX2 R199, R92 ;  /* 0x0000005c00c77308 */ /* 0x0009e20000000800 */
[----:B------:R-:W-:Y:S02]  /*12360*/  MOV R122, R121 ;  /* 0x00000079007a7202 */ /* 0x000fe40000000f00 */
[----:B------:R-:W-:Y:S02]  /*12370*/  MOV R119, R117 ;  /* 0x0000007500777202 */ /* 0x000fe40000000f00 */
[----:B------:R-:W-:Y:S02]  /*12380*/  MOV R123, R122 ;  /* 0x0000007a007b7202 */ /* 0x000fe40000000f00 */
[----:B------:R-:W-:Y:S02]  /*12390*/  MOV R117, R218 ;  /* 0x000000da00757202 */ /* 0x000fe40000000f00 */
[----:B------:R-:W-:Y:S01]  /*123a0*/  F2FP.PACK_AB R82, R202, R142 ;  /* 0x0000008eca52723e */ /* 0x000fe200000000ff */
[----:B------:R3:W5:Y:S01]  /*123b0*/  LDL.LU R218, [R1+0x4c] ;  /* 0x00004c0001da7983 */ /* 0x0007620000300800 */
[----:B------:R-:W-:Y:S02]  /*123c0*/  F2FP.PACK_AB R81, R141, R136 ;  /* 0x000000888d51723e */ /* 0x000fe400000000ff */
[----:B--2---:R-:W-:Y:S01]  /*123d0*/  F2FP.PACK_AB R83, R144, R140 ;  /* 0x0000008c9053723e */ /* 0x004fe200000000ff */
[----:B-1----:R-:W1:Y:S01]  /*123e0*/  LDSM.16.MT88.4 R88, [R209+0x1100] ;  /* 0x00110000d158783b */ /* 0x002e620000004200 */
[----:B------:R-:W-:Y:S02]  /*123f0*/  MOV R121, R120 ;  /* 0x0000007800797202 */ /* 0x000fe40000000f00 */
[----:B------:R-:W-:Y:S02]  /*12400*/  MOV R120, R119 ;  /* 0x0000007700787202 */ /* 0x000fe40000000f00 */
[----:B------:R-:W-:Y:S02]  /*12410*/  MOV R119, R117 ;  /* 0x0000007500777202 */ /* 0x000fe40000000f00 */
[----:B------:R-:W-:Y:S02]  /*12420*/  MOV R117, R116 ;  /* 0x0000007400757202 */ /* 0x000fe40000000f00 */
[----:B------:R-:W-:Y:S01]  /*12430*/  MOV R116, R114 ;  /* 0x0000007200747202 */ /* 0x000fe20000000f00 */
[----:B----4-:R-:W-:Y:S01]  /*12440*/  FFMA.FTZ R92, R126, c[0x0][0x2d0], -R100 ;  /* 0x0000b4007e5c7a23 */ /* 0x010fe20000010864 */
[----:B------:R-:W-:Y:S02]  /*12450*/  MOV R126, R125 ;  /* 0x0000007d007e7202 */ /* 0x000fe40000000f00 */
[----:B------:R-:W-:Y:S01]  /*12460*/  MOV R125, R124 ;  /* 0x0000007c007d7202 */ /* 0x000fe20000000f00 */
[----:B------:R2:W-:Y:S01]  /*12470*/  MUFU.EX2 R200, R92 ;  /* 0x0000005c00c87308 */ /* 0x0005e20000000800 */
[----:B------:R-:W-:Y:S01]  /*12480*/  MOV R124, R123 ;  /* 0x0000007b007c7202 */ /* 0x000fe20000000f00 */
[--C-:B------:R-:W-:Y:S01]  /*12490*/  FFMA.FTZ R84, R126, c[0x0][0x2d0], -R101.reuse ;  /* 0x0000b4007e547a23 */ /* 0x100fe20000010865 */
[----:B------:R-:W-:Y:S01]  /*124a0*/  MOV R114, R219 ;  /* 0x000000db00727202 */ /* 0x000fe20000000f00 */
[--C-:B------:R-:W-:Y:S01]  /*124b0*/  FFMA.FTZ R80, R125, c[0x0][0x2d0], -R101.reuse ;  /* 0x0000b4007d507a23 */ /* 0x100fe20000010865 */
[----:B------:R3:W5:Y:S01]  /*124c0*/  LDL.LU R219, [R1+0x48] ;  /* 0x0000480001db7983 */ /* 0x0007620000300800 */
[----:B------:R-:W-:Y:S02]  /*124d0*/  MOV R122, R121 ;  /* 0x00000079007a7202 */ /* 0x000fe40000000f00 */
[----:B------:R-:W-:Y:S02]  /*124e0*/  MOV R121, R120 ;  /* 0x0000007800797202 */ /* 0x000fe40000000f00 */
[----:B------:R4:W-:Y:S01]  /*124f0*/  MUFU.EX2 R198, R80 ;  /* 0x0000005000c67308 */ /* 0x0009e20000000800 */
[----:B------:R-:W-:Y:S02]  /*12500*/  MOV R123, R122 ;  /* 0x0000007a007b7202 */ /* 0x000fe40000000f00 */
[----:B------:R-:W-:Y:S02]  /*12510*/  MOV R120, R119 ;  /* 0x0000007700787202 */ /* 0x000fe40000000f00 */
[----:B------:R-:W-:Y:S02]  /*12520*/  MOV R119, R117 ;  /* 0x0000007500777202 */ /* 0x000fe40000000f00 */
[----:B------:R-:W-:Y:S02]  /*12530*/  MOV R117, R116 ;  /* 0x0000007400757202 */ /* 0x000fe40000000f00 */
[----:B------:R-:W-:Y:S01]  /*12540*/  MOV R116, R115 ;  /* 0x0000007300747202 */ /* 0x000fe20000000f00 */
[----:B------:R3:W-:Y:S01]  /*12550*/  MUFU.EX2 R146, R84 ;  /* 0x0000005400927308 */ /* 0x0007e20000000800 */
[----:B------:R-:W-:Y:S02]  /*12560*/  MOV R115, R170 ;  /* 0x000000aa00737202 */ /* 0x000fe40000000f00 */
[----:B------:R-:W-:Y:S01]  /*12570*/  MOV R170, R208 ;  /* 0x000000d000aa7202 */ /* 0x000fe20000000f00 */
[--C-:B--2---:R-:W-:Y:S01]  /*12580*/  FFMA.FTZ R92, R123, c[0x0][0x2d0], -R101.reuse ;  /* 0x0000b4007b5c7a23 */ /* 0x104fe20000010865 */
[----:B------:R2:W5:Y:S01]  /*12590*/  LDL.LU R208, [R1+0x44] ;  /* 0x0000440001d07983 */ /* 0x0005620000300800 */
[-C--:B-1----:R-:W-:Y:S03]  /*125a0*/  HMMA.16816.F32 R4, R76, R88.reuse, R4 ;  /* 0x000000584c04723c */ /* 0x082fe60000001804 */
[----:B------:R-:W-:Y:S01]  /*125b0*/  MOV R122, R120 ;  /* 0x00000078007a7202 */ /* 0x000fe20000000f00 */
[----:B------:R1:W-:Y:S01]  /*125c0*/  MUFU.EX2 R197, R92 ;  /* 0x0000005c00c57308 */ /* 0x0003e20000000800 */
[----:B------:R-:W-:Y:S02]  /*125d0*/  MOV R120, R119 ;  /* 0x0000007700787202 */ /* 0x000fe40000000f00 */
[----:B------:R-:W-:Y:S01]  /*125e0*/  MOV R119, R115 ;  /* 0x0000007300777202 */ /* 0x000fe20000000f00 */
[--C-:B----4-:R-:W-:Y:S01]  /*125f0*/  FFMA.FTZ R80, R124, c[0x0][0x2d0], -R101.reuse ;  /* 0x0000b4007c507a23 */ /* 0x110fe20000010865 */
[----:B------:R-:W-:Y:S03]  /*12600*/  MOV R115, R111 ;  /* 0x0000006f00737202 */ /* 0x000fe60000000f00 */
[----:B------:R-:W-:Y:S02]  /*12610*/  MOV R111, R105 ;  /* 0x00000069006f7202 */ /* 0x000fe40000000f00 */
[----:B------:R4:W-:Y:S01]  /*12620*/  MUFU.EX2 R196, R80 ;  /* 0x0000005000c47308 */ /* 0x0009e20000000800 */
[----:B------:R-:W-:Y:S02]  /*12630*/  MOV R105, R215 ;  /* 0x000000d700697202 */ /* 0x000fe40000000f00 */
[----:B------:R2:W5:Y:S04]  /*12640*/  LDL.LU R215, [R1+0x40] ;  /* 0x0000400001d77983 */ /* 0x0005680000300800 */
[----:B---3--:R-:W3:Y:S08]  /*12650*/  LDSM.16.MT88.4 R84, [R212+0x1100] ;  /* 0x00110000d454783b */ /* 0x008ef00000004200 */
[----:B-1----:R-:W1:Y:S01]  /*12660*/  LDSM.16.MT88.4 R92, [R210+0x1100] ;  /* 0x00110000d25c783b */ /* 0x002e620000004200 */
[----:B----4-:R-:W-:Y:S07]  /*12670*/  F2FP.PACK_AB R80, R143, R138 ;  /* 0x0000008a8f50723e */ /* 0x010fee00000000ff */
[C---:B------:R-:W-:Y:S07]  /*12680*/  HMMA.16816.F32 R8, R80.reuse, R88, R8 ;  /* 0x000000585008723c */ /* 0x040fee0000001808 */
[--C-:B------:R-:W-:Y:S01]  /*12690*/  FFMA.FTZ R88, R122, c[0x0][0x2d0], -R102.reuse ;  /* 0x0000b4007a587a23 */ /* 0x100fe20000010866 */
[-C--:B------:R-:W-:Y:S03]  /*126a0*/  HMMA.16816.F32 R12, R80, R90.reuse, R12 ;  /* 0x0000005a500c723c */ /* 0x080fe6000000180c */
[----:B------:R4:W-:Y:S05]  /*126b0*/  MUFU.EX2 R145, R88 ;  /* 0x0000005800917308 */ /* 0x0009ea0000000800 */
[C---:B------:R-:W-:Y:S08]  /*126c0*/  HMMA.16816.F32 R16, R76.reuse, R90, R16 ;  /* 0x0000005a4c10723c */ /* 0x040ff00000001810 */
[-C--:B---3--:R-:W-:Y:S08]  /*126d0*/  HMMA.16816.F32 R20, R76, R84.reuse, R20 ;  /* 0x000000544c14723c */ /* 0x088ff00000001814 */
[C---:B------:R-:W-:Y:S04]  /*126e0*/  HMMA.16816.F32 R24, R80.reuse, R84, R24 ;  /* 0x000000545018723c */ /* 0x040fe80000001818 */
[----:B----4-:R-:W-:Y:S03]  /*126f0*/  FFMA.FTZ R88, R121, c[0x0][0x2d0], -R102 ;  /* 0x0000b40079587a23 */ /* 0x010fe60000010866 */
[----:B------:R-:W-:Y:S01]  /*12700*/  FFMA.FTZ R84, R118, c[0x0][0x2d0], -R2 ;  /* 0x0000b40076547a23 */ /* 0x000fe20000010802 */
[-C--:B------:R-:W-:Y:S01]  /*12710*/  HMMA.16816.F32 R28, R80, R86.reuse, R28 ;  /* 0x00000056501c723c */ /* 0x080fe2000000181c */
[----:B------:R3:W-:Y:S07]  /*12720*/  MUFU.EX2 R194, R88 ;  /* 0x0000005800c27308 */ /* 0x0007ee0000000800 */
[C---:B------:R-:W-:Y:S03]  /*12730*/  HMMA.16816.F32 R32, R76.reuse, R86, R32 ;  /* 0x000000564c20723c */ /* 0x040fe60000001820 */
[----:B------:R4:W-:Y:S05]  /*12740*/  MUFU.EX2 R155, R84 ;  /* 0x00000054009b7308 */ /* 0x0009ea0000000800 */
[-C--:B-1----:R-:W-:Y:S08]  /*12750*/  HMMA.16816.F32 R36, R76, R92.reuse, R36 ;  /* 0x0000005c4c24723c */ /* 0x082ff00000001824 */
[C---:B------:R-:W-:Y:S04]  /*12760*/  HMMA.16816.F32 R40, R80.reuse, R92, R40 ;  /* 0x0000005c5028723c */ /* 0x040fe80000001828 */
[----:B---3--:R-:W-:Y:S03]  /*12770*/  FFMA.FTZ R88, R120, c[0x0][0x2d0], -R102 ;  /* 0x0000b40078587a23 */ /* 0x008fe60000010866 */
[----:B------:R-:W-:Y:S01]  /*12780*/  FFMA.FTZ R92, R191, c[0x0][0x2d0], -R100 ;  /* 0x0000b400bf5c7a23 */ /* 0x000fe20000010864 */
[-C--:B------:R-:W-:Y:S01]  /*12790*/  HMMA.16816.F32 R44, R80, R94.reuse, R44 ;  /* 0x0000005e502c723c */ /* 0x080fe2000000182c */
[----:B------:R1:W-:Y:S03]  /*127a0*/  MUFU.EX2 R195, R88 ;  /* 0x0000005800c37308 */ /* 0x0003e60000000800 */
[----:B----4-:R-:W-:Y:S04]  /*127b0*/  FFMA.FTZ R84, R117, c[0x0][0x2d0], -R2 ;  /* 0x0000b40075547a23 */ /* 0x010fe80000010802 */
[C---:B------:R-:W-:Y:S03]  /*127c0*/  HMMA.16816.F32 R48, R76.reuse, R94, R48 ;  /* 0x0000005e4c30723c */ /* 0x040fe60000001830 */
[----:B------:R3:W-:Y:S10]  /*127d0*/  MUFU.EX2 R153, R84 ;  /* 0x0000005400997308 */ /* 0x0007f40000000800 */
[----:B------:R4:W-:Y:S01]  /*127e0*/  MUFU.EX2 R191, R92 ;  /* 0x0000005c00bf7308 */ /* 0x0009e20000000800 */
[----:B-1----:R-:W-:Y:S09]  /*127f0*/  FFMA.FTZ R88, R119, c[0x0][0x2d0], -R102 ;  /* 0x0000b40077587a23 */ /* 0x002ff20000010866 */
[----:B------:R1:W1:Y:S01]  /*12800*/  MUFU.EX2 R193, R88 ;  /* 0x0000005800c17308 */ /* 0x0002620000000800 */
[----:B---3--:R-:W-:Y:S02]  /*12810*/  FFMA.FTZ R84, R116, c[0x0][0x2d0], -R2 ;  /* 0x0000b40074547a23 */ /* 0x008fe40000010802 */
[----:B------:R-:W-:Y:S07]  /*12820*/  LDSM.16.MT88.4 R116, [R209+0x2900] ;  /* 0x00290000d174783b */ /* 0x000fee0000004200 */
[----:B------:R3:W-:Y:S01]  /*12830*/  MUFU.EX2 R154, R84 ;  /* 0x00000054009a7308 */ /* 0x0007e20000000800 */
[----:B----4-:R-:W-:Y:S09]  /*12840*/  FFMA.FTZ R92, R114, c[0x0][0x2d0], -R100 ;  /* 0x0000b400725c7a23 */ /* 0x010ff20000010864 */
[----:B------:R-:W-:Y:S01]  /*12850*/  MUFU.EX2 R192, R92 ;  /* 0x0000005c00c07308 */ /* 0x000fe20000000800 */
[----:B-1----:R-:W1:Y:S01]  /*12860*/  LDSM.16.MT88.4 R88, [R211+0x1100] ;  /* 0x00110000d358783b */ /* 0x002e620000004200 */
[----:B---3--:R-:W-:Y:S08]  /*12870*/  FFMA.FTZ R84, R115, c[0x0][0x2d0], -R2 ;  /* 0x0000b40073547a23 */ /* 0x008ff00000010802 */
[----:B------:R3:W4:Y:S02]  /*12880*/  MUFU.EX2 R152, R84 ;  /* 0x0000005400987308 */ /* 0x0007240000000800 */
[--C-:B---3--:R-:W-:Y:S01]  /*12890*/  FFMA.FTZ R84, R113, c[0x0][0x2d0], -R100.reuse ;  /* 0x0000b40071547a23 */ /* 0x108fe20000010864 */
[----:B------:R-:W-:Y:S01]  /*128a0*/  MOV R113, R112 ;  /* 0x0000007000717202 */ /* 0x000fe20000000f00 */
[-C--:B-1----:R-:W-:Y:S03]  /*128b0*/  HMMA.16816.F32 R52, R76, R88.reuse, R52 ;  /* 0x000000584c34723c */ /* 0x082fe60000001834 */
[----:B------:R-:W-:Y:S02]  /*128c0*/  MOV R112, R109 ;  /* 0x0000006d00707202 */ /* 0x000fe40000000f00 */
[----:B------:R-:W-:Y:S02]  /*128d0*/  MOV R109, R108 ;  /* 0x0000006c006d7202 */ /* 0x000fe40000000f00 */
[----:B------:R-:W-:Y:S01]  /*128e0*/  MOV R108, R171 ;  /* 0x000000ab006c7202 */ /* 0x000fe20000000f00 */
[C---:B------:R-:W-:Y:S04]  /*128f0*/  HMMA.16816.F32 R56, R80.reuse, R88, R56 ;  /* 0x000000585038723c */ /* 0x040fe80000001838 */
[----:B------:R-:W-:Y:S02]  /*12900*/  MOV R171, R170 ;  /* 0x000000aa00ab7202 */ /* 0x000fe40000000f00 */
[----:B------:R-:W-:Y:S01]  /*12910*/  MOV R170, R189 ;  /* 0x000000bd00aa7202 */ /* 0x000fe20000000f00 */
[----:B------:R-:W-:Y:S01]  /*12920*/  FFMA.FTZ R88, R111, c[0x0][0x2d0], -R100 ;  /* 0x0000b4006f587a23 */ /* 0x000fe20000010864 */
[-C--:B------:R-:W-:Y:S01]  /*12930*/  HMMA.16816.F32 R60, R80, R90.reuse, R60 ;  /* 0x0000005a503c723c */ /* 0x080fe2000000183c */
[----:B------:R1:W-:Y:S03]  /*12940*/  MUFU.EX2 R189, R84 ;  /* 0x0000005400bd7308 */ /* 0x0003e60000000800 */
[----:B------:R-:W-:Y:S02]  /*12950*/  MOV R111, R107 ;  /* 0x0000006b006f7202 */ /* 0x000fe40000000f00 */
[----:B------:R-:W-:Y:S01]  /*12960*/  MOV R107, R190 ;  /* 0x000000be006b7202 */ /* 0x000fe20000000f00 */
[--C-:B------:R-:W-:Y:S01]  /*12970*/  FFMA.FTZ R80, R113, c[0x0][0x2d0], -R101.reuse ;  /* 0x0000b40071507a23 */ /* 0x100fe20000010865 */
[----:B------:R-:W-:Y:S03]  /*12980*/  HMMA.16816.F32 R64, R76, R90, R64 ;  /* 0x0000005a4c40723c */ /* 0x000fe60000001840 */
[----:B------:R3:W-:Y:S01]  /*12990*/  MUFU.EX2 R159, R80 ;  /* 0x00000050009f7308 */ /* 0x0007e20000000800 */
[----:B------:R-:W-:Y:S01]  /*129a0*/  F2FP.PACK_AB R82, R193, R195 ;  /* 0x000000c3c152723e */ /* 0x000fe200000000ff */
[--C-:B------:R-:W-:Y:S01]  /*129b0*/  FFMA.FTZ R92, R111, c[0x0][0x2d0], -R101.reuse ;  /* 0x0000b4006f5c7a23 */ /* 0x100fe20000010865 */
[----:B------:R-:W-:Y:S02]  /*129c0*/  F2FP.PACK_AB R81, R153, R155 ;  /* 0x0000009b9951723e */ /* 0x000fe400000000ff */
[----:B------:R-:W-:Y:S04]  /*129d0*/  F2FP.PACK_AB R76, R201, R147 ;  /* 0x00000093c94c723e */ /* 0x000fe800000000ff */
[----:B------:R-:W-:Y:S01]  /*129e0*/  F2FP.PACK_AB R78, R200, R199 ;  /* 0x000000c7c84e723e */ /* 0x000fe200000000ff */
[----:B------:R2:W-:Y:S01]  /*129f0*/  MUFU.EX2 R190, R88 ;  /* 0x0000005800be7308 */ /* 0x0005e20000000800 */
[----:B------:R-:W-:Y:S02]  /*12a00*/  F2FP.PACK_AB R77, R198, R146 ;  /* 0x00000092c64d723e */ /* 0x000fe400000000ff */
[----:B------:R-:W-:Y:S01]  /*12a10*/  F2FP.PACK_AB R79, R197, R196 ;  /* 0x000000c4c54f723e */ /* 0x000fe200000000ff */
[----:B-1----:R-:W1:Y:S01]  /*12a20*/  LDSM.16.MT88.4 R84, [R209+0x1900] ;  /* 0x00190000d154783b */ /* 0x002e620000004200 */
[----:B----4-:R-:W-:Y:S05]  /*12a30*/  F2FP.PACK_AB R83, R152, R154 ;  /* 0x0000009a9853723e */ /* 0x010fea00000000ff */
[----:B------:R4:W-:Y:S01]  /*12a40*/  MUFU.EX2 R184, R92 ;  /* 0x0000005c00b87308 */ /* 0x0009e20000000800 */
[--C-:B---3--:R-:W-:Y:S09]  /*12a50*/  FFMA.FTZ R80, R112, c[0x0][0x2d0], -R101.reuse ;  /* 0x0000b40070507a23 */ /* 0x108ff20000010865 */
[----:B------:R3:W-:Y:S01]  /*12a60*/  MUFU.EX2 R158, R80 ;  /* 0x00000050009e7308 */ /* 0x0007e20000000800 */
[----:B--2---:R-:W2:Y:S08]  /*12a70*/  LDSM.16.MT88.4 R88, [R212+0x1900] ;  /* 0x00190000d458783b */ /* 0x004eb00000004200 */
[----:B----4-:R-:W4:Y:S01]  /*12a80*/  LDSM.16.MT88.4 R92, [R210+0x1900] ;  /* 0x00190000d25c783b */ /* 0x010f220000004200 */
[-C--:B-1----:R-:W-:Y:S03]  /*12a90*/  HMMA.16816.F32 R4, R76, R84.reuse, R4 ;  /* 0x000000544c04723c */ /* 0x082fe60000001804 */
[----:B---3--:R-:W-:Y:S07]  /*12aa0*/  F2FP.PACK_AB R80, R194, R145 ;  /* 0x00000091c250723e */ /* 0x008fee00000000ff */
[C---:B------:R-:W-:Y:S07]  /*12ab0*/  HMMA.16816.F32 R8, R80.reuse, R84, R8 ;  /* 0x000000545008723c */ /* 0x040fee0000001808 */
[--C-:B------:R-:W-:Y:S01]  /*12ac0*/  FFMA.FTZ R84, R110, c[0x0][0x2d0], -R101.reuse ;  /* 0x0000b4006e547a23 */ /* 0x100fe20000010865 */
[-C--:B------:R-:W-:Y:S03]  /*12ad0*/  HMMA.16816.F32 R12, R80, R86.reuse, R12 ;  /* 0x00000056500c723c */ /* 0x080fe6000000180c */
[----:B------:R1:W-:Y:S05]  /*12ae0*/  MUFU.EX2 R183, R84 ;  /* 0x0000005400b77308 */ /* 0x0003ea0000000800 */
[C---:B------:R-:W-:Y:S08]  /*12af0*/  HMMA.16816.F32 R16, R76.reuse, R86, R16 ;  /* 0x000000564c10723c */ /* 0x040ff00000001810 */
[-C--:B--2---:R-:W-:Y:S08]  /*12b00*/  HMMA.16816.F32 R20, R76, R88.reuse, R20 ;  /* 0x000000584c14723c */ /* 0x084ff00000001814 */
[C---:B------:R-:W-:Y:S04]  /*12b10*/  HMMA.16816.F32 R24, R80.reuse, R88, R24 ;  /* 0x000000585018723c */ /* 0x040fe80000001818 */
[--C-:B-1----:R-:W-:Y:S01]  /*12b20*/  FFMA.FTZ R84, R109, c[0x0][0x2d0], -R102.reuse ;  /* 0x0000b4006d547a23 */ /* 0x102fe20000010866 */
[----:B------:R-:W-:Y:S02]  /*12b30*/  MOV R109, R104 ;  /* 0x00000068006d7202 */ /* 0x000fe40000000f00 */
[--C-:B------:R-:W-:Y:S01]  /*12b40*/  FFMA.FTZ R88, R178, c[0x0][0x2d0], -R102.reuse ;  /* 0x0000b400b2587a23 */ /* 0x100fe20000010866 */
[-C--:B------:R-:W-:Y:S01]  /*12b50*/  HMMA.16816.F32 R28, R80, R90.reuse, R28 ;  /* 0x0000005a501c723c */ /* 0x080fe2000000181c */
[----:B------:R1:W-:Y:S03]  /*12b60*/  MUFU.EX2 R157, R84 ;  /* 0x00000054009d7308 */ /* 0x0003e60000000800 */
[----:B------:R-:W-:Y:S02]  /*12b70*/  MOV R104, R168 ;  /* 0x000000a800687202 */ /* 0x000fe40000000f00 */
[----:B------:R-:W-:Y:S02]  /*12b80*/  MOV R168, R174 ;  /* 0x000000ae00a87202 */ /* 0x000fe40000000f00 */
[C---:B------:R-:W-:Y:S03]  /*12b90*/  HMMA.16816.F32 R32, R76.reuse, R90, R32 ;  /* 0x0000005a4c20723c */ /* 0x040fe60000001820 */
[----:B------:R2:W-:Y:S05]  /*12ba0*/  MUFU.EX2 R178, R88 ;  /* 0x0000005800b27308 */ /* 0x0005ea0000000800 */
[-C--:B----4-:R-:W-:Y:S08]  /*12bb0*/  HMMA.16816.F32 R36, R76, R92.reuse, R36 ;  /* 0x0000005c4c24723c */ /* 0x090ff00000001824 */
[C---:B------:R-:W-:Y:S04]  /*12bc0*/  HMMA.16816.F32 R40, R80.reuse, R92, R40 ;  /* 0x0000005c5028723c */ /* 0x040fe80000001828 */
[----:B-1----:R-:W-:Y:S01]  /*12bd0*/  FFMA.FTZ R84, R108, c[0x0][0x2d0], -R102 ;  /* 0x0000b4006c547a23 */ /* 0x002fe20000010866 */
[----:B------:R-:W-:Y:S02]  /*12be0*/  MOV R108, R105 ;  /* 0x00000069006c7202 */ /* 0x000fe40000000f00 */
[----:B------:R-:W-:Y:S01]  /*12bf0*/  MOV R105, R170 ;  /* 0x000000aa00697202 */ /* 0x000fe20000000f00 */
[-C--:B------:R-:W-:Y:S01]  /*12c00*/  HMMA.16816.F32 R44, R80, R94.reuse, R44 ;  /* 0x0000005e502c723c */ /* 0x080fe2000000182c */
[----:B------:R1:W-:Y:S03]  /*12c10*/  MUFU.EX2 R156, R84 ;  /* 0x00000054009c7308 */ /* 0x0003e60000000800 */
[----:B--2---:R-:W-:Y:S01]  /*12c20*/  FFMA.FTZ R88, R99, c[0x0][0x2d0], -R2 ;  /* 0x0000b40063587a23 */ /* 0x004fe20000010802 */
[----:B------:R-:W-:Y:S01]  /*12c30*/  MOV R170, R175 ;  /* 0x000000af00aa7202 */ /* 0x000fe20000000f00 */
[----:B------:R-:W-:Y:S01]  /*12c40*/  FFMA.FTZ R92, R171, c[0x0][0x2d0], -R100 ;  /* 0x0000b400ab5c7a23 */ /* 0x000fe20000010864 */
[----:B------:R-:W-:Y:S01]  /*12c50*/  MOV R171, R177 ;  /* 0x000000b100ab7202 */ /* 0x000fe20000000f00 */
[C---:B------:R-:W-:Y:S03]  /*12c60*/  HMMA.16816.F32 R48, R76.reuse, R94, R48 ;  /* 0x0000005e4c30723c */ /* 0x040fe60000001830 */
[----:B------:R2:W-:Y:S10]  /*12c70*/  MUFU.EX2 R99, R88 ;  /* 0x0000005800637308 */ /* 0x0005f40000000800 */
[----:B------:R3:W-:Y:S01]  /*12c80*/  MUFU.EX2 R177, R92 ;  /* 0x0000005c00b17308 */ /* 0x0007e20000000800 */
[----:B-1----:R-:W-:Y:S01]  /*12c90*/  FFMA.FTZ R84, R176, c[0x0][0x2d0], -R102 ;  /* 0x0000b400b0547a23 */ /* 0x002fe20000010866 */
[----:B------:R-:W-:Y:S08]  /*12ca0*/  MOV R176, R180 ;  /* 0x000000b400b07202 */ /* 0x000ff00000000f00 */
[----:B------:R1:W-:Y:S01]  /*12cb0*/  MUFU.EX2 R180, R84 ;  /* 0x0000005400b47308 */ /* 0x0003e20000000800 */
[----:B--2---:R-:W-:Y:S01]  /*12cc0*/  FFMA.FTZ R88, R107, c[0x0][0x2d0], -R2 ;  /* 0x0000b4006b587a23 */ /* 0x004fe20000010802 */
[----:B------:R-:W-:Y:S08]  /*12cd0*/  MOV R107, R97 ;  /* 0x00000061006b7202 */ /* 0x000ff00000000f00 */
[----:B------:R2:W-:Y:S01]  /*12ce0*/  MUFU.EX2 R97, R88 ;  /* 0x0000005800617308 */ /* 0x0005e20000000800 */
[----:B---3--:R-:W-:Y:S09]  /*12cf0*/  FFMA.FTZ R92, R176, c[0x0][0x2d0], -R100 ;  /* 0x0000b400b05c7a23 */ /* 0x008ff20000010864 */
[----:B------:R3:W4:Y:S01]  /*12d00*/  MUFU.EX2 R175, R92 ;  /* 0x0000005c00af7308 */ /* 0x0007220000000800 */
[----:B-1----:R-:W1:Y:S01]  /*12d10*/  LDSM.16.MT88.4 R84, [R211+0x1900] ;  /* 0x00190000d354783b */ /* 0x002e620000004200 */
[--C-:B--2---:R-:W-:Y:S08]  /*12d20*/  FFMA.FTZ R88, R98, c[0x0][0x2d0], -R2.reuse ;  /* 0x0000b40062587a23 */ /* 0x104ff00000010802 */
[----:B------:R2:W-:Y:S01]  /*12d30*/  MUFU.EX2 R98, R88 ;  /* 0x0000005800627308 */ /* 0x0005e20000000800 */
[--C-:B---3--:R-:W-:Y:S01]  /*12d40*/  FFMA.FTZ R92, R171, c[0x0][0x2d0], -R101.reuse ;  /* 0x0000b400ab5c7a23 */ /* 0x108fe20000010865 */
[----:B----4-:R-:W-:Y:S08]  /*12d50*/  F2FP.PACK_AB R164, R175, R177 ;  /* 0x000000b1afa4723e */ /* 0x010ff000000000ff */
[----:B------:R3:W-:Y:S01]  /*12d60*/  MUFU.EX2 R171, R92 ;  /* 0x0000005c00ab7308 */ /* 0x0007e20000000800 */
[----:B--2---:R-:W-:Y:S01]  /*12d70*/  FFMA.FTZ R88, R96, c[0x0][0x2d0], -R2 ;  /* 0x0000b40060587a23 */ /* 0x004fe20000010802 */
[-C--:B-1----:R-:W-:Y:S08]  /*12d80*/  HMMA.16816.F32 R52, R76, R84.reuse, R52 ;  /* 0x000000544c34723c */ /* 0x082ff00000001834 */
[----:B------:R1:W2:Y:S01]  /*12d90*/  MUFU.EX2 R96, R88 ;  /* 0x0000005800607308 */ /* 0x0002a20000000800 */
[C---:B------:R-:W-:Y:S01]  /*12da0*/  HMMA.16816.F32 R56, R80.reuse, R84, R56 ;  /* 0x000000545038723c */ /* 0x040fe20000001838 */
[----:B---3--:R-:W-:Y:S06]  /*12db0*/  LDSM.16.MT88.4 R92, [R210+0x2100] ;  /* 0x00210000d25c783b */ /* 0x008fec0000004200 */
[--C-:B------:R-:W-:Y:S01]  /*12dc0*/  FFMA.FTZ R84, R173, c[0x0][0x2d0], -R100.reuse ;  /* 0x0000b400ad547a23 */ /* 0x100fe20000010864 */
[-C--:B------:R-:W-:Y:S03]  /*12dd0*/  HMMA.16816.F32 R60, R80, R86.reuse, R60 ;  /* 0x00000056503c723c */ /* 0x080fe6000000183c */
[----:B------:R3:W-:Y:S04]  /*12de0*/  MUFU.EX2 R176, R84 ;  /* 0x0000005400b07308 */ /* 0x0007e80000000800 */
[----:B------:R-:W-:Y:S01]  /*12df0*/  FFMA.FTZ R80, R172, c[0x0][0x2d0], -R100 ;  /* 0x0000b400ac507a23 */ /* 0x000fe20000010864 */
[----:B------:R-:W-:Y:S01]  /*12e00*/  HMMA.16816.F32 R64, R76, R86, R64 ;  /* 0x000000564c40723c */ /* 0x000fe20000001840 */
[----:B-1----:R-:W1:Y:S03]  /*12e10*/  LDSM.16.MT88.4 R88, [R209+0x2100] ;  /* 0x00210000d158783b */ /* 0x002e660000004200 */
[----:B------:R-:W-:Y:S01]  /*12e20*/  F2FP.PACK_AB R82, R178, R180 ;  /* 0x000000b4b252723e */ /* 0x000fe200000000ff */
[----:B------:R4:W4:Y:S01]  /*12e30*/  MUFU.EX2 R174, R80 ;  /* 0x0000005000ae7308 */ /* 0x0009220000000800 */
[----:B------:R-:W-:Y:S02]  /*12e40*/  F2FP.PACK_AB R81, R97, R99 ;  /* 0x000000636151723e */ /* 0x000fe400000000ff */
[----:B------:R-:W-:Y:S04]  /*12e50*/  F2FP.PACK_AB R76, R191, R189 ;  /* 0x000000bdbf4c723e */ /* 0x000fe800000000ff */
[----:B------:R-:W-:Y:S02]  /*12e60*/  F2FP.PACK_AB R78, R190, R192 ;  /* 0x000000c0be4e723e */ /* 0x000fe400000000ff */
[----:B------:R-:W-:Y:S02]  /*12e70*/  F2FP.PACK_AB R77, R158, R159 ;  /* 0x0000009f9e4d723e */ /* 0x000fe400000000ff */
[----:B------:R-:W-:Y:S02]  /*12e80*/  F2FP.PACK_AB R79, R183, R184 ;  /* 0x000000b8b74f723e */ /* 0x000fe400000000ff */
[----:B--2---:R-:W-:Y:S01]  /*12e90*/  F2FP.PACK_AB R83, R96, R98 ;  /* 0x000000626053723e */ /* 0x004fe200000000ff */
[----:B---3--:R-:W2:Y:S01]  /*12ea0*/  LDSM.16.MT88.4 R84, [R212+0x2100] ;  /* 0x00210000d454783b */ /* 0x008ea20000004200 */
[--C-:B----4-:R-:W-:Y:S01]  /*12eb0*/  FFMA.FTZ R80, R109, c[0x0][0x2d0], -R101.reuse ;  /* 0x0000b4006d507a23 */ /* 0x110fe20000010865 */
[----:B------:R-:W-:Y:S06]  /*12ec0*/  MOV R109, R106 ;  /* 0x0000006a006d7202 */ /* 0x000fec0000000f00 */
[----:B------:R-:W3:Y:S01]  /*12ed0*/  LDL.LU R106, [R1+0x8] ;  /* 0x00000800016a7983 */ /* 0x000ee20000300800 */
[----:B------:R4:W2:Y:S01]  /*12ee0*/  MUFU.EX2 R173, R80 ;  /* 0x0000005000ad7308 */ /* 0x0008a20000000800 */
[----:B------:R-:W-:Y:S01]  /*12ef0*/  F2FP.PACK_AB R166, R174, R176 ;  /* 0x000000b0aea6723e */ /* 0x000fe200000000ff */
[-C--:B-1----:R-:W-:Y:S03]  /*12f00*/  HMMA.16816.F32 R4, R76, R88.reuse, R4 ;  /* 0x000000584c04723c */ /* 0x082fe60000001804 */
[----:B----4-:R-:W-:Y:S02]  /*12f10*/  F2FP.PACK_AB R80, R156, R157 ;  /* 0x0000009d9c50723e */ /* 0x010fe400000000ff */
[----:B--2---:R-:W-:Y:S05]  /*12f20*/  F2FP.PACK_AB R165, R171, R173 ;  /* 0x000000adaba5723e */ /* 0x004fea00000000ff */
[C---:B------:R-:W-:Y:S07]  /*12f30*/  HMMA.16816.F32 R8, R80.reuse, R88, R8 ;  /* 0x000000585008723c */ /* 0x040fee0000001808 */
[--C-:B------:R-:W-:Y:S01]  /*12f40*/  FFMA.FTZ R88, R105, c[0x0][0x2d0], -R101.reuse ;  /* 0x0000b40069587a23 */ /* 0x100fe20000010865 */
[-C--:B------:R-:W-:Y:S01]  /*12f50*/  HMMA.16816.F32 R12, R80, R90.reuse, R12 ;  /* 0x0000005a500c723c */ /* 0x080fe2000000180c */
[----:B------:R-:W2:Y:S02]  /*12f60*/  LDL.LU R105, [R1+0xc] ;  /* 0x00000c0001697983 */ /* 0x000ea40000300800 */
[----:B------:R1:W-:Y:S05]  /*12f70*/  MUFU.EX2 R172, R88 ;  /* 0x0000005800ac7308 */ /* 0x0003ea0000000800 */
[C---:B------:R-:W-:Y:S08]  /*12f80*/  HMMA.16816.F32 R16, R76.reuse, R90, R16 ;  /* 0x0000005a4c10723c */ /* 0x040ff00000001810 */
[-C--:B------:R-:W-:Y:S08]  /*12f90*/  HMMA.16816.F32 R20, R76, R84.reuse, R20 ;  /* 0x000000544c14723c */ /* 0x080ff00000001814 */
[C---:B------:R-:W-:Y:S04]  /*12fa0*/  HMMA.16816.F32 R24, R80.reuse, R84, R24 ;  /* 0x000000545018723c */ /* 0x040fe80000001818 */
[----:B-1----:R-:W-:Y:S03]  /*12fb0*/  FFMA.FTZ R88, R170, c[0x0][0x2d0], -R101 ;  /* 0x0000b400aa587a23 */ /* 0x002fe60000010865 */
[--C-:B------:R-:W-:Y:S01]  /*12fc0*/  FFMA.FTZ R84, R104, c[0x0][0x2d0], -R102.reuse ;  /* 0x0000b40068547a23 */ /* 0x100fe20000010866 */
[-C--:B------:R-:W-:Y:S01]  /*12fd0*/  HMMA.16816.F32 R28, R80, R86.reuse, R28 ;  /* 0x00000056501c723c */ /* 0x080fe2000000181c */
[----:B------:R-:W4:Y:S01]  /*12fe0*/  LDL.LU R104, [R1+0x10] ;  /* 0x0000100001687983 */ /* 0x000f220000300800 */
[----:B------:R1:W1:Y:S06]  /*12ff0*/  MUFU.EX2 R170, R88 ;  /* 0x0000005800aa7308 */ /* 0x00026c0000000800 */
[C---:B------:R-:W-:Y:S01]  /*13000*/  HMMA.16816.F32 R32, R76.reuse, R86, R32 ;  /* 0x000000564c20723c */ /* 0x040fe20000001820 */
[----:B------:R-:W4:Y:S03]  /*13010*/  LDL.LU R87, [R1+0x14] ;  /* 0x0000140001577983 */ /* 0x000f260000300800 */
[----:B------:R1:W-:Y:S04]  /*13020*/  MUFU.EX2 R101, R84 ;  /* 0x0000005400657308 */ /* 0x0003e80000000800 */
[-C--:B------:R-:W-:Y:S08]  /*13030*/  HMMA.16816.F32 R36, R76, R92.reuse, R36 ;  /* 0x0000005c4c24723c */ /* 0x080ff00000001824 */
[C---:B------:R-:W-:Y:S04]  /*13040*/  HMMA.16816.F32 R40, R80.reuse, R92, R40 ;  /* 0x0000005c5028723c */ /* 0x040fe80000001828 */
[--C-:B-1----:R-:W-:Y:S01]  /*13050*/  FFMA.FTZ R88, R168, c[0x0][0x2d0], -R102.reuse ;  /* 0x0000b400a8587a23 */ /* 0x102fe20000010866 */
[----:B------:R-:W-:Y:S03]  /*13060*/  F2FP.PACK_AB R167, R170, R172 ;  /* 0x000000acaaa7723e */ /* 0x000fe600000000ff */
[----:B------:R1:W-:Y:S01]  /*13070*/  MUFU.EX2 R168, R88 ;  /* 0x0000005800a87308 */ /* 0x0003e20000000800 */
[-C--:B------:R-:W-:Y:S03]  /*13080*/  HMMA.16816.F32 R44, R80, R94.reuse, R44 ;  /* 0x0000005e502c723c */ /* 0x080fe6000000182c */
[--C-:B------:R-:W-:Y:S05]  /*13090*/  FFMA.FTZ R84, R109, c[0x0][0x2d0], -R102.reuse ;  /* 0x0000b4006d547a23 */ /* 0x100fea0000010866 */
[C---:B------:R-:W-:Y:S01]  /*130a0*/  HMMA.16816.F32 R48, R76.reuse, R94, R48 ;  /* 0x0000005e4c30723c */ /* 0x040fe20000001830 */
[----:B------:R1:W1:Y:S03]  /*130b0*/  MUFU.EX2 R100, R84 ;  /* 0x0000005400647308 */ /* 0x0002660000000800 */
[----:B-1----:R-:W-:Y:S01]  /*130c0*/  FFMA.FTZ R88, R169, c[0x0][0x2d0], -R102 ;  /* 0x0000b400a9587a23 */ /* 0x002fe20000010866 */
[----:B------:R-:W-:Y:S06]  /*130d0*/  MOV R102, R3 ;  /* 0x0000000300667202 */ /* 0x000fec0000000f00 */
[----:B------:R1:W1:Y:S01]  /*130e0*/  MUFU.EX2 R169, R88 ;  /* 0x0000005800a97308 */ /* 0x0002620000000800 */
[--C-:B------:R-:W-:Y:S01]  /*130f0*/  FFMA.FTZ R84, R108, c[0x0][0x2d0], -R2.reuse ;  /* 0x0000b4006c547a23 */ /* 0x100fe20000010802 */
[----:B------:R-:W-:Y:S08]  /*13100*/  F2FP.PACK_AB R162, R100, R101 ;  /* 0x0000006564a2723e */ /* 0x000ff000000000ff */
[----:B------:R1:W-:Y:S02]  /*13110*/  MUFU.EX2 R85, R84 ;  /* 0x0000005400557308 */ /* 0x0003e40000000800 */
[----:B-1----:R-:W1:Y:S01]  /*13120*/  LDSM.16.MT88.4 R88, [R211+0x2100] ;  /* 0x00210000d358783b */ /* 0x002e620000004200 */
[----:B------:R-:W-:Y:S01]  /*13130*/  F2FP.PACK_AB R160, R169, R168 ;  /* 0x000000a8a9a0723e */ /* 0x000fe200000000ff */
[--C-:B------:R-:W-:Y:S02]  /*13140*/  FFMA.FTZ R84, R107, c[0x0][0x2d0], -R2.reuse ;  /* 0x0000b4006b547a23 */ /* 0x100fe40000010802 */
[----:B------:R-:W-:Y:S04]  /*13150*/  FFMA.FTZ R2, R75, c[0x0][0x2d0], -R2 ;  /* 0x0000b4004b027a23 */ /* 0x000fe80000010802 */
[----:B------:R-:W1:Y:S10]  /*13160*/  MUFU.EX2 R86, R84 ;  /* 0x0000005400567308 */ /* 0x000e740000000800 */
[----:B------:R-:W-:Y:S10]  /*13170*/  MUFU.EX2 R84, R74 ;  /* 0x0000004a00547308 */ /* 0x000ff40000000800 */
[----:B------:R-:W1:Y:S02]  /*13180*/  MUFU.EX2 R74, R2 ;  /* 0x00000002004a7308 */ /* 0x000e640000000800 */
[----:B-1----:R-:W-:Y:S01]  /*13190*/  F2FP.PACK_AB R161, R86, R85 ;  /* 0x0000005556a1723e */ /* 0x002fe200000000ff */
[-C--:B------:R-:W-:Y:S08]  /*131a0*/  HMMA.16816.F32 R52, R76, R88.reuse, R52 ;  /* 0x000000584c34723c */ /* 0x080ff00000001834 */
[C---:B------:R-:W-:Y:S08]  /*131b0*/  HMMA.16816.F32 R56, R80.reuse, R88, R56 ;  /* 0x000000585038723c */ /* 0x040ff00000001838 */
[-C--:B------:R-:W-:Y:S04]  /*131c0*/  HMMA.16816.F32 R60, R80, R90.reuse, R60 ;  /* 0x0000005a503c723c */ /* 0x080fe8000000183c */
[----:B------:R-:W-:Y:S04]  /*131d0*/  F2FP.PACK_AB R163, R74, R84 ;  /* 0x000000544aa3723e */ /* 0x000fe800000000ff */
[----:B------:R-:W-:Y:S04]  /*131e0*/  HMMA.16816.F32 R64, R76, R90, R64 ;  /* 0x0000005a4c40723c */ /* 0x000fe80000001840 */
[----:B---3--:R-:W-:Y:S02]  /*131f0*/  FFMA.FTZ R73, R73, R106, R246 ;  /* 0x0000006a49497223 */ /* 0x008fe400000100f6 */
[----:B--2---:R-:W-:Y:S02]  /*13200*/  FFMA.FTZ R69, R69, R105, R244 ;  /* 0x0000006945457223 */ /* 0x004fe400000100f4 */
[----:B----4-:R-:W-:Y:S02]  /*13210*/  FFMA.FTZ R2, R68, R104, R241 ;  /* 0x0000006844027223 */ /* 0x010fe400000100f1 */
[-C--:B------:R-:W-:Y:S05]  /*13220*/  HMMA.16816.F32 R104, R164, R116.reuse, R4 ;  /* 0x00000074a468723c */ /* 0x080fea0000001804 */
[----:B------:R-:W-:Y:S02]  /*13230*/  FADD.FTZ R2, R242, R2 ;  /* 0x00000002f2027221 */ /* 0x000fe40000010000 */
[----:B------:R-:W-:Y:S01]  /*13240*/  FFMA.FTZ R0, R0, R87, R186 ;  /* 0x0000005700007223 */ /* 0x000fe200000100ba */
        /* <DEDUP_REMOVED lines=31> */
[----:B------:R-:W1:Y:S01]  /*13440*/  LDSM.16.MT88.4 R4, [R211+0x2900] ;  /* 0x00290000d304783b */ /* 0x000e620000004200 */
        /* <DEDUP_REMOVED lines=71> */
[----:B------:R-:W-:Y:S01]  /*138c0*/  FADD.FTZ R2, R101, R0 ;  /* 0x0000000065027221 */ /* 0x000fe20000010000 */
[----:B------:R-:W-:Y:S01]  /*138d0*/  MOV R101, R70 ;  /* 0x0000004600657202 */ /* 0x000fe20000000f00 */
[----:B------:R-:W-:Y:S02]  /*138e0*/  FADD.FTZ R0, R84, R4 ;  /* 0x0000000454007221 */ /* 0x000fe40000010000 */
[----:B------:R-:W-:Y:S02]  /*138f0*/  FADD.FTZ R4, R170, R5 ;  /* 0x00000005aa047221 */ /* 0x000fe40000010000 */
[----:B------:R-:W-:Y:S01]  /*13900*/  FADD.FTZ R2, R100, R2 ;  /* 0x0000000264027221 */ /* 0x000fe20000010000 */
[----:B------:R-:W-:Y:S01]  /*13910*/  MOV R100, R71 ;  /* 0x0000004700647202 */ /* 0x000fe20000000f00 */
[----:B------:R-:W-:Y:S01]  /*13920*/  FADD.FTZ R0, R74, R0 ;  /* 0x000000004a007221 */ /* 0x000fe20000010000 */
[----:B------:R-:W-:Y:S04]  /*13930*/  STL [R1+0xc], R4 ;  /* 0x00000c0401007387 */ /* 0x000fe80000100800 */
[----:B------:R1:W-:Y:S04]  /*13940*/  STL [R1+0x10], R2 ;  /* 0x0000100201007387 */ /* 0x0003e80000100800 */
[----:B------:R2:W-:Y:S01]  /*13950*/  STL [R1+0x14], R0 ;  /* 0x0000140001007387 */ /* 0x0005e20000100800 */
[----:B-1----:R-:W-:Y:S01]  /*13960*/  MOV R2, R72 ;  /* 0x0000004800027202 */ /* 0x002fe20000000f00 */
[----:B------:R-:W-:-:S05]  /*13970*/  @P0 BRA `(.L_x_186) ;  /* 0xffffb2b000000947 */ /* 0x000fca000383ffff */
.L_x_185:
[----:B------:R-:W-:-:S13]  /*13980*/  ISETP.GE.AND P0, PT, R225, UR8, PT ;  /* 0x00000008e1007c0c */ /* 0x000fda000bf06270 */
[----:B------:R-:W-:Y:S05]  /*13990*/  @!P0 BRA `(.L_x_187) ;  /* 0x0000677000008947 */ /* 0x000fea0003800000 */
[----:B-1----:R-:W3:Y:S01]  /*139a0*/  LDL.LU.64 R6, [R1+0x30] ;  /* 0x0000300001067983 */ /* 0x002ee20000300a00 */
[----:B------:R-:W-:Y:S01]  /*139b0*/  MOV R103, R3 ;  /* 0x0000000300677202 */ /* 0x000fe20000000f00 */
[----:B------:R-:W-:Y:S01]  /*139c0*/  UMOV UR14, 0x60 ;  /* 0x00000060000e7882 */ /* 0x000fe20000000000 */
[----:B------:R-:W-:Y:S01]  /*139d0*/  IMAD.MOV.U32 R101, RZ, RZ, R71 ;  /* 0x000000ffff657224 */ /* 0x000fe200078e0047 */
[----:B------:R-:W4:Y:S01]  /*139e0*/  LDL.LU.64 R4, [R1+0x38] ;  /* 0x0000380001047983 */ /* 0x000f220000300a00 */
[----:B------:R-:W-:Y:S01]  /*139f0*/  ULDC.64 UR4, c[0x0][0x208] ;  /* 0x0000820000047ab9 */ /* 0x000fe20000000a00 */
[----:B------:R-:W-:Y:S01]  /*13a00*/  IMAD.MOV.U32 R100, RZ, RZ, R72 ;  /* 0x000000ffff647224 */ /* 0x000fe200078e0048 */
[----:B------:R-:W-:Y:S01]  /*13a10*/  UIMAD.WIDE.U32 UR16, UR14, UR4, URZ ;  /* 0x000000040e1072a5 */ /* 0x000fe2000f8e003f */
[----:B------:R-:W-:Y:S01]  /*13a20*/  IMAD.MOV.U32 R102, RZ, RZ, R70 ;  /* 0x000000ffff667224 */ /* 0x000fe200078e0046 */
[----:B------:R-:W-:Y:S02]  /*13a30*/  UIMAD UR5, UR14, UR5, URZ ;  /* 0x000000050e0572a4 */ /* 0x000fe4000f8e023f */
[----:B------:R-:W-:-:S02]  /*13a40*/  ULDC.64 UR6, c[0x0][0x1e0] ;  /* 0x0000780000067ab9 */ /* 0x000fc40000000a00 */
[----:B------:R-:W-:Y:S02]  /*13a50*/  USHF.L.U64.HI UR7, UR6, 0x5, UR7 ;  /* 0x0000000506077899 */ /* 0x000fe40008010207 */
[----:B------:R-:W-:Y:S02]  /*13a60*/  USHF.L.U32 UR6, UR6, 0x5, URZ ;  /* 0x0000000506067899 */ /* 0x000fe4000800063f */
[----:B------:R-:W-:Y:S01]  /*13a70*/  UIADD3 UR5, UR17, UR5, URZ ;  /* 0x0000000511057290 */ /* 0x000fe2000fffe03f */
[----:B---3--:R-:W-:Y:S02]  /*13a80*/  MOV R3, R7 ;  /* 0x0000000700037202 */ /* 0x008fe40000000f00 */
[----:B----4-:R-:W-:-:S05]  /*13a90*/  MOV R2, R4 ;  /* 0x0000000400027202 */ /* 0x010fca0000000f00 */
[----:B------:R1:W-:Y:S04]  /*13aa0*/  STL.64 [R1], R2 ;  /* 0x0000000201007387 */ /* 0x0003e80000100a00 */
.L_x_204:
[----:B------:R-:W-:Y:S04]  /*13ab0*/  DEPBAR.LE SB0, 0x0 ;  /* 0x000080000000791a */ /* 0x000fe80000000000 */
[----:B------:R-:W-:Y:S01]  /*13ac0*/  BAR.SYNC.DEFER_BLOCKING 0x0 ;  /* 0x0000000000007b1d */ /* 0x000fe20000010000 */
[----:B-12---:R-:W-:Y:S01]  /*13ad0*/  SHF.R.S32.HI R2, RZ, 0x1f, R225 ;  /* 0x0000001fff027819 */ /* 0x006fe200000114e1 */
[C---:B--2---:R-:W-:Y:S01]  /*13ae0*/  IMAD R0, R225.reuse, UR5, RZ ;  /* 0x00000005e1007c24 */ /* 0x044fe2000f8e02ff */
[----:B------:R-:W-:Y:S03]  /*13af0*/  PLOP3.LUT P3, PT, PT, PT, UP2, 0x80, 0x0 ;  /* 0x000000000000781c */ /* 0x000fe60003f6f028 */
[----:B------:R-:W-:Y:S02]  /*13b00*/  IMAD R0, R2, UR16, R0 ;  /* 0x0000001002007c24 */ /* 0x000fe4000f8e0200 */
[----:B-----5:R-:W-:Y:S08]  /*13b10*/  LDSM.16.M88.4 R96, [R215+0x6100] ;  /* 0x00610000d760783b */ /* 0x020ff00000000200 */
[----:B------:R-:W2:Y:S06]  /*13b20*/  LDL.64 R196, [R1] ;  /* 0x0000000001c47983 */ /* 0x000eac0000100a00 */
[----:B------:R-:W1:Y:S08]  /*13b30*/  LDSM.16.M88.4 R16, [R208+0x3100] ;  /* 0x00310000d010783b */ /* 0x000e700000000200 */
[----:B------:R-:W3:Y:S08]  /*13b40*/  LDSM.16.M88.4 R92, [R215+0x8100] ;  /* 0x00810000d75c783b */ /* 0x000ef00000000200 */
[----:B------:R-:W4:Y:S08]  /*13b50*/  LDSM.16.M88.4 R32, [R208+0x3900] ;  /* 0x00390000d020783b */ /* 0x000f300000000200 */
[----:B------:R-:W1:Y:S08]  /*13b60*/  LDSM.16.M88.4 R48, [R208+0x4100] ;  /* 0x00410000d030783b */ /* 0x000e700000000200 */
[----:B------:R-:W1:Y:S08]  /*13b70*/  LDSM.16.M88.4 R64, [R208+0x4900] ;  /* 0x00490000d040783b */ /* 0x000e700000000200 */
[----:B------:R-:W1:Y:S08]  /*13b80*/  LDSM.16.M88.4 R80, [R208+0x5100] ;  /* 0x00510000d050783b */ /* 0x000e700000000200 */
[----:B------:R-:W1:Y:S08]  /*13b90*/  LDSM.16.M88.4 R168, [R208+0x5900] ;  /* 0x00590000d0a8783b */ /* 0x000e700000000200 */
[----:B------:R-:W-:Y:S08]  /*13ba0*/  LDSM.16.M88.4 R172, [R218+0x6100] ;  /* 0x00610000daac783b */ /* 0x000ff00000000200 */
[----:B------:R-:W1:Y:S08]  /*13bb0*/  LDSM.16.M88.4 R176, [R219] ;  /* 0x00000000dbb0783b */ /* 0x000e700000000200 */
[----:B------:R-:W2:Y:S08]  /*13bc0*/  LDSM.16.M88.4 R180, [R218+0x8100] ;  /* 0x00810000dab4783b */ /* 0x000eb00000000200 */
[----:B------:R-:W2:Y:S08]  /*13bd0*/  LDSM.16.M88.4 R184, [R224] ;  /* 0x00000000e0b8783b */ /* 0x000eb00000000200 */
[----:B------:R-:W2:Y:S08]  /*13be0*/  LDSM.16.M88.4 R188, [R223] ;  /* 0x00000000dfbc783b */ /* 0x000eb00000000200 */
[----:B------:R-:W2:Y:S08]  /*13bf0*/  LDSM.16.M88.4 R192, [R222] ;  /* 0x00000000dec0783b */ /* 0x000eb00000000200 */
[----:B------:R-:W2:Y:S06]  /*13c00*/  LDL.64 R250, [R1+0x28] ;  /* 0x0000280001fa7983 */ /* 0x000eac0000100a00 */
[----:B------:R-:W2:Y:S01]  /*13c10*/  LDL R226, [R1+0x1c] ;  /* 0x00001c0001e27983 */ /* 0x000ea20000100800 */
[-C--:B-1----:R-:W-:Y:S08]  /*13c20*/  HMMA.16816.F32 R4, R96, R16.reuse, RZ ;  /* 0x000000106004723c */ /* 0x082ff000000018ff */
[C---:B---3--:R-:W-:Y:S08]  /*13c30*/  HMMA.16816.F32 R8, R92.reuse, R16, RZ ;  /* 0x000000105c08723c */ /* 0x048ff000000018ff */
        /* <DEDUP_REMOVED lines=24> */
[C---:B--2---:R-:W-:Y:S07]  /*13dc0*/  HMMA.16816.F32 R8, R180.reuse, R176, R8 ;  /* 0x000000b0b408723c */ /* 0x044fee0000001808 */
[----:B------:R-:W-:Y:S01]  /*13dd0*/  IMAD.WIDE.U32 R176, R225, UR16, R196 ;  /* 0x00000010e1b07c25 */ /* 0x000fe2000f8e00c4 */
[-C--:B------:R-:W-:Y:S04]  /*13de0*/  HMMA.16816.F32 R12, R180, R178.reuse, R12 ;  /* 0x000000b2b40c723c */ /* 0x080fe8000000180c */
[----:B------:R-:W-:Y:S02]  /*13df0*/  IADD3 R0, R177, R0, RZ ;  /* 0x00000000b1007210 */ /* 0x000fe40007ffe0ff */
[C---:B------:R-:W-:Y:S02]  /*13e00*/  LEA R2, P0, R176.reuse, c[0x0][0x1f8], 0x1 ;  /* 0x00007e00b0027a11 */ /* 0x040fe400078008ff */
[C---:B------:R-:W-:Y:S04]  /*13e10*/  HMMA.16816.F32 R16, R172.reuse, R178, R16 ;  /* 0x000000b2ac10723c */ /* 0x040fe80000001810 */
[----:B------:R-:W-:Y:S02]  /*13e20*/  LEA.HI.X R3, R176, c[0x0][0x1fc], R0, 0x1, P0 ;  /* 0x00007f00b0037a11 */ /* 0x000fe400000f0c00 */
[----:B------:R-:W2:Y:S02]  /*13e30*/  LDSM.16.M88.4 R176, [R220] ;  /* 0x00000000dcb0783b */ /* 0x000ea40000000200 */
[-C--:B------:R-:W-:Y:S06]  /*13e40*/  HMMA.16816.F32 R20, R172, R184.reuse, R20 ;  /* 0x000000b8ac14723c */ /* 0x080fec0000001814 */
[----:B------:R-:W-:Y:S01]  /*13e50*/  @!PT LDS RZ, [RZ] ;  /* 0x00000000fffff984 */ /* 0x000fe20000000800 */
[----:B------:R-:W-:Y:S01]  /*13e60*/  @!PT LDS RZ, [RZ] ;  /* 0x00000000fffff984 */ /* 0x000fe20000000800 */
[----:B------:R-:W-:Y:S01]  /*13e70*/  @!PT LDS RZ, [RZ] ;  /* 0x00000000fffff984 */ /* 0x000fe20000000800 */
[----:B------:R3:W-:Y:S02]  /*13e80*/  LDGSTS.E.BYPASS.LTC128B.128 [R227+0x100], [R2.64], !P6 ;  /* 0x0010000002e37fae */ /* 0x0007e4000f101d4c */
[C---:B------:R-:W-:Y:S08]  /*13e90*/  HMMA.16816.F32 R24, R180.reuse, R184, R24 ;  /* 0x000000b8b418723c */ /* 0x040ff00000001818 */
[-C--:B------:R-:W-:Y:S08]  /*13ea0*/  HMMA.16816.F32 R28, R180, R186.reuse, R28 ;  /* 0x000000bab41c723c */ /* 0x080ff0000000181c */
[C---:B------:R-:W-:Y:S08]  /*13eb0*/  HMMA.16816.F32 R32, R172.reuse, R186, R32 ;  /* 0x000000baac20723c */ /* 0x040ff00000001820 */
[-C--:B------:R-:W-:Y:S08]  /*13ec0*/  HMMA.16816.F32 R36, R172, R188.reuse, R36 ;  /* 0x000000bcac24723c */ /* 0x080ff00000001824 */
[C---:B------:R-:W-:Y:S07]  /*13ed0*/  HMMA.16816.F32 R40, R180.reuse, R188, R40 ;  /* 0x000000bcb428723c */ /* 0x040fee0000001828 */
[----:B------:R-:W-:Y:S01]  /*13ee0*/  IADD3 R188, P1, R2, UR10, RZ ;  /* 0x0000000a02bc7c10 */ /* 0x000fe2000ff3e0ff */
[-C--:B------:R-:W-:Y:S04]  /*13ef0*/  HMMA.16816.F32 R44, R180, R190.reuse, R44 ;  /* 0x000000beb42c723c */ /* 0x080fe8000000182c */
[----:B------:R-:W-:Y:S02]  /*13f00*/  IADD3.X R189, R3, UR9, RZ, P1, !PT ;  /* 0x0000000903bd7c10 */ /* 0x000fe40008ffe4ff */
[----:B------:R-:W-:Y:S02]  /*13f10*/  IADD3 R186, P0, R188, UR10, RZ ;  /* 0x0000000abcba7c10 */ /* 0x000fe4000ff1e0ff */
[C---:B------:R-:W-:Y:S01]  /*13f20*/  HMMA.16816.F32 R48, R172.reuse, R190, R48 ;  /* 0x000000beac30723c */ /* 0x040fe20000001830 */
[----:B------:R4:W-:Y:S03]  /*13f30*/  LDGSTS.E.BYPASS.LTC128B.128 [R227+0x900], [R188.64], !P6 ;  /* 0x00900000bce37fae */ /* 0x0009e6000f101d4c */
[----:B------:R-:W-:Y:S02]  /*13f40*/  IADD3.X R187, R189, UR9, RZ, P0, !PT ;  /* 0x00000009bdbb7c10 */ /* 0x000fe400087fe4ff */
[----:B------:R-:W-:Y:S02]  /*13f50*/  IADD3 R184, P2, R186, UR10, RZ ;  /* 0x0000000abab87c10 */ /* 0x000fe4000ff5e0ff */
[-C--:B------:R-:W-:Y:S01]  /*13f60*/  HMMA.16816.F32 R52, R172, R192.reuse, R52 ;  /* 0x000000c0ac34723c */ /* 0x080fe20000001834 */
[----:B------:R1:W-:Y:S03]  /*13f70*/  LDGSTS.E.BYPASS.LTC128B.128 [R227+0x1100], [R186.64], !P6 ;  /* 0x01100000bae37fae */ /* 0x0003e6000f101d4c */
[----:B------:R-:W-:Y:S02]  /*13f80*/  IADD3.X R185, R187, UR9, RZ, P2, !PT ;  /* 0x00000009bbb97c10 */ /* 0x000fe400097fe4ff */
[----:B---3--:R-:W-:Y:S02]  /*13f90*/  IADD3 R2, P1, R184, UR10, RZ ;  /* 0x0000000ab8027c10 */ /* 0x008fe4000ff3e0ff */
[C---:B------:R-:W-:Y:S01]  /*13fa0*/  HMMA.16816.F32 R56, R180.reuse, R192, R56 ;  /* 0x000000c0b438723c */ /* 0x040fe20000001838 */
[----:B------:R3:W-:Y:S03]  /*13fb0*/  LDGSTS.E.BYPASS.LTC128B.128 [R227+0x1900], [R184.64], !P6 ;  /* 0x01900000b8e37fae */ /* 0x0007e6000f101d4c */
[----:B------:R-:W-:Y:S02]  /*13fc0*/  IADD3.X R3, R185, UR9, RZ, P1, !PT ;  /* 0x00000009b9037c10 */ /* 0x000fe40008ffe4ff */
[----:B------:R-:W-:Y:S02]  /*13fd0*/  IADD3 R190, P0, R2, UR10, RZ ;  /* 0x0000000a02be7c10 */ /* 0x000fe4000ff1e0ff */
[-C--:B------:R-:W-:Y:S01]  /*13fe0*/  HMMA.16816.F32 R60, R180, R194.reuse, R60 ;  /* 0x000000c2b43c723c */ /* 0x080fe2000000183c */
[----:B------:R2:W-:Y:S01]  /*13ff0*/  LDGSTS.E.BYPASS.LTC128B.128 [R227+0x2100], [R2.64], !P6 ;  /* 0x0210000002e37fae */ /* 0x0005e2000f101d4c */
[----:B------:R-:W-:Y:S02]  /*14000*/  PLOP3.LUT P1, PT, PT, PT, UP2, 0x80, 0x0 ;  /* 0x000000000000781c */ /* 0x000fe40003f2f028 */
[----:B------:R-:W-:Y:S02]  /*14010*/  IADD3.X R191, R3, UR9, RZ, P0, !PT ;  /* 0x0000000903bf7c10 */ /* 0x000fe400087fe4ff */
[C---:B------:R-:W-:Y:S02]  /*14020*/  ISETP.GT.AND P0, PT, R225.reuse, UR8, PT ;  /* 0x00000008e1007c0c */ /* 0x040fe4000bf04270 */
[C---:B------:R-:W-:Y:S01]  /*14030*/  HMMA.16816.F32 R64, R172.reuse, R194, R64 ;  /* 0x000000c2ac40723c */ /* 0x040fe20000001840 */
[----:B------:R4:W-:Y:S07]  /*14040*/  LDGSTS.E.BYPASS.LTC128B.128 [R227+0x2900], [R190.64], !P6 ;  /* 0x02900000bee37fae */ /* 0x0009ee000f101d4c */
[-C--:B-1----:R-:W-:Y:S01]  /*14050*/  HMMA.16816.F32 R68, R172, R168.reuse, R68 ;  /* 0x000000a8ac44723c */ /* 0x082fe20000001844 */
[----:B------:R-:W-:Y:S07]  /*14060*/  LDSM.16.M88.4 R192, [R216+0x8100] ;  /* 0x00810000d8c0783b */ /* 0x000fee0000000200 */
[C---:B------:R-:W-:Y:S01]  /*14070*/  HMMA.16816.F32 R72, R180.reuse, R168, R72 ;  /* 0x000000a8b448723c */ /* 0x040fe20000001848 */
[----:B------:R-:W0:Y:S03]  /*14080*/  LDGDEPBAR ;  /* 0x00000000000079af */ /* 0x000e260000000000 */
[----:B--2---:R-:W-:Y:S04]  /*14090*/  @P0 IADD3 R2, R225, -0x1, RZ ;  /* 0xffffffffe1020810 */ /* 0x004fe80007ffe0ff */
[-C--:B------:R-:W-:Y:S01]  /*140a0*/  HMMA.16816.F32 R76, R180, R170.reuse, R76 ;  /* 0x000000aab44c723c */ /* 0x080fe2000000184c */
[----:B---3--:R-:W-:Y:S03]  /*140b0*/  LDSM.16.M88.4 R184, [R216+0x6100] ;  /* 0x00610000d8b8783b */ /* 0x008fe60000000200 */
[----:B------:R-:W-:Y:S04]  /*140c0*/  @P0 SHF.R.S32.HI R0, RZ, 0x1f, R2 ;  /* 0x0000001fff000819 */ /* 0x000fe80000011402 */
[C---:B------:R-:W-:Y:S01]  /*140d0*/  HMMA.16816.F32 R80, R172.reuse, R170, R80 ;  /* 0x000000aaac50723c */ /* 0x040fe20000001850 */
[----:B----4-:R-:W1:Y:S03]  /*140e0*/  LDSM.16.M88.4 R188, [R214+0x3100] ;  /* 0x00310000d6bc783b */ /* 0x010e660000000200 */
[----:B------:R-:W-:Y:S04]  /*140f0*/  @P0 IMAD R0, R0, c[0x0][0x1e0], RZ ;  /* 0x0000780000000a24 */ /* 0x000fe800078e02ff */
[-C--:B------:R-:W-:Y:S01]  /*14100*/  HMMA.16816.F32 R84, R172, R176.reuse, R84 ;  /* 0x000000b0ac54723c */ /* 0x080fe20000001854 */
[----:B------:R-:W2:Y:S03]  /*14110*/  LDSM.16.M88.4 R196, [R214+0x3900] ;  /* 0x00390000d6c4783b */ /* 0x000ea60000000200 */
[C---:B------:R-:W-:Y:S02]  /*14120*/  @P0 IMAD R0, R2.reuse, c[0x0][0x1e4], R0 ;  /* 0x0000790002000a24 */ /* 0x040fe400078e0200 */
[----:B------:R-:W-:Y:S02]  /*14130*/  @P0 IMAD.WIDE.U32 R2, R2, c[0x0][0x1e0], RZ ;  /* 0x0000780002020a25 */ /* 0x000fe400078e00ff */
[C---:B------:R-:W-:Y:S01]  /*14140*/  HMMA.16816.F32 R88, R180.reuse, R176, R88 ;  /* 0x000000b0b458723c */ /* 0x040fe20000001858 */
[----:B------:R-:W3:Y:S03]  /*14150*/  LDSM.16.M88.4 R200, [R214+0x4100] ;  /* 0x00410000d6c8783b */ /* 0x000ee60000000200 */
[----:B------:R-:W-:Y:S04]  /*14160*/  @P0 IADD3 R0, R3, R0, RZ ;  /* 0x0000000003000210 */ /* 0x000fe80007ffe0ff */
[-C--:B------:R-:W-:Y:S01]  /*14170*/  HMMA.16816.F32 R92, R180, R178.reuse, R92 ;  /* 0x000000b2b45c723c */ /* 0x080fe2000000185c */
[----:B------:R-:W4:Y:S03]  /*14180*/  LDSM.16.M88.4 R168, [R214+0x4900] ;  /* 0x00490000d6a8783b */ /* 0x000f260000000200 */
[----:B------:R-:W-:Y:S04]  /*14190*/  @P0 IMAD R0, R0, 0x60, RZ ;  /* 0x0000006000000824 */ /* 0x000fe800078e02ff */
[----:B------:R-:W-:Y:S01]  /*141a0*/  HMMA.16816.F32 R96, R172, R178, R96 ;  /* 0x000000b2ac60723c */ /* 0x000fe20000001860 */
[----:B------:R-:W2:Y:S08]  /*141b0*/  LDSM.16.M88.4 R180, [R214+0x5100] ;  /* 0x00510000d6b4783b */ /* 0x000eb00000000200 */
[----:B------:R-:W3:Y:S01]  /*141c0*/  LDSM.16.M88.4 R204, [R214+0x5900] ;  /* 0x00590000d6cc783b */ /* 0x000ee20000000200 */
[-C--:B-1----:R-:W-:Y:S07]  /*141d0*/  HMMA.16816.F32 R4, R184, R188.reuse, R4 ;  /* 0x000000bcb804723c */ /* 0x082fee0000001804 */
[----:B------:R-:W-:Y:S01]  /*141e0*/  LDSM.16.M88.4 R172, [R217+0x6100] ;  /* 0x00610000d9ac783b */ /* 0x000fe20000000200 */
[C---:B------:R-:W-:Y:S07]  /*141f0*/  HMMA.16816.F32 R8, R192.reuse, R188, R8 ;  /* 0x000000bcc008723c */ /* 0x040fee0000001808 */
[----:B------:R-:W1:Y:S01]  /*14200*/  LDSM.16.M88.4 R176, [R213] ;  /* 0x00000000d5b0783b */ /* 0x000e620000000200 */
[-C--:B------:R-:W-:Y:S08]  /*14210*/  HMMA.16816.F32 R12, R192, R190.reuse, R12 ;  /* 0x000000bec00c723c */ /* 0x080ff0000000180c */
[C---:B------:R-:W-:Y:S01]  /*14220*/  HMMA.16816.F32 R16, R184.reuse, R190, R16 ;  /* 0x000000beb810723c */ /* 0x040fe20000001810 */
[----:B------:R-:W1:Y:S07]  /*14230*/  LDSM.16.M88.4 R188, [R217+0x8100] ;  /* 0x00810000d9bc783b */ /* 0x000e6e0000000200 */
[-C--:B--2---:R-:W-:Y:S08]  /*14240*/  HMMA.16816.F32 R20, R184, R196.reuse, R20 ;  /* 0x000000c4b814723c */ /* 0x084ff00000001814 */
        /* <DEDUP_REMOVED lines=19> */
[-C--:B-1----:R-:W-:Y:S08]  /*14380*/  HMMA.16816.F32 R4, R172, R176.reuse, R4 ;  /* 0x000000b0ac04723c */ /* 0x082ff00000001804 */
        /* <DEDUP_REMOVED lines=67> */
[----:B------:R2:W1:Y:S01]  /*147c0*/  MUFU.TANH R230, R30 ;  /* 0x0000001e00e67308 */ /* 0x0004620000002400 */
        /* <DEDUP_REMOVED lines=11> */
[----:B------:R-:W2:Y:S01]  /*14880*/  LDSM.16.M88.4 R4, [R213+0x2800] ;  /* 0x00280000d504783b */ /* 0x000ea20000000200 */
[----:B------:R-:W-:Y:S04]  /*14890*/  DEPBAR.LE SB0, 0x0 ;  /* 0x000080000000791a */ /* 0x000fe80000000000 */
[----:B------:R-:W-:Y:S02]  /*148a0*/  FMUL.FTZ R50, R50, c[0x0][0x320] ;  /* 0x0000c80032327a20 */ /* 0x000fe40000410000 */
[----:B------:R-:W-:Y:S01]  /*148b0*/  FMUL.FTZ R52, R52, c[0x0][0x320] ;  /* 0x0000c80034347a20 */ /* 0x000fe20000410000 */
[----:B------:R2:W2:Y:S01]  /*148c0*/  MUFU.TANH R194, R22 ;  /* 0x0000001600c27308 */ /* 0x0004a20000002400 */
[----:B------:R-:W-:Y:S01]  /*148d0*/  BAR.SYNC.DEFER_BLOCKING 0x0 ;  /* 0x0000000000007b1d */ /* 0x000fe20000010000 */
[-C--:B-1----:R-:W-:Y:S05]  /*148e0*/  HMMA.16816.F32 R68, R172, R8.reuse, R68 ;  /* 0x00000008ac44723c */ /* 0x082fea0000001844 */
[----:B------:R-:W-:Y:S02]  /*148f0*/  FMUL.FTZ R53, R53, c[0x0][0x320] ;  /* 0x0000c80035357a20 */ /* 0x000fe40000410000 */
[----:B------:R-:W-:Y:S01]  /*14900*/  FMUL.FTZ R54, R54, c[0x0][0x320] ;  /* 0x0000c80036367a20 */ /* 0x000fe20000410000 */
[----:B------:R1:W1:Y:S01]  /*14910*/  MUFU.TANH R186, R23 ;  /* 0x0000001700ba7308 */ /* 0x0002620000002400 */
[C---:B------:R-:W-:Y:S04]  /*14920*/  HMMA.16816.F32 R72, R188.reuse, R8, R72 ;  /* 0x00000008bc48723c */ /* 0x040fe80000001848 */
[----:B------:R-:W-:Y:S02]  /*14930*/  FMUL.FTZ R55, R55, c[0x0][0x320] ;  /* 0x0000c80037377a20 */ /* 0x000fe40000410000 */
[----:B------:R-:W-:Y:S02]  /*14940*/  FMUL.FTZ R56, R56, c[0x0][0x320] ;  /* 0x0000c80038387a20 */ /* 0x000fe40000410000 */
[-C--:B------:R-:W-:Y:S01]  /*14950*/  HMMA.16816.F32 R76, R188, R10.reuse, R76 ;  /* 0x0000000abc4c723c */ /* 0x080fe2000000184c */
[----:B------:R1:W1:Y:S03]  /*14960*/  MUFU.TANH R207, R24 ;  /* 0x0000001800cf7308 */ /* 0x0002660000002400 */
[----:B------:R-:W-:Y:S02]  /*14970*/  FMUL.FTZ R57, R57, c[0x0][0x320] ;  /* 0x0000c80039397a20 */ /* 0x000fe40000410000 */
[----:B------:R-:W-:Y:S02]  /*14980*/  FMUL.FTZ R59, R59, c[0x0][0x320] ;  /* 0x0000c8003b3b7a20 */ /* 0x000fe40000410000 */
[C---:B------:R-:W-:Y:S03]  /*14990*/  HMMA.16816.F32 R80, R172.reuse, R10, R80 ;  /* 0x0000000aac50723c */ /* 0x040fe60000001850 */
[----:B------:R1:W1:Y:S01]  /*149a0*/  MUFU.TANH R206, R25 ;  /* 0x0000001900ce7308 */ /* 0x0002620000002400 */
[----:B------:R-:W-:Y:S02]  /*149b0*/  FMUL.FTZ R60, R60, c[0x0][0x320] ;  /* 0x0000c8003c3c7a20 */ /* 0x000fe40000410000 */
[----:B------:R-:W-:Y:S02]  /*149c0*/  FMUL.FTZ R61, R61, c[0x0][0x320] ;  /* 0x0000c8003d3d7a20 */ /* 0x000fe40000410000 */
[-C--:B--2---:R-:W-:Y:S04]  /*149d0*/  HMMA.16816.F32 R84, R172, R4.reuse, R84 ;  /* 0x00000004ac54723c */ /* 0x084fe80000001854 */
        /* <DEDUP_REMOVED lines=8> */
[----:B------:R-:W-:Y:S01]  /*14a60*/  @P0 MOV R4, R250 ;  /* 0x000000fa00040202 */ /* 0x000fe20000000f00 */
[----:B------:R-:W-:Y:S02]  /*14a70*/  FMUL.FTZ R67, R67, c[0x0][0x320] ;  /* 0x0000c80043437a20 */ /* 0x000fe40000410000 */
[----:B------:R-:W-:Y:S01]  /*14a80*/  FMUL.FTZ R68, R68, c[0x0][0x320] ;  /* 0x0000c80044447a20 */ /* 0x000fe20000410000 */
[----:B------:R-:W-:Y:S01]  /*14a90*/  HMMA.16816.F32 R96, R172, R6, R96 ;  /* 0x00000006ac60723c */ /* 0x000fe20000001860 */
[----:B------:R2:W1:Y:S03]  /*14aa0*/  MUFU.TANH R12, R32 ;  /* 0x00000020000c7308 */ /* 0x0004660000002400 */
[----:B------:R-:W-:Y:S02]  /*14ab0*/  FMUL.FTZ R69, R69, c[0x0][0x320] ;  /* 0x0000c80045457a20 */ /* 0x000fe40000410000 */
[----:B------:R-:W-:Y:S02]  /*14ac0*/  FMUL.FTZ R70, R70, c[0x0][0x320] ;  /* 0x0000c80046467a20 */ /* 0x000fe40000410000 */
[----:B------:R-:W-:Y:S03]  /*14ad0*/  @P1 IMAD.HI.U32 R6, R226, c[0x0][0x2c8], RZ ;  /* 0x0000b200e2061a27 */ /* 0x000fe600078e00ff */
        /* <DEDUP_REMOVED lines=45> */
[----:B---3--:R-:W3:Y:S01]  /*14db0*/  LDL R14, [R1+0x18] ;  /* 0x00001800010e7983 */ /* 0x008ee20000100800 */
[----:B------:R-:W-:Y:S01]  /*14dc0*/  @P0 MOV R5, R15 ;  /* 0x0000000f00050202 */ /* 0x000fe20000000f00 */
[----:B------:R-:W-:Y:S02]  /*14dd0*/  FMUL.FTZ R62, R62, c[0x0][0x320] ;  /* 0x0000c8003e3e7a20 */ /* 0x000fe40000410000 */
[----:B------:R-:W-:Y:S02]  /*14de0*/  FMUL.FTZ R90, R90, c[0x0][0x320] ;  /* 0x0000c8005a5a7a20 */ /* 0x000fe40000410000 */
[----:B------:R2:W1:Y:S01]  /*14df0*/  MUFU.TANH R192, R41 ;  /* 0x0000002900c07308 */ /* 0x0004620000002400 */
[----:B------:R-:W-:Y:S04]  /*14e00*/  @P0 IMAD.WIDE.U32 R4, R2, 0x60, R4 ;  /* 0x0000006002040825 */ /* 0x000fe800078e0004 */
[----:B------:R-:W-:Y:S01]  /*14e10*/  FMUL.FTZ R94, R94, c[0x0][0x320] ;  /* 0x0000c8005e5e7a20 */ /* 0x000fe20000410000 */
[----:B------:R-:W-:Y:S01]  /*14e20*/  @P0 LEA R2, P2, R4, c[0x0][0x1c8], 0x1 ;  /* 0x0000720004020a11 */ /* 0x000fe200078408ff */
[----:B------:R-:W-:Y:S01]  /*14e30*/  FMUL.FTZ R95, R95, c[0x0][0x320] ;  /* 0x0000c8005f5f7a20 */ /* 0x000fe20000410000 */
[----:B------:R-:W-:Y:S02]  /*14e40*/  @P0 IADD3 R0, R5, R0, RZ ;  /* 0x0000000005000210 */ /* 0x000fe40007ffe0ff */
[----:B------:R2:W1:Y:S01]  /*14e50*/  MUFU.TANH R200, R42 ;  /* 0x0000002a00c87308 */ /* 0x0004620000002400 */
[----:B------:R-:W-:Y:S02]  /*14e60*/  @P0 IADD3 R10, P4, R2, UR6, RZ ;  /* 0x00000006020a0c10 */ /* 0x000fe4000ff9e0ff */
[----:B------:R-:W-:Y:S01]  /*14e70*/  @P0 LEA.HI.X R3, R4, c[0x0][0x1cc], R0, 0x1, P2 ;  /* 0x0000730004030a11 */ /* 0x000fe200010f0c00 */
[----:B------:R-:W-:Y:S01]  /*14e80*/  IMAD R0, R225, -0x60, RZ ;  /* 0xffffffa0e1007824 */ /* 0x000fe200078e02ff */
[----:B------:R-:W-:Y:S02]  /*14e90*/  @P0 IADD3 R8, P1, R10, UR6, RZ ;  /* 0x000000060a080c10 */ /* 0x000fe4000ff3e0ff */
[----:B------:R-:W-:Y:S01]  /*14ea0*/  @P0 IADD3.X R11, R3, UR7, RZ, P4, !PT ;  /* 0x00000007030b0c10 */ /* 0x000fe2000a7fe4ff */
[----:B------:R-:W-:Y:S01]  /*14eb0*/  @!PT LDS RZ, [RZ] ;  /* 0x00000000fffff984 */ /* 0x000fe20000000800 */
[----:B------:R-:W-:Y:S01]  /*14ec0*/  @!PT LDS RZ, [RZ] ;  /* 0x00000000fffff984 */ /* 0x000fe20000000800 */
[----:B------:R-:W-:Y:S01]  /*14ed0*/  @!PT LDS RZ, [RZ] ;  /* 0x00000000fffff984 */ /* 0x000fe20000000800 */
[----:B------:R1:W-:Y:S01]  /*14ee0*/  @P0 LDGSTS.E.BYPASS.LTC128B.128 [R227+0x3100], [R2.64], !P6 ;  /* 0x0310000002e30fae */ /* 0x0003e2000f101d4c */
[----:B------:R-:W-:Y:S01]  /*14ef0*/  MOV R5, R226 ;  /* 0x000000e200057202 */ /* 0x000fe20000000f00 */
[----:B------:R2:W1:Y:S01]  /*14f00*/  MUFU.TANH R199, R43 ;  /* 0x0000002b00c77308 */ /* 0x0004620000002400 */
[----:B------:R-:W-:Y:S02]  /*14f10*/  @P0 IADD3.X R9, R11, UR7, RZ, P1, !PT ;  /* 0x000000070b090c10 */ /* 0x000fe40008ffe4ff */
[----:B------:R-:W-:Y:S02]  /*14f20*/  @P3 SHF.R.U32.HI R5, RZ, c[0x0][0x2cc], R6 ;  /* 0x0000b300ff053a19 */ /* 0x000fe40000011606 */
[----:B------:R-:W-:Y:S01]  /*14f30*/  @P0 IADD3 R6, P3, R8, UR6, RZ ;  /* 0x0000000608060c10 */ /* 0x000fe2000ff7e0ff */
[----:B------:R2:W-:Y:S03]  /*14f40*/  @P0 LDGSTS.E.BYPASS.LTC128B.128 [R227+0x3900], [R10.64], !P6 ;  /* 0x039000000ae30fae */ /* 0x0005e6000f101d4c */
[----:B------:R-:W-:Y:S01]  /*14f50*/  @P0 IADD3.X R7, R9, UR7, RZ, P3, !PT ;  /* 0x0000000709070c10 */ /* 0x000fe20009ffe4ff */
[----:B------:R2:W2:Y:S04]  /*14f60*/  MUFU.TANH R185, R44 ;  /* 0x0000002c00b97308 */ /* 0x0004a80000002400 */
[----:B------:R2:W-:Y:S06]  /*14f70*/  @P0 LDGSTS.E.BYPASS.LTC128B.128 [R227+0x4100], [R8.64], !P6 ;  /* 0x0410000008e30fae */ /* 0x0005ec000f101d4c */
[----:B------:R3:W3:Y:S02]  /*14f80*/  MUFU.TANH R184, R45 ;  /* 0x0000002d00b87308 */ /* 0x0006e40000002400 */
[----:B------:R3:W-:Y:S01]  /*14f90*/  @P0 LDGSTS.E.BYPASS.LTC128B.128 [R227+0x4900], [R6.64], !P6 ;  /* 0x0490000006e30fae */ /* 0x0007e2000f101d4c */
[----:B-1----:R-:W-:Y:S04]  /*14fa0*/  @P0 IADD3 R2, P2, R6, UR6, RZ ;  /* 0x0000000606020c10 */ /* 0x002fe8000ff5e0ff */
[----:B------:R-:W-:Y:S03]  /*14fb0*/  @P0 IADD3.X R3, R7, UR7, RZ, P2, !PT ;  /* 0x0000000707030c10 */ /* 0x000fe600097fe4ff */
[----:B------:R1:W1:Y:S01]  /*14fc0*/  MUFU.TANH R197, R46 ;  /* 0x0000002e00c57308 */ /* 0x0002620000002400 */
[----:B------:R-:W1:Y:S08]  /*14fd0*/  SHFL.IDX PT, R4, R5, RZ, 0x1c1f ;  /* 0x001c1fff05047589 */ /* 0x000e7000000e0000 */
[----:B------:R1:W-:Y:S01]  /*14fe0*/  @P0 LDGSTS.E.BYPASS.LTC128B.128 [R227+0x5100], [R2.64], !P6 ;  /* 0x0510000002e30fae */ /* 0x0003e2000f101d4c */
[----:B------:R1:W1:Y:S01]  /*14ff0*/  MUFU.TANH R195, R47 ;  /* 0x0000002f00c37308 */ /* 0x0002620000002400 */
[----:B--2---:R-:W-:Y:S04]  /*15000*/  @P0 IADD3 R8, P1, R2, UR6, RZ ;  /* 0x0000000602080c10 */ /* 0x004fe8000ff3e0ff */
[----:B------:R-:W-:Y:S05]  /*15010*/  @P0 IADD3.X R9, R3, UR7, RZ, P1, !PT ;  /* 0x0000000703090c10 */ /* 0x000fea0008ffe4ff */
[----:B------:R-:W2:Y:S01]  /*15020*/  MUFU.TANH R48, R48 ;  /* 0x0000003000307308 */ /* 0x000ea20000002400 */
[----:B------:R1:W-:Y:S01]  /*15030*/  @P0 LDGSTS.E.BYPASS.LTC128B.128 [R227+0x5900], [R8.64], !P6 ;  /* 0x0590000008e30fae */ /* 0x0003e2000f101d4c */
[----:B------:R-:W-:Y:S07]  /*15040*/  PLOP3.LUT P0, PT, PT, PT, UP1, 0x40, 0x0 ;  /* 0x000000000000781c */ /* 0x000fee0003f0e818 */
[----:B------:R-:W0:Y:S01]  /*15050*/  LDGDEPBAR ;  /* 0x00000000000079af */ /* 0x000e220000000000 */
[----:B------:R-:W1:Y:S10]  /*15060*/  MUFU.TANH R49, R49 ;  /* 0x0000003100317308 */ /* 0x000e740000002400 */
[----:B------:R-:W1:Y:S10]  /*15070*/  MUFU.TANH R50, R50 ;  /* 0x0000003200327308 */ /* 0x000e740000002400 */
[----:B------:R1:W1:Y:S10]  /*15080*/  MUFU.TANH R35, R51 ;  /* 0x0000003300237308 */ /* 0x0002740000002400 */
[----:B------:R-:W1:Y:S10]  /*15090*/  MUFU.TANH R52, R52 ;  /* 0x0000003400347308 */ /* 0x000e740000002400 */
[----:B------:R-:W1:Y:S10]  /*150a0*/  MUFU.TANH R53, R53 ;  /* 0x0000003500357308 */ /* 0x000e740000002400 */
[----:B------:R-:W1:Y:S10]  /*150b0*/  MUFU.TANH R54, R54 ;  /* 0x0000003600367308 */ /* 0x000e740000002400 */
[----:B------:R-:W1:Y:S10]  /*150c0*/  MUFU.TANH R55, R55 ;  /* 0x0000003700377308 */ /* 0x000e740000002400 */
[----:B------:R1:W1:Y:S10]  /*150d0*/  MUFU.TANH R168, R56 ;  /* 0x0000003800a87308 */ /* 0x0002740000002400 */
[----:B------:R1:W1:Y:S10]  /*150e0*/  MUFU.TANH R56, R57 ;  /* 0x0000003900387308 */ /* 0x0002740000002400 */
[----:B------:R1:W1:Y:S10]  /*150f0*/  MUFU.TANH R180, R58 ;  /* 0x0000003a00b47308 */ /* 0x0002740000002400 */
[----:B------:R1:W1:Y:S10]  /*15100*/  MUFU.TANH R179, R59 ;  /* 0x0000003b00b37308 */ /* 0x0002740000002400 */
        /* <DEDUP_REMOVED lines=9> */
[----:B------:R-:W2:Y:S10]  /*151a0*/  MUFU.TANH R69, R69 ;  /* 0x0000004500457308 */ /* 0x000eb40000002400 */
[----:B------:R-:W2:Y:S01]  /*151b0*/  MUFU.TANH R70, R70 ;  /* 0x0000004600467308 */ /* 0x000ea20000002400 */
[C---:B---3--:R-:W-:Y:S02]  /*151c0*/  IADD3 R7, -R14.reuse, 0x1, R0 ;  /* 0x000000010e077810 */ /* 0x048fe40007ffe100 */
[----:B-1----:R-:W-:Y:S02]  /*151d0*/  IADD3 R8, -R14, R0, RZ ;  /* 0x000000000e087210 */ /* 0x002fe40007ffe1ff */
[----:B------:R-:W-:Y:S05]  /*151e0*/  IADD3 R7, R7, c[0x0][0x1d0], RZ ;  /* 0x0000740007077a10 */ /* 0x000fea0007ffe0ff */
[----:B------:R-:W1:Y:S01]  /*151f0*/  MUFU.TANH R71, R71 ;  /* 0x0000004700477308 */ /* 0x000e620000002400 */
[----:B------:R-:W-:Y:S04]  /*15200*/  IADD3 R7, R7, -c[0x0][0x168], RZ ;  /* 0x80005a0007077a10 */ /* 0x000fe80007ffe0ff */
[C---:B------:R-:W-:Y:S02]  /*15210*/  IADD3 R6, R7.reuse, c[0x0][0x328], RZ ;  /* 0x0000ca0007067a10 */ /* 0x040fe40007ffe0ff */
[----:B------:R-:W-:Y:S03]  /*15220*/  IADD3 R7, R7, UR11, RZ ;  /* 0x0000000b07077c10 */ /* 0x000fe6000fffe0ff */
[----:B------:R-:W3:Y:S01]  /*15230*/  MUFU.TANH R72, R72 ;  /* 0x0000004800487308 */ /* 0x000ee20000002400 */
[-C--:B------:R-:W-:Y:S02]  /*15240*/  IADD3 R3, R6, R4.reuse, RZ ;  /* 0x0000000406037210 */ /* 0x080fe40007ffe0ff */
[----:B------:R-:W-:Y:S07]  /*15250*/  IADD3 R2, R7, R4, RZ ;  /* 0x0000000407027210 */ /* 0x000fee0007ffe0ff */
        /* <DEDUP_REMOVED lines=42> */
.L_x_190:
[----:B------:R-:W-:Y:S04]  /*15500*/  MOV R9, c[0x0][0x32c] ;  /* 0x0000cb0000097a02 */ /* 0x000fe80000000f00 */
[----:B------:R-:W-:Y:S11]  /*15510*/  ISETP.NE.AND P0, PT, R9, 0x1, PT ;  /* 0x000000010900780c */ /* 0x000ff60003f05270 */
[----:B------:R-:W-:Y:S02]  /*15520*/  @!UPT UIADD3 URZ, URZ, URZ, URZ ;  /* 0x0000003f3f3ff290 */ /* 0x000fe4000fffe03f */
[----:B------:R-:W-:Y:S05]  /*15530*/  @P0 IMAD.HI.U32 R9, R4, c[0x0][0x330], RZ ;  /* 0x0000cc0004090a27 */ /* 0x000fea00078e00ff */
[----:B------:R-:W-:Y:S02]  /*15540*/  @P0 SHF.R.U32.HI R4, RZ, c[0x0][0x334], R9 ;  /* 0x0000cd00ff040a19 */ /* 0x000fe40000011609 */
.L_x_191:
[----:B------:R-:W-:Y:S05]  /*15550*/  BSYNC B0 ;  /* 0x0000000000007941 */ /* 0x000fea0003800000 */
.L_x_189:
[----:B------:R-:W-:Y:S05]  /*15560*/  IMAD R4, R4, c[0x0][0x32c], R8 ;  /* 0x0000cb0004047a24 */ /* 0x000fea00078e0208 */
[----:B------:R-:W-:Y:S02]  /*15570*/  IADD3 R9, R4, c[0x0][0x32c], RZ ;  /* 0x0000cb0004097a10 */ /* 0x000fe40007ffe0ff */
[----:B------:R-:W-:Y:S02]  /*15580*/  IMNMX R2, R2, R4, !PT ;  /* 0x0000000402027217 */ /* 0x000fe40007800200 */
[----:B------:R-:W-:Y:S02]  /*15590*/  IMNMX R3, R3, R9, PT ;  /* 0x0000000903037217 */ /* 0x000fe40003800200 */
.L_x_188:
        /* <DEDUP_REMOVED lines=108> */
[----:B------:R-:W-:Y:S04]  /*15c60*/  ISETP.LT.OR P0, PT, R3, 0x1, P0 ;  /* 0x000000010300780c */ /* 0x000fe80000701670 */
        /* <DEDUP_REMOVED lines=25> */
.L_x_194:
[----:B------:R-:W-:Y:S04]  /*15e00*/  MOV R26, c[0x0][0x32c] ;  /* 0x0000cb00001a7a02 */ /* 0x000fe80000000f00 */
[----:B------:R-:W-:Y:S11]  /*15e10*/  ISETP.NE.AND P0, PT, R26, 0x1, PT ;  /* 0x000000011a00780c */ /* 0x000ff60003f05270 */
[----:B------:R-:W-:Y:S02]  /*15e20*/  @!UPT UIADD3 URZ, URZ, URZ, URZ ;  /* 0x0000003f3f3ff290 */ /* 0x000fe4000fffe03f */
[----:B------:R-:W-:Y:S05]  /*15e30*/  @P0 IMAD.HI.U32 R26, R3, c[0x0][0x330], RZ ;  /* 0x0000cc00031a0a27 */ /* 0x000fea00078e00ff */
[----:B------:R-:W-:Y:S02]  /*15e40*/  @P0 SHF.R.U32.HI R3, RZ, c[0x0][0x334], R26 ;  /* 0x0000cd00ff030a19 */ /* 0x000fe4000001161a */
.L_x_195:
[----:B------:R-:W-:Y:S05]  /*15e50*/  BSYNC B0 ;  /* 0x0000000000007941 */ /* 0x000fea0003800000 */
.L_x_193:
[----:B------:R-:W-:Y:S05]  /*15e60*/  IMAD R3, R3, c[0x0][0x32c], R8 ;  /* 0x0000cb0003037a24 */ /* 0x000fea00078e0208 */
[----:B------:R-:W-:Y:S02]  /*15e70*/  IADD3 R26, R3, c[0x0][0x32c], RZ ;  /* 0x0000cb00031a7a10 */ /* 0x000fe40007ffe0ff */
[----:B------:R-:W-:Y:S02]  /*15e80*/  IMNMX R0, R0, R3, !PT ;  /* 0x0000000300007217 */ /* 0x000fe40007800200 */
[----:B------:R-:W-:Y:S02]  /*15e90*/  IMNMX R2, R2, R26, PT ;  /* 0x0000001a02027217 */ /* 0x000fe40003800200 */
.L_x_192:
        /* <DEDUP_REMOVED lines=111> */
.L_x_198:
[----:B------:R-:W-:Y:S04]  /*16590*/  MOV R26, c[0x0][0x32c] ;  /* 0x0000cb00001a7a02 */ /* 0x000fe80000000f00 */
[----:B------:R-:W-:Y:S11]  /*165a0*/  ISETP.NE.AND P0, PT, R26, 0x1, PT ;  /* 0x000000011a00780c */ /* 0x000ff60003f05270 */
[----:B------:R-:W-:Y:S02]  /*165b0*/  @!UPT UIADD3 URZ, URZ, URZ, URZ ;  /* 0x0000003f3f3ff290 */ /* 0x000fe4000fffe03f */
[----:B------:R-:W-:Y:S05]  /*165c0*/  @P0 IMAD.HI.U32 R26, R3, c[0x0][0x330], RZ ;  /* 0x0000cc00031a0a27 */ /* 0x000fea00078e00ff */
[----:B------:R-:W-:Y:S02]  /*165d0*/  @P0 SHF.R.U32.HI R3, RZ, c[0x0][0x334], R26 ;  /* 0x0000cd00ff030a19 */ /* 0x000fe4000001161a */
.L_x_199:
[----:B------:R-:W-:Y:S05]  /*165e0*/  BSYNC B0 ;  /* 0x0000000000007941 */ /* 0x000fea0003800000 */
.L_x_197:
[----:B------:R-:W-:Y:S05]  /*165f0*/  IMAD R3, R3, c[0x0][0x32c], R8 ;  /* 0x0000cb0003037a24 */ /* 0x000fea00078e0208 */
[----:B------:R-:W-:Y:S02]  /*16600*/  IADD3 R26, R3, c[0x0][0x32c], RZ ;  /* 0x0000cb00031a7a10 */ /* 0x000fe40007ffe0ff */
[----:B------:R-:W-:Y:S02]  /*16610*/  IMNMX R0, R0, R3, !PT ;  /* 0x0000000300007217 */ /* 0x000fe40007800200 */
[----:B------:R-:W-:Y:S02]  /*16620*/  IMNMX R2, R2, R26, PT ;  /* 0x0000001a02027217 */ /* 0x000fe40003800200 */
.L_x_196:
        /* <DEDUP_REMOVED lines=111> */
.L_x_202:
[----:B------:R-:W-:Y:S04]  /*16d20*/  MOV R5, c[0x0][0x32c] ;  /* 0x0000cb0000057a02 */ /* 0x000fe80000000f00 */
[----:B------:R-:W-:Y:S11]  /*16d30*/  ISETP.NE.AND P0, PT, R5, 0x1, PT ;  /* 0x000000010500780c */ /* 0x000ff60003f05270 */
[----:B------:R-:W-:Y:S02]  /*16d40*/  @!UPT UIADD3 URZ, URZ, URZ, URZ ;  /* 0x0000003f3f3ff290 */ /* 0x000fe4000fffe03f */
[----:B------:R-:W-:Y:S05]  /*16d50*/  @P0 IMAD.HI.U32 R5, R3, c[0x0][0x330], RZ ;  /* 0x0000cc0003050a27 */ /* 0x000fea00078e00ff */
[----:B------:R-:W-:Y:S02]  /*16d60*/  @P0 SHF.R.U32.HI R3, RZ, c[0x0][0x334], R5 ;  /* 0x0000cd00ff030a19 */ /* 0x000fe40000011605 */
.L_x_203:
[----:B------:R-:W-:Y:S05]  /*16d70*/  BSYNC B0 ;  /* 0x0000000000007941 */ /* 0x000fea0003800000 */
.L_x_201:
[----:B------:R-:W-:Y:S05]  /*16d80*/  IMAD R8, R3, c[0x0][0x32c], R8 ;  /* 0x0000cb0003087a24 */ /* 0x000fea00078e0208 */
[----:B------:R-:W-:Y:S02]  /*16d90*/  IADD3 R3, R8, c[0x0][0x32c], RZ ;  /* 0x0000cb0008037a10 */ /* 0x000fe40007ffe0ff */
[----:B------:R-:W-:Y:S02]  /*16da0*/  IMNMX R0, R0, R8, !PT ;  /* 0x0000000800007217 */ /* 0x000fe40007800200 */
[----:B------:R-:W-:Y:S02]  /*16db0*/  IMNMX R2, R2, R3, PT ;  /* 0x0000000302027217 */ /* 0x000fe40003800200 */
.L_x_200:
        /* <DEDUP_REMOVED lines=71> */
[----:B------:R-:W-:Y:S02]  /*17230*/  FMNMX.FTZ R72, R234, R72, !PT ;  /* 0x00000048ea487209 */ /* 0x000fe40007810000 */
[----:B------:R-:W-:Y:S02]  /*17240*/  FSEL R168, R199, -INF , !P0 ;  /* 0xff800000c7a87808 */ /* 0x000fe40004000000 */
        /* <DEDUP_REMOVED lines=65> */
[----:B------:R-:W-:Y:S02]  /*17660*/  FMNMX.FTZ R4, R48, R4, !PT ;  /* 0x0000000430047209 */ /* 0x000fe40007810000 */
[----:B------:R-:W-:Y:S01]  /*17670*/  FMNMX.FTZ R71, R3, R71, !PT ;  /* 0x0000004703477209 */ /* 0x000fe20007810000 */
[--C-:B------:R-:W-:Y:S01]  /*17680*/  FFMA.FTZ R3, R32, c[0x0][0x2d0], -R74.reuse ;  /* 0x0000b40020037a23 */ /* 0x100fe2000001084a */
[----:B------:R-:W-:Y:S01]  /*17690*/  FMNMX.FTZ R4, R49, R4, !PT ;  /* 0x0000000431047209 */ /* 0x000fe20007810000 */
[--C-:B------:R-:W-:Y:S01]  /*176a0*/  FFMA.FTZ R16, R43, c[0x0][0x2d0], -R74.reuse ;  /* 0x0000b4002b107a23 */ /* 0x100fe2000001084a */
[----:B------:R-:W-:Y:S01]  /*176b0*/  ISETP.LT.OR P0, PT, R2, 0x49, P0 ;  /* 0x000000490200780c */ /* 0x000fe20000701670 */
[----:B------:R1:W-:Y:S01]  /*176c0*/  MUFU.EX2 R248, R3 ;  /* 0x0000000300f87308 */ /* 0x0003e20000000800 */
[----:B------:R-:W-:Y:S01]  /*176d0*/  FMNMX.FTZ R5, R25, R5, !PT ;  /* 0x0000000519057209 */ /* 0x000fe20007810000 */
[----:B------:R-:W-:Y:S01]  /*176e0*/  FMUL.FTZ R75, R71, c[0x0][0x2d0] ;  /* 0x0000b400474b7a20 */ /* 0x000fe20000410000 */
        /* <DEDUP_REMOVED lines=16> */
[----:B------:R-:W-:Y:S02]  /*177f0*/  ISETP.GT.AND P4, PT, R0, 0x59, !P4 ;  /* 0x000000590000780c */ /* 0x000fe40006784270 */
[----:B------:R-:W-:Y:S02]  /*17800*/  ISETP.NE.AND P1, PT, R10, RZ, PT ;  /* 0x000000ff0a00720c */ /* 0x000fe40003f25270 */
[----:B------:R-:W-:Y:S02]  /*17810*/  ISETP.NE.AND P3, PT, R9, RZ, PT ;  /* 0x000000ff0900720c */ /* 0x000fe40003f65270 */
[----:B------:R-:W-:Y:S01]  /*17820*/  ISETP.GT.AND P0, PT, R0, 0x49, !P1 ;  /* 0x000000490000780c */ /* 0x000fe20004f04270 */
[----:B------:R2:W3:Y:S01]  /*17830*/  MUFU.EX2 R93, R3 ;  /* 0x00000003005d7308 */ /* 0x0004e20000000800 */
[----:B------:R-:W-:Y:S02]  /*17840*/  FMNMX.FTZ R4, R189, R4, !PT ;  /* 0x00000004bd047209 */ /* 0x000fe40007810000 */
[----:B------:R-:W-:Y:S02]  /*17850*/  FSETP.NEU.FTZ.AND P1, PT, R71, -INF , PT ;  /* 0xff8000004700780b */ /* 0x000fe40003f3d000 */
[----:B------:R-:W-:Y:S02]  /*17860*/  FMNMX.FTZ R4, R191, R4, !PT ;  /* 0x00000004bf047209 */ /* 0x000fe40007810000 */
        /* <DEDUP_REMOVED lines=10> */
[----:B------:R-:W-:Y:S02]  /*17910*/  FMNMX.FTZ R4, R229, R4, !PT ;  /* 0x00000004e5047209 */ /* 0x000fe40007810000 */
[----:B------:R-:W-:Y:S01]  /*17920*/  FMNMX.FTZ R5, R180, R5, !PT ;  /* 0x00000005b4057209 */ /* 0x000fe20007810000 */
[--C-:B--2---:R-:W-:Y:S01]  /*17930*/  FFMA.FTZ R3, R29, c[0x0][0x2d0], -R75.reuse ;  /* 0x0000b4001d037a23 */ /* 0x104fe2000001084b */
[----:B------:R-:W-:Y:S02]  /*17940*/  FMNMX.FTZ R4, R237, R4, !PT ;  /* 0x00000004ed047209 */ /* 0x000fe40007810000 */
[----:B------:R-:W-:Y:S02]  /*17950*/  ISETP.LT.OR P0, PT, R2, 0x4a, P0 ;  /* 0x0000004a0200780c */ /* 0x000fe40000701670 */
[----:B------:R-:W-:Y:S01]  /*17960*/  ISETP.GT.AND P3, PT, R0, 0x50, !P3 ;  /* 0x000000500000780c */ /* 0x000fe20005f64270 */
[----:B------:R2:W-:Y:S01]  /*17970*/  MUFU.EX2 R92, R3 ;  /* 0x00000003005c7308 */ /* 0x0005e20000000800 */
[----:B------:R-:W-:Y:S02]  /*17980*/  FMNMX.FTZ R4, R238, R4, !PT ;  /* 0x00000004ee047209 */ /* 0x000fe40007810000 */
[----:B------:R-:W-:Y:S02]  /*17990*/  FMNMX.FTZ R5, R179, R5, !PT ;  /* 0x00000005b3057209 */ /* 0x000fe40007810000 */
[----:B------:R-:W-:Y:S02]  /*179a0*/  FMNMX.FTZ R4, R239, R4, !PT ;  /* 0x00000004ef047209 */ /* 0x000fe40007810000 */
[----:B------:R-:W-:Y:S02]  /*179b0*/  FMNMX.FTZ R5, R178, R5, !PT ;  /* 0x00000005b2057209 */ /* 0x000fe40007810000 */
[----:B------:R-:W-:Y:S02]  /*179c0*/  FMNMX.FTZ R4, R240, R4, !PT ;  /* 0x00000004f0047209 */ /* 0x000fe40007810000 */
[----:B------:R-:W-:Y:S02]  /*179d0*/  FMNMX.FTZ R5, R185, R5, !PT ;  /* 0x00000005b9057209 */ /* 0x000fe40007810000 */
[----:B------:R-:W-:Y:S01]  /*179e0*/  FSEL R183, R79, -INF , !P0 ;  /* 0xff8000004fb77808 */ /* 0x000fe20004000000 */
[----:B------:R-:W4:Y:S01]  /*179f0*/  SHFL.BFLY PT, R7, R4, 0x2, 0x1f ;  /* 0x0c401f0004077f89 */ /* 0x000f2200000e0000 */
[----:B------:R-:W-:Y:S02]  /*17a00*/  FMNMX.FTZ R5, R199, R5, !PT ;  /* 0x00000005c7057209 */ /* 0x000fe40007810000 */
[----:B------:R-:W-:Y:S02]  /*17a10*/  ISETP.NE.AND P0, PT, R27, RZ, PT ;  /* 0x000000ff1b00720c */ /* 0x000fe40003f05270 */
[----:B------:R-:W-:Y:S02]  /*17a20*/  FMNMX.FTZ R5, R201, R5, !PT ;  /* 0x00000005c9057209 */ /* 0x000fe40007810000 */
[----:B------:R-:W-:Y:S02]  /*17a30*/  ISETP.GT.AND P0, PT, R0, 0x51, !P0 ;  /* 0x000000510000780c */ /* 0x000fe40004704270 */
[----:B------:R-:W-:Y:S02]  /*17a40*/  ISETP.LT.OR P3, PT, R2, 0x51, P3 ;  /* 0x000000510200780c */ /* 0x000fe40001f61670 */
[----:B--2---:R-:W-:Y:S02]  /*17a50*/  FMNMX.FTZ R3, R192, R5, !PT ;  /* 0x00000005c0037209 */ /* 0x004fe40007810000 */
[C---:B------:R-:W-:Y:S02]  /*17a60*/  ISETP.LT.OR P0, PT, R2.reuse, 0x52, P0 ;  /* 0x000000520200780c */ /* 0x040fe40000701670 */
[----:B------:R-:W-:Y:S01]  /*17a70*/  FMNMX.FTZ R0, R183, R3, !PT ;  /* 0x00000003b7007209 */ /* 0x000fe20007810000 */
[--C-:B------:R-:W-:Y:S01]  /*17a80*/  FFMA.FTZ R3, R33, c[0x0][0x2d0], -R75.reuse ;  /* 0x0000b40021037a23 */ /* 0x100fe2000001084b */
[----:B------:R-:W-:Y:S01]  /*17a90*/  FSEL R195, R91, -INF , !P0 ;  /* 0xff8000005bc37808 */ /* 0x000fe20004000000 */
[----:B------:R-:W-:Y:S01]  /*17aa0*/  MUFU.EX2 R33, R16 ;  /* 0x0000001000217308 */ /* 0x000fe20000000800 */
[----:B------:R-:W-:Y:S02]  /*17ab0*/  ISETP.LT.OR P0, PT, R2, 0x5a, P4 ;  /* 0x0000005a0200780c */ /* 0x000fe40002701670 */
[----:B------:R-:W-:Y:S02]  /*17ac0*/  FSEL R193, R78, -INF , !P3 ;  /* 0xff8000004ec17808 */ /* 0x000fe40005800000 */
[----:B------:R-:W-:Y:S02]  /*17ad0*/  FSEL R73, R57, -INF , !P0 ;  /* 0xff80000039497808 */ /* 0x000fe40004000000 */
[----:B---3--:R-:W-:Y:S02]  /*17ae0*/  F2FP.PACK_AB R78, R93, R248 ;  /* 0x000000f85d4e723e */ /* 0x008fe400000000ff */
[----:B----4-:R-:W-:Y:S01]  /*17af0*/  FMNMX.FTZ R4, R4, R7, !PT ;  /* 0x0000000704047209 */ /* 0x010fe20007810000 */
[----:B------:R2:W3:Y:S01]  /*17b00*/  MUFU.EX2 R60, R3 ;  /* 0x00000003003c7308 */ /* 0x0004e20000000800 */
[----:B------:R-:W-:Y:S01]  /*17b10*/  ISETP.LT.OR P3, PT, R2, 0x59, P5 ;  /* 0x000000590200780c */ /* 0x000fe20002f61670 */
[--C-:B------:R-:W-:Y:S01]  /*17b20*/  FFMA.FTZ R2, R37, c[0x0][0x2d0], -R75.reuse ;  /* 0x0000b40025027a23 */ /* 0x100fe2000001084b */
[----:B-1----:R-:W-:Y:S01]  /*17b30*/  F2FP.PACK_AB R76, R61, R233 ;  /* 0x000000e93d4c723e */ /* 0x002fe200000000ff */
[----:B------:R-:W1:Y:S01]  /*17b40*/  SHFL.BFLY PT, R70, R4, 0x1, 0x1f ;  /* 0x0c201f0004467f89 */ /* 0x000e6200000e0000 */
[----:B------:R-:W-:Y:S02]  /*17b50*/  FSEL R197, R59, -INF , !P3 ;  /* 0xff8000003bc57808 */ /* 0x000fe40005800000 */
[----:B------:R-:W-:Y:S03]  /*17b60*/  FMNMX.FTZ R0, R193, R0, !PT ;  /* 0x00000000c1007209 */ /* 0x000fe60007810000 */
[----:B------:R4:W-:Y:S01]  /*17b70*/  MUFU.EX2 R249, R2 ;  /* 0x0000000200f97308 */ /* 0x0009e20000000800 */
[----:B------:R-:W-:Y:S04]  /*17b80*/  FMNMX.FTZ R0, R195, R0, !PT ;  /* 0x00000000c3007209 */ /* 0x000fe80007810000 */
[----:B------:R-:W-:Y:S04]  /*17b90*/  FMNMX.FTZ R0, R197, R0, !PT ;  /* 0x00000000c5007209 */ /* 0x000fe80007810000 */
[----:B------:R-:W-:Y:S01]  /*17ba0*/  FMNMX.FTZ R0, R73, R0, !PT ;  /* 0x0000000049007209 */ /* 0x000fe20007810000 */
[----:B------:R-:W-:Y:S01]  /*17bb0*/  MUFU.EX2 R57, R12 ;  /* 0x0000000c00397308 */ /* 0x000fe20000000800 */
[--C-:B--2---:R-:W-:Y:S01]  /*17bc0*/  FFMA.FTZ R3, R38, c[0x0][0x2d0], -R75.reuse ;  /* 0x0000b40026037a23 */ /* 0x104fe2000001084b */
[----:B---3--:R-:W-:Y:S02]  /*17bd0*/  F2FP.PACK_AB R77, R60, R92 ;  /* 0x0000005c3c4d723e */ /* 0x008fe400000000ff */
[----:B-1----:R-:W-:Y:S06]  /*17be0*/  FMNMX.FTZ R70, R4, R70, !PT ;  /* 0x0000004604467209 */ /* 0x002fec0007810000 */
[----:B------:R1:W2:Y:S01]  /*17bf0*/  MUFU.EX2 R246, R3 ;  /* 0x0000000300f67308 */ /* 0x0002a20000000800 */
[C---:B------:R-:W-:Y:S01]  /*17c00*/  FSETP.NEU.FTZ.AND P0, PT, R70.reuse, -INF , PT ;  /* 0xff8000004600780b */ /* 0x040fe20003f1d000 */
[----:B------:R-:W-:Y:S01]  /*17c10*/  FMUL.FTZ R96, R70, c[0x0][0x2d0] ;  /* 0x0000b40046607a20 */ /* 0x000fe20000410000 */
[----:B----4-:R-:W3:Y:S04]  /*17c20*/  SHFL.BFLY PT, R2, R0, 0x2, 0x1f ;  /* 0x0c401f0000027f89 */ /* 0x010ee800000e0000 */
[----:B------:R-:W-:Y:S05]  /*17c30*/  FSEL R96, R96, RZ, P0 ;  /* 0x000000ff60607208 */ /* 0x000fea0000000000 */
[--C-:B------:R-:W-:Y:S02]  /*17c40*/  FFMA.FTZ R4, R36, c[0x0][0x2d0], -R96.reuse ;  /* 0x0000b40024047a23 */ /* 0x100fe40000010860 */
[--C-:B------:R-:W-:Y:S02]  /*17c50*/  FFMA.FTZ R32, R45, c[0x0][0x2d0], -R96.reuse ;  /* 0x0000b4002d207a23 */ /* 0x100fe40000010860 */
[----:B------:R-:W-:Y:S01]  /*17c60*/  MUFU.EX2 R243, R4 ;  /* 0x0000000400f37308 */ /* 0x000fe20000000800 */
[--C-:B-1----:R-:W-:Y:S01]  /*17c70*/  FFMA.FTZ R3, R26, c[0x0][0x2d0], -R96.reuse ;  /* 0x0000b4001a037a23 */ /* 0x102fe20000010860 */
[----:B--2---:R-:W-:Y:S08]  /*17c80*/  F2FP.PACK_AB R79, R246, R249 ;  /* 0x000000f9f64f723e */ /* 0x004ff000000000ff */
[----:B------:R1:W-:Y:S02]  /*17c90*/  MUFU.EX2 R86, R3 ;  /* 0x0000000300567308 */ /* 0x0003e40000000800 */
[--C-:B-1----:R-:W-:Y:S02]  /*17ca0*/  FFMA.FTZ R3, R28, c[0x0][0x2d0], -R96.reuse ;  /* 0x0000b4001c037a23 */ /* 0x102fe40000010860 */
[----:B------:R-:W-:Y:S06]  /*17cb0*/  FFMA.FTZ R28, R47, c[0x0][0x2d0], -R75 ;  /* 0x0000b4002f1c7a23 */ /* 0x000fec000001084b */
[----:B------:R1:W2:Y:S10]  /*17cc0*/  MUFU.EX2 R244, R3 ;  /* 0x0000000300f47308 */ /* 0x0002b40000000800 */
[----:B------:R-:W-:Y:S01]  /*17cd0*/  MUFU.EX2 R63, R28 ;  /* 0x0000001c003f7308 */ /* 0x000fe20000000800 */
[----:B-1----:R-:W-:Y:S01]  /*17ce0*/  FFMA.FTZ R3, R35, c[0x0][0x2d0], -R96 ;  /* 0x0000b40023037a23 */ /* 0x002fe20000010860 */
[----:B--2---:R-:W-:Y:S08]  /*17cf0*/  F2FP.PACK_AB R64, R244, R86 ;  /* 0x00000056f440723e */ /* 0x004ff000000000ff */
[----:B------:R3:W-:Y:S02]  /*17d00*/  MUFU.EX2 R52, R3 ;  /* 0x0000000300347308 */ /* 0x0007e40000000800 */
[----:B---3--:R-:W-:Y:S01]  /*17d10*/  FMNMX.FTZ R3, R0, R2, !PT ;  /* 0x0000000200037209 */ /* 0x008fe20007810000 */
[----:B------:R-:W-:Y:S01]  /*17d20*/  FFMA.FTZ R2, R39, c[0x0][0x2d0], -R74 ;  /* 0x0000b40027027a23 */ /* 0x000fe2000001084a */
[----:B------:R-:W-:Y:S01]  /*17d30*/  FSEL R0, R72, RZ, P2 ;  /* 0x000000ff48007208 */ /* 0x000fe20001000000 */
[----:B------:R-:W-:Y:S05]  /*17d40*/  LDSM.16.MT88.4 R36, [R212+0x100] ;  /* 0x00010000d424783b */ /* 0x000fea0000004200 */
[----:B------:R1:W-:Y:S01]  /*17d50*/  MUFU.EX2 R80, R2 ;  /* 0x0000000200507308 */ /* 0x0003e20000000800 */
[----:B------:R-:W-:Y:S04]  /*17d60*/  FADD.FTZ R0, -R0, R100 ;  /* 0x0000006400007221 */ /* 0x000fe80000010100 */
[----:B------:R-:W-:Y:S01]  /*17d70*/  FMUL.FTZ R0, R0, c[0x0][0x2d0] ;  /* 0x0000b40000007a20 */ /* 0x000fe20000410000 */
[----:B------:R-:W2:Y:S04]  /*17d80*/  SHFL.BFLY PT, R4, R3, 0x1, 0x1f ;  /* 0x0c201f0003047f89 */ /* 0x000ea800000e0000 */
[----:B------:R3:W4:Y:S01]  /*17d90*/  MUFU.EX2 R69, R0 ;  /* 0x0000000000457308 */ /* 0x0007220000000800 */
[----:B-1----:R-:W-:Y:S05]  /*17da0*/  FSEL R2, R71, RZ, P1 ;  /* 0x000000ff47027208 */ /* 0x002fea0000800000 */
[----:B------:R-:W-:Y:S01]  /*17db0*/  FADD.FTZ R2, -R2, R101 ;  /* 0x0000006502027221 */ /* 0x000fe20000010100 */
[----:B--2---:R-:W-:Y:S03]  /*17dc0*/  FMNMX.FTZ R3, R3, R4, !PT ;  /* 0x0000000403037209 */ /* 0x004fe60007810000 */
[----:B------:R-:W-:Y:S01]  /*17dd0*/  FMUL.FTZ R2, R2, c[0x0][0x2d0] ;  /* 0x0000b40002027a20 */ /* 0x000fe20000410000 */
[----:B---3--:R-:W-:Y:S01]  /*17de0*/  FSEL R0, R70, RZ, P0 ;  /* 0x000000ff46007208 */ /* 0x008fe20000000000 */
[----:B----4-:R-:W-:Y:S01]  /*17df0*/  FMUL.FTZ R16, R69, R116 ;  /* 0x0000007445107220 */ /* 0x010fe20000410000 */
[C---:B------:R-:W-:Y:S01]  /*17e00*/  FSETP.NEU.FTZ.AND P0, PT, R3.reuse, -INF , PT ;  /* 0xff8000000300780b */ /* 0x040fe20003f1d000 */
[----:B------:R-:W1:Y:S01]  /*17e10*/  MUFU.EX2 R68, R2 ;  /* 0x0000000200447308 */ /* 0x000e620000000800 */
[----:B------:R-:W-:Y:S02]  /*17e20*/  FMUL.FTZ R97, R3, c[0x0][0x2d0] ;  /* 0x0000b40003617a20 */ /* 0x000fe40000410000 */
[----:B------:R-:W-:Y:S02]  /*17e30*/  FADD.FTZ R0, -R0, R102 ;  /* 0x0000006600007221 */ /* 0x000fe40000010100 */
[----:B------:R-:W-:Y:S01]  /*17e40*/  FMUL.FTZ R5, R69, R105 ;  /* 0x0000006945057220 */ /* 0x000fe20000410000 */
[----:B------:R-:W-:Y:S01]  /*17e50*/  FSEL R97, R97, RZ, P0 ;  /* 0x000000ff61617208 */ /* 0x000fe20000000000 */
[----:B------:R-:W-:Y:S02]  /*17e60*/  FMUL.FTZ R0, R0, c[0x0][0x2d0] ;  /* 0x0000b40000007a20 */ /* 0x000fe40000410000 */
[----:B------:R-:W-:Y:S02]  /*17e70*/  FMUL.FTZ R17, R69, R117 ;  /* 0x0000007545117220 */ /* 0x000fe40000410000 */
[----:B------:R2:W3:Y:S01]  /*17e80*/  MUFU.EX2 R2, R0 ;  /* 0x0000000000027308 */ /* 0x0004e20000000800 */
[----:B------:R-:W-:Y:S02]  /*17e90*/  FFMA.FTZ R4, R24, c[0x0][0x2d0], -R97 ;  /* 0x0000b40018047a23 */ /* 0x000fe40000010861 */
[----:B------:R-:W-:Y:S02]  /*17ea0*/  IMAD.MOV.U32 R117, RZ, RZ, R57 ;  /* 0x000000ffff757224 */ /* 0x000fe400078e0039 */
[--C-:B------:R-:W-:Y:S02]  /*17eb0*/  FFMA.FTZ R58, R58, c[0x0][0x2d0], -R97.reuse ;  /* 0x0000b4003a3a7a23 */ /* 0x100fe40000010861 */
[----:B------:R-:W-:Y:S02]  /*17ec0*/  FFMA.FTZ R62, R62, c[0x0][0x2d0], -R97 ;  /* 0x0000b4003e3e7a23 */ /* 0x000fe40000010861 */
[----:B------:R-:W-:Y:S01]  /*17ed0*/  FFMA.FTZ R24, R44, c[0x0][0x2d0], -R75 ;  /* 0x0000b4002c187a23 */ /* 0x000fe2000001084b */
[----:B------:R4:W-:Y:S01]  /*17ee0*/  MUFU.EX2 R89, R4 ;  /* 0x0000000400597308 */ /* 0x0009e20000000800 */
[----:B------:R-:W-:Y:S02]  /*17ef0*/  FFMA.FTZ R44, R50, c[0x0][0x2d0], -R96 ;  /* 0x0000b400322c7a23 */ /* 0x000fe40000010860 */
[C---:B-1----:R-:W-:Y:S01]  /*17f00*/  FMUL.FTZ R7, R68.reuse, R107 ;  /* 0x0000006b44077220 */ /* 0x042fe20000410000 */
[----:B------:R-:W-:Y:S01]  /*17f10*/  MOV R107, R52 ;  /* 0x00000034006b7202 */ /* 0x000fe20000000f00 */
[C---:B------:R-:W-:Y:S01]  /*17f20*/  FMUL.FTZ R6, R68.reuse, R106 ;  /* 0x0000006a44067220 */ /* 0x040fe20000410000 */
[----:B------:R-:W-:Y:S01]  /*17f30*/  LDSM.16.MT88.4 R52, [R210+0x100] ;  /* 0x00010000d234783b */ /* 0x000fe20000004200 */
[C---:B------:R-:W-:Y:S01]  /*17f40*/  FMUL.FTZ R34, R68.reuse, R134 ;  /* 0x0000008644227220 */ /* 0x040fe20000410000 */
[----:B------:R-:W-:Y:S01]  /*17f50*/  F2FP.PACK_AB R66, R243, R107 ;  /* 0x0000006bf342723e */ /* 0x000fe200000000ff */
[C---:B------:R-:W-:Y:S01]  /*17f60*/  FMUL.FTZ R35, R68.reuse, R135 ;  /* 0x0000008744237220 */ /* 0x040fe20000410000 */
[----:B------:R1:W5:Y:S01]  /*17f70*/  MUFU.EX2 R30, R24 ;  /* 0x00000018001e7308 */ /* 0x0003620000000800 */
[C---:B------:R-:W-:Y:S01]  /*17f80*/  FMUL.FTZ R18, R68.reuse, R118 ;  /* 0x0000007644127220 */ /* 0x040fe20000410000 */
[----:B------:R-:W-:Y:S01]  /*17f90*/  MOV R118, R86 ;  /* 0x0000005600767202 */ /* 0x000fe20000000f00 */
[----:B------:R-:W-:Y:S01]  /*17fa0*/  FMUL.FTZ R19, R68, R119 ;  /* 0x0000007744137220 */ /* 0x000fe20000410000 */
[----:B------:R-:W-:Y:S01]  /*17fb0*/  MOV R106, R246 ;  /* 0x000000f6006a7202 */ /* 0x000fe20000000f00 */
[----:B--2---:R-:W-:Y:S02]  /*17fc0*/  FFMA.FTZ R0, R8, c[0x0][0x2d0], -R97 ;  /* 0x0000b40008007a23 */ /* 0x004fe40000010861 */
[C---:B---3--:R-:W-:Y:S01]  /*17fd0*/  FMUL.FTZ R13, R2.reuse, R113 ;  /* 0x00000071020d7220 */ /* 0x048fe20000410000 */
[----:B------:R-:W-:Y:S01]  /*17fe0*/  MOV R113, R233 ;  /* 0x000000e900717202 */ /* 0x000fe20000000f00 */
[----:B------:R-:W-:Y:S01]  /*17ff0*/  FMUL.FTZ R45, R2, R145 ;  /* 0x00000091022d7220 */ /* 0x000fe20000410000 */
[----:B------:R2:W-:Y:S01]  /*18000*/  MUFU.EX2 R200, R0 ;  /* 0x0000000000c87308 */ /* 0x0005e20000000800 */
[----:B------:R-:W-:Y:S02]  /*18010*/  FFMA.FTZ R8, R40, c[0x0][0x2d0], -R75 ;  /* 0x0000b40028087a23 */ /* 0x000fe4000001084b */
[----:B------:R-:W-:Y:S02]  /*18020*/  FMUL.FTZ R50, R68, R150 ;  /* 0x0000009644327220 */ /* 0x000fe40000410000 */
[--C-:B----4-:R-:W-:Y:S02]  /*18030*/  FFMA.FTZ R4, R25, c[0x0][0x2d0], -R97.reuse ;  /* 0x0000b40019047a23 */ /* 0x110fe40000010861 */
[C---:B------:R-:W-:Y:S01]  /*18040*/  FMUL.FTZ R9, R2.reuse, R109 ;  /* 0x0000006d02097220 */ /* 0x040fe20000410000 */
[----:B------:R-:W-:Y:S01]  /*18050*/  MOV R109, R248 ;  /* 0x000000f8006d7202 */ /* 0x000fe20000000f00 */
[C---:B------:R-:W-:Y:S01]  /*18060*/  FMUL.FTZ R12, R2.reuse, R112 ;  /* 0x00000070020c7220 */ /* 0x040fe20000410000 */
[----:B------:R3:W4:Y:S01]  /*18070*/  MUFU.EX2 R85, R4 ;  /* 0x0000000400557308 */ /* 0x0007220000000800 */
[C---:B------:R-:W-:Y:S02]  /*18080*/  FMUL.FTZ R25, R2.reuse, R125 ;  /* 0x0000007d02197220 */ /* 0x040fe40000410000 */
[C---:B------:R-:W-:Y:S02]  /*18090*/  FMUL.FTZ R28, R2.reuse, R128 ;  /* 0x00000080021c7220 */ /* 0x040fe40000410000 */
[C---:B-1----:R-:W-:Y:S02]  /*180a0*/  FMUL.FTZ R24, R2.reuse, R124 ;  /* 0x0000007c02187220 */ /* 0x042fe40000410000 */
[----:B------:R-:W-:Y:S02]  /*180b0*/  FMUL.FTZ R29, R2, R129 ;  /* 0x00000081021d7220 */ /* 0x000fe40000410000 */
[----:B-----5:R-:W-:Y:S01]  /*180c0*/  IMAD.MOV.U32 R129, RZ, RZ, R30 ;  /* 0x000000ffff817224 */ /* 0x020fe200078e001e */
[----:B------:R1:W5:Y:S01]  /*180d0*/  MUFU.EX2 R31, R8 ;  /* 0x00000008001f7308 */ /* 0x0003620000000800 */
[----:B------:R-:W-:Y:S02]  /*180e0*/  FFMA.FTZ R40, R49, c[0x0][0x2d0], -R96 ;  /* 0x0000b40031287a23 */ /* 0x000fe40000010860 */
[----:B------:R-:W-:Y:S01]  /*180f0*/  FMUL.FTZ R49, R69, R149 ;  /* 0x0000009545317220 */ /* 0x000fe20000410000 */
[----:B------:R-:W-:Y:S01]  /*18100*/  MOV R149, R63 ;  /* 0x0000003f00957202 */ /* 0x000fe20000000f00 */
[----:B--2---:R-:W-:Y:S02]  /*18110*/  FFMA.FTZ R0, R22, c[0x0][0x2d0], -R97 ;  /* 0x0000b40016007a23 */ /* 0x004fe40000010861 */
[----:B------:R-:W2:Y:S01]  /*18120*/  LDSM.16.MT88.4 R20, [R209+0x100] ;  /* 0x00010000d114783b */ /* 0x000ea20000004200 */
[C---:B------:R-:W-:Y:S02]  /*18130*/  FMUL.FTZ R57, R2.reuse, R157 ;  /* 0x0000009d02397220 */ /* 0x040fe40000410000 */
[----:B------:R5:W5:Y:S01]  /*18140*/  MUFU.EX2 R235, R0 ;  /* 0x0000000000eb7308 */ /* 0x000b620000000800 */
[--C-:B---3--:R-:W-:Y:S01]  /*18150*/  FFMA.FTZ R4, R41, c[0x0][0x2d0], -R74.reuse ;  /* 0x0000b40029047a23 */ /* 0x108fe2000001084a */
[----:B----4-:R-:W-:Y:S01]  /*18160*/  F2FP.PACK_AB R67, R85, R89 ;  /* 0x000000595543723e */ /* 0x010fe200000000ff */
[C---:B------:R-:W-:Y:S02]  /*18170*/  FMUL.FTZ R41, R2.reuse, R141 ;  /* 0x0000008d02297220 */ /* 0x040fe40000410000 */
[----:B------:R-:W-:Y:S05]  /*18180*/  IMAD.MOV.U32 R119, RZ, RZ, R85 ;  /* 0x000000ffff777224 */ /* 0x000fea00078e0055 */
[----:B------:R-:W3:Y:S01]  /*18190*/  MUFU.EX2 R87, R4 ;  /* 0x0000000400577308 */ /* 0x000ee20000000800 */
[----:B-1----:R-:W-:Y:S02]  /*181a0*/  FMUL.FTZ R8, R2, R108 ;  /* 0x0000006c02087220 */ /* 0x002fe40000410000 */
[----:B-----5:R-:W-:Y:S02]  /*181b0*/  IMAD.MOV.U32 R125, RZ, RZ, R31 ;  /* 0x000000ffff7d7224 */ /* 0x020fe400078e001f */
[----:B------:R-:W-:Y:S05]  /*181c0*/  IMAD.MOV.U32 R108, RZ, RZ, R249 ;  /* 0x000000ffff6c7224 */ /* 0x000fea00078e00f9 */
[----:B------:R1:W-:Y:S01]  /*181d0*/  MUFU.EX2 R124, R32 ;  /* 0x00000020007c7308 */ /* 0x0003e20000000800 */
[----:B------:R-:W-:Y:S01]  /*181e0*/  FSEL R0, R3, RZ, P0 ;  /* 0x000000ff03007208 */ /* 0x000fe20000000000 */
[----:B------:R-:W-:Y:S01]  /*181f0*/  IMAD.MOV.U32 R112, RZ, RZ, R235 ;  /* 0x000000ffff707224 */ /* 0x000fe200078e00eb */
[----:B------:R-:W-:Y:S02]  /*18200*/  F2FP.PACK_AB R65, R235, R200 ;  /* 0x000000c8eb41723e */ /* 0x000fe400000000ff */
[----:B------:R-:W-:Y:S01]  /*18210*/  ISETP.GT.AND P0, PT, R225, UR8, PT ;  /* 0x00000008e1007c0c */ /* 0x000fe2000bf04270 */
[----:B------:R-:W-:Y:S04]  /*18220*/  FADD.FTZ R0, -R0, R103 ;  /* 0x0000006700007221 */ /* 0x000fe80000010100 */
[----:B------:R4:W-:Y:S01]  /*18230*/  MUFU.EX2 R91, R44 ;  /* 0x0000002c005b7308 */ /* 0x0009e20000000800 */
[----:B------:R-:W-:Y:S01]  /*18240*/  FMUL.FTZ R0, R0, c[0x0][0x2d0] ;  /* 0x0000b40000007a20 */ /* 0x000fe20000410000 */
[----:B---3--:R-:W-:Y:S01]  /*18250*/  MOV R116, R87 ;  /* 0x0000005700747202 */ /* 0x008fe20000000f00 */
[C---:B------:R-:W-:Y:S02]  /*18260*/  FMUL.FTZ R4, R69.reuse, R104 ;  /* 0x0000006845047220 */ /* 0x040fe40000410000 */
[----:B------:R-:W-:Y:S05]  /*18270*/  IMAD.MOV.U32 R104, RZ, RZ, R93 ;  /* 0x000000ffff687224 */ /* 0x000fea00078e005d */
[----:B------:R-:W3:Y:S01]  /*18280*/  MUFU.EX2 R0, R0 ;  /* 0x0000000000007308 */ /* 0x000ee20000000800 */
[-C--:B--2---:R-:W-:Y:S01]  /*18290*/  HMMA.16816.F32 R4, R76, R20.reuse, R4 ;  /* 0x000000144c04723c */ /* 0x084fe20000001804 */
[----:B-1----:R-:W-:Y:S02]  /*182a0*/  FMUL.FTZ R32, R69, R132 ;  /* 0x0000008445207220 */ /* 0x002fe40000410000 */
[----:B----4-:R-:W-:Y:S02]  /*182b0*/  FMUL.FTZ R44, R2, R144 ;  /* 0x00000090022c7220 */ /* 0x010fe40000410000 */
[C---:B---3--:R-:W-:Y:S02]  /*182c0*/  FMUL.FTZ R10, R0.reuse, R110 ;  /* 0x0000006e000a7220 */ /* 0x048fe40000410000 */
[C---:B------:R-:W-:Y:S01]  /*182d0*/  FMUL.FTZ R11, R0.reuse, R111 ;  /* 0x0000006f000b7220 */ /* 0x040fe20000410000 */
[----:B------:R-:W-:Y:S01]  /*182e0*/  MOV R111, R243 ;  /* 0x000000f3006f7202 */ /* 0x000fe20000000f00 */
[C---:B------:R-:W-:Y:S03]  /*182f0*/  FMUL.FTZ R15, R0.reuse, R115 ;  /* 0x00000073000f7220 */ /* 0x040fe60000410000 */
[----:B------:R-:W-:Y:S02]  /*18300*/  IMAD.MOV.U32 R115, RZ, RZ, R89 ;  /* 0x000000ffff737224 */ /* 0x000fe400078e0059 */
[C---:B------:R-:W-:Y:S01]  /*18310*/  FMUL.FTZ R26, R0.reuse, R126 ;  /* 0x0000007e001a7220 */ /* 0x040fe20000410000 */
[C---:B------:R-:W-:Y:S01]  /*18320*/  HMMA.16816.F32 R8, R64.reuse, R20, R8 ;  /* 0x000000144008723c */ /* 0x040fe20000001808 */
[C---:B------:R-:W-:Y:S01]  /*18330*/  FMUL.FTZ R14, R0.reuse, R114 ;  /* 0x00000072000e7220 */ /* 0x040fe20000410000 */
[----:B------:R-:W-:Y:S01]  /*18340*/  MOV R126, R80 ;  /* 0x00000050007e7202 */ /* 0x000fe20000000f00 */
[C---:B------:R-:W-:Y:S01]  /*18350*/  FMUL.FTZ R31, R0.reuse, R131 ;  /* 0x00000083001f7220 */ /* 0x040fe20000410000 */
[----:B------:R-:W1:Y:S01]  /*18360*/  LDSM.16.MT88.4 R80, [R211+0x100] ;  /* 0x00010000d350783b */ /* 0x000e620000004200 */
[----:B------:R-:W-:Y:S01]  /*18370*/  MOV R131, R84 ;  /* 0x0000005400837202 */ /* 0x000fe20000000f00 */
[----:B------:R-:W-:Y:S01]  /*18380*/  FMUL.FTZ R27, R0, R127 ;  /* 0x0000007f001b7220 */ /* 0x000fe20000410000 */
[----:B------:R-:W-:Y:S01]  /*18390*/  MOV R114, R92 ;  /* 0x0000005c00727202 */ /* 0x000fe20000000f00 */
[-C--:B------:R-:W-:Y:S01]  /*183a0*/  HMMA.16816.F32 R12, R64, R22.reuse, R12 ;  /* 0x00000016400c723c */ /* 0x080fe2000000180c */
[----:B------:R-:W-:Y:S01]  /*183b0*/  FFMA.FTZ R20, R46, c[0x0][0x2d0], -R74 ;  /* 0x0000b4002e147a23 */ /* 0x000fe2000001084a */
[----:B------:R2:W-:Y:S02]  /*183c0*/  MUFU.EX2 R127, R40 ;  /* 0x00000028007f7308 */ /* 0x0005e40000000800 */
[----:B------:R-:W3:Y:S01]  /*183d0*/  LDSM.16.MT88.4 R84, [R209+0x900] ;  /* 0x00090000d154783b */ /* 0x000ee20000004200 */
[----:B------:R-:W-:Y:S02]  /*183e0*/  FFMA.FTZ R92, R95, c[0x0][0x2d0], -R75 ;  /* 0x0000b4005f5c7a23 */ /* 0x000fe4000001084b */
[C---:B------:R-:W-:Y:S01]  /*183f0*/  FMUL.FTZ R21, R69.reuse, R121 ;  /* 0x0000007945157220 */ /* 0x040fe20000410000 */
[C---:B------:R-:W-:Y:S01]  /*18400*/  HMMA.16816.F32 R16, R76.reuse, R22, R16 ;  /* 0x000000164c10723c */ /* 0x040fe20000001810 */
[----:B------:R-:W-:Y:S03]  /*18410*/  FMUL.FTZ R30, R0, R130 ;  /* 0x00000082001e7220 */ /* 0x000fe60000410000 */
[----:B------:R4:W5:Y:S01]  /*18420*/  MUFU.EX2 R59, R20 ;  /* 0x00000014003b7308 */ /* 0x0009620000000800 */
[----:B------:R-:W-:Y:S01]  /*18430*/  MOV R130, R33 ;  /* 0x0000002100827202 */ /* 0x000fe20000000f00 */
[C---:B------:R-:W-:Y:S01]  /*18440*/  FMUL.FTZ R33, R69.reuse, R133 ;  /* 0x0000008545217220 */ /* 0x040fe20000410000 */
[----:B------:R-:W-:Y:S01]  /*18450*/  MOV R121, R61 ;  /* 0x0000003d00797202 */ /* 0x000fe20000000f00 */
[C---:B------:R-:W-:Y:S01]  /*18460*/  FMUL.FTZ R22, R68.reuse, R122 ;  /* 0x0000007a44167220 */ /* 0x040fe20000410000 */
[----:B------:R-:W-:Y:S03]  /*18470*/  LDSM.16.MT88.4 R132, [R212+0x2900] ;  /* 0x00290000d484783b */ /* 0x000fe60000004200 */
[----:B------:R-:W-:Y:S02]  /*18480*/  FMUL.FTZ R23, R68, R123 ;  /* 0x0000007b44177220 */ /* 0x000fe40000410000 */
[C---:B------:R-:W-:Y:S02]  /*18490*/  FMUL.FTZ R42, R0.reuse, R142 ;  /* 0x0000008e002a7220 */ /* 0x040fe40000410000 */
[----:B------:R-:W-:Y:S02]  /*184a0*/  FMUL.FTZ R43, R0, R143 ;  /* 0x0000008f002b7220 */ /* 0x000fe40000410000 */
[----:B--2---:R-:W-:Y:S02]  /*184b0*/  FMUL.FTZ R40, R2, R140 ;  /* 0x0000008c02287220 */ /* 0x004fe40000410000 */
[C---:B------:R-:W-:Y:S02]  /*184c0*/  FMUL.FTZ R46, R0.reuse, R146 ;  /* 0x00000092002e7220 */ /* 0x040fe40000410000 */
[----:B------:R-:W-:Y:S02]  /*184d0*/  FMUL.FTZ R47, R0, R147 ;  /* 0x00000093002f7220 */ /* 0x000fe40000410000 */
[----:B------:R-:W-:Y:S02]  /*184e0*/  IMAD.MOV.U32 R122, RZ, RZ, R60 ;  /* 0x000000ffff7a7224 */ /* 0x000fe400078e003c */
[----:B------:R-:W-:Y:S02]  /*184f0*/  FMUL.FTZ R60, R2, R160 ;  /* 0x000000a0023c7220 */ /* 0x000fe40000410000 */
[C---:B----4-:R-:W-:Y:S02]  /*18500*/  FMUL.FTZ R20, R69.reuse, R120 ;  /* 0x0000007845147220 */ /* 0x050fe40000410000 */
[----:B-----5:R-:W-:Y:S01]  /*18510*/  IMAD.MOV.U32 R150, RZ, RZ, R59 ;  /* 0x000000ffff967224 */ /* 0x020fe200078e003b */
[----:B------:R2:W-:Y:S01]  /*18520*/  MUFU.EX2 R120, R62 ;  /* 0x0000003e00787308 */ /* 0x0005e20000000800 */
[----:B------:R-:W-:Y:S02]  /*18530*/  FMUL.FTZ R59, R0, R159 ;  /* 0x0000009f003b7220 */ /* 0x000fe40000410000 */
[----:B------:R-:W-:Y:S01]  /*18540*/  FMUL.FTZ R61, R2, R161 ;  /* 0x000000a1023d7220 */ /* 0x000fe20000410000 */
[-C--:B------:R-:W-:Y:S01]  /*18550*/  HMMA.16816.F32 R20, R76, R36.reuse, R20 ;  /* 0x000000244c14723c */ /* 0x080fe20000001814 */
[----:B------:R-:W-:Y:S02]  /*18560*/  FMUL.FTZ R63, R0, R163 ;  /* 0x000000a3003f7220 */ /* 0x000fe40000410000 */
[----:B------:R-:W-:Y:S05]  /*18570*/  IMAD.MOV.U32 R110, RZ, RZ, R244 ;  /* 0x000000ffff6e7224 */ /* 0x000fea00078e00f4 */
[C---:B------:R-:W-:Y:S07]  /*18580*/  HMMA.16816.F32 R24, R64.reuse, R36, R24 ;  /* 0x000000244018723c */ /* 0x040fee0000001818 */
[----:B------:R-:W-:Y:S01]  /*18590*/  FFMA.FTZ R36, R48, c[0x0][0x2d0], -R96 ;  /* 0x0000b40030247a23 */ /* 0x000fe20000010860 */
[-C--:B------:R-:W-:Y:S01]  /*185a0*/  HMMA.16816.F32 R28, R64, R38.reuse, R28 ;  /* 0x00000026401c723c */ /* 0x080fe2000000181c */
[----:B------:R-:W-:Y:S02]  /*185b0*/  FMUL.FTZ R37, R69, R137 ;  /* 0x0000008945257220 */ /* 0x000fe40000410000 */
[----:B------:R4:W-:Y:S01]  /*185c0*/  MUFU.EX2 R128, R36 ;  /* 0x0000002400807308 */ /* 0x0009e20000000800 */
[--C-:B------:R-:W-:Y:S02]  /*185d0*/  FFMA.FTZ R48, R51, c[0x0][0x2d0], -R74.reuse ;  /* 0x0000b40033307a23 */ /* 0x100fe4000001084a */
[----:B------:R-:W-:Y:S02]  /*185e0*/  FMUL.FTZ R51, R68, R151 ;  /* 0x0000009744337220 */ /* 0x000fe40000410000 */
[C---:B------:R-:W-:Y:S01]  /*185f0*/  HMMA.16816.F32 R32, R76.reuse, R38, R32 ;  /* 0x000000264c20723c */ /* 0x040fe20000001820 */
[----:B--2---:R-:W-:Y:S04]  /*18600*/  FMUL.FTZ R62, R0, R162 ;  /* 0x000000a2003e7220 */ /* 0x004fe80000410000 */
[----:B------:R2:W-:Y:S02]  /*18610*/  MUFU.EX2 R123, R48 ;  /* 0x00000030007b7308 */ /* 0x0005e40000000800 */
[C---:B------:R-:W-:Y:S02]  /*18620*/  FMUL.FTZ R38, R68.reuse, R138 ;  /* 0x0000008a44267220 */ /* 0x040fe40000410000 */
[----:B------:R-:W-:Y:S06]  /*18630*/  FMUL.FTZ R39, R68, R139 ;  /* 0x0000008b44277220 */ /* 0x000fec0000410000 */
[----:B------:R5:W-:Y:S01]  /*18640*/  MUFU.EX2 R151, R58 ;  /* 0x0000003a00977308 */ /* 0x000be20000000800 */
[C---:B----4-:R-:W-:Y:S09]  /*18650*/  FMUL.FTZ R36, R69.reuse, R136 ;  /* 0x0000008845247220 */ /* 0x050ff20000410000 */
[----:B------:R-:W-:Y:S01]  /*18660*/  MUFU.EX2 R138, R92 ;  /* 0x0000005c008a7308 */ /* 0x000fe20000000800 */
[-C--:B------:R-:W-:Y:S01]  /*18670*/  HMMA.16816.F32 R36, R76, R52.reuse, R36 ;  /* 0x000000344c24723c */ /* 0x080fe20000001824 */
[C---:B--2---:R-:W-:Y:S02]  /*18680*/  FMUL.FTZ R48, R69.reuse, R148 ;  /* 0x0000009445307220 */ /* 0x044fe40000410000 */
[----:B------:R-:W-:Y:S05]  /*18690*/  IMAD.MOV.U32 R148, RZ, RZ, R91 ;  /* 0x000000ffff947224 */ /* 0x000fea00078e005b */
[C---:B------:R-:W-:Y:S01]  /*186a0*/  HMMA.16816.F32 R40, R64.reuse, R52, R40 ;  /* 0x000000344028723c */ /* 0x040fe20000001828 */
[----:B-----5:R-:W-:Y:S06]  /*186b0*/  FMUL.FTZ R58, R0, R158 ;  /* 0x0000009e003a7220 */ /* 0x020fec0000410000 */
[--C-:B------:R-:W-:Y:S01]  /*186c0*/  FFMA.FTZ R52, R56, c[0x0][0x2d0], -R97.reuse ;  /* 0x0000b40038347a23 */ /* 0x100fe20000010861 */
[-C--:B------:R-:W-:Y:S01]  /*186d0*/  HMMA.16816.F32 R44, R64, R54.reuse, R44 ;  /* 0x00000036402c723c */ /* 0x080fe2000000182c */
[C---:B------:R-:W-:Y:S02]  /*186e0*/  FMUL.FTZ R53, R69.reuse, R153 ;  /* 0x0000009945357220 */ /* 0x040fe40000410000 */
[----:B------:R2:W4:Y:S01]  /*186f0*/  MUFU.EX2 R103, R52 ;  /* 0x0000003400677308 */ /* 0x0005220000000800 */
[----:B------:R-:W-:Y:S04]  /*18700*/  FMUL.FTZ R56, R2, R156 ;  /* 0x0000009c02387220 */ /* 0x000fe80000410000 */
[C---:B------:R-:W-:Y:S07]  /*18710*/  HMMA.16816.F32 R48, R76.reuse, R54, R48 ;  /* 0x000000364c30723c */ /* 0x040fee0000001830 */
[C---:B------:R-:W-:Y:S02]  /*18720*/  FMUL.FTZ R54, R68.reuse, R154 ;  /* 0x0000009a44367220 */ /* 0x040fe40000410000 */
[----:B------:R-:W-:Y:S03]  /*18730*/  FMUL.FTZ R55, R68, R155 ;  /* 0x0000009b44377220 */ /* 0x000fe60000410000 */
[----:B--2---:R-:W-:Y:S07]  /*18740*/  FMUL.FTZ R52, R69, R152 ;  /* 0x0000009845347220 */ /* 0x004fee0000410000 */
[-C--:B-1----:R-:W-:Y:S08]  /*18750*/  HMMA.16816.F32 R52, R76, R80.reuse, R52 ;  /* 0x000000504c34723c */ /* 0x082ff00000001834 */
[C---:B------:R-:W-:Y:S07]  /*18760*/  HMMA.16816.F32 R56, R64.reuse, R80, R56 ;  /* 0x000000504038723c */ /* 0x040fee0000001838 */
[----:B------:R-:W-:Y:S01]  /*18770*/  FFMA.FTZ R80, R88, c[0x0][0x2d0], -R97 ;  /* 0x0000b40058507a23 */ /* 0x000fe20000010861 */
[-C--:B------:R-:W-:Y:S01]  /*18780*/  HMMA.16816.F32 R60, R64, R82.reuse, R60 ;  /* 0x00000052403c723c */ /* 0x080fe2000000183c */
[----:B----4-:R-:W-:Y:S02]  /*18790*/  F2FP.PACK_AB R81, R151, R103 ;  /* 0x000000679751723e */ /* 0x010fe400000000ff */
[----:B------:R1:W2:Y:S04]  /*187a0*/  MUFU.EX2 R105, R80 ;  /* 0x0000005000697308 */ /* 0x0002a80000000800 */
[C---:B------:R-:W-:Y:S02]  /*187b0*/  FMUL.FTZ R64, R69.reuse, R164 ;  /* 0x000000a445407220 */ /* 0x040fe40000410000 */
[----:B------:R-:W-:Y:S03]  /*187c0*/  FMUL.FTZ R65, R69, R165 ;  /* 0x000000a545417220 */ /* 0x000fe60000410000 */
[C---:B------:R-:W-:Y:S02]  /*187d0*/  FMUL.FTZ R66, R68.reuse, R166 ;  /* 0x000000a644427220 */ /* 0x040fe40000410000 */
[----:B------:R-:W-:Y:S07]  /*187e0*/  FMUL.FTZ R67, R68, R167 ;  /* 0x000000a744437220 */ /* 0x000fee0000410000 */
[----:B------:R-:W-:Y:S01]  /*187f0*/  HMMA.16816.F32 R64, R76, R82, R64 ;  /* 0x000000524c40723c */ /* 0x000fe20000001840 */
[--C-:B-1----:R-:W-:Y:S06]  /*18800*/  FFMA.FTZ R80, R90, c[0x0][0x2d0], -R74.reuse ;  /* 0x0000b4005a507a23 */ /* 0x102fec000001084a */
[----:B------:R-:W-:Y:S01]  /*18810*/  F2FP.PACK_AB R76, R116, R126 ;  /* 0x0000007e744c723e */ /* 0x000fe200000000ff */
[----:B------:R-:W1:Y:S01]  /*18820*/  LDSM.16.MT88.4 R88, [R212+0x900] ;  /* 0x00090000d458783b */ /* 0x000e620000004200 */
[----:B------:R-:W-:Y:S01]  /*18830*/  F2FP.PACK_AB R77, R117, R125 ;  /* 0x0000007d754d723e */ /* 0x000fe200000000ff */
[----:B------:R4:W-:Y:S02]  /*18840*/  MUFU.EX2 R249, R80 ;  /* 0x0000005000f97308 */ /* 0x0009e40000000800 */
[----:B------:R-:W-:Y:S02]  /*18850*/  F2FP.PACK_AB R78, R150, R130 ;  /* 0x00000082964e723e */ /* 0x000fe400000000ff */
[----:B------:R-:W-:Y:S02]  /*18860*/  F2FP.PACK_AB R79, R149, R129 ;  /* 0x00000081954f723e */ /* 0x000fe400000000ff */
[----:B------:R-:W-:Y:S02]  /*18870*/  F2FP.PACK_AB R82, R148, R127 ;  /* 0x0000007f9452723e */ /* 0x000fe400000000ff */
[----:B--2---:R-:W-:Y:S03]  /*18880*/  F2FP.PACK_AB R83, R105, R120 ;  /* 0x000000786953723e */ /* 0x004fe600000000ff */
[-C--:B---3--:R-:W-:Y:S01]  /*18890*/  HMMA.16816.F32 R4, R76, R84.reuse, R4 ;  /* 0x000000544c04723c */ /* 0x088fe20000001804 */
[--C-:B----4-:R-:W-:Y:S02]  /*188a0*/  FFMA.FTZ R80, R94, c[0x0][0x2d0], -R75.reuse ;  /* 0x0000b4005e507a23 */ /* 0x110fe4000001084b */
        /* <DEDUP_REMOVED lines=9> */
[C---:B------:R-:W-:Y:S01]  /*18940*/  HMMA.16816.F32 R24, R80.reuse, R88, R24 ;  /* 0x000000585018723c */ /* 0x040fe20000001818 */
[----:B---3--:R-:W-:Y:S06]  /*18950*/  FFMA.FTZ R84, R177, c[0x0][0x2d0], -R74 ;  /* 0x0000b400b1547a23 */ /* 0x008fec000001084a */
[--C-:B------:R-:W-:Y:S01]  /*18960*/  FFMA.FTZ R88, R170, c[0x0][0x2d0], -R96.reuse ;  /* 0x0000b400aa587a23 */ /* 0x100fe20000010860 */
[-C--:B------:R-:W-:Y:S01]  /*18970*/  HMMA.16816.F32 R28, R80, R90.reuse, R28 ;  /* 0x0000005a501c723c */ /* 0x080fe2000000181c */
[----:B------:R1:W-:Y:S07]  /*18980*/  MUFU.EX2 R246, R84 ;  /* 0x0000005400f67308 */ /* 0x0003ee0000000800 */
[C---:B------:R-:W-:Y:S03]  /*18990*/  HMMA.16816.F32 R32, R76.reuse, R90, R32 ;  /* 0x0000005a4c20723c */ /* 0x040fe60000001820 */
[----:B------:R3:W-:Y:S05]  /*189a0*/  MUFU.EX2 R136, R88 ;  /* 0x0000005800887308 */ /* 0x0007ea0000000800 */
[-C--:B--2---:R-:W-:Y:S08]  /*189b0*/  HMMA.16816.F32 R36, R76, R92.reuse, R36 ;  /* 0x0000005c4c24723c */ /* 0x084ff00000001824 */
[C---:B------:R-:W-:Y:S01]  /*189c0*/  HMMA.16816.F32 R40, R80.reuse, R92, R40 ;  /* 0x0000005c5028723c */ /* 0x040fe20000001828 */
[----:B-1----:R-:W-:Y:S04]  /*189d0*/  FFMA.FTZ R84, R171, c[0x0][0x2d0], -R75 ;  /* 0x0000b400ab547a23 */ /* 0x002fe8000001084b */
[----:B------:R1:W-:Y:S02]  /*189e0*/  MUFU.EX2 R244, R84 ;  /* 0x0000005400f47308 */ /* 0x0003e40000000800 */
[----:B------:R-:W-:Y:S01]  /*189f0*/  FFMA.FTZ R92, R168, c[0x0][0x2d0], -R97 ;  /* 0x0000b400a85c7a23 */ /* 0x000fe20000010861 */
[-C--:B------:R-:W-:Y:S01]  /*18a00*/  HMMA.16816.F32 R44, R80, R94.reuse, R44 ;  /* 0x0000005e502c723c */ /* 0x080fe2000000182c */
[--C-:B---3--:R-:W-:Y:S06]  /*18a10*/  FFMA.FTZ R88, R173, c[0x0][0x2d0], -R96.reuse ;  /* 0x0000b400ad587a23 */ /* 0x108fec0000010860 */
[----:B------:R2:W-:Y:S01]  /*18a20*/  MUFU.EX2 R235, R92 ;  /* 0x0000005c00eb7308 */ /* 0x0005e20000000800 */
[C---:B------:R-:W-:Y:S09]  /*18a30*/  HMMA.16816.F32 R48, R76.reuse, R94, R48 ;  /* 0x0000005e4c30723c */ /* 0x040ff20000001830 */
[----:B------:R3:W-:Y:S03]  /*18a40*/  MUFU.EX2 R142, R88 ;  /* 0x00000058008e7308 */ /* 0x0007e60000000800 */
[----:B-1----:R-:W-:Y:S07]  /*18a50*/  FFMA.FTZ R84, R174, c[0x0][0x2d0], -R75 ;  /* 0x0000b400ae547a23 */ /* 0x002fee000001084b */
[----:B------:R1:W-:Y:S01]  /*18a60*/  MUFU.EX2 R143, R84 ;  /* 0x00000054008f7308 */ /* 0x0003e20000000800 */
[----:B--2---:R-:W-:Y:S09]  /*18a70*/  FFMA.FTZ R92, R169, c[0x0][0x2d0], -R97 ;  /* 0x0000b400a95c7a23 */ /* 0x004ff20000010861 */
[----:B------:R2:W-:Y:S01]  /*18a80*/  MUFU.EX2 R233, R92 ;  /* 0x0000005c00e97308 */ /* 0x0005e20000000800 */
[--C-:B---3--:R-:W-:Y:S09]  /*18a90*/  FFMA.FTZ R88, R175, c[0x0][0x2d0], -R96.reuse ;  /* 0x0000b400af587a23 */ /* 0x108ff20000010860 */
[----:B------:R3:W4:Y:S01]  /*18aa0*/  MUFU.EX2 R141, R88 ;  /* 0x00000058008d7308 */ /* 0x0007220000000800 */
[----:B-1----:R-:W-:Y:S09]  /*18ab0*/  FFMA.FTZ R84, R99, c[0x0][0x2d0], -R96 ;  /* 0x0000b40063547a23 */ /* 0x002ff20000010860 */
[----:B------:R1:W-:Y:S01]  /*18ac0*/  MUFU.EX2 R137, R84 ;  /* 0x0000005400897308 */ /* 0x0003e20000000800 */
[----:B--2---:R-:W-:Y:S09]  /*18ad0*/  FFMA.FTZ R92, R186, c[0x0][0x2d0], -R75 ;  /* 0x0000b400ba5c7a23 */ /* 0x004ff2000001084b */
[----:B------:R2:W-:Y:S01]  /*18ae0*/  MUFU.EX2 R145, R92 ;  /* 0x0000005c00917308 */ /* 0x0005e20000000800 */
[--C-:B---3--:R-:W-:Y:S09]  /*18af0*/  FFMA.FTZ R88, R181, c[0x0][0x2d0], -R74.reuse ;  /* 0x0000b400b5587a23 */ /* 0x108ff2000001084a */
[----:B------:R3:W-:Y:S01]  /*18b00*/  MUFU.EX2 R243, R88 ;  /* 0x0000005800f37308 */ /* 0x0007e20000000800 */
[----:B-1----:R-:W1:Y:S08]  /*18b10*/  LDSM.16.MT88.4 R84, [R211+0x900] ;  /* 0x00090000d354783b */ /* 0x002e700000004200 */
[----:B--2---:R-:W-:Y:S01]  /*18b20*/  LDSM.16.MT88.4 R92, [R210+0x1100] ;  /* 0x00110000d25c783b */ /* 0x004fe20000004200 */
[--C-:B---3--:R-:W-:Y:S04]  /*18b30*/  FFMA.FTZ R88, R98, c[0x0][0x2d0], -R97.reuse ;  /* 0x0000b40062587a23 */ /* 0x108fe80000010861 */
[----:B------:R2:W3:Y:S01]  /*18b40*/  MUFU.EX2 R140, R88 ;  /* 0x00000058008c7308 */ /* 0x0004e20000000800 */
[-C--:B-1----:R-:W-:Y:S08]  /*18b50*/  HMMA.16816.F32 R52, R76, R84.reuse, R52 ;  /* 0x000000544c34723c */ /* 0x082ff00000001834 */
[C---:B------:R-:W-:Y:S01]  /*18b60*/  HMMA.16816.F32 R56, R80.reuse, R84, R56 ;  /* 0x000000545038723c */ /* 0x040fe20000001838 */
[----:B--2---:R-:W1:Y:S06]  /*18b70*/  LDSM.16.MT88.4 R88, [R209+0x1100] ;  /* 0x00110000d158783b */ /* 0x004e6c0000004200 */
[----:B------:R-:W-:Y:S01]  /*18b80*/  FFMA.FTZ R84, R172, c[0x0][0x2d0], -R97 ;  /* 0x0000b400ac547a23 */ /* 0x000fe20000010861 */
[-C--:B------:R-:W-:Y:S03]  /*18b90*/  HMMA.16816.F32 R60, R80, R86.reuse, R60 ;  /* 0x00000056503c723c */ /* 0x080fe6000000183c */
[----:B------:R2:W5:Y:S04]  /*18ba0*/  MUFU.EX2 R230, R84 ;  /* 0x0000005400e67308 */ /* 0x0005680000000800 */
[--C-:B------:R-:W-:Y:S01]  /*18bb0*/  FFMA.FTZ R80, R187, c[0x0][0x2d0], -R74.reuse ;  /* 0x0000b400bb507a23 */ /* 0x100fe2000001084a */
[----:B------:R-:W-:Y:S01]  /*18bc0*/  HMMA.16816.F32 R64, R76, R86, R64 ;  /* 0x000000564c40723c */ /* 0x000fe20000001840 */
[----:B----4-:R-:W-:Y:S03]  /*18bd0*/  F2FP.PACK_AB R82, R141, R142 ;  /* 0x0000008e8d52723e */ /* 0x010fe600000000ff */
[----:B---3--:R-:W-:Y:S01]  /*18be0*/  F2FP.PACK_AB R81, R235, R140 ;  /* 0x0000008ceb51723e */ /* 0x008fe200000000ff */
[----:B------:R3:W-:Y:S02]  /*18bf0*/  MUFU.EX2 R147, R80 ;  /* 0x0000005000937308 */ /* 0x0007e40000000800 */
[----:B------:R-:W-:Y:S02]  /*18c00*/  F2FP.PACK_AB R76, R249, R123 ;  /* 0x0000007bf94c723e */ /* 0x000fe400000000ff */
[----:B------:R-:W-:Y:S03]  /*18c10*/  F2FP.PACK_AB R77, R138, R139 ;  /* 0x0000008b8a4d723e */ /* 0x000fe600000000ff */
[----:B------:R-:W-:Y:S02]  /*18c20*/  F2FP.PACK_AB R78, R246, R248 ;  /* 0x000000f8f64e723e */ /* 0x000fe400000000ff */
[----:B------:R-:W-:Y:S01]  /*18c30*/  F2FP.PACK_AB R79, R143, R244 ;  /* 0x000000f48f4f723e */ /* 0x000fe200000000ff */
[----:B--2---:R-:W2:Y:S01]  /*18c40*/  LDSM.16.MT88.4 R84, [R212+0x1100] ;  /* 0x00110000d454783b */ /* 0x004ea20000004200 */
[----:B-----5:R-:W-:Y:S05]  /*18c50*/  F2FP.PACK_AB R83, R230, R233 ;  /* 0x000000e9e653723e */ /* 0x020fea00000000ff */
[-C--:B-1----:R-:W-:Y:S01]  /*18c60*/  HMMA.16816.F32 R4, R76, R88.reuse, R4 ;  /* 0x000000584c04723c */ /* 0x082fe20000001804 */
[--C-:B---3--:R-:W-:Y:S04]  /*18c70*/  FFMA.FTZ R80, R182, c[0x0][0x2d0], -R75.reuse ;  /* 0x0000b400b6507a23 */ /* 0x108fe8000001084b */
[----:B------:R1:W-:Y:S02]  /*18c80*/  MUFU.EX2 R146, R80 ;  /* 0x0000005000927308 */ /* 0x0003e40000000800 */
[----:B-1----:R-:W-:Y:S07]  /*18c90*/  F2FP.PACK_AB R80, R136, R137 ;  /* 0x000000898850723e */ /* 0x002fee00000000ff */
[C---:B------:R-:W-:Y:S07]  /*18ca0*/  HMMA.16816.F32 R8, R80.reuse, R88, R8 ;  /* 0x000000585008723c */ /* 0x040fee0000001808 */
[--C-:B------:R-:W-:Y:S01]  /*18cb0*/  FFMA.FTZ R88, R196, c[0x0][0x2d0], -R74.reuse ;  /* 0x0000b400c4587a23 */ /* 0x100fe2000001084a */
[-C--:B------:R-:W-:Y:S03]  /*18cc0*/  HMMA.16816.F32 R12, R80, R90.reuse, R12 ;  /* 0x0000005a500c723c */ /* 0x080fe6000000180c */
[----:B------:R1:W-:Y:S05]  /*18cd0*/  MUFU.EX2 R228, R88 ;  /* 0x0000005800e47308 */ /* 0x0003ea0000000800 */
[C---:B------:R-:W-:Y:S08]  /*18ce0*/  HMMA.16816.F32 R16, R76.reuse, R90, R16 ;  /* 0x0000005a4c10723c */ /* 0x040ff00000001810 */
[-C--:B--2---:R-:W-:Y:S08]  /*18cf0*/  HMMA.16816.F32 R20, R76, R84.reuse, R20 ;  /* 0x000000544c14723c */ /* 0x084ff00000001814 */
[C---:B------:R-:W-:Y:S01]  /*18d00*/  HMMA.16816.F32 R24, R80.reuse, R84, R24 ;  /* 0x000000545018723c */ /* 0x040fe20000001818 */
[----:B-1----:R-:W-:Y:S03]  /*18d10*/  FFMA.FTZ R88, R198, c[0x0][0x2d0], -R74 ;  /* 0x0000b400c6587a23 */ /* 0x002fe6000001084a */
[----:B------:R-:W-:Y:S03]  /*18d20*/  MOV R198, R105 ;  /* 0x0000006900c67202 */ /* 0x000fe60000000f00 */
[--C-:B------:R-:W-:Y:S01]  /*18d30*/  FFMA.FTZ R84, R184, c[0x0][0x2d0], -R96.reuse ;  /* 0x0000b400b8547a23 */ /* 0x100fe20000010860 */
[-C--:B------:R-:W-:Y:S01]  /*18d40*/  HMMA.16816.F32 R28, R80, R86.reuse, R28 ;  /* 0x00000056501c723c */ /* 0x080fe2000000181c */
[----:B------:R1:W-:Y:S07]  /*18d50*/  MUFU.EX2 R196, R88 ;  /* 0x0000005800c47308 */ /* 0x0003ee0000000800 */
[C---:B------:R-:W-:Y:S03]  /*18d60*/  HMMA.16816.F32 R32, R76.reuse, R86, R32 ;  /* 0x000000564c20723c */ /* 0x040fe60000001820 */
[----:B------:R2:W-:Y:S05]  /*18d70*/  MUFU.EX2 R144, R84 ;  /* 0x0000005400907308 */ /* 0x0005ea0000000800 */
[-C--:B------:R-:W-:Y:S08]  /*18d80*/  HMMA.16816.F32 R36, R76, R92.reuse, R36 ;  /* 0x0000005c4c24723c */ /* 0x080ff00000001824 */
[C---:B------:R-:W-:Y:S01]  /*18d90*/  HMMA.16816.F32 R40, R80.reuse, R92, R40 ;  /* 0x0000005c5028723c */ /* 0x040fe20000001828 */
[----:B-1----:R-:W-:Y:S04]  /*18da0*/  FFMA.FTZ R88, R190, c[0x0][0x2d0], -R75 ;  /* 0x0000b400be587a23 */ /* 0x002fe8000001084b */
[----:B------:R1:W-:Y:S02]  /*18db0*/  MUFU.EX2 R190, R88 ;  /* 0x0000005800be7308 */ /* 0x0003e40000000800 */
[----:B------:R-:W-:Y:S01]  /*18dc0*/  FFMA.FTZ R92, R179, c[0x0][0x2d0], -R97 ;  /* 0x0000b400b35c7a23 */ /* 0x000fe20000010861 */
[-C--:B------:R-:W-:Y:S01]  /*18dd0*/  HMMA.16816.F32 R44, R80, R94.reuse, R44 ;  /* 0x0000005e502c723c */ /* 0x080fe2000000182c */
[--C-:B--2---:R-:W-:Y:S06]  /*18de0*/  FFMA.FTZ R84, R188, c[0x0][0x2d0], -R96.reuse ;  /* 0x0000b400bc547a23 */ /* 0x104fec0000010860 */
[----:B------:R2:W-:Y:S01]  /*18df0*/  MUFU.EX2 R155, R92 ;  /* 0x0000005c009b7308 */ /* 0x0005e20000000800 */
[C---:B------:R-:W-:Y:S09]  /*18e00*/  HMMA.16816.F32 R48, R76.reuse, R94, R48 ;  /* 0x0000005e4c30723c */ /* 0x040ff20000001830 */
[----:B------:R3:W-:Y:S03]  /*18e10*/  MUFU.EX2 R188, R84 ;  /* 0x0000005400bc7308 */ /* 0x0007e60000000800 */
[----:B-1----:R-:W-:Y:S07]  /*18e20*/  FFMA.FTZ R88, R194, c[0x0][0x2d0], -R75 ;  /* 0x0000b400c2587a23 */ /* 0x002fee000001084b */
[----:B------:R1:W-:Y:S01]  /*18e30*/  MUFU.EX2 R194, R88 ;  /* 0x0000005800c27308 */ /* 0x0003e20000000800 */
[----:B--2---:R-:W-:Y:S09]  /*18e40*/  FFMA.FTZ R92, R178, c[0x0][0x2d0], -R97 ;  /* 0x0000b400b25c7a23 */ /* 0x004ff20000010861 */
[----:B------:R2:W-:Y:S01]  /*18e50*/  MUFU.EX2 R154, R92 ;  /* 0x0000005c009a7308 */ /* 0x0005e20000000800 */
[----:B---3--:R-:W-:Y:S02]  /*18e60*/  FFMA.FTZ R84, R189, c[0x0][0x2d0], -R96 ;  /* 0x0000b400bd547a23 */ /* 0x008fe40000010860 */
[----:B------:R-:W-:Y:S07]  /*18e70*/  IMAD.MOV.U32 R189, RZ, RZ, R110 ;  /* 0x000000ffffbd7224 */ /* 0x000fee00078e006e */
[----:B------:R3:W-:Y:S01]  /*18e80*/  MUFU.EX2 R186, R84 ;  /* 0x0000005400ba7308 */ /* 0x0007e20000000800 */
[----:B-1----:R-:W1:Y:S01]  /*18e90*/  LDSM.16.MT88.4 R88, [R211+0x1100] ;  /* 0x00110000d358783b */ /* 0x002e620000004200 */
[----:B--2---:R-:W-:Y:S01]  /*18ea0*/  FFMA.FTZ R92, R205, c[0x0][0x2d0], -R75 ;  /* 0x0000b400cd5c7a23 */ /* 0x004fe2000001084b */
[----:B------:R-:W-:Y:S07]  /*18eb0*/  MOV R205, R117 ;  /* 0x0000007500cd7202 */ /* 0x000fee0000000f00 */
[----:B------:R2:W-:Y:S01]  /*18ec0*/  MUFU.EX2 R159, R92 ;  /* 0x0000005c009f7308 */ /* 0x0005e20000000800 */
[----:B---3--:R-:W-:Y:S01]  /*18ed0*/  FFMA.FTZ R84, R191, c[0x0][0x2d0], -R96 ;  /* 0x0000b400bf547a23 */ /* 0x008fe20000010860 */
[----:B------:R-:W-:Y:S02]  /*18ee0*/  MOV R191, R123 ;  /* 0x0000007b00bf7202 */ /* 0x000fe40000000f00 */
[----:B------:R-:W-:Y:S06]  /*18ef0*/  MOV R123, R109 ;  /* 0x0000006d007b7202 */ /* 0x000fec0000000f00 */
[----:B------:R3:W4:Y:S01]  /*18f00*/  MUFU.EX2 R187, R84 ;  /* 0x0000005400bb7308 */ /* 0x0007220000000800 */
[----:B--2---:R-:W-:Y:S01]  /*18f10*/  LDSM.16.MT88.4 R92, [R210+0x1900] ;  /* 0x00190000d25c783b */ /* 0x004fe20000004200 */
[-C--:B-1----:R-:W-:Y:S08]  /*18f20*/  HMMA.16816.F32 R52, R76, R88.reuse, R52 ;  /* 0x000000584c34723c */ /* 0x082ff00000001834 */
[C---:B------:R-:W-:Y:S01]  /*18f30*/  HMMA.16816.F32 R56, R80.reuse, R88, R56 ;  /* 0x000000585038723c */ /* 0x040fe20000001838 */
[----:B---3--:R-:W-:Y:S03]  /*18f40*/  FFMA.FTZ R84, R203, c[0x0][0x2d0], -R74 ;  /* 0x0000b400cb547a23 */ /* 0x008fe6000001084a */
[----:B------:R-:W-:Y:S01]  /*18f50*/  IMAD.MOV.U32 R203, RZ, RZ, R127 ;  /* 0x000000ffffcb7224 */ /* 0x000fe200078e007f */
[----:B------:R1:W-:Y:S01]  /*18f60*/  MUFU.EX2 R184, R84 ;  /* 0x0000005400b87308 */ /* 0x0003e20000000800 */
[----:B------:R-:W-:Y:S01]  /*18f70*/  MOV R127, R112 ;  /* 0x00000070007f7202 */ /* 0x000fe20000000f00 */
[----:B------:R-:W-:Y:S01]  /*18f80*/  FFMA.FTZ R88, R185, c[0x0][0x2d0], -R97 ;  /* 0x0000b400b9587a23 */ /* 0x000fe20000010861 */
[-C--:B------:R-:W-:Y:S01]  /*18f90*/  HMMA.16816.F32 R60, R80, R90.reuse, R60 ;  /* 0x0000005a503c723c */ /* 0x080fe2000000183c */
[----:B------:R-:W-:Y:S03]  /*18fa0*/  IMAD.MOV.U32 R185, RZ, RZ, R122 ;  /* 0x000000ffffb97224 */ /* 0x000fe600078e007a */
[----:B------:R-:W-:Y:S03]  /*18fb0*/  MOV R122, R108 ;  /* 0x0000006c007a7202 */ /* 0x000fe60000000f00 */
[--C-:B------:R-:W-:Y:S01]  /*18fc0*/  FFMA.FTZ R80, R226, c[0x0][0x2d0], -R74.reuse ;  /* 0x0000b400e2507a23 */ /* 0x100fe2000001084a */
[----:B------:R-:W-:Y:S01]  /*18fd0*/  HMMA.16816.F32 R64, R76, R90, R64 ;  /* 0x0000005a4c40723c */ /* 0x000fe20000001840 */
[----:B------:R-:W2:Y:S03]  /*18fe0*/  MUFU.EX2 R102, R88 ;  /* 0x0000005800667308 */ /* 0x000ea60000000800 */
[----:B----4-:R-:W-:Y:S02]  /*18ff0*/  F2FP.PACK_AB R82, R187, R186 ;  /* 0x000000babb52723e */ /* 0x010fe400000000ff */
[----:B------:R-:W-:Y:S01]  /*19000*/  MOV R226, R121 ;  /* 0x0000007900e27202 */ /* 0x000fe20000000f00 */
[----:B------:R-:W-:Y:S01]  /*19010*/  IMAD.MOV.U32 R121, RZ, RZ, R107 ;  /* 0x000000ffff797224 */ /* 0x000fe200078e006b */
[----:B------:R-:W-:Y:S03]  /*19020*/  F2FP.PACK_AB R76, R147, R243 ;  /* 0x000000f3934c723e */ /* 0x000fe600000000ff */
[----:B------:R3:W-:Y:S01]  /*19030*/  MUFU.EX2 R181, R80 ;  /* 0x0000005000b57308 */ /* 0x0007e20000000800 */
[----:B------:R-:W-:Y:S01]  /*19040*/  F2FP.PACK_AB R77, R145, R146 ;  /* 0x00000092914d723e */ /* 0x000fe200000000ff */
[----:B-1----:R-:W-:Y:S01]  /*19050*/  FFMA.FTZ R84, R180, c[0x0][0x2d0], -R97 ;  /* 0x0000b400b4547a23 */ /* 0x002fe20000010861 */
[----:B------:R-:W-:Y:S02]  /*19060*/  F2FP.PACK_AB R78, R196, R228 ;  /* 0x000000e4c44e723e */ /* 0x000fe400000000ff */
[----:B------:R-:W-:Y:S05]  /*19070*/  F2FP.PACK_AB R79, R194, R190 ;  /* 0x000000bec24f723e */ /* 0x000fea00000000ff */
[----:B------:R1:W4:Y:S01]  /*19080*/  MUFU.EX2 R182, R84 ;  /* 0x0000005400b67308 */ /* 0x0003220000000800 */
[----:B--2---:R-:W-:Y:S01]  /*19090*/  F2FP.PACK_AB R83, R102, R154 ;  /* 0x0000009a6653723e */ /* 0x004fe200000000ff */
[----:B------:R-:W-:Y:S01]  /*190a0*/  LDSM.16.MT88.4 R88, [R212+0x1900] ;  /* 0x00190000d458783b */ /* 0x000fe20000004200 */
[--C-:B---3--:R-:W-:Y:S01]  /*190b0*/  FFMA.FTZ R80, R204, c[0x0][0x2d0], -R75.reuse ;  /* 0x0000b400cc507a23 */ /* 0x108fe2000001084b */
[----:B------:R-:W-:Y:S06]  /*190c0*/  MOV R204, R118 ;  /* 0x0000007600cc7202 */ /* 0x000fec0000000f00 */
[----:B------:R2:W-:Y:S01]  /*190d0*/  MUFU.EX2 R153, R80 ;  /* 0x0000005000997308 */ /* 0x0005e20000000800 */
[----:B-1----:R-:W1:Y:S01]  /*190e0*/  LDSM.16.MT88.4 R84, [R209+0x1900] ;  /* 0x00190000d154783b */ /* 0x002e620000004200 */
[----:B----4-:R-:W-:Y:S02]  /*190f0*/  F2FP.PACK_AB R81, R155, R182 ;  /* 0x000000b69b51723e */ /* 0x010fe400000000ff */
[----:B--2---:R-:W-:Y:S01]  /*19100*/  F2FP.PACK_AB R80, R188, R144 ;  /* 0x00000090bc50723e */ /* 0x004fe200000000ff */
[-C--:B-1----:R-:W-:Y:S08]  /*19110*/  HMMA.16816.F32 R4, R76, R84.reuse, R4 ;  /* 0x000000544c04723c */ /* 0x082ff00000001804 */
[C---:B------:R-:W-:Y:S07]  /*19120*/  HMMA.16816.F32 R8, R80.reuse, R84, R8 ;  /* 0x000000545008723c */ /* 0x040fee0000001808 */
[----:B------:R-:W-:Y:S01]  /*19130*/  FFMA.FTZ R84, R234, c[0x0][0x2d0], -R74 ;  /* 0x0000b400ea547a23 */ /* 0x000fe2000001084a */
[-C--:B------:R-:W-:Y:S01]  /*19140*/  HMMA.16816.F32 R12, R80, R86.reuse, R12 ;  /* 0x00000056500c723c */ /* 0x080fe2000000180c */
[----:B------:R-:W-:Y:S02]  /*19150*/  IMAD.MOV.U32 R234, RZ, RZ, R116 ;  /* 0x000000ffffea7224 */ /* 0x000fe400078e0074 */
[----:B------:R1:W-:Y:S05]  /*19160*/  MUFU.EX2 R158, R84 ;  /* 0x00000054009e7308 */ /* 0x0003ea0000000800 */
[C---:B------:R-:W-:Y:S08]  /*19170*/  HMMA.16816.F32 R16, R76.reuse, R86, R16 ;  /* 0x000000564c10723c */ /* 0x040ff00000001810 */
[-C--:B------:R-:W-:Y:S08]  /*19180*/  HMMA.16816.F32 R20, R76, R88.reuse, R20 ;  /* 0x000000584c14723c */ /* 0x080ff00000001814 */
[C---:B------:R-:W-:Y:S01]  /*19190*/  HMMA.16816.F32 R24, R80.reuse, R88, R24 ;  /* 0x000000585018723c */ /* 0x040fe20000001818 */
[----:B-1----:R-:W-:Y:S03]  /*191a0*/  FFMA.FTZ R84, R236, c[0x0][0x2d0], -R74 ;  /* 0x0000b400ec547a23 */ /* 0x002fe6000001084a */
[----:B------:R-:W-:Y:S03]  /*191b0*/  MOV R236, R115 ;  /* 0x0000007300ec7202 */ /* 0x000fe60000000f00 */
[----:B------:R-:W-:Y:S01]  /*191c0*/  FFMA.FTZ R88, R206, c[0x0][0x2d0], -R96 ;  /* 0x0000b400ce587a23 */ /* 0x000fe20000010860 */
[-C--:B------:R-:W-:Y:S01]  /*191d0*/  HMMA.16816.F32 R28, R80, R90.reuse, R28 ;  /* 0x0000005a501c723c */ /* 0x080fe2000000181c */
[----:B------:R1:W-:Y:S03]  /*191e0*/  MUFU.EX2 R180, R84 ;  /* 0x0000005400b47308 */ /* 0x0003e60000000800 */
[----:B------:R-:W-:Y:S04]  /*191f0*/  IMAD.MOV.U32 R206, RZ, RZ, R104 ;  /* 0x000000ffffce7224 */ /* 0x000fe800078e0068 */
[C---:B------:R-:W-:Y:S03]  /*19200*/  HMMA.16816.F32 R32, R76.reuse, R90, R32 ;  /* 0x0000005a4c20723c */ /* 0x040fe60000001820 */
[----:B------:R2:W-:Y:S05]  /*19210*/  MUFU.EX2 R156, R88 ;  /* 0x00000058009c7308 */ /* 0x0005ea0000000800 */
[-C--:B------:R-:W-:Y:S08]  /*19220*/  HMMA.16816.F32 R36, R76, R92.reuse, R36 ;  /* 0x0000005c4c24723c */ /* 0x080ff00000001824 */
[C---:B------:R-:W-:Y:S01]  /*19230*/  HMMA.16816.F32 R40, R80.reuse, R92, R40 ;  /* 0x0000005c5028723c */ /* 0x040fe20000001828 */
[----:B-1----:R-:W-:Y:S03]  /*19240*/  FFMA.FTZ R84, R231, c[0x0][0x2d0], -R75 ;  /* 0x0000b400e7547a23 */ /* 0x002fe6000001084b */
[----:B------:R-:W-:Y:S01]  /*19250*/  MOV R231, R114 ;  /* 0x0000007200e77202 */ /* 0x000fe20000000f00 */
[----:B------:R1:W-:Y:S01]  /*19260*/  MUFU.EX2 R157, R84 ;  /* 0x00000054009d7308 */ /* 0x0003e20000000800 */
[----:B------:R-:W-:Y:S02]  /*19270*/  IMAD.MOV.U32 R114, RZ, RZ, R113 ;  /* 0x000000ffff727224 */ /* 0x000fe400078e0071 */
[-C--:B------:R-:W-:Y:S01]  /*19280*/  HMMA.16816.F32 R44, R80, R94.reuse, R44 ;  /* 0x0000005e502c723c */ /* 0x080fe2000000182c */
[----:B------:R-:W3:Y:S03]  /*19290*/  LDL.LU R113, [R1+0x8] ;  /* 0x0000080001717983 */ /* 0x000ee60000300800 */
[--C-:B--2---:R-:W-:Y:S02]  /*192a0*/  FFMA.FTZ R88, R207, c[0x0][0x2d0], -R96.reuse ;  /* 0x0000b400cf587a23 */ /* 0x104fe40000010860 */
[----:B------:R-:W-:Y:S02]  /*192b0*/  FFMA.FTZ R92, R201, c[0x0][0x2d0], -R97 ;  /* 0x0000b400c95c7a23 */ /* 0x000fe40000010861 */
[C---:B------:R-:W-:Y:S01]  /*192c0*/  HMMA.16816.F32 R48, R76.reuse, R94, R48 ;  /* 0x0000005e4c30723c */ /* 0x040fe20000001830 */
[----:B------:R2:W-:Y:S10]  /*192d0*/  MUFU.EX2 R178, R88 ;  /* 0x0000005800b27308 */ /* 0x0005f40000000800 */
[----:B------:R4:W-:Y:S01]  /*192e0*/  MUFU.EX2 R100, R92 ;  /* 0x0000005c00647308 */ /* 0x0009e20000000800 */
[----:B-1----:R-:W-:Y:S01]  /*192f0*/  FFMA.FTZ R84, R232, c[0x0][0x2d0], -R75 ;  /* 0x0000b400e8547a23 */ /* 0x002fe2000001084b */
[----:B------:R-:W-:Y:S08]  /*19300*/  MOV R232, R111 ;  /* 0x0000006f00e87202 */ /* 0x000ff00000000f00 */
[----:B------:R1:W-:Y:S01]  /*19310*/  MUFU.EX2 R179, R84 ;  /* 0x0000005400b37308 */ /* 0x0003e20000000800 */
[--C-:B--2---:R-:W-:Y:S09]  /*19320*/  FFMA.FTZ R88, R229, c[0x0][0x2d0], -R96.reuse ;  /* 0x0000b400e5587a23 */ /* 0x104ff20000010860 */
[----:B------:R2:W5:Y:S01]  /*19330*/  MUFU.EX2 R177, R88 ;  /* 0x0000005800b17308 */ /* 0x0005620000000800 */
[----:B----4-:R-:W-:Y:S02]  /*19340*/  FFMA.FTZ R92, R192, c[0x0][0x2d0], -R97 ;  /* 0x0000b400c05c7a23 */ /* 0x010fe40000010861 */
[----:B------:R-:W4:Y:S07]  /*19350*/  LDL.LU R192, [R1+0xc] ;  /* 0x00000c0001c07983 */ /* 0x000f2e0000300800 */
[----:B------:R5:W-:Y:S01]  /*19360*/  MUFU.EX2 R99, R92 ;  /* 0x0000005c00637308 */ /* 0x000be20000000800 */
[----:B-1----:R-:W-:Y:S01]  /*19370*/  FFMA.FTZ R84, R202, c[0x0][0x2d0], -R96 ;  /* 0x0000b400ca547a23 */ /* 0x002fe20000010860 */
[----:B------:R-:W-:Y:S08]  /*19380*/  MOV R202, R106 ;  /* 0x0000006a00ca7202 */ /* 0x000ff00000000f00 */
[----:B------:R1:W-:Y:S01]  /*19390*/  MUFU.EX2 R152, R84 ;  /* 0x0000005400987308 */ /* 0x0003e20000000800 */
[--C-:B--2---:R-:W-:Y:S09]  /*193a0*/  FFMA.FTZ R88, R241, c[0x0][0x2d0], -R74.reuse ;  /* 0x0000b400f1587a23 */ /* 0x104ff2000001084a */
[----:B------:R2:W-:Y:S01]  /*193b0*/  MUFU.EX2 R176, R88 ;  /* 0x0000005800b07308 */ /* 0x0005e20000000800 */
[----:B-----5:R-:W-:Y:S09]  /*193c0*/  FFMA.FTZ R92, R245, c[0x0][0x2d0], -R75 ;  /* 0x0000b400f55c7a23 */ /* 0x020ff2000001084b */
[----:B------:R5:W-:Y:S01]  /*193d0*/  MUFU.EX2 R172, R92 ;  /* 0x0000005c00ac7308 */ /* 0x000be20000000800 */
[----:B-1----:R-:W1:Y:S01]  /*193e0*/  LDSM.16.MT88.4 R84, [R211+0x1900] ;  /* 0x00190000d354783b */ /* 0x002e620000004200 */
[--C-:B--2---:R-:W-:Y:S08]  /*193f0*/  FFMA.FTZ R88, R199, c[0x0][0x2d0], -R97.reuse ;  /* 0x0000b400c7587a23 */ /* 0x104ff00000010861 */
[----:B------:R2:W1:Y:S01]  /*19400*/  MUFU.EX2 R101, R88 ;  /* 0x0000005800657308 */ /* 0x0004620000000800 */
[----:B-----5:R-:W-:Y:S08]  /*19410*/  LDSM.16.MT88.4 R92, [R210+0x2100] ;  /* 0x00210000d25c783b */ /* 0x020ff00000004200 */
[----:B--2---:R-:W2:Y:S01]  /*19420*/  LDSM.16.MT88.4 R88, [R209+0x2100] ;  /* 0x00210000d158783b */ /* 0x004ea20000004200 */
[-C--:B-1----:R-:W-:Y:S08]  /*19430*/  HMMA.16816.F32 R52, R76, R84.reuse, R52 ;  /* 0x000000544c34723c */ /* 0x082ff00000001834 */
[C---:B------:R-:W-:Y:S07]  /*19440*/  HMMA.16816.F32 R56, R80.reuse, R84, R56 ;  /* 0x000000545038723c */ /* 0x040fee0000001838 */
[----:B------:R-:W-:Y:S01]  /*19450*/  FFMA.FTZ R84, R183, c[0x0][0x2d0], -R97 ;  /* 0x0000b400b7547a23 */ /* 0x000fe20000010861 */
[-C--:B------:R-:W-:Y:S01]  /*19460*/  HMMA.16816.F32 R60, R80, R86.reuse, R60 ;  /* 0x00000056503c723c */ /* 0x080fe2000000183c */
[----:B------:R-:W5:Y:S02]  /*19470*/  LDL.LU R183, [R1+0x10] ;  /* 0x0000100001b77983 */ /* 0x000f640000300800 */
[----:B------:R1:W1:Y:S04]  /*19480*/  MUFU.EX2 R98, R84 ;  /* 0x0000005400627308 */ /* 0x0002680000000800 */
[--C-:B------:R-:W-:Y:S01]  /*19490*/  FFMA.FTZ R80, R247, c[0x0][0x2d0], -R74.reuse ;  /* 0x0000b400f7507a23 */ /* 0x100fe2000001084a */
[----:B------:R-:W-:Y:S01]  /*194a0*/  HMMA.16816.F32 R64, R76, R86, R64 ;  /* 0x000000564c40723c */ /* 0x000fe20000001840 */
[----:B------:R-:W-:Y:S03]  /*194b0*/  F2FP.PACK_AB R82, R177, R178 ;  /* 0x000000b2b152723e */ /* 0x000fe600000000ff */
[----:B------:R-:W-:Y:S01]  /*194c0*/  F2FP.PACK_AB R81, R100, R101 ;  /* 0x000000656451723e */ /* 0x000fe200000000ff */
[----:B------:R2:W2:Y:S02]  /*194d0*/  MUFU.EX2 R175, R80 ;  /* 0x0000005000af7308 */ /* 0x0004a40000000800 */
[----:B------:R-:W-:Y:S02]  /*194e0*/  F2FP.PACK_AB R76, R181, R184 ;  /* 0x000000b8b54c723e */ /* 0x000fe400000000ff */
[----:B------:R-:W-:Y:S03]  /*194f0*/  F2FP.PACK_AB R77, R159, R153 ;  /* 0x000000999f4d723e */ /* 0x000fe600000000ff */
[----:B------:R-:W-:Y:S02]  /*19500*/  F2FP.PACK_AB R78, R180, R158 ;  /* 0x0000009eb44e723e */ /* 0x000fe400000000ff */
[----:B------:R-:W-:Y:S01]  /*19510*/  F2FP.PACK_AB R79, R179, R157 ;  /* 0x0000009db34f723e */ /* 0x000fe200000000ff */
[----:B-1----:R-:W1:Y:S01]  /*19520*/  LDSM.16.MT88.4 R84, [R212+0x2100] ;  /* 0x00210000d454783b */ /* 0x002e620000004200 */
[----:B------:R-:W-:Y:S05]  /*19530*/  F2FP.PACK_AB R83, R98, R99 ;  /* 0x000000636253723e */ /* 0x000fea00000000ff */
[-C--:B--2---:R-:W-:Y:S01]  /*19540*/  HMMA.16816.F32 R4, R76, R88.reuse, R4 ;  /* 0x000000584c04723c */ /* 0x084fe20000001804 */
[----:B------:R-:W-:Y:S01]  /*19550*/  FFMA.FTZ R80, R242, c[0x0][0x2d0], -R75 ;  /* 0x0000b400f2507a23 */ /* 0x000fe2000001084b */
[----:B------:R-:W-:Y:S03]  /*19560*/  F2FP.PACK_AB R164, R175, R176 ;  /* 0x000000b0afa4723e */ /* 0x000fe600000000ff */
[----:B------:R2:W1:Y:S02]  /*19570*/  MUFU.EX2 R174, R80 ;  /* 0x0000005000ae7308 */ /* 0x0004640000000800 */
[----:B--2---:R-:W-:Y:S02]  /*19580*/  F2FP.PACK_AB R80, R156, R152 ;  /* 0x000000989c50723e */ /* 0x004fe400000000ff */
[----:B-1----:R-:W-:Y:S05]  /*19590*/  F2FP.PACK_AB R165, R172, R174 ;  /* 0x000000aeaca5723e */ /* 0x002fea00000000ff */
[C---:B------:R-:W-:Y:S07]  /*195a0*/  HMMA.16816.F32 R8, R80.reuse, R88, R8 ;  /* 0x000000585008723c */ /* 0x040fee0000001808 */
[--C-:B------:R-:W-:Y:S01]  /*195b0*/  FFMA.FTZ R88, R252, c[0x0][0x2d0], -R74.reuse ;  /* 0x0000b400fc587a23 */ /* 0x100fe2000001084a */
[-C--:B------:R-:W-:Y:S01]  /*195c0*/  HMMA.16816.F32 R12, R80, R90.reuse, R12 ;  /* 0x0000005a500c723c */ /* 0x080fe2000000180c */
[----:B------:R-:W-:Y:S02]  /*195d0*/  FFMA.FTZ R74, R131, c[0x0][0x2d0], -R74 ;  /* 0x0000b400834a7a23 */ /* 0x000fe4000001084a */
[----:B------:R1:W-:Y:S01]  /*195e0*/  MUFU.EX2 R173, R88 ;  /* 0x0000005800ad7308 */ /* 0x0003e20000000800 */
[----:B------:R-:W-:Y:S02]  /*195f0*/  IMAD.MOV.U32 R131, RZ, RZ, R119 ;  /* 0x000000ffff837224 */ /* 0x000fe400078e0077 */
[----:B------:R-:W-:Y:S02]  /*19600*/  LDSM.16.MT88.4 R116, [R209+0x2900] ;  /* 0x00290000d174783b */ /* 0x000fe40000004200 */
[C---:B------:R-:W-:Y:S05]  /*19610*/  HMMA.16816.F32 R16, R76.reuse, R90, R16 ;  /* 0x0000005a4c10723c */ /* 0x040fea0000001810 */
[----:B------:R2:W2:Y:S03]  /*19620*/  MUFU.EX2 R171, R74 ;  /* 0x0000004a00ab7308 */ /* 0x0004a60000000800 */
[-C--:B------:R-:W-:Y:S08]  /*19630*/  HMMA.16816.F32 R20, R76, R84.reuse, R20 ;  /* 0x000000544c14723c */ /* 0x080ff00000001814 */
[C---:B------:R-:W-:Y:S01]  /*19640*/  HMMA.16816.F32 R24, R80.reuse, R84, R24 ;  /* 0x000000545018723c */ /* 0x040fe20000001818 */
[----:B-1----:R-:W1:Y:S07]  /*19650*/  LDSM.16.MT88.4 R88, [R211+0x2100] ;  /* 0x00210000d358783b */ /* 0x002e6e0000004200 */
[-C--:B------:R-:W-:Y:S01]  /*19660*/  HMMA.16816.F32 R28, R80, R86.reuse, R28 ;  /* 0x00000056501c723c */ /* 0x080fe2000000181c */
[--C-:B--2---:R-:W-:Y:S03]  /*19670*/  FFMA.FTZ R74, R250, c[0x0][0x2d0], -R75.reuse ;  /* 0x0000b400fa4a7a23 */ /* 0x104fe6000001084b */
[----:B------:R-:W-:Y:S01]  /*19680*/  F2FP.PACK_AB R166, R171, R173 ;  /* 0x000000adaba6723e */ /* 0x000fe200000000ff */
[----:B------:R-:W-:Y:S03]  /*19690*/  FFMA.FTZ R75, R251, c[0x0][0x2d0], -R75 ;  /* 0x0000b400fb4b7a23 */ /* 0x000fe6000001084b */
[C---:B------:R-:W-:Y:S01]  /*196a0*/  HMMA.16816.F32 R32, R76.reuse, R86, R32 ;  /* 0x000000564c20723c */ /* 0x040fe20000001820 */
[----:B------:R2:W-:Y:S07]  /*196b0*/  MUFU.EX2 R170, R74 ;  /* 0x0000004a00aa7308 */ /* 0x0005ee0000000800 */
[-C--:B------:R-:W-:Y:S03]  /*196c0*/  HMMA.16816.F32 R36, R76, R92.reuse, R36 ;  /* 0x0000005c4c24723c */ /* 0x080fe60000001824 */
[----:B------:R-:W1:Y:S05]  /*196d0*/  MUFU.EX2 R169, R75 ;  /* 0x0000004b00a97308 */ /* 0x000e6a0000000800 */
[C---:B------:R-:W-:Y:S08]  /*196e0*/  HMMA.16816.F32 R40, R80.reuse, R92, R40 ;  /* 0x0000005c5028723c */ /* 0x040ff00000001828 */
[-C--:B------:R-:W-:Y:S01]  /*196f0*/  HMMA.16816.F32 R44, R80, R94.reuse, R44 ;  /* 0x0000005e502c723c */ /* 0x080fe2000000182c */
[----:B--2---:R-:W-:Y:S04]  /*19700*/  FFMA.FTZ R74, R237, c[0x0][0x2d0], -R96 ;  /* 0x0000b400ed4a7a23 */ /* 0x004fe80000010860 */
[----:B------:R2:W-:Y:S03]  /*19710*/  MUFU.EX2 R168, R74 ;  /* 0x0000004a00a87308 */ /* 0x0005e60000000800 */
[C---:B------:R-:W-:Y:S01]  /*19720*/  HMMA.16816.F32 R48, R76.reuse, R94, R48 ;  /* 0x0000005e4c30723c */ /* 0x040fe20000001830 */
[----:B-1----:R-:W-:Y:S07]  /*19730*/  F2FP.PACK_AB R167, R169, R170 ;  /* 0x000000aaa9a7723e */ /* 0x002fee00000000ff */
[-C--:B------:R-:W-:Y:S01]  /*19740*/  HMMA.16816.F32 R52, R76, R88.reuse, R52 ;  /* 0x000000584c34723c */ /* 0x080fe20000001834 */
[----:B---3--:R-:W-:Y:S07]  /*19750*/  FFMA.FTZ R69, R69, R113, R114 ;  /* 0x0000007145457223 */ /* 0x008fee0000010072 */
[C---:B------:R-:W-:Y:S01]  /*19760*/  HMMA.16816.F32 R56, R80.reuse, R88, R56 ;  /* 0x000000585038723c */ /* 0x040fe20000001838 */
[--C-:B--2---:R-:W-:Y:S07]  /*19770*/  FFMA.FTZ R74, R238, c[0x0][0x2d0], -R96.reuse ;  /* 0x0000b400ee4a7a23 */ /* 0x104fee0000010860 */
[-C--:B------:R-:W-:Y:S01]  /*19780*/  HMMA.16816.F32 R60, R80, R90.reuse, R60 ;  /* 0x0000005a503c723c */ /* 0x080fe2000000183c */
[----:B------:R1:W2:Y:S07]  /*19790*/  MUFU.EX2 R85, R74 ;  /* 0x0000004a00557308 */ /* 0x0002ae0000000800 */
[----:B------:R-:W-:Y:S08]  /*197a0*/  HMMA.16816.F32 R64, R76, R90, R64 ;  /* 0x0000005a4c40723c */ /* 0x000ff00000001840 */
[-C--:B------:R-:W-:Y:S07]  /*197b0*/  HMMA.16816.F32 R104, R164, R116.reuse, R4 ;  /* 0x00000074a468723c */ /* 0x080fee0000001804 */
[----:B------:R-:W-:Y:S01]  /*197c0*/  FADD.FTZ R4, R226, R69 ;  /* 0x00000045e2047221 */ /* 0x000fe20000010000 */
[----:B------:R-:W-:Y:S01]  /*197d0*/  MOV R226, R149 ;  /* 0x0000009500e27202 */ /* 0x000fe20000000f00 */
[--C-:B-1----:R-:W-:Y:S03]  /*197e0*/  FFMA.FTZ R74, R239, c[0x0][0x2d0], -R96.reuse ;  /* 0x0000b400ef4a7a23 */ /* 0x102fe60000010860 */
[----:B------:R-:W-:Y:S01]  /*197f0*/  FFMA.FTZ R96, R240, c[0x0][0x2d0], -R96 ;  /* 0x0000b400f0607a23 */ /* 0x000fe20000010860 */
[----:B------:R1:W-:Y:S01]  /*19800*/  MUFU.EX2 R86, R74 ;  /* 0x0000004a00567308 */ /* 0x0003e20000000800 */
[----:B----4-:R-:W-:Y:S01]  /*19810*/  FFMA.FTZ R68, R68, R192, R231 ;  /* 0x000000c044447223 */ /* 0x010fe200000100e7 */
[----:B--2---:R-:W-:Y:S01]  /*19820*/  F2FP.PACK_AB R160, R85, R168 ;  /* 0x000000a855a0723e */ /* 0x004fe200000000ff */
[----:B------:R-:W-:Y:S01]  /*19830*/  FADD.FTZ R4, R123, R4 ;  /* 0x000000047b047221 */ /* 0x000fe20000010000 */
[----:B------:R-:W-:Y:S01]  /*19840*/  MOV R231, R236 ;  /* 0x000000ec00e77202 */ /* 0x000fe20000000f00 */
[----:B------:R-:W-:Y:S01]  /*19850*/  FADD.FTZ R6, R185, R68 ;  /* 0x00000044b9067221 */ /* 0x000fe20000010000 */
[----:B------:R-:W-:Y:S01]  /*19860*/  MOV R185, R148 ;  /* 0x0000009400b97202 */ /* 0x000fe20000000f00 */
[----:B------:R-:W-:Y:S01]  /*19870*/  FADD.FTZ R4, R206, R4 ;  /* 0x00000004ce047221 */ /* 0x000fe20000010000 */
[----:B------:R-:W-:Y:S01]  /*19880*/  MOV R236, R234 ;  /* 0x000000ea00ec7202 */ /* 0x000fe20000000f00 */
[----:B------:R-:W-:Y:S01]  /*19890*/  IMAD.MOV.U32 R234, RZ, RZ, R205 ;  /* 0x000000ffffea7224 */ /* 0x000fe200078e00cd */
[----:B------:R-:W2:Y:S01]  /*198a0*/  MUFU.EX2 R96, R96 ;  /* 0x0000006000607308 */ /* 0x000ea20000000800 */
[----:B------:R-:W-:Y:S01]  /*198b0*/  FADD.FTZ R6, R122, R6 ;  /* 0x000000067a067221 */ /* 0x000fe20000010000 */
[----:B------:R-:W-:Y:S02]  /*198c0*/  MOV R205, R203 ;  /* 0x000000cb00cd7202 */ /* 0x000fe40000000f00 */
[----:B------:R-:W-:Y:S01]  /*198d0*/  MOV R203, R151 ;  /* 0x0000009700cb7202 */ /* 0x000fe20000000f00 */
[--C-:B-1----:R-:W-:Y:S05]  /*198e0*/  FFMA.FTZ R74, R193, c[0x0][0x2d0], -R97.reuse ;  /* 0x0000b400c14a7a23 */ /* 0x102fea0000010861 */
[----:B------:R1:W-:Y:S01]  /*198f0*/  MUFU.EX2 R75, R74 ;  /* 0x0000004a004b7308 */ /* 0x0003e20000000800 */
[----:B--2---:R-:W-:Y:S01]  /*19900*/  F2FP.PACK_AB R162, R96, R86 ;  /* 0x0000005660a2723e */ /* 0x004fe200000000ff */
[--C-:B-1----:R-:W-:Y:S08]  /*19910*/  FFMA.FTZ R74, R195, c[0x0][0x2d0], -R97.reuse ;  /* 0x0000b400c34a7a23 */ /* 0x102ff00000010861 */
[----:B------:R1:W2:Y:S02]  /*19920*/  MUFU.EX2 R84, R74 ;  /* 0x0000004a00547308 */ /* 0x0002a40000000800 */
[--C-:B-1----:R-:W-:Y:S01]  /*19930*/  FFMA.FTZ R74, R197, c[0x0][0x2d0], -R97.reuse ;  /* 0x0000b400c54a7a23 */ /* 0x102fe20000010861 */
[----:B--2---:R-:W-:Y:S01]  /*19940*/  F2FP.PACK_AB R161, R84, R75 ;  /* 0x0000004b54a1723e */ /* 0x004fe200000000ff */
[----:B------:R-:W-:Y:S02]  /*19950*/  FFMA.FTZ R97, R73, c[0x0][0x2d0], -R97 ;  /* 0x0000b40049617a23 */ /* 0x000fe40000010861 */
[----:B------:R-:W2:Y:S04]  /*19960*/  LDL.LU R73, [R1+0x14] ;  /* 0x0000140001497983 */ /* 0x000ea80000300800 */
[----:B------:R-:W-:Y:S01]  /*19970*/  MUFU.EX2 R74, R74 ;  /* 0x0000004a004a7308 */ /* 0x000fe20000000800 */
[----:B-----5:R-:W-:Y:S09]  /*19980*/  FFMA.FTZ R2, R2, R183, R204 ;  /* 0x000000b702027223 */ /* 0x020ff200000100cc */
[----:B------:R-:W1:Y:S01]  /*19990*/  MUFU.EX2 R97, R97 ;  /* 0x0000006100617308 */ /* 0x000e620000000800 */
[----:B------:R-:W-:Y:S02]  /*199a0*/  IMAD.MOV.U32 R204, RZ, RZ, R150 ;  /* 0x000000ffffcc7224 */ /* 0x000fe400078e0096 */
[----:B------:R-:W-:Y:S01]  /*199b0*/  FADD.FTZ R2, R189, R2 ;  /* 0x00000002bd027221 */ /* 0x000fe20000010000 */
[----:B------:R-:W3:Y:S01]  /*199c0*/  LDSM.16.MT88.4 R148, [R210+0x2900] ;  /* 0x00290000d294783b */ /* 0x000ee20000004200 */
[----:B------:R-:W-:Y:S02]  /*199d0*/  IMAD.MOV.U32 R189, RZ, RZ, R120 ;  /* 0x000000ffffbd7224 */ /* 0x000fe400078e0078 */
[----:B------:R-:W-:Y:S02]  /*199e0*/  FADD.FTZ R5, R121, R2 ;  /* 0x0000000279057221 */ /* 0x000fe40000010000 */
[----:B------:R-:W-:Y:S02]  /*199f0*/  FADD.FTZ R2, R202, R6 ;  /* 0x00000006ca027221 */ /* 0x000fe40000010000 */
[----:B------:R-:W-:Y:S01]  /*19a00*/  FADD.FTZ R6, R126, R4 ;  /* 0x000000047e067221 */ /* 0x000fe20000010000 */
[----:B-1----:R-:W-:Y:S07]  /*19a10*/  F2FP.PACK_AB R163, R97, R74 ;  /* 0x0000004a61a3723e */ /* 0x002fee00000000ff */
[C---:B------:R-:W-:Y:S08]  /*19a20*/  HMMA.16816.F32 R108, R160.reuse, R116, R8 ;  /* 0x00000074a06c723c */ /* 0x040ff00000001808 */
[-C--:B------:R-:W-:Y:S08]  /*19a30*/  HMMA.16816.F32 R112, R160, R118.reuse, R12 ;  /* 0x00000076a070723c */ /* 0x080ff0000000180c */
[C---:B------:R-:W-:Y:S08]  /*19a40*/  HMMA.16816.F32 R116, R164.reuse, R118, R16 ;  /* 0x00000076a474723c */ /* 0x040ff00000001810 */
[-C--:B------:R-:W-:Y:S01]  /*19a50*/  HMMA.16816.F32 R120, R164, R132.reuse, R20 ;  /* 0x00000084a478723c */ /* 0x080fe20000001814 */
[----:B--2---:R-:W-:Y:S03]  /*19a60*/  FFMA.FTZ R8, R0, R73, R200 ;  /* 0x0000004900087223 */ /* 0x004fe600000100c8 */
[----:B------:R-:W-:Y:S02]  /*19a70*/  FADD.FTZ R0, R232, R5 ;  /* 0x00000005e8007221 */ /* 0x000fe40000010000 */
[----:B------:R-:W-:Y:S02]  /*19a80*/  FADD.FTZ R8, R127, R8 ;  /* 0x000000087f087221 */ /* 0x000fe40000010000 */
[----:B------:R-:W-:Y:S04]  /*19a90*/  FADD.FTZ R5, R125, R2 ;  /* 0x000000027d057221 */ /* 0x000fe80000010000 */
[----:B------:R-:W-:Y:S02]  /*19aa0*/  FADD.FTZ R7, R124, R0 ;  /* 0x000000007c077221 */ /* 0x000fe40000010000 */
[----:B------:R-:W-:Y:S01]  /*19ab0*/  FADD.FTZ R4, R231, R8 ;  /* 0x00000008e7047221 */ /* 0x000fe20000010000 */
[C---:B------:R-:W-:Y:S01]  /*19ac0*/  HMMA.16816.F32 R124, R160.reuse, R132, R24 ;  /* 0x00000084a07c723c */ /* 0x040fe20000001818 */
[----:B------:R-:W-:Y:S02]  /*19ad0*/  FADD.FTZ R2, R236, R6 ;  /* 0x00000006ec027221 */ /* 0x000fe40000010000 */
[----:B------:R-:W-:Y:S02]  /*19ae0*/  FADD.FTZ R0, R234, R5 ;  /* 0x00000005ea007221 */ /* 0x000fe40000010000 */
[----:B------:R-:W-:Y:S02]  /*19af0*/  FADD.FTZ R7, R128, R7 ;  /* 0x0000000780077221 */ /* 0x000fe40000010000 */
[----:B------:R-:W-:Y:S02]  /*19b00*/  FADD.FTZ R4, R131, R4 ;  /* 0x0000000483047221 */ /* 0x000fe40000010000 */
[----:B------:R-:W-:Y:S03]  /*19b10*/  FADD.FTZ R6, R130, R2 ;  /* 0x0000000282067221 */ /* 0x000fe60000010000 */
[----:B------:R-:W-:Y:S02]  /*19b20*/  FADD.FTZ R5, R129, R0 ;  /* 0x0000000081057221 */ /* 0x000fe40000010000 */
[----:B------:R-:W-:Y:S01]  /*19b30*/  FADD.FTZ R2, R205, R7 ;  /* 0x00000007cd027221 */ /* 0x000fe20000010000 */
[-C--:B------:R-:W-:Y:S01]  /*19b40*/  HMMA.16816.F32 R128, R160, R134.reuse, R28 ;  /* 0x00000086a080723c */ /* 0x080fe2000000181c */
[----:B------:R-:W-:Y:S01]  /*19b50*/  FADD.FTZ R4, R103, R4 ;  /* 0x0000000467047221 */ /* 0x000fe20000010000 */
[----:B------:R-:W-:Y:S01]  /*19b60*/  MOV R103, R3 ;  /* 0x0000000300677202 */ /* 0x000fe20000000f00 */
[----:B------:R-:W-:Y:S02]  /*19b70*/  FADD.FTZ R0, R204, R6 ;  /* 0x00000006cc007221 */ /* 0x000fe40000010000 */
[----:B------:R-:W-:Y:S02]  /*19b80*/  FADD.FTZ R10, R226, R5 ;  /* 0x00000005e20a7221 */ /* 0x000fe40000010000 */
[----:B------:R-:W-:Y:S01]  /*19b90*/  FADD.FTZ R11, R203, R4 ;  /* 0x00000004cb0b7221 */ /* 0x000fe20000010000 */
[C---:B------:R-:W-:Y:S01]  /*19ba0*/  HMMA.16816.F32 R132, R164.reuse, R134, R32 ;  /* 0x00000086a484723c */ /* 0x040fe20000001820 */
[----:B------:R-:W-:Y:S01]  /*19bb0*/  FADD.FTZ R8, R185, R2 ;  /* 0x00000002b9087221 */ /* 0x000fe20000010000 */
[----:B------:R-:W1:Y:S02]  /*19bc0*/  LDSM.16.MT88.4 R4, [R211+0x2900] ;  /* 0x00290000d304783b */ /* 0x000e640000004200 */
        /* <DEDUP_REMOVED lines=8> */
[-C--:B---3--:R-:W-:Y:S01]  /*19c50*/  HMMA.16816.F32 R136, R164, R148.reuse, R36 ;  /* 0x00000094a488723c */ /* 0x088fe20000001824 */
[----:B------:R-:W-:Y:S02]  /*19c60*/  FADD.FTZ R8, R248, R9 ;  /* 0x00000009f8087221 */ /* 0x000fe40000010000 */
[----:B------:R-:W-:Y:S02]  /*19c70*/  FADD.FTZ R2, R244, R2 ;  /* 0x00000002f4027221 */ /* 0x000fe40000010000 */
[----:B------:R-:W-:Y:S02]  /*19c80*/  FADD.FTZ R0, R142, R0 ;  /* 0x000000008e007221 */ /* 0x000fe40000010000 */
[----:B------:R-:W-:Y:S02]  /*19c90*/  FADD.FTZ R12, R140, R12 ;  /* 0x0000000c8c0c7221 */ /* 0x000fe40000010000 */
[----:B------:R-:W-:Y:S03]  /*19ca0*/  FADD.FTZ R10, R246, R8 ;  /* 0x00000008f60a7221 */ /* 0x000fe60000010000 */
[----:B------:R-:W-:Y:S02]  /*19cb0*/  FADD.FTZ R9, R143, R2 ;  /* 0x000000028f097221 */ /* 0x000fe40000010000 */
        /* <DEDUP_REMOVED lines=11> */
[----:B------:R-:W-:Y:S02]  /*19d70*/  FADD.FTZ R8, R230, R8 ;  /* 0x00000008e6087221 */ /* 0x000fe40000010000 */
[----:B------:R-:W-:Y:S02]  /*19d80*/  FADD.FTZ R0, R228, R10 ;  /* 0x0000000ae4007221 */ /* 0x000fe40000010000 */
[----:B------:R-:W-:Y:S02]  /*19d90*/  FADD.FTZ R9, R190, R9 ;  /* 0x00000009be097221 */ /* 0x000fe40000010000 */
[----:B------:R-:W-:Y:S01]  /*19da0*/  FADD.FTZ R11, R186, R2 ;  /* 0x00000002ba0b7221 */ /* 0x000fe20000010000 */
[C---:B------:R-:W-:Y:S01]  /*19db0*/  HMMA.16816.F32 R148, R164.reuse, R150, R48 ;  /* 0x00000096a494723c */ /* 0x040fe20000001830 */
[----:B------:R-:W-:Y:S03]  /*19dc0*/  FADD.FTZ R8, R182, R8 ;  /* 0x00000008b6087221 */ /* 0x000fe60000010000 */
        /* <DEDUP_REMOVED lines=8> */
[----:B------:R-:W-:Y:S01]  /*19e50*/  FADD.FTZ R2, R181, R10 ;  /* 0x0000000ab5027221 */ /* 0x000fe20000010000 */
[-C--:B-1----:R-:W-:Y:S01]  /*19e60*/  HMMA.16816.F32 R152, R164, R4.reuse, R52 ;  /* 0x00000004a498723c */ /* 0x082fe20000001834 */
[----:B------:R-:W-:Y:S02]  /*19e70*/  FADD.FTZ R0, R159, R11 ;  /* 0x0000000b9f007221 */ /* 0x000fe40000010000 */
[----:B------:R-:W-:Y:S02]  /*19e80*/  FADD.FTZ R10, R156, R9 ;  /* 0x000000099c0a7221 */ /* 0x000fe40000010000 */
[----:B------:R-:W-:Y:S02]  /*19e90*/  FADD.FTZ R11, R158, R2 ;  /* 0x000000029e0b7221 */ /* 0x000fe40000010000 */
[----:B------:R-:W-:Y:S02]  /*19ea0*/  FADD.FTZ R9, R157, R0 ;  /* 0x000000009d097221 */ /* 0x000fe40000010000 */
[----:B------:R-:W-:Y:S01]  /*19eb0*/  FADD.FTZ R8, R102, R8 ;  /* 0x0000000866087221 */ /* 0x000fe20000010000 */
[C---:B------:R-:W-:Y:S02]  /*19ec0*/  HMMA.16816.F32 R156, R160.reuse, R4, R56 ;  /* 0x00000004a09c723c */ /* 0x040fe40000001838 */
[----:B------:R-:W-:Y:S01]  /*19ed0*/  FADD.FTZ R2, R178, R10 ;  /* 0x0000000ab2027221 */ /* 0x000fe20000010000 */
[----:B------:R-:W-:Y:S01]  /*19ee0*/  MOV R102, R70 ;  /* 0x0000004600667202 */ /* 0x000fe20000000f00 */
[----:B------:R-:W-:Y:S01]  /*19ef0*/  FADD.FTZ R8, R101, R8 ;  /* 0x0000000865087221 */ /* 0x000fe20000010000 */
[----:B------:R-:W-:Y:S01]  /*19f00*/  MOV R101, R71 ;  /* 0x0000004700657202 */ /* 0x000fe20000000f00 */
[----:B------:R-:W-:Y:S02]  /*19f10*/  FADD.FTZ R0, R180, R11 ;  /* 0x0000000bb4007221 */ /* 0x000fe40000010000 */
[----:B------:R-:W-:Y:S01]  /*19f20*/  FADD.FTZ R4, R100, R8 ;  /* 0x0000000864047221 */ /* 0x000fe20000010000 */
[-C--:B------:R-:W-:Y:S03]  /*19f30*/  HMMA.16816.F32 R160, R160, R6.reuse, R60 ;  /* 0x00000006a0a0723c */ /* 0x080fe6000000183c */
[----:B------:R-:W-:Y:S02]  /*19f40*/  FADD.FTZ R8, R179, R9 ;  /* 0x00000009b3087221 */ /* 0x000fe40000010000 */
[----:B------:R-:W-:Y:S02]  /*19f50*/  FADD.FTZ R9, R177, R2 ;  /* 0x00000002b1097221 */ /* 0x000fe40000010000 */
[----:B------:R-:W-:Y:S01]  /*19f60*/  FADD.FTZ R4, R99, R4 ;  /* 0x0000000463047221 */ /* 0x000fe20000010000 */
[----:B------:R-:W-:Y:S01]  /*19f70*/  HMMA.16816.F32 R164, R164, R6, R64 ;  /* 0x00000006a4a4723c */ /* 0x000fe20000001840 */
        /* <DEDUP_REMOVED lines=18> */
[----:B------:R-:W-:Y:S01]  /*1a0a0*/  IMAD.MOV.U32 R100, RZ, RZ, R72 ;  /* 0x000000ffff647224 */ /* 0x000fe200078e0048 */
[----:B------:R2:W-:Y:S01]  /*1a0b0*/  STL [R1+0x10], R4 ;  /* 0x0000100401007387 */ /* 0x0005e20000100800 */
[----:B------:R-:W-:Y:S05]  /*1a0c0*/  FADD.FTZ R2, R97, R2 ;  /* 0x0000000261027221 */ /* 0x000fea0000010000 */
[----:B------:R2:W-:Y:S01]  /*1a0d0*/  STL [R1+0x14], R2 ;  /* 0x0000140201007387 */ /* 0x0005e20000100800 */
[----:B-1----:R-:W-:Y:S04]  /*1a0e0*/  IADD3 R0, R225, -0x1, RZ ;  /* 0xffffffffe1007810 */ /* 0x002fe80007ffe0ff */
[----:B------:R-:W-:Y:S01]  /*1a0f0*/  MOV R225, R0 ;  /* 0x0000000000e17202 */ /* 0x000fe20000000f00 */
[----:B------:R-:W-:-:S05]  /*1a100*/  @P0 BRA `(.L_x_204) ;  /* 0xffff99a000000947 */ /* 0x000fca000383ffff */
.L_x_187:
        /* <DEDUP_REMOVED lines=24> */
[----:B------:R-:W-:Y:S01]  /*1a290*/  FSETP.NE.FTZ.AND P3, PT, R5, RZ, PT ;  /* 0x000000ff0500720b */ /* 0x000fe20003f75000 */
[----:B---3--:R-:W-:Y:S01]  /*1a2a0*/  FADD.FTZ R7, R7, R4 ;  /* 0x0000000407077221 */ /* 0x008fe20000010000 */
[----:B------:R-:W-:Y:S02]  /*1a2b0*/  FSETP.NE.FTZ.AND P2, PT, R6, RZ, PT ;  /* 0x000000ff0600720b */ /* 0x000fe40003f55000 */
[----:B------:R-:W-:Y:S01]  /*1a2c0*/  MOV R4, RZ ;  /* 0x000000ff00047202 */ /* 0x000fe20000000f00 */
[----:B----4-:R-:W-:Y:S01]  /*1a2d0*/  FADD.FTZ R8, R2, R8 ;  /* 0x0000000802087221 */ /* 0x010fe20000010000 */
[----:B------:R-:W-:Y:S02]  /*1a2e0*/  FSETP.NE.FTZ.AND P1, PT, R7, RZ, PT ;  /* 0x000000ff0700720b */ /* 0x000fe40003f35000 */
[----:B------:R-:W-:-:S05]  /*1a2f0*/  MOV R2, RZ ;  /* 0x000000ff00027202 */ /* 0x000fca0000000f00 */
[----:B------:R-:W1:Y:S01]  /*1a300*/  @P3 MUFU.RCP R0, R5 ;  /* 0x0000000500003308 */ /* 0x000e620000001000 */
[----:B------:R-:W-:-:S07]  /*1a310*/  FSETP.NE.FTZ.AND P0, PT, R8, RZ, PT ;  /* 0x000000ff0800720b */ /* 0x000fce0003f15000 */
[----:B------:R-:W-:Y:S01]  /*1a320*/  @P2 MUFU.RCP R4, R6 ;  /* 0x0000000600042308 */ /* 0x000fe20000001000 */
        /* <DEDUP_REMOVED lines=21> */
[C---:B-1----:R-:W-:Y:S01]  /*1a480*/  FMUL.FTZ R108, R2.reuse, R108 ;  /* 0x0000006c026c7220 */ /* 0x042fe20000410000 */
[----:B------:R-:W-:Y:S01]  /*1a490*/  @P0 MUFU.LG2 R6, R8 ;  /* 0x0000000800060308 */ /* 0x000fe20000000c00 */
[C---:B------:R-:W-:Y:S02]  /*1a4a0*/  FMUL.FTZ R109, R2.reuse, R109 ;  /* 0x0000006d026d7220 */ /* 0x040fe40000410000 */
[C---:B------:R-:W-:Y:S02]  /*1a4b0*/  FMUL.FTZ R112, R2.reuse, R112 ;  /* 0x0000007002707220 */ /* 0x040fe40000410000 */
[----:B------:R-:W-:-:S02]  /*1a4c0*/  FMUL.FTZ R113, R2, R113 ;  /* 0x0000007102717220 */ /* 0x000fc40000410000 */
[C---:B------:R-:W-:Y:S01]  /*1a4d0*/  FMUL.FTZ R124, R2.reuse, R124 ;  /* 0x0000007c027c7220 */ /* 0x040fe20000410000 */
[----:B------:R1:W2:Y:S01]  /*1a4e0*/  @P0 MUFU.RCP R0, R8 ;  /* 0x0000000800000308 */ /* 0x0002a20000001000 */
        /* <DEDUP_REMOVED lines=8> */
[----:B-1----:R-:W-:Y:S01]  /*1a570*/  @P0 MOV R8, 0x3f317218 ;  /* 0x3f31721800080802 */ /* 0x002fe20000000f00 */
[C---:B------:R-:W-:Y:S02]  /*1a580*/  FMUL.FTZ R157, R2.reuse, R157 ;  /* 0x0000009d029d7220 */ /* 0x040fe40000410000 */
[C---:B------:R-:W-:Y:S02]  /*1a590*/  FMUL.FTZ R160, R2.reuse, R160 ;  /* 0x000000a002a07220 */ /* 0x040fe40000410000 */
[----:B------:R-:W-:Y:S01]  /*1a5a0*/  FMUL.FTZ R161, R2, R161 ;  /* 0x000000a102a17220 */ /* 0x000fe20000410000 */
[----:B------:R-:W-:Y:S01]  /*1a5b0*/  @P2 MOV R2, 0x3f317218 ;  /* 0x3f31721800022802 */ /* 0x000fe20000000f00 */
        /* <DEDUP_REMOVED lines=17> */
[C---:B--2---:R-:W-:Y:S02]  /*1a6d0*/  FMUL.FTZ R110, R0.reuse, R110 ;  /* 0x0000006e006e7220 */ /* 0x044fe40000410000 */
        /* <DEDUP_REMOVED lines=28> */
.L_x_143:
[----:B------:R-:W-:Y:S05]  /*1a8a0*/  @P4 BRA `(.L_x_205) ;  /* 0x000011f000004947 */ /* 0x000fea0003800000 */
[----:B------:R-:W1:Y:S01]  /*1a8b0*/  S2R R13, SR_TID.X ;  /* 0x00000000000d7919 */ /* 0x000e620000002100 */
[----:B------:R-:W-:Y:S01]  /*1a8c0*/  IMAD.MOV.U32 R54, RZ, RZ, c[0x0][0x4e8] ;  /* 0x00013a00ff367624 */ /* 0x000fe200078e00ff */
[----:B------:R-:W-:Y:S02]  /*1a8d0*/  F2FP.PACK_AB R104, R105, R104 ;  /* 0x000000686968723e */ /* 0x000fe400000000ff */
[----:B------:R-:W2:Y:S01]  /*1a8e0*/  S2R R16, SR_CTAID.Y ;  /* 0x0000000000107919 */ /* 0x000ea20000002600 */
[----:B------:R-:W-:Y:S02]  /*1a8f0*/  F2FP.PACK_AB R106, R107, R106 ;  /* 0x0000006a6b6a723e */ /* 0x000fe400000000ff */
[C---:B------:R-:W-:Y:S01]  /*1a900*/  ISETP.NE.AND P3, PT, R54.reuse, 0x1, PT ;  /* 0x000000013600780c */ /* 0x040fe20003f65270 */
[----:B------:R-:W3:Y:S01]  /*1a910*/  S2R R28, SR_CTAID.Z ;  /* 0x00000000001c7919 */ /* 0x000ee20000002700 */
[----:B------:R-:W-:Y:S01]  /*1a920*/  IMAD R54, R54, c[0x0][0x388], RZ ;  /* 0x0000e20036367a24 */ /* 0x000fe200078e02ff */
[----:B------:R-:W-:-:S02]  /*1a930*/  F2FP.PACK_AB R23, R23, R116 ;  /* 0x000000741717723e */ /* 0x000fc400000000ff */
[----:B------:R-:W4:Y:S01]  /*1a940*/  S2R R29, SR_CTAID.X ;  /* 0x00000000001d7919 */ /* 0x000f220000002500 */
[----:B------:R-:W-:Y:S02]  /*1a950*/  F2FP.PACK_AB R118, R119, R118 ;  /* 0x000000767776723e */ /* 0x000fe400000000ff */
[----:B------:R-:W-:Y:S01]  /*1a960*/  F2FP.PACK_AB R108, R109, R108 ;  /* 0x0000006c6d6c723e */ /* 0x000fe200000000ff */
[----:B------:R-:W-:Y:S01]  /*1a970*/  BAR.SYNC.DEFER_BLOCKING 0x1, 0x80 ;  /* 0x0042000000007b1d */ /* 0x000fe20000010000 */
[----:B------:R-:W-:Y:S02]  /*1a980*/  F2FP.PACK_AB R110, R111, R110 ;  /* 0x0000006e6f6e723e */ /* 0x000fe400000000ff */
[----:B------:R-:W-:Y:S02]  /*1a990*/  F2FP.PACK_AB R112, R113, R112 ;  /* 0x000000707170723e */ /* 0x000fe400000000ff */
[----:B------:R-:W-:Y:S02]  /*1a9a0*/  F2FP.PACK_AB R114, R115, R114 ;  /* 0x000000727372723e */ /* 0x000fe400000000ff */
[----:B------:R-:W-:-:S02]  /*1a9b0*/  F2FP.PACK_AB R120, R121, R120 ;  /* 0x000000787978723e */ /* 0x000fc400000000ff */
[----:B-1----:R-:W-:Y:S02]  /*1a9c0*/  SHF.R.S32.HI R20, RZ, 0x1f, R13 ;  /* 0x0000001fff147819 */ /* 0x002fe4000001140d */
[----:B------:R-:W-:Y:S01]  /*1a9d0*/  F2FP.PACK_AB R122, R123, R122 ;  /* 0x0000007a7b7a723e */ /* 0x000fe200000000ff */
[----:B--2---:R-:W-:Y:S01]  /*1a9e0*/  IMAD.WIDE.U32 R14, R16, c[0x0][0x490], RZ ;  /* 0x00012400100e7a25 */ /* 0x004fe200078e00ff */
[----:B------:R-:W-:Y:S02]  /*1a9f0*/  SHF.R.S32.HI R0, RZ, 0x1f, R16 ;  /* 0x0000001fff007819 */ /* 0x000fe40000011410 */
[CC--:B------:R-:W-:Y:S02]  /*1aa00*/  LEA.HI R2, R20.reuse, R13.reuse, RZ, 0x2 ;  /* 0x0000000d14027211 */ /* 0x0c0fe400078f10ff */
[-C--:B------:R-:W-:Y:S01]  /*1aa10*/  LEA.HI R7, R20, R13.reuse, RZ, 0x5 ;  /* 0x0000000d14077211 */ /* 0x080fe200078f28ff */
[----:B------:R-:W-:Y:S01]  /*1aa20*/  IMAD R4, R0, c[0x0][0x490], RZ ;  /* 0x0001240000047a24 */ /* 0x000fe200078e02ff */
[----:B------:R-:W-:Y:S01]  /*1aa30*/  LEA.HI R12, R20, R13, RZ, 0x3 ;  /* 0x0000000d140c7211 */ /* 0x000fe200078f18ff */
[----:B------:R-:W-:Y:S01]  /*1aa40*/  IMAD R3, R0, c[0x0][0x3e8], RZ ;  /* 0x0000fa0000037a24 */ /* 0x000fe200078e02ff */
[----:B------:R-:W-:Y:S01]  /*1aa50*/  SHF.R.S32.HI R8, RZ, 0x2, R2 ;  /* 0x00000002ff087819 */ /* 0x000fe20000011402 */
[C---:B------:R-:W-:Y:S01]  /*1aa60*/  IMAD R4, R16.reuse, c[0x0][0x494], R4 ;  /* 0x0001250010047a24 */ /* 0x040fe200078e0204 */
[----:B------:R-:W-:Y:S01]  /*1aa70*/  SHF.R.S32.HI R0, RZ, 0x1f, R2 ;  /* 0x0000001fff007819 */ /* 0x000fe20000011402 */
[----:B------:R-:W-:Y:S01]  /*1aa80*/  IMAD R3, R16, c[0x0][0x3ec], R3 ;  /* 0x0000fb0010037a24 */ /* 0x000fe200078e0203 */
[----:B------:R-:W-:Y:S01]  /*1aa90*/  LOP3.LUT R10, R7, 0xffffffe0, RZ, 0xc0, !PT ;  /* 0xffffffe0070a7812 */ /* 0x000fe200078ec0ff */
[----:B------:R-:W-:Y:S01]  /*1aaa0*/  IMAD.IADD R5, R15, 0x1, R4 ;  /* 0x000000010f057824 */ /* 0x000fe200078e0204 */
[----:B------:R-:W-:Y:S01]  /*1aab0*/  LOP3.LUT R2, R2, 0xfffffffc, RZ, 0xc0, !PT ;  /* 0xfffffffc02027812 */ /* 0x000fe200078ec0ff */
[----:B------:R-:W-:Y:S01]  /*1aac0*/  IMAD.WIDE.U32 R16, R16, c[0x0][0x3e8], RZ ;  /* 0x0000fa0010107a25 */ /* 0x000fe200078e00ff */
[----:B------:R-:W-:-:S02]  /*1aad0*/  LOP3.LUT R11, R12, 0xfffffff8, RZ, 0xc0, !PT ;  /* 0xfffffff80c0b7812 */ /* 0x000fc400078ec0ff */
[----:B------:R-:W-:Y:S01]  /*1aae0*/  LEA.HI R6, R0, R8, RZ, 0x3 ;  /* 0x0000000800067211 */ /* 0x000fe200078f18ff */
[C---:B------:R-:W-:Y:S01]  /*1aaf0*/  IMAD.IADD R0, R13.reuse, 0x1, -R10 ;  /* 0x000000010d007824 */ /* 0x040fe200078e0a0a */
[----:B------:R-:W-:Y:S01]  /*1ab00*/  LEA.HI R20, R20, R13, RZ, 0x6 ;  /* 0x0000000d14147211 */ /* 0x000fe200078f30ff */
[C---:B------:R-:W-:Y:S01]  /*1ab10*/  IMAD.IADD R9, R13.reuse, 0x1, -R2 ;  /* 0x000000010d097824 */ /* 0x040fe200078e0a02 */
[----:B------:R-:W-:Y:S01]  /*1ab20*/  LOP3.LUT R6, R6, 0xfffffff8, RZ, 0xc0, !PT ;  /* 0xfffffff806067812 */ /* 0x000fe200078ec0ff */
[----:B------:R-:W-:Y:S01]  /*1ab30*/  IMAD.IADD R11, R13, 0x1, -R11 ;  /* 0x000000010d0b7824 */ /* 0x000fe200078e0a0b */
[----:B------:R-:W-:Y:S01]  /*1ab40*/  SHF.R.S32.HI R13, RZ, 0x1f, R0 ;  /* 0x0000001fff0d7819 */ /* 0x000fe20000011400 */
[----:B------:R-:W-:Y:S01]  /*1ab50*/  IMAD.MOV.U32 R4, RZ, RZ, R14 ;  /* 0x000000ffff047224 */ /* 0x000fe200078e000e */
[----:B------:R-:W-:Y:S01]  /*1ab60*/  LOP3.LUT P0, RZ, R0, 0x3, RZ, 0xc0, !PT ;  /* 0x0000000300ff7812 */ /* 0x000fe2000780c0ff */
[----:B------:R-:W-:Y:S01]  /*1ab70*/  IMAD.IADD R10, R8, 0x1, -R6 ;  /* 0x00000001080a7824 */ /* 0x000fe200078e0a06 */
[----:B------:R-:W-:Y:S01]  /*1ab80*/  LEA.HI R15, R13, R0, RZ, 0x2 ;  /* 0x000000000d0f7211 */ /* 0x000fe200078f10ff */
[----:B------:R-:W-:Y:S01]  /*1ab90*/  IMAD.IADD R3, R17, 0x1, R3 ;  /* 0x0000000111037824 */ /* 0x000fe200078e0203 */
[--C-:B------:R-:W-:Y:S01]  /*1aba0*/  SHF.R.S32.HI R6, RZ, 0x5, R7.reuse ;  /* 0x00000005ff067819 */ /* 0x100fe20000011407 */
[----:B------:R-:W-:Y:S01]  /*1abb0*/  IMAD.MOV.U32 R2, RZ, RZ, R16 ;  /* 0x000000ffff027224 */ /* 0x000fe200078e0010 */
[----:B------:R-:W-:Y:S01]  /*1abc0*/  SHF.R.S32.HI R0, RZ, 0x1f, R7 ;  /* 0x0000001fff007819 */ /* 0x000fe20000011407 */
[----:B---3--:R-:W-:Y:S01]  /*1abd0*/  IMAD.WIDE.U32 R18, R28, c[0x0][0x498], R4 ;  /* 0x000126001c127a25 */ /* 0x008fe200078e0004 */
[----:B------:R-:W-:-:S02]  /*1abe0*/  SHF.R.S32.HI R22, RZ, 0x3, R12 ;  /* 0x00000003ff167819 */ /* 0x000fc4000001140c */
[----:B------:R-:W-:Y:S01]  /*1abf0*/  LEA.HI R0, R0, R6, RZ, 0x2 ;  /* 0x0000000600007211 */ /* 0x000fe200078f10ff */
[----:B------:R-:W-:Y:S01]  /*1ac00*/  IMAD.WIDE.U32 R12, R28, c[0x0][0x3f0], R2 ;  /* 0x0000fc001c0c7a25 */ /* 0x000fe200078e0002 */
[----:B------:R-:W-:Y:S02]  /*1ac10*/  LEA.HI R2, R9, R9, RZ, 0x1 ;  /* 0x0000000909027211 */ /* 0x000fe400078f08ff */
[----:B------:R-:W-:Y:S01]  /*1ac20*/  LOP3.LUT R3, R0, 0xffffffc, RZ, 0xc0, !PT ;  /* 0x0ffffffc00037812 */ /* 0x000fe200078ec0ff */
[----:B------:R-:W-:Y:S01]  /*1ac30*/  IMAD.SHL.U32 R4, R22, 0x40, RZ ;  /* 0x0000004016047824 */ /* 0x000fe200078e00ff */
[----:B------:R-:W-:Y:S01]  /*1ac40*/  LOP3.LUT R5, R2, 0x1ffffffe, RZ, 0xc0, !PT ;  /* 0x1ffffffe02057812 */ /* 0x000fe200078ec0ff */
[----:B------:R-:W-:Y:S01]  /*1ac50*/  IMAD.SHL.U32 R8, R11, 0x8, RZ ;  /* 0x000000080b087824 */ /* 0x000fe200078e00ff */
[----:B------:R-:W-:Y:S01]  /*1ac60*/  SHF.R.S32.HI R14, RZ, 0x1f, R28 ;  /* 0x0000001fff0e7819 */ /* 0x000fe2000001141c */
[----:B------:R-:W-:Y:S01]  /*1ac70*/  IMAD.IADD R7, R6, 0x1, -R3 ;  /* 0x0000000106077824 */ /* 0x000fe200078e0a03 */
[----:B------:R-:W-:Y:S01]  /*1ac80*/  LOP3.LUT R0, R4, 0x1c0, RZ, 0xc0, !PT ;  /* 0x000001c004007812 */ /* 0x000fe200078ec0ff */
[----:B------:R-:W-:Y:S01]  /*1ac90*/  IMAD.IADD R5, R9, 0x1, -R5 ;  /* 0x0000000109057824 */ /* 0x000fe200078e0a05 */
[----:B------:R-:W-:Y:S01]  /*1aca0*/  F2FP.PACK_AB R132, R133, R132 ;  /* 0x000000848584723e */ /* 0x000fe200000000ff */
[----:B------:R-:W-:Y:S01]  /*1acb0*/  IMAD R21, R14, c[0x0][0x498], RZ ;  /* 0x000126000e157a24 */ /* 0x000fe200078e02ff */
[----:B------:R-:W-:Y:S01]  /*1acc0*/  LOP3.LUT R4, R0, 0x38, R8, 0xf8, !PT ;  /* 0x0000003800047812 */ /* 0x000fe200078ef808 */
[----:B------:R-:W-:Y:S01]  /*1acd0*/  IMAD R17, R14, c[0x0][0x3f0], RZ ;  /* 0x0000fc000e117a24 */ /* 0x000fe200078e02ff */
[----:B------:R-:W-:Y:S01]  /*1ace0*/  SHF.R.U32.HI R3, RZ, 0x3, R0 ;  /* 0x00000003ff037819 */ /* 0x000fe20000011600 */
[----:B------:R-:W-:Y:S01]  /*1acf0*/  IMAD.SHL.U32 R0, R2, 0x20, RZ ;  /* 0x0000002002007824 */ /* 0x000fe200078e00ff */
[----:B------:R-:W-:Y:S01]  /*1ad00*/  F2FP.PACK_AB R134, R135, R134 ;  /* 0x000000868786723e */ /* 0x000fe200000000ff */
[----:B------:R-:W-:Y:S01]  /*1ad10*/  IMAD R16, R6, 0x200, R9 ;  /* 0x0000020006107824 */ /* 0x000fe200078e0209 */
[----:B------:R-:W-:Y:S01]  /*1ad20*/  LOP3.LUT R14, R4, R3, RZ, 0x3c, !PT ;  /* 0x00000003040e7212 */ /* 0x000fe200078e3cff */
[----:B------:R-:W-:Y:S01]  /*1ad30*/  IMAD R17, R28, c[0x0][0x3f4], R17 ;  /* 0x0000fd001c117a24 */ /* 0x000fe200078e0211 */
[----:B------:R-:W-:Y:S01]  /*1ad40*/  LOP3.LUT R2, R0, 0xffffffc0, RZ, 0xc0, !PT ;  /* 0xffffffc000027812 */ /* 0x000fe200078ec0ff */
[----:B------:R-:W-:Y:S01]  /*1ad50*/  IMAD R0, R11, 0x10, R22 ;  /* 0x000000100b007824 */ /* 0x000fe200078e0216 */
[----:B------:R-:W-:Y:S01]  /*1ad60*/  LOP3.LUT R4, R10, 0x1, RZ, 0xc0, !PT ;  /* 0x000000010a047812 */ /* 0x000fe200078ec0ff */
[----:B------:R-:W-:Y:S01]  /*1ad70*/  IMAD.SHL.U32 R6, R20, 0x8, RZ ;  /* 0x0000000814067824 */ /* 0x000fe200078e00ff */
[----:B------:R-:W-:Y:S01]  /*1ad80*/  SHF.R.S32.HI R3, RZ, 0x2, R15 ;  /* 0x00000002ff037819 */ /* 0x000fe2000001140f */
[----:B------:R-:W-:Y:S01]  /*1ad90*/  IMAD R11, R5, 0x8, R2 ;  /* 0x00000008050b7824 */ /* 0x000fe200078e0202 */
[----:B------:R-:W-:Y:S01]  /*1ada0*/  ISETP.NE.U32.AND P4, PT, R4, 0x1, PT ;  /* 0x000000010400780c */ /* 0x000fe20003f85070 */
[----:B----4-:R-:W-:Y:S01]  /*1adb0*/  IMAD R5, R29, 0x80, R0 ;  /* 0x000000801d057824 */ /* 0x010fe200078e0200 */
[----:B------:R-:W-:Y:S01]  /*1adc0*/  F2FP.PACK_AB R124, R125, R124 ;  /* 0x0000007c7d7c723e */ /* 0x000fe200000000ff */
[C---:B------:R-:W-:Y:S01]  /*1add0*/  IMAD.SHL.U32 R2, R10.reuse, 0x40, RZ ;  /* 0x000000400a027824 */ /* 0x040fe200078e00ff */
[----:B------:R-:W-:Y:S01]  /*1ade0*/  R2P PR, R10, 0x6 ;  /* 0x000000060a007804 */ /* 0x000fe20000000000 */
[----:B------:R-:W-:Y:S01]  /*1adf0*/  @P3 IMAD.HI.U32 R9, R5, c[0x0][0x4ec], RZ ;  /* 0x00013b0005093a27 */ /* 0x000fe200078e00ff */
[----:B------:R-:W-:-:S02]  /*1ae00*/  F2FP.PACK_AB R126, R127, R126 ;  /* 0x0000007e7f7e723e */ /* 0x000fc400000000ff */
[----:B------:R-:W-:Y:S01]  /*1ae10*/  F2FP.PACK_AB R128, R129, R128 ;  /* 0x000000808180723e */ /* 0x000fe200000000ff */
[----:B------:R-:W-:Y:S01]  /*1ae20*/  IMAD.MOV.U32 R4, RZ, RZ, R5 ;  /* 0x000000ffff047224 */ /* 0x000fe200078e0005 */
[----:B------:R-:W-:Y:S01]  /*1ae30*/  @P3 SHF.R.U32.HI R4, RZ, c[0x0][0x4f0], R9 ;  /* 0x00013c00ff043a19 */ /* 0x000fe20000011609 */
[----:B------:R-:W-:Y:S01]  /*1ae40*/  IMAD R0, R7, 0x10, R3 ;  /* 0x0000001007007824 */ /* 0x000fe200078e0203 */
[----:B------:R-:W-:Y:S01]  /*1ae50*/  LOP3.LUT R7, R2, 0x1c0, RZ, 0xc0, !PT ;  /* 0x000001c002077812 */ /* 0x000fe200078ec0ff */
[----:B------:R-:W-:Y:S01]  /*1ae60*/  IMAD.IADD R3, R13, 0x1, R17 ;  /* 0x000000010d037824 */ /* 0x000fe200078e0211 */
[----:B------:R-:W-:Y:S01]  /*1ae70*/  LOP3.LUT R17, R14, 0x7ffffe00, R6, 0xf8, !PT ;  /* 0x7ffffe000e117812 */ /* 0x000fe200078ef806 */
[----:B------:R-:W-:Y:S01]  /*1ae80*/  IMAD.IADD R9, R0, 0x1, R11 ;  /* 0x0000000100097824 */ /* 0x000fe200078e020b */
[----:B------:R-:W-:Y:S01]  /*1ae90*/  LEA.HI R7, R7, R7, RZ, 0x1d ;  /* 0x0000000707077211 */ /* 0x000fe200078fe8ff */
[----:B------:R-:W-:Y:S01]  /*1aea0*/  IMAD.MOV R6, RZ, RZ, -R4 ;  /* 0x000000ffff067224 */ /* 0x000fe200078e0a04 */
[----:B------:R-:W-:Y:S01]  /*1aeb0*/  F2FP.PACK_AB R130, R131, R130 ;  /* 0x000000828382723e */ /* 0x000fe200000000ff */
[----:B------:R-:W-:Y:S01]  /*1aec0*/  IMAD R0, R29, 0x80, R0 ;  /* 0x000000801d007824 */ /* 0x000fe200078e0200 */
[----:B------:R-:W-:Y:S01]  /*1aed0*/  F2FP.PACK_AB R136, R137, R136 ;  /* 0x000000888988723e */ /* 0x000fe200000000ff */
[----:B------:R-:W-:Y:S01]  /*1aee0*/  IMAD R10, R6, c[0x0][0x4e8], R5 ;  /* 0x00013a00060a7a24 */ /* 0x000fe200078e0205 */
[----:B------:R-:W-:Y:S01]  /*1aef0*/  SHF.R.S32.HI R5, RZ, 0x1f, R4 ;  /* 0x0000001fff057819 */ /* 0x000fe20000011404 */
[----:B------:R-:W-:Y:S01]  /*1af00*/  IMAD.U32 R11, R16, 0x2, R7 ;  /* 0x00000002100b7824 */ /* 0x000fe200078e0007 */
[C---:B------:R-:W-:Y:S01]  /*1af10*/  IADD3 R7, R0.reuse, 0x8, RZ ;  /* 0x0000000800077810 */ /* 0x040fe20007ffe0ff */
[----:B------:R-:W-:Y:S01]  /*1af20*/  IMAD R14, R29, 0x80, R9 ;  /* 0x000000801d0e7824 */ /* 0x000fe200078e0209 */
[CC--:B------:R-:W-:Y:S01]  /*1af30*/  ISETP.GE.OR P5, PT, R0.reuse, R54.reuse, P0 ;  /* 0x000000360000720c */ /* 0x0c0fe200007a6670 */
[----:B------:R-:W-:Y:S01]  /*1af40*/  IMAD.MOV.U32 R2, RZ, RZ, R12 ;  /* 0x000000ffff027224 */ /* 0x000fe200078e000c */
[----:B------:R-:W-:Y:S01]  /*1af50*/  IADD3 R6, R0, 0x40, RZ ;  /* 0x0000004000067810 */ /* 0x000fe20007ffe0ff */
[----:B------:R-:W-:Y:S01]  /*1af60*/  IMAD R5, R5, c[0x0][0x3e0], RZ ;  /* 0x0000f80005057a24 */ /* 0x000fe200078e02ff */
[----:B------:R-:W-:Y:S01]  /*1af70*/  ISETP.GE.OR P6, PT, R7, R54, P0 ;  /* 0x000000360700720c */ /* 0x000fe200007c6670 */
[----:B------:R-:W-:Y:S01]  /*1af80*/  @P3 IMAD.HI.U32 R7, R14, c[0x0][0x4ec], RZ ;  /* 0x00013b000e073a27 */ /* 0x000fe200078e00ff */
[----:B------:R-:W-:-:S02]  /*1af90*/  P2R R9, PR, RZ, 0x20 ;  /* 0x00000020ff097803 */ /* 0x000fc40000000000 */
[----:B------:R-:W-:Y:S01]  /*1afa0*/  ISETP.GE.OR P5, PT, R6, R54, P0 ;  /* 0x000000360600720c */ /* 0x000fe200007a6670 */
[----:B------:R-:W-:Y:S01]  /*1afb0*/  IMAD.MOV.U32 R15, RZ, RZ, -0x10 ;  /* 0xfffffff0ff0f7424 */ /* 0x000fe200078e00ff */
[----:B------:R-:W-:Y:S01]  /*1afc0*/  IADD3 R0, R0, 0x48, RZ ;  /* 0x0000004800007810 */ /* 0x000fe20007ffe0ff */
[C---:B------:R-:W-:Y:S01]  /*1afd0*/  IMAD.WIDE.U32 R2, R4.reuse, c[0x0][0x3e0], R2 ;  /* 0x0000f80004027a25 */ /* 0x040fe200078e0002 */
[----:B------:R-:W-:Y:S02]  /*1afe0*/  F2FP.PACK_AB R138, R139, R138 ;  /* 0x0000008a8b8a723e */ /* 0x000fe400000000ff */
[----:B------:R-:W-:Y:S01]  /*1aff0*/  SEL R15, R15, 0x10, !P4 ;  /* 0x000000100f0f7807 */ /* 0x000fe20006000000 */
[----:B------:R-:W-:Y:S01]  /*1b000*/  IMAD R6, R4, c[0x0][0x3e4], R5 ;  /* 0x0000f90004067a24 */ /* 0x000fe200078e0205 */
[----:B------:R-:W-:Y:S01]  /*1b010*/  ISETP.GE.OR P4, PT, R0, R54, P0 ;  /* 0x000000360000720c */ /* 0x000fe20000786670 */
[----:B------:R-:W-:Y:S01]  /*1b020*/  IMAD.MOV.U32 R4, RZ, RZ, R14 ;  /* 0x000000ffff047224 */ /* 0x000fe200078e000e */
[----:B------:R-:W-:Y:S01]  /*1b030*/  @P3 SHF.R.U32.HI R4, RZ, c[0x0][0x4f0], R7 ;  /* 0x00013c00ff043a19 */ /* 0x000fe20000011607 */
[----:B------:R-:W-:Y:S01]  /*1b040*/  IMAD R21, R28, c[0x0][0x49c], R21 ;  /* 0x000127001c157a24 */ /* 0x000fe200078e0215 */
[----:B------:R-:W-:Y:S01]  /*1b050*/  ISETP.NE.AND P3, PT, R9, RZ, PT ;  /* 0x000000ff0900720c */ /* 0x000fe20003f65270 */
[----:B------:R-:W-:Y:S01]  /*1b060*/  IMAD.SHL.U32 R0, R11, 0x2, RZ ;  /* 0x000000020b007824 */ /* 0x000fe200078e00ff */
[----:B------:R-:W-:Y:S01]  /*1b070*/  SHF.R.S32.HI R11, RZ, 0x1f, R10 ;  /* 0x0000001fff0b7819 */ /* 0x000fe2000001140a */
[----:B------:R-:W-:Y:S01]  /*1b080*/  IMAD.IADD R3, R3, 0x1, R6 ;  /* 0x0000000103037824 */ /* 0x000fe200078e0206 */
[--C-:B------:R-:W-:Y:S01]  /*1b090*/  SHF.R.S32.HI R6, RZ, 0x1f, R4.reuse ;  /* 0x0000001fff067819 */ /* 0x100fe20000011404 */
[----:B------:R-:W-:Y:S01]  /*1b0a0*/  IMAD.MOV.U32 R16, RZ, RZ, 0x20 ;  /* 0x00000020ff107424 */ /* 0x000fe200078e00ff */
[----:B------:R-:W-:Y:S01]  /*1b0b0*/  IADD3 R12, P0, R4, R18, RZ ;  /* 0x00000012040c7210 */ /* 0x000fe20007f1e0ff */
[----:B------:R-:W-:Y:S01]  /*1b0c0*/  IMAD.MOV R4, RZ, RZ, -R4 ;  /* 0x000000ffff047224 */ /* 0x000fe200078e0a04 */
[----:B------:R-:W-:Y:S01]  /*1b0d0*/  STS [R0+0x80], R104 ;  /* 0x0000806800007388 */ /* 0x000fe20000000800 */
[----:B------:R-:W-:Y:S01]  /*1b0e0*/  IMAD.WIDE.U32 R2, R10, c[0x0][0x3d8], R2 ;  /* 0x0000f6000a027a25 */ /* 0x000fe200078e0002 */
[----:B------:R-:W-:-:S02]  /*1b0f0*/  IADD3.X R13, R6, R19, R21, P0, !PT ;  /* 0x00000013060d7210 */ /* 0x000fc400007fe415 */
[----:B------:R-:W-:Y:S01]  /*1b100*/  SEL R16, R16, 0xffffffe0, !P1 ;  /* 0xffffffe010107807 */ /* 0x000fe20004800000 */
[----:B------:R-:W-:Y:S01]  /*1b110*/  IMAD R6, R11, c[0x0][0x3d8], RZ ;  /* 0x0000f6000b067a24 */ /* 0x000fe200078e02ff */
[----:B------:R-:W-:Y:S01]  /*1b120*/  STS [R0+0x480], R106 ;  /* 0x0004806a00007388 */ /* 0x000fe20000000800 */
[----:B------:R-:W-:Y:S01]  /*1b130*/  IMAD R4, R4, c[0x0][0x4e8], R14 ;  /* 0x00013a0004047a24 */ /* 0x000fe200078e020e */
[----:B------:R-:W-:Y:S01]  /*1b140*/  IADD3 R7, R0, 0x80, RZ ;  /* 0x0000008000077810 */ /* 0x000fe20007ffe0ff */
[----:B------:R-:W-:Y:S01]  /*1b150*/  IMAD R6, R10, c[0x0][0x3dc], R6 ;  /* 0x0000f7000a067a24 */ /* 0x000fe200078e0206 */
[C---:B------:R-:W-:Y:S01]  /*1b160*/  IADD3 R9, R0.reuse, 0xc0, RZ ;  /* 0x000000c000097810 */ /* 0x040fe20007ffe0ff */
[----:B------:R-:W-:Y:S01]  /*1b170*/  IMAD.IADD R5, R0, 0x1, R15 ;  /* 0x0000000100057824 */ /* 0x000fe200078e020f */
[----:B------:R-:W-:Y:S01]  /*1b180*/  LEA R21, P0, R2, c[0x0][0x380], 0x1 ;  /* 0x0000e00002157a11 */ /* 0x000fe200078008ff */
[----:B------:R-:W-:Y:S01]  /*1b190*/  IMAD.IADD R3, R3, 0x1, R6 ;  /* 0x0000000103037824 */ /* 0x000fe200078e0206 */
[----:B------:R-:W-:Y:S01]  /*1b1a0*/  SHF.R.S32.HI R6, RZ, 0x1f, R4 ;  /* 0x0000001fff067819 */ /* 0x000fe20000011404 */
[----:B------:R-:W-:Y:S01]  /*1b1b0*/  IMAD R22, R29, 0x80, R22 ;  /* 0x000000801d167824 */ /* 0x000fe200078e0216 */
[----:B------:R-:W-:Y:S01]  /*1b1c0*/  STS [R5+0x80], R23 ;  /* 0x0000801705007388 */ /* 0x000fe20000000800 */
[----:B------:R-:W-:-:S02]  /*1b1d0*/  @P2 IADD3 R9, R7, -0x40, RZ ;  /* 0xffffffc007092810 */ /* 0x000fc40007ffe0ff */
[----:B------:R-:W-:Y:S01]  /*1b1e0*/  IMAD R6, R6, c[0x0][0x488], RZ ;  /* 0x0001220006067a24 */ /* 0x000fe200078e02ff */
[----:B------:R-:W-:Y:S01]  /*1b1f0*/  STS [R5+0x480], R118 ;  /* 0x0004807605007388 */ /* 0x000fe20000000800 */
[----:B------:R-:W-:Y:S01]  /*1b200*/  LEA.HI.X R20, R2, c[0x0][0x384], R3, 0x1, P0 ;  /* 0x0000e10002147a11 */ /* 0x000fe200000f0c03 */
[C---:B------:R-:W-:Y:S01]  /*1b210*/  IMAD.WIDE.U32 R2, R4.reuse, c[0x0][0x488], R12 ;  /* 0x0001220004027a25 */ /* 0x040fe200078e000c */
[----:B------:R-:W-:Y:S01]  /*1b220*/  F2FP.PACK_AB R148, R149, R148 ;  /* 0x000000949594723e */ /* 0x000fe200000000ff */
[----:B------:R-:W-:Y:S01]  /*1b230*/  STS [R0+0x2080], R108 ;  /* 0x0020806c00007388 */ /* 0x000fe20000000800 */
[----:B------:R-:W-:Y:S01]  /*1b240*/  F2FP.PACK_AB R150, R151, R150 ;  /* 0x000000969796723e */ /* 0x000fe200000000ff */
[----:B------:R-:W-:Y:S01]  /*1b250*/  IMAD R6, R4, c[0x0][0x48c], R6 ;  /* 0x0001230004067a24 */ /* 0x000fe200078e0206 */
[----:B------:R-:W-:Y:S01]  /*1b260*/  LEA R4, P0, R2, c[0x0][0x450], 0x2 ;  /* 0x0001140002047a11 */ /* 0x000fe200078010ff */
[----:B------:R1:W-:Y:S01]  /*1b270*/  STS [R0+0x2480], R110 ;  /* 0x0024806e00007388 */ /* 0x0003e20000000800 */
[----:B------:R-:W-:-:S02]  /*1b280*/  F2FP.PACK_AB R140, R141, R140 ;  /* 0x0000008c8d8c723e */ /* 0x000fc400000000ff */
[----:B------:R-:W-:Y:S01]  /*1b290*/  F2FP.PACK_AB R142, R143, R142 ;  /* 0x0000008e8f8e723e */ /* 0x000fe200000000ff */
[----:B------:R-:W-:Y:S01]  /*1b2a0*/  STS [R5+0x2080], R112 ;  /* 0x0020807005007388 */ /* 0x000fe20000000800 */
[----:B------:R-:W-:Y:S02]  /*1b2b0*/  F2FP.PACK_AB R144, R145, R144 ;  /* 0x000000909190723e */ /* 0x000fe400000000ff */
[----:B------:R-:W-:Y:S01]  /*1b2c0*/  F2FP.PACK_AB R146, R147, R146 ;  /* 0x000000929392723e */ /* 0x000fe200000000ff */
[----:B------:R2:W-:Y:S01]  /*1b2d0*/  STS [R5+0x2480], R114 ;  /* 0x0024807205007388 */ /* 0x0005e20000000800 */
[----:B------:R-:W-:Y:S02]  /*1b2e0*/  F2FP.PACK_AB R152, R153, R152 ;  /* 0x000000989998723e */ /* 0x000fe400000000ff */
[----:B------:R-:W-:Y:S01]  /*1b2f0*/  F2FP.PACK_AB R154, R155, R154 ;  /* 0x0000009a9b9a723e */ /* 0x000fe200000000ff */
[----:B------:R-:W-:Y:S01]  /*1b300*/  SHFL.IDX PT, R12, R4, RZ, 0x1c1f ;  /* 0x001c1fff040c7589 */ /* 0x000fe200000e0000 */
[----:B------:R-:W-:-:S02]  /*1b310*/  F2FP.PACK_AB R164, R165, R164 ;  /* 0x000000a4a5a4723e */ /* 0x000fc400000000ff */
[----:B------:R-:W-:Y:S01]  /*1b320*/  F2FP.PACK_AB R166, R167, R166 ;  /* 0x000000a6a7a6723e */ /* 0x000fe200000000ff */
[----:B------:R-:W-:Y:S01]  /*1b330*/  SHFL.IDX PT, R10, R4, 0x1, 0x1c1f ;  /* 0x003c1f00040a7f89 */ /* 0x000fe200000e0000 */
[----:B------:R-:W-:Y:S02]  /*1b340*/  F2FP.PACK_AB R156, R157, R156 ;  /* 0x0000009c9d9c723e */ /* 0x000fe400000000ff */
[----:B------:R-:W-:Y:S01]  /*1b350*/  F2FP.PACK_AB R158, R159, R158 ;  /* 0x0000009e9f9e723e */ /* 0x000fe200000000ff */
[----:B------:R-:W-:Y:S01]  /*1b360*/  SHFL.IDX PT, R44, R20, 0x3, 0x181f ;  /* 0x00781f00142c7f89 */ /* 0x000fe200000e0000 */
[----:B------:R-:W-:Y:S02]  /*1b370*/  F2FP.PACK_AB R160, R161, R160 ;  /* 0x000000a0a1a0723e */ /* 0x000fe400000000ff */
[----:B------:R-:W-:Y:S01]  /*1b380*/  F2FP.PACK_AB R162, R163, R162 ;  /* 0x000000a2a3a2723e */ /* 0x000fe200000000ff */
[----:B------:R-:W-:Y:S01]  /*1b390*/  SHFL.IDX PT, R48, R21, 0x6, 0x181f ;  /* 0x00d81f0015307f89 */ /* 0x000fe200000e0000 */
[----:B-1----:R-:W-:Y:S01]  /*1b3a0*/  IMAD.IADD R0, R0, 0x1, R16 ;  /* 0x0000000100007824 */ /* 0x002fe200078e0210 */
[----:B------:R-:W-:-:S02]  /*1b3b0*/  SHF.R.S32.HI R52, RZ, 0x1f, R8 ;  /* 0x0000001fff347819 */ /* 0x000fc40000011408 */
[C---:B------:R-:W-:Y:S01]  /*1b3c0*/  IADD3 R23, R22.reuse, 0x40, RZ ;  /* 0x0000004016177810 */ /* 0x040fe20007ffe0ff */
[----:B------:R-:W-:Y:S01]  /*1b3d0*/  SHFL.IDX PT, R51, R20, 0x4, 0x181f ;  /* 0x00981f0014337f89 */ /* 0x000fe200000e0000 */
[C---:B------:R-:W-:Y:S02]  /*1b3e0*/  IADD3 R45, R22.reuse, 0x50, RZ ;  /* 0x00000050162d7810 */ /* 0x040fe40007ffe0ff */
[----:B------:R-:W-:Y:S01]  /*1b3f0*/  IADD3 R53, R22, 0x60, RZ ;  /* 0x0000006016357810 */ /* 0x000fe20007ffe0ff */
[C---:B--2---:R-:W-:Y:S01]  /*1b400*/  IMAD.IADD R5, R16.reuse, 0x1, R5 ;  /* 0x0000000110057824 */ /* 0x044fe200078e0205 */
[----:B------:R-:W-:Y:S04]  /*1b410*/  STS [R0+0x80], R120 ;  /* 0x0000807800007388 */ /* 0x000fe80000000800 */
[----:B------:R-:W-:Y:S04]  /*1b420*/  STS [R0+0x480], R122 ;  /* 0x0004807a00007388 */ /* 0x000fe80000000800 */
[----:B------:R-:W-:Y:S04]  /*1b430*/  STS [R5+0x80], R132 ;  /* 0x0000808405007388 */ /* 0x000fe80000000800 */
[----:B------:R-:W-:Y:S04]  /*1b440*/  STS [R5+0x480], R134 ;  /* 0x0004808605007388 */ /* 0x000fe80000000800 */
[----:B------:R-:W-:Y:S04]  /*1b450*/  STS [R0+0x2080], R124 ;  /* 0x0020807c00007388 */ /* 0x000fe80000000800 */
[----:B------:R1:W-:Y:S04]  /*1b460*/  STS [R0+0x2480], R126 ;  /* 0x0024807e00007388 */ /* 0x0003e80000000800 */
[----:B------:R-:W-:Y:S04]  /*1b470*/  STS [R5+0x2080], R128 ;  /* 0x0020808005007388 */ /* 0x000fe80000000800 */
[----:B------:R-:W-:Y:S04]  /*1b480*/  STS [R5+0x2480], R130 ;  /* 0x0024808205007388 */ /* 0x000fe80000000800 */
[----:B------:R-:W-:Y:S04]  /*1b490*/  STS [R9], R136 ;  /* 0x0000008809007388 */ /* 0x000fe80000000800 */
[----:B------:R-:W-:Y:S04]  /*1b4a0*/  STS [R9+0x400], R138 ;  /* 0x0004008a09007388 */ /* 0x000fe80000000800 */
[----:B------:R-:W-:Y:S04]  /*1b4b0*/  SHFL.IDX PT, R50, R20, 0x5, 0x181f ;  /* 0x00b81f0014327f89 */ /* 0x000fe800000e0000 */
[----:B------:R-:W-:Y:S01]  /*1b4c0*/  SHFL.IDX PT, R49, R20, 0x6, 0x181f ;  /* 0x00d81f0014317f89 */ /* 0x000fe200000e0000 */
[----:B-1----:R-:W-:Y:S01]  /*1b4d0*/  IMAD.IADD R0, R3, 0x1, R6 ;  /* 0x0000000103007824 */ /* 0x002fe200078e0206 */
[----:B------:R-:W-:-:S02]  /*1b4e0*/  IADD3 R3, R16, 0x400, R9 ;  /* 0x0000040010037810 */ /* 0x000fc40007ffe009 */
[----:B------:R-:W-:Y:S02]  /*1b4f0*/  SHFL.IDX PT, R6, R4, 0x2, 0x1c1f ;  /* 0x005c1f0004067f89 */ /* 0x000fe400000e0000 */
[----:B------:R-:W-:Y:S01]  /*1b500*/  LEA.HI.X R2, R2, c[0x0][0x454], R0, 0x2, P0 ;  /* 0x0001150002027a11 */ /* 0x000fe200000f1400 */
[C---:B------:R-:W-:Y:S01]  /*1b510*/  IMAD.IADD R0, R15.reuse, 0x1, R9 ;  /* 0x000000010f007824 */ /* 0x040fe200078e0209 */
[----:B------:R-:W-:Y:S01]  /*1b520*/  SHFL.IDX PT, R4, R4, 0x3, 0x1c1f ;  /* 0x007c1f0004047f89 */ /* 0x000fe200000e0000 */
[----:B------:R-:W-:Y:S01]  /*1b530*/  IMAD.IADD R14, R15, 0x1, R3 ;  /* 0x000000010f0e7824 */ /* 0x000fe200078e0203 */
[----:B------:R-:W-:Y:S01]  /*1b540*/  ISETP.GE.AND P0, PT, R8, c[0x0][0x3c8], PT ;  /* 0x0000f20008007a0c */ /* 0x000fe20003f06270 */
[----:B------:R-:W-:Y:S01]  /*1b550*/  IMAD.IADD R3, R16, 0x1, R9 ;  /* 0x0000000110037824 */ /* 0x000fe200078e0209 */
[----:B------:R-:W1:Y:S02]  /*1b560*/  SHFL.IDX PT, R13, R2, RZ, 0x1c1f ;  /* 0x001c1fff020d7589 */ /* 0x000e6400000e0000 */
[----:B------:R-:W-:-:S02]  /*1b570*/  ISETP.GE.OR P1, PT, R22, R54, P0 ;  /* 0x000000361600720c */ /* 0x000fc40000726670 */
[----:B------:R-:W2:Y:S04]  /*1b580*/  SHFL.IDX PT, R11, R2, 0x1, 0x1c1f ;  /* 0x003c1f00020b7f89 */ /* 0x000ea800000e0000 */
[----:B------:R-:W3:Y:S04]  /*1b590*/  SHFL.IDX PT, R7, R2, 0x2, 0x1c1f ;  /* 0x005c1f0002077f89 */ /* 0x000ee800000e0000 */
[----:B------:R4:W1:Y:S04]  /*1b5a0*/  SHFL.IDX PT, R5, R2, 0x3, 0x1c1f ;  /* 0x007c1f0002057f89 */ /* 0x00086800000e0000 */
[----:B------:R-:W-:Y:S04]  /*1b5b0*/  STS [R0], R148 ;  /* 0x0000009400007388 */ /* 0x000fe80000000800 */
[----:B------:R-:W-:Y:S04]  /*1b5c0*/  STS [R0+0x400], R150 ;  /* 0x0004009600007388 */ /* 0x000fe80000000800 */
[----:B------:R-:W-:Y:S04]  /*1b5d0*/  STS [R9+0x2000], R140 ;  /* 0x0020008c09007388 */ /* 0x000fe80000000800 */
[----:B------:R-:W-:Y:S04]  /*1b5e0*/  STS [R9+0x2400], R142 ;  /* 0x0024008e09007388 */ /* 0x000fe80000000800 */
[----:B------:R-:W-:Y:S01]  /*1b5f0*/  STS [R0+0x2000], R144 ;  /* 0x0020009000007388 */ /* 0x000fe20000000800 */
[----:B----4-:R-:W-:-:S03]  /*1b600*/  IMAD.IADD R2, R16, 0x1, R0 ;  /* 0x0000000110027824 */ /* 0x010fc600078e0200 */
[----:B------:R4:W-:Y:S04]  /*1b610*/  STS [R0+0x2400], R146 ;  /* 0x0024009200007388 */ /* 0x0009e80000000800 */
[----:B------:R-:W-:Y:S04]  /*1b620*/  STS [R3], R152 ;  /* 0x0000009803007388 */ /* 0x000fe80000000800 */
[----:B------:R-:W-:Y:S04]  /*1b630*/  STS [R3+0x400], R154 ;  /* 0x0004009a03007388 */ /* 0x000fe80000000800 */
[----:B------:R-:W-:Y:S04]  /*1b640*/  STS [R2], R164 ;  /* 0x000000a402007388 */ /* 0x000fe80000000800 */
[----:B------:R-:W-:Y:S04]  /*1b650*/  STS [R14], R166 ;  /* 0x000000a60e007388 */ /* 0x000fe80000000800 */
[----:B------:R-:W-:Y:S04]  /*1b660*/  STS [R3+0x2000], R156 ;  /* 0x0020009c03007388 */ /* 0x000fe80000000800 */
[----:B------:R-:W-:Y:S01]  /*1b670*/  STS [R3+0x2400], R158 ;  /* 0x0024009e03007388 */ /* 0x000fe20000000800 */
[----:B----4-:R-:W-:-:S03]  /*1b680*/  IMAD.SHL.U32 R0, R17, 0x2, RZ ;  /* 0x0000000211007824 */ /* 0x010fc600078e00ff */
[----:B------:R4:W-:Y:S04]  /*1b690*/  STS [R2+0x2000], R160 ;  /* 0x002000a002007388 */ /* 0x0009e80000000800 */
[----:B------:R-:W-:Y:S04]  /*1b6a0*/  STS [R14+0x2000], R162 ;  /* 0x002000a20e007388 */ /* 0x000fe80000000800 */
[----:B------:R-:W-:Y:S06]  /*1b6b0*/  BAR.SYNC.DEFER_BLOCKING 0x1, 0x80 ;  /* 0x0042000000007b1d */ /* 0x000fec0000010000 */
[----:B------:R-:W3:Y:S04]  /*1b6c0*/  SHFL.IDX PT, R3, R21, 0x1, 0x181f ;  /* 0x00381f0015037f89 */ /* 0x000ee800000e0000 */
[----:B------:R-:W-:Y:S01]  /*1b6d0*/  SHFL.IDX PT, R9, R21, 0x2, 0x181f ;  /* 0x00581f0015097f89 */ /* 0x000fe200000e0000 */
[----:B----4-:R-:W-:-:S03]  /*1b6e0*/  IADD3 R2, R22, 0x10, RZ ;  /* 0x0000001016027810 */ /* 0x010fc60007ffe0ff */
[----:B-1----:R-:W-:Y:S04]  /*1b6f0*/  @!P3 ST.E [R12.64], R24 ;  /* 0x000000180c00b985 */ /* 0x002fe8000c10190c */
[----:B--2---:R-:W-:Y:S04]  /*1b700*/  @!P6 ST.E [R10.64], R25 ;  /* 0x000000190a00e985 */ /* 0x004fe8000c10190c */
[----:B---3--:R-:W-:Y:S04]  /*1b710*/  @!P5 ST.E [R6.64], R26 ;  /* 0x0000001a0600d985 */ /* 0x008fe8000c10190c */
[----:B------:R1:W-:Y:S01]  /*1b720*/  @!P4 ST.E [R4.64], R27 ;  /* 0x0000001b0400c985 */ /* 0x0003e2000c10190c */
[----:B------:R-:W-:-:S02]  /*1b730*/  ISETP.GE.OR P4, PT, R2, R54, P0 ;  /* 0x000000360200720c */ /* 0x000fc40000786670 */
[----:B------:R-:W-:Y:S01]  /*1b740*/  IADD3 R2, R22, 0x20, RZ ;  /* 0x0000002016027810 */ /* 0x000fe20007ffe0ff */
[----:B------:R-:W2:Y:S03]  /*1b750*/  SHFL.IDX PT, R6, R21, RZ, 0x181f ;  /* 0x00181fff15067589 */ /* 0x000ea600000e0000 */
[----:B------:R-:W-:Y:S01]  /*1b760*/  ISETP.GE.OR P3, PT, R2, R54, P0 ;  /* 0x000000360200720c */ /* 0x000fe20000766670 */
[----:B------:R-:W3:Y:S01]  /*1b770*/  SHFL.IDX PT, R7, R20, RZ, 0x181f ;  /* 0x00181fff14077589 */ /* 0x000ee200000e0000 */
[----:B------:R-:W-:-:S03]  /*1b780*/  IADD3 R2, R22, 0x30, RZ ;  /* 0x0000003016027810 */ /* 0x000fc60007ffe0ff */
[----:B------:R-:W-:Y:S01]  /*1b790*/  LDS.128 R24, [R0+0x80] ;  /* 0x0000800000187984 */ /* 0x000fe20000000c00 */
[----:B------:R-:W-:-:S03]  /*1b7a0*/  ISETP.GE.OR P2, PT, R2, R54, P0 ;  /* 0x000000360200720c */ /* 0x000fc60000746670 */
[----:B------:R-:W4:Y:S04]  /*1b7b0*/  SHFL.IDX PT, R5, R20, 0x1, 0x181f ;  /* 0x00381f0014057f89 */ /* 0x000f2800000e0000 */
[----:B------:R-:W4:Y:S04]  /*1b7c0*/  SHFL.IDX PT, R11, R20, 0x2, 0x181f ;  /* 0x00581f00140b7f89 */ /* 0x000f2800000e0000 */
[----:B------:R-:W4:Y:S01]  /*1b7d0*/  SHFL.IDX PT, R10, R21, 0x3, 0x181f ;  /* 0x00781f00150a7f89 */ /* 0x000f2200000e0000 */
[----:B-1----:R-:W-:-:S03]  /*1b7e0*/  @!P4 LEA R4, P6, R8, R3, 0x1 ;  /* 0x000000030804c211 */ /* 0x002fc600078c08ff */
[----:B------:R-:W1:Y:S01]  /*1b7f0*/  LDS.128 R16, [R0+0x880] ;  /* 0x0008800000107984 */ /* 0x000e620000000c00 */
[----:B--2---:R-:W-:-:S03]  /*1b800*/  @!P1 LEA R6, P5, R8, R6, 0x1 ;  /* 0x0000000608069211 */ /* 0x004fc600078a08ff */
[----:B------:R-:W2:Y:S01]  /*1b810*/  LDS.128 R12, [R0+0x1080] ;  /* 0x00108000000c7984 */ /* 0x000ea20000000c00 */
[----:B---3--:R-:W-:-:S03]  /*1b820*/  @!P1 LEA.HI.X R7, R8, R7, R52, 0x1, P5 ;  /* 0x0000000708079211 */ /* 0x008fc600028f0c34 */
[----:B------:R-:W3:Y:S02]  /*1b830*/  LDS.128 R28, [R0+0x1880] ;  /* 0x00188000001c7984 */ /* 0x000ee40000000c00 */
[----:B------:R-:W-:Y:S02]  /*1b840*/  P2R R2, PR, RZ, 0x40 ;  /* 0x00000040ff027803 */ /* 0x000fe40000000000 */
[----:B------:R-:W-:Y:S01]  /*1b850*/  LDS.128 R32, [R0+0x2080] ;  /* 0x0020800000207984 */ /* 0x000fe20000000c00 */
[----:B------:R-:W-:Y:S02]  /*1b860*/  ISETP.GE.OR P6, PT, R23, R54, P0 ;  /* 0x000000361700720c */ /* 0x000fe400007c6670 */
[----:B------:R-:W-:Y:S01]  /*1b870*/  ISETP.NE.AND P5, PT, R2, RZ, PT ;  /* 0x000000ff0200720c */ /* 0x000fe20003fa5270 */
[----:B------:R-:W-:Y:S03]  /*1b880*/  LDS.128 R36, [R0+0x2880] ;  /* 0x0028800000247984 */ /* 0x000fe60000000c00 */
[C---:B----4-:R-:W-:Y:S01]  /*1b890*/  @!P4 LEA.HI.X R5, R8.reuse, R5, R52, 0x1, P5 ;  /* 0x000000050805c211 */ /* 0x050fe200028f0c34 */
[----:B------:R-:W-:Y:S01]  /*1b8a0*/  LDS.128 R40, [R0+0x3080] ;  /* 0x0030800000287984 */ /* 0x000fe20000000c00 */
[----:B------:R-:W-:-:S03]  /*1b8b0*/  @!P3 LEA R2, P5, R8, R9, 0x1 ;  /* 0x000000090802b211 */ /* 0x000fc600078a08ff */
[----:B------:R-:W4:Y:S01]  /*1b8c0*/  SHFL.IDX PT, R23, R21, 0x4, 0x181f ;  /* 0x00981f0015177f89 */ /* 0x000f2200000e0000 */
[C-C-:B------:R-:W-:Y:S02]  /*1b8d0*/  @!P3 LEA.HI.X R3, R8.reuse, R11, R52.reuse, 0x1, P5 ;  /* 0x0000000b0803b211 */ /* 0x140fe400028f0c34 */
[C---:B------:R-:W-:Y:S01]  /*1b8e0*/  @!P2 LEA R10, P5, R8.reuse, R10, 0x1 ;  /* 0x0000000a080aa211 */ /* 0x040fe200078a08ff */
[----:B------:R-:W4:Y:S03]  /*1b8f0*/  SHFL.IDX PT, R9, R21, 0x5, 0x181f ;  /* 0x00b81f0015097f89 */ /* 0x000f2600000e0000 */
[----:B------:R-:W-:Y:S02]  /*1b900*/  @!P2 LEA.HI.X R11, R8, R44, R52, 0x1, P5 ;  /* 0x0000002c080ba211 */ /* 0x000fe400028f0c34 */
[-C--:B------:R-:W-:Y:S02]  /*1b910*/  ISETP.GE.OR P5, PT, R45, R54.reuse, P0 ;  /* 0x000000362d00720c */ /* 0x080fe400007a6670 */
[----:B------:R4:W4:Y:S04]  /*1b920*/  LDS.128 R44, [R0+0x3880] ;  /* 0x00388000002c7984 */ /* 0x0009280000000c00 */
[----:B------:R4:W-:Y:S01]  /*1b930*/  @!P1 ST.E.128 [R6.64], R24 ;  /* 0x0000001806009985 */ /* 0x0009e2000c101d0c */
[----:B------:R-:W-:-:S03]  /*1b940*/  ISETP.GE.OR P1, PT, R53, R54, P0 ;  /* 0x000000363500720c */ /* 0x000fc60000726670 */
[----:B-1----:R1:W-:Y:S04]  /*1b950*/  @!P4 ST.E.128 [R4.64], R16 ;  /* 0x000000100400c985 */ /* 0x0023e8000c101d0c */
[----:B--2---:R2:W-:Y:S04]  /*1b960*/  @!P3 ST.E.128 [R2.64], R12 ;  /* 0x0000000c0200b985 */ /* 0x0045e8000c101d0c */
[----:B---3--:R3:W-:Y:S01]  /*1b970*/  @!P2 ST.E.128 [R10.64], R28 ;  /* 0x0000001c0a00a985 */ /* 0x0087e2000c101d0c */
[----:B----4-:R-:W-:-:S04]  /*1b980*/  IADD3 R0, R22, 0x70, RZ ;  /* 0x0000007016007810 */ /* 0x010fc80007ffe0ff */
[----:B------:R-:W-:Y:S02]  /*1b990*/  ISETP.GE.OR P0, PT, R0, R54, P0 ;  /* 0x000000360000720c */ /* 0x000fe40000706670 */
[C---:B------:R-:W-:Y:S02]  /*1b9a0*/  @!P6 LEA R6, P4, R8.reuse, R23, 0x1 ;  /* 0x000000170806e211 */ /* 0x040fe400078808ff */
[C---:B-1----:R-:W-:Y:S02]  /*1b9b0*/  @!P5 LEA R4, P3, R8.reuse, R9, 0x1 ;  /* 0x000000090804d211 */ /* 0x042fe400078608ff */
[C-C-:B------:R-:W-:Y:S02]  /*1b9c0*/  @!P6 LEA.HI.X R7, R8.reuse, R51, R52.reuse, 0x1, P4 ;  /* 0x000000330807e211 */ /* 0x140fe400020f0c34 */
[C---:B--2---:R-:W-:Y:S02]  /*1b9d0*/  @!P1 LEA R2, P2, R8.reuse, R48, 0x1 ;  /* 0x0000003008029211 */ /* 0x044fe400078408ff */
[C-C-:B------:R-:W-:Y:S01]  /*1b9e0*/  @!P5 LEA.HI.X R5, R8.reuse, R50, R52.reuse, 0x1, P3 ;  /* 0x000000320805d211 */ /* 0x140fe200018f0c34 */
[----:B------:R3:W-:Y:S01]  /*1b9f0*/  @!P6 ST.E.128 [R6.64], R32 ;  /* 0x000000200600e985 */ /* 0x0007e2000c101d0c */
[----:B------:R-:W-:-:S03]  /*1ba00*/  @!P1 LEA.HI.X R3, R8, R49, R52, 0x1, P2 ;  /* 0x0000003108039211 */ /* 0x000fc600010f0c34 */
[----:B------:R3:W-:Y:S04]  /*1ba10*/  @!P5 ST.E.128 [R4.64], R36 ;  /* 0x000000240400d985 */ /* 0x0007e8000c101d0c */
[----:B------:R3:W1:Y:S04]  /*1ba20*/  SHFL.IDX PT, R6, R21, 0x7, 0x181f ;  /* 0x00f81f0015067f89 */ /* 0x00066800000e0000 */
[----:B------:R3:W2:Y:S04]  /*1ba30*/  SHFL.IDX PT, R4, R20, 0x7, 0x181f ;  /* 0x00f81f0014047f89 */ /* 0x0006a800000e0000 */
[----:B------:R3:W-:Y:S01]  /*1ba40*/  @!P1 ST.E.128 [R2.64], R40 ;  /* 0x0000002802009985 */ /* 0x0007e2000c101d0c */
[----:B------:R-:W-:Y:S05]  /*1ba50*/  @P0 EXIT ;  /* 0x000000000000094d */ /* 0x000fea0003800000 */
[----:B-1-3--:R-:W-:-:S04]  /*1ba60*/  LEA R2, P0, R8, R6, 0x1 ;  /* 0x0000000608027211 */ /* 0x00afc800078008ff */
[----:B--2---:R-:W-:-:S05]  /*1ba70*/  LEA.HI.X R3, R8, R4, R52, 0x1, P0 ;  /* 0x0000000408037211 */ /* 0x004fca00000f0c34 */
[----:B------:R-:W-:Y:S01]  /*1ba80*/  ST.E.128 [R2.64], R44 ;  /* 0x0000002c02007985 */ /* 0x000fe2000c101d0c */
[----:B------:R-:W-:Y:S05]  /*1ba90*/  EXIT ;  /* 0x000000000000794d */ /* 0x000fea0003800000 */
.L_x_205:
[----:B------:R-:W1:Y:S01]  /*1baa0*/  S2R R8, SR_TID.X ;  /* 0x0000000000087919 */ /* 0x000e620000002100 */
[----:B------:R-:W-:Y:S03]  /*1bab0*/  BSSY B0, `(.L_x_206) ;  /* 0x0000027000007945 */ /* 0x000fe60003800000 */
[----:B------:R-:W2:Y:S01]  /*1bac0*/  S2R R10, SR_CTAID.Z ;  /* 0x00000000000a7919 */ /* 0x000ea20000002700 */
[----:B-1----:R-:W-:Y:S02]  /*1bad0*/  ISETP.GT.AND P0, PT, R8, 0x7f, PT ;  /* 0x0000007f0800780c */ /* 0x002fe40003f04270 */
[----:B--2---:R-:W-:-:S11]  /*1bae0*/  SHF.R.S32.HI R11, RZ, 0x1f, R10 ;  /* 0x0000001fff0b7819 */ /* 0x004fd6000001140a */
[----:B------:R-:W-:Y:S05]  /*1baf0*/  @P0 BRA `(.L_x_207) ;  /* 0x0000022000000947 */ /* 0x000fea0003800000 */
[----:B------:R-:W1:Y:S01]  /*1bb00*/  S2R R5, SR_CTAID.X ;  /* 0x0000000000057919 */ /* 0x000e620000002500 */
[----:B------:R-:W-:-:S05]  /*1bb10*/  MOV R2, c[0x0][0x4e8] ;  /* 0x00013a0000027a02 */ /* 0x000fca0000000f00 */
[----:B------:R-:W-:Y:S01]  /*1bb20*/  IMAD R0, R2, c[0x0][0x388], RZ ;  /* 0x0000e20002007a24 */ /* 0x000fe200078e02ff */
[----:B-1----:R-:W-:-:S04]  /*1bb30*/  LEA R5, R5, R8, 0x7 ;  /* 0x0000000805057211 */ /* 0x002fc800078e38ff */
[----:B------:R-:W-:-:S13]  /*1bb40*/  ISETP.GE.AND P0, PT, R5, R0, PT ;  /* 0x000000000500720c */ /* 0x000fda0003f06270 */
[----:B------:R-:W-:Y:S05]  /*1bb50*/  @P0 BRA `(.L_x_207) ;  /* 0x000001c000000947 */ /* 0x000fea0003800000 */
[----:B------:R-:W1:Y:S01]  /*1bb60*/  S2R R4, SR_CTAID.Y ;  /* 0x0000000000047919 */ /* 0x000e620000002600 */
[----:B------:R-:W-:Y:S02]  /*1bb70*/  ISETP.NE.AND P0, PT, R2, 0x1, PT ;  /* 0x000000010200780c */ /* 0x000fe40003f05270 */
[----:B------:R-:W-:-:S11]  /*1bb80*/  MOV R0, R5 ;  /* 0x0000000500007202 */ /* 0x000fd60000000f00 */
[----:B------:R-:W-:-:S05]  /*1bb90*/  @P0 IMAD.HI.U32 R2, R5, c[0x0][0x4ec], RZ ;  /* 0x00013b0005020a27 */ /* 0x000fca00078e00ff */
[----:B------:R-:W-:Y:S02]  /*1bba0*/  @P0 SHF.R.U32.HI R0, RZ, c[0x0][0x4f0], R2 ;  /* 0x00013c00ff000a19 */ /* 0x000fe40000011602 */
[----:B-1----:R-:W-:Y:S01]  /*1bbb0*/  SHF.R.S32.HI R3, RZ, 0x1f, R4 ;  /* 0x0000001fff037819 */ /* 0x002fe20000011404 */
[----:B------:R-:W-:-:S04]  /*1bbc0*/  IMAD.WIDE.U32 R6, R4, c[0x0][0x490], RZ ;  /* 0x0001240004067a25 */ /* 0x000fc800078e00ff */
[----:B------:R-:W-:-:S04]  /*1bbd0*/  IMAD R3, R3, c[0x0][0x490], RZ ;  /* 0x0001240003037a24 */ /* 0x000fc800078e02ff */
[----:B------:R-:W-:Y:S01]  /*1bbe0*/  IMAD R2, R4, c[0x0][0x494], R3 ;  /* 0x0001250004027a24 */ /* 0x000fe200078e0203 */
[----:B------:R-:W-:-:S04]  /*1bbf0*/  IADD3 R4, -R0, RZ, RZ ;  /* 0x000000ff00047210 */ /* 0x000fc80007ffe1ff */
[----:B------:R-:W-:Y:S01]  /*1bc00*/  IADD3 R3, R7, R2, RZ ;  /* 0x0000000207037210 */ /* 0x000fe20007ffe0ff */
[----:B------:R-:W-:Y:S02]  /*1bc10*/  IMAD.MOV.U32 R2, RZ, RZ, R6 ;  /* 0x000000ffff027224 */ /* 0x000fe400078e0006 */
[----:B------:R-:W-:Y:S02]  /*1bc20*/  IMAD R7, R11, c[0x0][0x498], RZ ;  /* 0x000126000b077a24 */ /* 0x000fe400078e02ff */
[----:B------:R-:W-:Y:S02]  /*1bc30*/  IMAD R4, R4, c[0x0][0x4e8], R5 ;  /* 0x00013a0004047a24 */ /* 0x000fe400078e0205 */
[----:B------:R-:W-:-:S03]  /*1bc40*/  IMAD.WIDE.U32 R2, R10, c[0x0][0x498], R2 ;  /* 0x000126000a027a25 */ /* 0x000fc600078e0002 */
[----:B------:R-:W-:Y:S01]  /*1bc50*/  SHF.R.S32.HI R5, RZ, 0x1f, R4 ;  /* 0x0000001fff057819 */ /* 0x000fe20000011404 */
[----:B------:R-:W-:Y:S01]  /*1bc60*/  IMAD R6, R10, c[0x0][0x49c], R7 ;  /* 0x000127000a067a24 */ /* 0x000fe200078e0207 */
[----:B------:R-:W-:Y:S02]  /*1bc70*/  SHF.R.S32.HI R7, RZ, 0x1f, R0 ;  /* 0x0000001fff077819 */ /* 0x000fe40000011400 */
[----:B------:R-:W-:Y:S01]  /*1bc80*/  IADD3 R2, P0, R0, R2, RZ ;  /* 0x0000000200027210 */ /* 0x000fe20007f1e0ff */
[----:B------:R-:W-:-:S03]  /*1bc90*/  IMAD R0, R5, c[0x0][0x488], RZ ;  /* 0x0001220005007a24 */ /* 0x000fc600078e02ff */
[----:B------:R-:W-:Y:S01]  /*1bca0*/  IADD3.X R3, R7, R3, R6, P0, !PT ;  /* 0x0000000307037210 */ /* 0x000fe200007fe406 */
[----:B------:R-:W-:-:S04]  /*1bcb0*/  IMAD R0, R4, c[0x0][0x48c], R0 ;  /* 0x0001230004007a24 */ /* 0x000fc800078e0200 */
[----:B------:R-:W-:-:S05]  /*1bcc0*/  IMAD.WIDE.U32 R2, R4, c[0x0][0x488], R2 ;  /* 0x0001220004027a25 */ /* 0x000fca00078e0002 */
[----:B------:R-:W-:Y:S02]  /*1bcd0*/  IADD3 R0, R3, R0, RZ ;  /* 0x0000000003007210 */ /* 0x000fe40007ffe0ff */
[----:B------:R-:W-:-:S04]  /*1bce0*/  LEA R4, P0, R2, c[0x0][0x450], 0x2 ;  /* 0x0001140002047a11 */ /* 0x000fc800078010ff */
[----:B------:R-:W-:Y:S01]  /*1bcf0*/  LEA.HI.X R5, R2, c[0x0][0x454], R0, 0x2, P0 ;  /* 0x0001150002057a11 */ /* 0x000fe200000f1400 */
[----:B------:R-:W-:-:S05]  /*1bd00*/  IMAD.MOV.U32 R0, RZ, RZ, -0x800000 ;  /* 0xff800000ff007424 */ /* 0x000fca00078e00ff */
[----:B------:R1:W-:Y:S03]  /*1bd10*/  STG.E [R4.64], R0 ;  /* 0x0000000004007986 */ /* 0x0003e6000c10190c */
.L_x_207:
[----:B------:R-:W-:Y:S05]  /*1bd20*/  BSYNC B0 ;  /* 0x0000000000007941 */ /* 0x000fea0003800000 */
.L_x_206:
[----:B------:R-:W2:Y:S01]  /*1bd30*/  S2R R6, SR_CTAID.Y ;  /* 0x0000000000067919 */ /* 0x000ea20000002600 */
[----:B-1----:R-:W-:Y:S01]  /*1bd40*/  SHF.R.S32.HI R0, RZ, 0x1f, R8 ;  /* 0x0000001fff007819 */ /* 0x002fe20000011408 */
[----:B------:R-:W-:Y:S02]  /*1bd50*/  IMAD.MOV.U32 R20, RZ, RZ, c[0x0][0x4e8] ;  /* 0x00013a00ff147624 */ /* 0x000fe400078e00ff */
[----:B------:R-:W1:Y:S01]  /*1bd60*/  S2R R12, SR_CTAID.X ;  /* 0x00000000000c7919 */ /* 0x000e620000002500 */
[----:B------:R-:W-:Y:S02]  /*1bd70*/  LEA.HI R0, R0, R8, RZ, 0x3 ;  /* 0x0000000800007211 */ /* 0x000fe400078f18ff */
[C---:B------:R-:W-:Y:S01]  /*1bd80*/  ISETP.NE.AND P0, PT, R20.reuse, 0x1, PT ;  /* 0x000000011400780c */ /* 0x040fe20003f05270 */
[----:B------:R-:W-:Y:S01]  /*1bd90*/  IMAD R20, R20, c[0x0][0x388], RZ ;  /* 0x0000e20014147a24 */ /* 0x000fe200078e02ff */
[----:B------:R-:W-:Y:S02]  /*1bda0*/  LOP3.LUT R2, R0, 0xfffffff8, RZ, 0xc0, !PT ;  /* 0xfffffff800027812 */ /* 0x000fe400078ec0ff */
[----:B------:R-:W-:-:S03]  /*1bdb0*/  SHF.R.S32.HI R9, RZ, 0x3, R0 ;  /* 0x00000003ff097819 */ /* 0x000fc60000011400 */
[----:B------:R-:W-:-:S04]  /*1bdc0*/  IMAD.IADD R8, R8, 0x1, -R2 ;  /* 0x0000000108087824 */ /* 0x000fc800078e0a02 */
[----:B------:R-:W-:Y:S01]  /*1bdd0*/  IMAD R0, R8, 0x10, R9 ;  /* 0x0000001008007824 */ /* 0x000fe200078e0209 */
[----:B--2---:R-:W-:-:S03]  /*1bde0*/  SHF.R.S32.HI R3, RZ, 0x1f, R6 ;  /* 0x0000001fff037819 */ /* 0x004fc60000011406 */
[----:B-1----:R-:W-:Y:S02]  /*1bdf0*/  IMAD R5, R12, 0x80, R0 ;  /* 0x000000800c057824 */ /* 0x002fe400078e0200 */
[----:B------:R-:W-:Y:S02]  /*1be00*/  IMAD R2, R3, c[0x0][0x3e8], RZ ;  /* 0x0000fa0003027a24 */ /* 0x000fe400078e02ff */
[----:B------:R-:W-:-:S04]  /*1be10*/  @P0 IMAD.HI.U32 R4, R5, c[0x0][0x4ec], RZ ;  /* 0x00013b0005040a27 */ /* 0x000fc800078e00ff */
[C---:B------:R-:W-:Y:S02]  /*1be20*/  IMAD R2, R6.reuse, c[0x0][0x3ec], R2 ;  /* 0x0000fb0006027a24 */ /* 0x040fe400078e0202 */
[----:B------:R-:W-:-:S04]  /*1be30*/  IMAD.WIDE.U32 R6, R6, c[0x0][0x3e8], RZ ;  /* 0x0000fa0006067a25 */ /* 0x000fc800078e00ff */
[----:B------:R-:W-:Y:S01]  /*1be40*/  IMAD.MOV.U32 R0, RZ, RZ, R5 ;  /* 0x000000ffff007224 */ /* 0x000fe200078e0005 */
[----:B------:R-:W-:Y:S01]  /*1be50*/  @P0 SHF.R.U32.HI R0, RZ, c[0x0][0x4f0], R4 ;  /* 0x00013c00ff000a19 */ /* 0x000fe20000011604 */
[----:B------:R-:W-:Y:S02]  /*1be60*/  IMAD.IADD R3, R7, 0x1, R2 ;  /* 0x0000000107037824 */ /* 0x000fe400078e0202 */
[----:B------:R-:W-:Y:S02]  /*1be70*/  IMAD R7, R11, c[0x0][0x3f0], RZ ;  /* 0x0000fc000b077a24 */ /* 0x000fe400078e02ff */
[----:B------:R-:W-:Y:S01]  /*1be80*/  IMAD.MOV.U32 R2, RZ, RZ, R6 ;  /* 0x000000ffff027224 */ /* 0x000fe200078e0006 */
[----:B------:R-:W-:Y:S01]  /*1be90*/  SHF.R.S32.HI R6, RZ, 0x1f, R0 ;  /* 0x0000001fff067819 */ /* 0x000fe20000011400 */
[C---:B------:R-:W-:Y:S02]  /*1bea0*/  IMAD R7, R10.reuse, c[0x0][0x3f4], R7 ;  /* 0x0000fd000a077a24 */ /* 0x040fe400078e0207 */
[----:B------:R-:W-:-:S04]  /*1beb0*/  IMAD.WIDE.U32 R2, R10, c[0x0][0x3f0], R2 ;  /* 0x0000fc000a027a25 */ /* 0x000fc800078e0002 */
        /* <DEDUP_REMOVED lines=31> */
[----:B------:R-:W-:Y:S01]  /*1c0b0*/  ISETP.GE.OR P3, PT, R10, R20, P0 ;  /* 0x000000140a00720c */ /* 0x000fe20000766670 */
        /* <DEDUP_REMOVED lines=45> */
.L_x_208:
        /* <DEDUP_REMOVED lines=15> */
.L_x_738:


//--------------------- .text._ZN7cutlass13device_kernelIN5flash19enable_sm80_to_sm89INS1_16FlashAttnFwdSm80INS1_25CollectiveMainloopFwdSm80ILi4ELi1ELb0EN4cute5tupleIJNS5_1CILi128EEENS7_ILi96EEENS7_ILi64EEEEEELi64ENS_6half_tEfNS_4arch4Sm80ELb0ELb1ELb1ELb1ELb0ELb0ELb1ELb0EEENS1_21CollectiveEpilogueFwdINS6_IJS8_SA_S9_EEENS6_IJNS7_ILi1EEESI_SI_EEESC_SE_Li128ELb1ELb1ELb0ELb0EEENS1_19SingleTileSchedulerILb1ELb0ELb1ELi128EEEEEEEEEvNT_6ParamsE --------------------------
	.section	.text._ZN7cutlass13device_kernelIN5flash19enable_sm80_to_sm89INS1_16FlashAttnFwdSm80INS1_25CollectiveMainloopFwdSm80ILi4ELi1ELb0EN4cute5tupleIJNS5_1CILi128EEENS7_ILi96EEENS7_ILi64EEEEEELi64ENS_6half_tEfNS_4arch4Sm80ELb0ELb1ELb1ELb1ELb0ELb0ELb1ELb0EEENS1_21CollectiveEpilogueFwdINS6_IJS8_SA_S9_EEENS6_IJNS7_ILi1EEESI_SI_EEESC_SE_Li128ELb1ELb1ELb0ELb0EEENS1_19SingleTileSchedulerILb1ELb0ELb1ELi128EEEEEEEEEvNT_6ParamsE,"ax",@progbits
	.sectioninfo	@"SHI_REGISTERS=255"
	.align	128
.text._ZN7cutlass13device_kernelIN5flash19enable_sm80_to_sm89INS1_16FlashAttnFwdSm80INS1_25CollectiveMainloopFwdSm80ILi4ELi1ELb0EN4cute5tupleIJNS5_1CILi128EEENS7_ILi96EEENS7_ILi64EEEEEELi64ENS_6half_tEfNS_4arch4Sm80ELb0ELb1ELb1ELb1ELb0ELb0ELb1ELb0EEENS1_21CollectiveEpilogueFwdINS6_IJS8_SA_S9_EEENS6_IJNS7_ILi1EEESI_SI_EEESC_SE_Li128ELb1ELb1ELb0ELb0EEENS1_19SingleTileSchedulerILb1ELb0ELb1ELi128EEEEEEEEEvNT_6ParamsE:
        .type           _ZN7cutlass13device_kernelIN5flash19enable_sm80_to_sm89INS1_16FlashAttnFwdSm80INS1_25CollectiveMainloopFwdSm80ILi4ELi1ELb0EN4cute5tupleIJNS5_1CILi128EEENS7_ILi96EEENS7_ILi64EEEEEELi64ENS_6half_tEfNS_4arch4Sm80ELb0ELb1ELb1ELb1ELb0ELb0ELb1ELb0EEENS1_21CollectiveEpilogueFwdINS6_IJS8_SA_S9_EEENS6_IJNS7_ILi1EEESI_SI_EEESC_SE_Li128ELb1ELb1ELb0ELb0EEENS1_19SingleTileSchedulerILb1ELb0ELb1ELi128EEEEEEEEEvNT_6ParamsE,@function
        .size           _ZN7cutlass13device_kernelIN5flash19enable_sm80_to_sm89INS1_16FlashAttnFwdSm80INS1_25CollectiveMainloopFwdSm80ILi4ELi1ELb0EN4cute5tupleIJNS5_1CILi128EEENS7_ILi96EEENS7_ILi64EEEEEELi64ENS_6half_tEfNS_4arch4Sm80ELb0ELb1ELb1ELb1ELb0ELb0ELb1ELb0EEENS1_21CollectiveEpilogueFwdINS6_IJS8_SA_S9_EEENS6_IJNS7_ILi1EEESI_SI_EEESC_SE_Li128ELb1ELb1ELb0ELb0EEENS1_19SingleTileSchedulerILb1ELb0ELb1ELi128EEEEEEEEEvNT_6ParamsE,(.L_x_739 - _ZN7cutlass13device_kernelIN5flash19enable_sm80_to_sm89INS1_16FlashAttnFwdSm80INS1_25CollectiveMainloopFwdSm80ILi4ELi1ELb0EN4cute5tupleIJNS5_1CILi128EEENS7_ILi96EEENS7_ILi64EEEEEELi64ENS_6half_tEfNS_4arch4Sm80ELb0ELb1ELb1ELb1ELb0ELb0ELb1ELb0EEENS1_21CollectiveEpilogueFwdINS6_IJS8_SA_S9_EEENS6_IJNS7_ILi1EEESI_SI_EEESC_SE_Li128ELb1ELb1ELb0ELb0EEENS1_19SingleTileSchedulerILb1ELb0ELb1ELi128EEEEEEEEEvNT_6ParamsE)
        .other          _ZN7cutlass13device_kernelIN5flash19enable_sm80_to_sm89INS1_16FlashAttnFwdSm80INS1_25CollectiveMainloopFwdSm80ILi4ELi1ELb0EN4cute5tupleIJNS5_1CILi128EEENS7_ILi96EEENS7_ILi64EEEEEELi64ENS_6half_tEfNS_4arch4Sm80ELb0ELb1ELb1ELb1ELb0ELb0ELb1ELb0EEENS1_21CollectiveEpilogueFwdINS6_IJS8_SA_S9_EEENS6_IJNS7_ILi1EEESI_SI_EEESC_SE_Li128ELb1ELb1ELb0ELb0EEENS1_19SingleTileSchedulerILb1ELb0ELb1ELi128EEEEEEEEEvNT_6ParamsE,@"STO_CUDA_ENTRY STV_DEFAULT"
_ZN7cutlass13device_kernelIN5flash19enable_sm80_to_sm89INS1_16FlashAttnFwdSm80INS1_25CollectiveMainloopFwdSm80ILi4ELi1ELb0EN4cute5tupleIJNS5_1CILi128EEENS7_ILi96EEENS7_ILi64EEEEEELi64ENS_6half_tEfNS_4arch4Sm80ELb0ELb1ELb1ELb1ELb0ELb0ELb1ELb0EEENS1_21CollectiveEpilogueFwdINS6_IJS8_SA_S9_EEENS6_IJNS7_ILi1EEESI_SI_EEESC_SE_Li128ELb1ELb1ELb0ELb0EEENS1_19SingleTileSchedulerILb1ELb0ELb1ELi128EEEEEEEEEvNT_6ParamsE:
[----:B------:R-:W-:Y:S02]  /*0000*/  MOV R1, c[0x0][0x28] ;  /* 0x00000a0000017a02 */ /* 0x000fe40000000f00 */
[----:B------:R-:W1:Y:S01]  /*0010*/  S2R R209, SR_TID.X ;  /* 0x0000000000d17919 */ /* 0x000e620000002100 */
[----:B------:R-:W-:Y:S01]  /*0020*/  IMAD.MOV.U32 R10, RZ, RZ, 0x4 ;  /* 0x00000004ff0a7424 */ /* 0x000fe200078e00ff */
[----:B------:R-:W2:Y:S01]  /*0030*/  S2UR UR4, SR_CTAID.X ;  /* 0x00000000000479c3 */ /* 0x000ea20000002500 */
[----:B------:R-:W-:Y:S01]  /*0040*/  ULDC.64 UR40, c[0x0][0x118] ;  /* 0x0000460000287ab9 */ /* 0x000fe20000000a00 */
[----:B------:R-:W3:Y:S01]  /*0050*/  S2R R5, SR_CTAID.Z ;  /* 0x0000000000057919 */ /* 0x000ee20000002700 */
[----:B------:R-:W-:Y:S02]  /*0060*/  IADD3 R1, R1, -0x70, RZ ;  /* 0xffffff9001017810 */ /* 0x000fe40007ffe0ff */
[----:B-1----:R-:W-:Y:S01]  /*0070*/  SHF.R.U32.HI R0, RZ, 0x5, R209 ;  /* 0x00000005ff007819 */ /* 0x002fe200000116d1 */
[----:B---3--:R-:W-:-:S05]  /*0080*/  IMAD.WIDE R2, R5, R10, c[0x0][0x568] ;  /* 0x00015a0005027625 */ /* 0x008fca00078e020a */
[----:B------:R-:W1:Y:S02]  /*0090*/  SHFL.IDX PT, R0, R0, RZ, 0x1f ;  /* 0x00001fff00007589 */ /* 0x000e6400000e0000 */
[----:B-1----:R-:W-:-:S13]  /*00a0*/  ISETP.NE.AND P0, PT, R0, RZ, PT ;  /* 0x000000ff0000720c */ /* 0x002fda0003f05270 */
[----:B--2---:R-:W-:Y:S05]  /*00b0*/  @!P0 BRA `(.L_x_209) ;  /* 0x0000015000008947 */ /* 0x004fea0003800000 */
[----:B------:R-:W-:-:S04]  /*00c0*/  ISETP.NE.U32.AND P0, PT, RZ, c[0x0][0x568], PT ;  /* 0x00015a00ff007a0c */ /* 0x000fc80003f05070 */
[----:B------:R-:W-:-:S13]  /*00d0*/  ISETP.NE.AND.EX P0, PT, RZ, c[0x0][0x56c], PT, P0 ;  /* 0x00015b00ff007a0c */ /* 0x000fda0003f05300 */
[----:B------:R-:W-:Y:S05]  /*00e0*/  @!P0 BRA `(.L_x_210) ;  /* 0x0000002000008947 */ /* 0x000fea0003800000 */
[----:B------:R1:W5:Y:S01]  /*00f0*/  LDG.E R0, [R2.64] ;  /* 0x0000002802007981 */ /* 0x000362000c1e1900 */
[----:B------:R-:W-:Y:S05]  /*0100*/  BRA `(.L_x_211) ;  /* 0x0000009000007947 */ /* 0x000fea0003800000 */
.L_x_210:
        /* <DEDUP_REMOVED lines=8> */
.L_x_212:
[----:B------:R-:W-:-:S04]  /*0190*/  MOV R0, c[0x0][0x54c] ;  /* 0x0001530000007a02 */ /* 0x000fc80000000f00 */
.L_x_211:
[----:B------:R-:W-:Y:S01]  /*01a0*/  USHF.L.U32 UR4, UR4, 0x7, URZ ;  /* 0x0000000704047899 */ /* 0x000fe2000800063f */
[----:B-----5:R-:W-:-:S05]  /*01b0*/  IMAD R0, R0, c[0x0][0x548], RZ ;  /* 0x0001520000007a24 */ /* 0x020fca00078e02ff */
[----:B------:R-:W-:-:S04]  /*01c0*/  MOV R6, UR4 ;  /* 0x0000000400067c02 */ /* 0x000fc80008000f00 */
[----:B------:R-:W-:-:S04]  /*01d0*/  ISETP.GE.AND P0, PT, R6, R0, PT ;  /* 0x000000000600720c */ /* 0x000fc80003f06270 */
[----:B------:R-:W-:-:S05]  /*01e0*/  SEL R0, R5, 0xffffffff, !P0 ;  /* 0xffffffff05007807 */ /* 0x000fca0004000000 */
[----:B------:R2:W-:Y:S01]  /*01f0*/  STL [R1+0x48], R0 ;  /* 0x0000480001007387 */ /* 0x0005e20000100800 */
[----:B------:R-:W-:Y:S05]  /*0200*/  BRA `(.L_x_213) ;  /* 0x0000014000007947 */ /* 0x000fea0003800000 */
.L_x_209:
[----:B------:R-:W-:-:S04]  /*0210*/  ISETP.NE.U32.AND P0, PT, RZ, c[0x0][0x568], PT ;  /* 0x00015a00ff007a0c */ /* 0x000fc80003f05070 */
[----:B------:R-:W-:-:S13]  /*0220*/  ISETP.NE.AND.EX P0, PT, RZ, c[0x0][0x56c], PT, P0 ;  /* 0x00015b00ff007a0c */ /* 0x000fda0003f05300 */
[----:B------:R-:W-:Y:S05]  /*0230*/  @!P0 BRA `(.L_x_214) ;  /* 0x0000002000008947 */ /* 0x000fea0003800000 */
[----:B------:R1:W5:Y:S01]  /*0240*/  LDG.E R0, [R2.64] ;  /* 0x0000002802007981 */ /* 0x000362000c1e1900 */
[----:B------:R-:W-:Y:S05]  /*0250*/  BRA `(.L_x_215) ;  /* 0x0000009000007947 */ /* 0x000fea0003800000 */
.L_x_214:
        /* <DEDUP_REMOVED lines=8> */
.L_x_216:
[----:B------:R-:W-:-:S04]  /*02e0*/  MOV R0, c[0x0][0x54c] ;  /* 0x0001530000007a02 */ /* 0x000fc80000000f00 */
.L_x_215:
[----:B------:R-:W-:Y:S01]  /*02f0*/  USHF.L.U32 UR4, UR4, 0x7, URZ ;  /* 0x0000000704047899 */ /* 0x000fe2000800063f */
[----:B-----5:R-:W-:-:S05]  /*0300*/  IMAD R0, R0, c[0x0][0x548], RZ ;  /* 0x0001520000007a24 */ /* 0x020fca00078e02ff */
[----:B------:R-:W-:-:S04]  /*0310*/  MOV R6, UR4 ;  /* 0x0000000400067c02 */ /* 0x000fc80008000f00 */
[----:B------:R-:W-:-:S04]  /*0320*/  ISETP.GE.AND P0, PT, R6, R0, PT ;  /* 0x000000000600720c */ /* 0x000fc80003f06270 */
[----:B------:R-:W-:-:S05]  /*0330*/  SEL R0, R5, 0xffffffff, !P0 ;  /* 0xffffffff05007807 */ /* 0x000fca0004000000 */
[----:B------:R2:W-:Y:S04]  /*0340*/  STL [R1+0x48], R0 ;  /* 0x0000480001007387 */ /* 0x0005e80000100800 */
.L_x_213:
[----:B------:R-:W3:Y:S02]  /*0350*/  LDL R35, [R1+0x48] ;  /* 0x0000480001237983 */ /* 0x000ee40000100800 */
[----:B---3--:R-:W-:-:S13]  /*0360*/  ISETP.GE.AND P0, PT, R35, RZ, PT ;  /* 0x000000ff2300720c */ /* 0x008fda0003f06270 */
[----:B------:R-:W-:Y:S05]  /*0370*/  @!P0 EXIT ;  /* 0x000000000000894d */ /* 0x000fea0003800000 */
[----:B------:R-:W-:Y:S02]  /*0380*/  ISETP.NE.U32.AND P3, PT, RZ, c[0x0][0x370], PT ;  /* 0x0000dc00ff007a0c */ /* 0x000fe40003f65070 */
[----:B------:R-:W-:Y:S02]  /*0390*/  ISETP.NE.U32.AND P2, PT, RZ, c[0x0][0x360], PT ;  /* 0x0000d800ff007a0c */ /* 0x000fe40003f45070 */
[----:B------:R-:W-:Y:S02]  /*03a0*/  ISETP.NE.AND.EX P3, PT, RZ, c[0x0][0x374], PT, P3 ;  /* 0x0000dd00ff007a0c */ /* 0x000fe40003f65330 */
[----:B------:R-:W-:Y:S02]  /*03b0*/  ISETP.NE.AND.EX P2, PT, RZ, c[0x0][0x364], PT, P2 ;  /* 0x0000d900ff007a0c */ /* 0x000fe40003f45320 */
[----:B------:R-:W-:Y:S02]  /*03c0*/  ISETP.NE.U32.AND P1, PT, RZ, c[0x0][0x348], PT ;  /* 0x0000d200ff007a0c */ /* 0x000fe40003f25070 */
[----:B------:R-:W-:-:S02]  /*03d0*/  ISETP.NE.U32.AND P0, PT, RZ, c[0x0][0x350], PT ;  /* 0x0000d400ff007a0c */ /* 0x000fc40003f05070 */
[----:B------:R-:W-:Y:S02]  /*03e0*/  ISETP.NE.AND.EX P1, PT, RZ, c[0x0][0x34c], PT, P1 ;  /* 0x0000d300ff007a0c */ /* 0x000fe40003f25310 */
[----:B------:R-:W-:-:S03]  /*03f0*/  ISETP.NE.AND.EX P0, PT, RZ, c[0x0][0x354], PT, P0 ;  /* 0x0000d500ff007a0c */ /* 0x000fc60003f05300 */
[----:B------:R-:W-:-:S04]  /*0400*/  @P3 IMAD.WIDE R4, R35, R10, c[0x0][0x370] ;  /* 0x0000dc0023043625 */ /* 0x000fc800078e020a */
[CC--:B-1----:R-:W-:Y:S01]  /*0410*/  @P2 IMAD.WIDE R2, R35.reuse, R10.reuse, c[0x0][0x360] ;  /* 0x0000d80023022625 */ /* 0x0c2fe200078e020a */
[----:B------:R1:W3:Y:S03]  /*0420*/  @P3 LDG.E R8, [R4.64] ;  /* 0x0000002804083981 */ /* 0x0002e6000c1e1900 */
[----:B------:R-:W-:Y:S01]  /*0430*/  IMAD.MOV.U32 R7, RZ, RZ, RZ ;  /* 0x000000ffff077224 */ /* 0x000fe200078e00ff */
[----:B--2---:R2:W4:Y:S01]  /*0440*/  @P2 LDG.E R0, [R2.64] ;  /* 0x0000002802002981 */ /* 0x004522000c1e1900 */
[----:B------:R-:W-:Y:S02]  /*0450*/  IMAD.MOV.U32 R9, RZ, RZ, RZ ;  /* 0x000000ffff097224 */ /* 0x000fe400078e00ff */
[----:B-1----:R-:W-:-:S04]  /*0460*/  IMAD.WIDE R4, R35, R10, c[0x0][0x348] ;  /* 0x0000d20023047625 */ /* 0x002fc800078e020a */
[----:B--2---:R-:W-:Y:S01]  /*0470*/  IMAD.WIDE R2, R35, R10, c[0x0][0x350] ;  /* 0x0000d40023027625 */ /* 0x004fe200078e020a */
[----:B------:R1:W5:Y:S04]  /*0480*/  @P1 LDG.E R7, [R4.64] ;  /* 0x0000002804071981 */ /* 0x000368000c1e1900 */
[----:B------:R1:W5:Y:S01]  /*0490*/  @P0 LDG.E R9, [R2.64] ;  /* 0x0000002802090981 */ /* 0x000362000c1e1900 */
[----:B------:R-:W-:Y:S02]  /*04a0*/  UMOV UR6, URZ ;  /* 0x0000003f00067c82 */ /* 0x000fe40008000000 */
[----:B------:R-:W-:Y:S02]  /*04b0*/  ULDC UR12, c[0x0][0x168] ;  /* 0x00005a00000c7ab9 */ /* 0x000fe40000000800 */
[----:B------:R-:W-:Y:S01]  /*04c0*/  ULDC UR7, c[0x0][0x1d0] ;  /* 0x0000740000077ab9 */ /* 0x000fe20000000800 */
[----:B---3--:R1:W2:Y:S08]  /*04d0*/  @P3 R2UR UR6, R8 ;  /* 0x00000000080633c2 */ /* 0x0082b000000e0000 */
[----:B----4-:R1:W3:Y:S02]  /*04e0*/  @P2 R2UR UR12, R0 ;  /* 0x00000000000c23c2 */ /* 0x0102e400000e0000 */
[----:B-12---:R-:W-:Y:S05]  /*04f0*/  @P2 BRA `(.L_x_217) ;  /* 0x0000006000002947 */ /* 0x006fea0003800000 */
[----:B------:R-:W-:Y:S05]  /*0500*/  @!P1 BRA `(.L_x_217) ;  /* 0x0000005000009947 */ /* 0x000fea0003800000 */
[----:B------:R1:W2:Y:S04]  /*0510*/  LDG.E R0, [R4.64] ;  /* 0x0000002804007981 */ /* 0x0002a8000c1e1900 */
[----:B-1----:R-:W4:Y:S01]  /*0520*/  LDG.E R4, [R4.64+0x4] ;  /* 0x0000042804047981 */ /* 0x002f22000c1e1900 */
[----:B--23--:R-:W1:Y:S08]  /*0530*/  R2UR UR12, R0 ;  /* 0x00000000000c73c2 */ /* 0x00ce7000000e0000 */
[----:B----4-:R-:W1:Y:S02]  /*0540*/  R2UR UR4, R4 ;  /* 0x00000000040473c2 */ /* 0x010e6400000e0000 */
[----:B-1----:R-:W-:-:S06]  /*0550*/  UIADD3 UR12, -UR12, UR4, URZ ;  /* 0x000000040c0c7290 */ /* 0x002fcc000fffe13f */
.L_x_217:
[----:B------:R-:W-:-:S04]  /*0560*/  ISETP.NE.U32.AND P2, PT, RZ, c[0x0][0x368], PT ;  /* 0x0000da00ff007a0c */ /* 0x000fc80003f45070 */
[----:B------:R-:W-:-:S13]  /*0570*/  ISETP.NE.AND.EX P2, PT, RZ, c[0x0][0x36c], PT, P2 ;  /* 0x0000db00ff007a0c */ /* 0x000fda0003f45320 */
[----:B------:R-:W-:Y:S05]  /*0580*/  @!P2 BRA `(.L_x_218) ;  /* 0x000000400000a947 */ /* 0x000fea0003800000 */
[----:B------:R-:W-:-:S05]  /*0590*/  IMAD.WIDE R2, R35, R10, c[0x0][0x368] ;  /* 0x0000da0023027625 */ /* 0x000fca00078e020a */
[----:B------:R-:W2:Y:S02]  /*05a0*/  LDG.E R0, [R2.64] ;  /* 0x0000002802007981 */ /* 0x000ea4000c1e1900 */
[----:B--2---:R1:W2:Y:S02]  /*05b0*/  R2UR UR7, R0 ;  /* 0x00000000000773c2 */ /* 0x0042a400000e0000 */
[----:B-12---:R-:W-:Y:S05]  /*05c0*/  BRA `(.L_x_219) ;  /* 0x0000006000007947 */ /* 0x006fea0003800000 */
.L_x_218:
[----:B------:R-:W-:Y:S05]  /*05d0*/  @!P0 BRA `(.L_x_219) ;  /* 0x0000005000008947 */ /* 0x000fea0003800000 */
[----:B------:R1:W2:Y:S04]  /*05e0*/  LDG.E R0, [R2.64] ;  /* 0x0000002802007981 */ /* 0x0002a8000c1e1900 */
[----:B-1----:R-:W4:Y:S01]  /*05f0*/  LDG.E R2, [R2.64+0x4] ;  /* 0x0000042802027981 */ /* 0x002f22000c1e1900 */
[----:B--2---:R-:W1:Y:S08]  /*0600*/  R2UR UR7, R0 ;  /* 0x00000000000773c2 */ /* 0x004e7000000e0000 */
[----:B----4-:R-:W1:Y:S02]  /*0610*/  R2UR UR4, R2 ;  /* 0x00000000020473c2 */ /* 0x010e6400000e0000 */
[----:B-1----:R-:W-:-:S06]  /*0620*/  UIADD3 UR7, -UR7, UR4, URZ ;  /* 0x0000000407077290 */ /* 0x002fcc000fffe13f */
.L_x_219:
[----:B------:R-:W1:Y:S01]  /*0630*/  R2UR UR11, R6 ;  /* 0x00000000060b73c2 */ /* 0x000e6200000e0000 */
[----:B------:R-:W-:Y:S01]  /*0640*/  ULDC UR4, c[0x0][0x2c4] ;  /* 0x0000b10000047ab9 */ /* 0x000fe20000000800 */
[----:B------:R-:W-:Y:S01]  /*0650*/  IADD3 R0, R6, 0x7f, RZ ;  /* 0x0000007f06007810 */ /* 0x000fe20007ffe0ff */
[----:B------:R-:W-:Y:S01]  /*0660*/  UISETP.NE.AND UP1, UPT, UR4, 0x1, UPT ;  /* 0x000000010400788c */ /* 0x000fe2000bf25270 */
[----:B-----5:R-:W-:Y:S01]  /*0670*/  IADD3 R9, R9, UR6, RZ ;  /* 0x0000000609097c10 */ /* 0x020fe2000fffe0ff */
[----:B------:R-:W-:-:S02]  /*0680*/  ULDC.64 UR8, c[0x0][0x328] ;  /* 0x0000ca0000087ab9 */ /* 0x000fc40000000a00 */
[----:B------:R-:W-:Y:S01]  /*0690*/  ULDC.64 UR4, c[0x0][0x2c8] ;  /* 0x0000b20000047ab9 */ /* 0x000fe20000000a00 */
[----:B------:R2:W4:Y:S01]  /*06a0*/  R2UR UR10, R0 ;  /* 0x00000000000a73c2 */ /* 0x00052200000e0000 */
[----:B------:R-:W-:Y:S02]  /*06b0*/  UISETP.GE.AND UP0, UPT, UR9, 0x1, UPT ;  /* 0x000000010900788c */ /* 0x000fe4000bf06270 */
[----:B------:R-:W-:-:S04]  /*06c0*/  UIADD3 UR7, -UR6, UR7, URZ ;  /* 0x0000000706077290 */ /* 0x000fc8000fffe13f */
[----:B------:R-:W-:Y:S01]  /*06d0*/  PLOP3.LUT P2, PT, PT, PT, UP0, 0x40, 0x0 ;  /* 0x000000000000781c */ /* 0x000fe20003f4e808 */
[----:B-1----:R-:W-:-:S04]  /*06e0*/  @UP1 UIADD3 UR14, UR11, 0x7f, URZ ;  /* 0x0000007f0b0e1890 */ /* 0x002fc8000fffe03f */
[----:B------:R-:W-:Y:S02]  /*06f0*/  UIMAD.WIDE.U32 UR14, UR14, UR4, URZ ;  /* 0x000000040e0e72a5 */ /* 0x000fe4000f8e003f */
[----:B---3--:R-:W-:-:S05]  /*0700*/  UIADD3 UR4, UR7, 0x1, -UR12 ;  /* 0x0000000107047890 */ /* 0x008fca000fffe80c */
[----:B------:R-:W-:Y:S02]  /*0710*/  @UP1 UMOV UR13, UR15 ;  /* 0x0000000f000d1c82 */ /* 0x000fe40008000000 */
[----:B----4-:R-:W-:-:S04]  /*0720*/  @UP1 USHF.R.U32.HI UR10, URZ, UR5, UR13 ;  /* 0x000000053f0a1299 */ /* 0x010fc8000801160d */
[----:B------:R-:W-:-:S04]  /*0730*/  UIADD3 UR4, UR4, UR10, URZ ;  /* 0x0000000a04047290 */ /* 0x000fc8000fffe03f */
[----:B------:R-:W-:Y:S01]  /*0740*/  UIADD3 UR8, UR4, UR8, URZ ;  /* 0x0000000804087290 */ /* 0x000fe2000fffe03f */
[----:B--2---:R-:W-:Y:S05]  /*0750*/  @P2 BRA `(.L_x_220) ;  /* 0x0000014000002947 */ /* 0x004fea0003800000 */
[----:B------:R-:W-:Y:S01]  /*0760*/  ISETP.LT.AND P2, PT, RZ, UR4, PT ;  /* 0x00000004ff007c0c */ /* 0x000fe2000bf41270 */
[----:B------:R-:W-:-:S12]  /*0770*/  UIADD3 UR6, UR4, -0x1, URZ ;  /* 0xffffffff04067890 */ /* 0x000fd8000fffe03f */
        /* <DEDUP_REMOVED lines=9> */
.L_x_221:
[----:B------:R-:W-:Y:S02]  /*0810*/  UISETP.NE.AND UP2, UPT, UR9, 0x1, UPT ;  /* 0x000000010900788c */ /* 0x000fe4000bf45270 */
[----:B------:R-:W-:Y:S02]  /*0820*/  ULDC.64 UR4, c[0x0][0x330] ;  /* 0x0000cc0000047ab9 */ /* 0x000fe40000000a00 */
[----:B------:R-:W-:-:S07]  /*0830*/  UIMAD.WIDE.U32 UR14, UR6, UR4, URZ ;  /* 0x00000004060e72a5 */ /* 0x000fce000f8e003f */
[----:B------:R-:W-:Y:S02]  /*0840*/  @UP2 UMOV UR13, UR15 ;  /* 0x0000000f000d2c82 */ /* 0x000fe40008000000 */
[----:B------:R-:W-:Y:S02]  /*0850*/  @UP2 USHF.R.U32.HI UR6, URZ, UR5, UR13 ;  /* 0x000000053f062299 */ /* 0x000fe4000801160d */
.L_x_222:
[----:B------:R-:W-:Y:S02]  /*0860*/  ULDC UR4, c[0x0][0x32c] ;  /* 0x0000cb0000047ab9 */ /* 0x000fe40000000800 */
[----:B------:R-:W-:-:S04]  /*0870*/  UIMAD UR4, UR6, UR9, UR4 ;  /* 0x00000009060472a4 */ /* 0x000fc8000f8e0204 */
[----:B------:R-:W-:-:S04]  /*0880*/  UISETP.LT.AND UP2, UPT, UR8, UR4, UPT ;  /* 0x000000040800728c */ /* 0x000fc8000bf41270 */
[----:B------:R-:W-:-:S03]  /*0890*/  USEL UR8, UR8, UR4, UP2 ;  /* 0x0000000408087287 */ /* 0x000fc60009000000 */
.L_x_220:
[----:B------:R-:W-:Y:S01]  /*08a0*/  ULDC.64 UR4, c[0x0][0x2c8] ;  /* 0x0000b20000047ab9 */ /* 0x000fe20000000a00 */
[----:B------:R-:W-:Y:S01]  /*08b0*/  PLOP3.LUT P2, PT, PT, PT, UP0, 0x40, 0x0 ;  /* 0x000000000000781c */ /* 0x000fe20003f4e808 */
[----:B------:R-:W-:Y:S02]  /*08c0*/  UIADD3 UR16, UR8, 0x5f, URZ ;  /* 0x0000005f08107890 */ /* 0x000fe4000fffe03f */
[----:B------:R-:W-:Y:S02]  /*08d0*/  UIMAD.WIDE.U32 UR18, UR11, UR4, URZ ;  /* 0x000000040b1272a5 */ /* 0x000fe4000f8e003f */
[----:B------:R-:W-:Y:S02]  /*08e0*/  UIMAD.WIDE UR16, UR16, 0x2aaaaaab, URZ ;  /* 0x2aaaaaab101078a5 */ /* 0x000fe4000f8e023f */
[----:B------:R-:W-:Y:S02]  /*08f0*/  UIADD3 UR14, UR7, 0x5f, URZ ;  /* 0x0000005f070e7890 */ /* 0x000fe4000fffe03f */
[----:B------:R-:W-:-:S02]  /*0900*/  UMOV UR8, UR11 ;  /* 0x0000000b00087c82 */ /* 0x000fc40008000000 */
[----:B------:R-:W-:Y:S02]  /*0910*/  @UP1 UMOV UR13, UR19 ;  /* 0x00000013000d1c82 */ /* 0x000fe40008000000 */
[----:B------:R-:W-:Y:S02]  /*0920*/  UIMAD.WIDE UR14, UR14, 0x2aaaaaab, URZ ;  /* 0x2aaaaaab0e0e78a5 */ /* 0x000fe4000f8e023f */
[----:B------:R-:W-:Y:S02]  /*0930*/  @UP1 USHF.R.U32.HI UR8, URZ, UR5, UR13 ;  /* 0x000000053f081299 */ /* 0x000fe4000801160d */
[----:B------:R-:W-:Y:S02]  /*0940*/  USHF.R.U32.HI UR10, URZ, 0x1f, UR15 ;  /* 0x0000001f3f0a7899 */ /* 0x000fe4000801160f */
[----:B------:R-:W-:Y:S02]  /*0950*/  UMOV UR13, UR17 ;  /* 0x00000011000d7c82 */ /* 0x000fe40008000000 */
[----:B------:R-:W-:-:S02]  /*0960*/  USHF.R.U32.HI UR6, URZ, 0x1f, UR13 ;  /* 0x0000001f3f067899 */ /* 0x000fc4000801160d */
[----:B------:R-:W-:Y:S02]  /*0970*/  UIADD3 UR5, UR7, -UR12, URZ ;  /* 0x8000000c07057290 */ /* 0x000fe4000fffe03f */
[----:B------:R-:W-:Y:S02]  /*0980*/  ULEA.HI.SX32 UR10, UR15, UR10, 0x1c ;  /* 0x0000000a0f0a7291 */ /* 0x000fe4000f8fe23f */
[----:B------:R-:W-:Y:S02]  /*0990*/  ULEA.HI.SX32 UR6, UR13, UR6, 0x1c ;  /* 0x000000060d067291 */ /* 0x000fe4000f8fe23f */
[----:B------:R-:W-:Y:S02]  /*09a0*/  UIADD3 UR8, UR5, UR8, URZ ;  /* 0x0000000805087290 */ /* 0x000fe4000fffe03f */
[----:B------:R-:W-:Y:S02]  /*09b0*/  UISETP.LT.AND UP2, UPT, UR10, UR6, UPT ;  /* 0x000000060a00728c */ /* 0x000fe4000bf41270 */
[----:B------:R-:W-:-:S02]  /*09c0*/  ULDC UR4, c[0x0][0x324] ;  /* 0x0000c90000047ab9 */ /* 0x000fc40000000800 */
[----:B------:R-:W-:Y:S02]  /*09d0*/  UIADD3 UR4, UR8, -UR4, URZ ;  /* 0x8000000408047290 */ /* 0x000fe4000fffe03f */
[----:B------:R-:W-:Y:S01]  /*09e0*/  USEL UR6, UR10, UR6, UP2 ;  /* 0x000000060a067287 */ /* 0x000fe20009000000 */
[----:B------:R-:W-:Y:S05]  /*09f0*/  @P2 BRA `(.L_x_223) ;  /* 0x0000015000002947 */ /* 0x000fea0003800000 */
[----:B------:R-:W-:Y:S02]  /*0a00*/  UMOV UR10, UR8 ;  /* 0x00000008000a7c82 */ /* 0x000fe40008000000 */
[----:B------:R-:W-:-:S06]  /*0a10*/  UISETP.GT.AND UP2, UPT, UR10, -0x1, UPT ;  /* 0xffffffff0a00788c */ /* 0x000fcc000bf44270 */
[----:B------:R-:W-:-:S13]  /*0a20*/  PLOP3.LUT P2, PT, PT, PT, UP2, 0x80, 0x0 ;  /* 0x000000000000781c */ /* 0x000fda0003f4f028 */
[----:B------:R-:W-:Y:S05]  /*0a30*/  @P2 BRA `(.L_x_224) ;  /* 0x0000008000002947 */ /* 0x000fea0003800000 */
[----:B------:R-:W-:Y:S02]  /*0a40*/  UISETP.NE.AND UP2, UPT, UR9, 0x1, UPT ;  /* 0x000000010900788c */ /* 0x000fe4000bf45270 */
[----:B------:R-:W-:Y:S02]  /*0a50*/  ULOP3.LUT UR10, URZ, UR10, URZ, 0x33, !UPT ;  /* 0x0000000a3f0a7292 */ /* 0x000fe4000f8e333f */
[----:B------:R-:W-:Y:S02]  /*0a60*/  ULDC.64 UR8, c[0x0][0x330] ;  /* 0x0000cc0000087ab9 */ /* 0x000fe40000000a00 */
[----:B------:R-:W-:-:S07]  /*0a70*/  UIMAD.WIDE.U32 UR14, UR10, UR8, URZ ;  /* 0x000000080a0e72a5 */ /* 0x000fce000f8e003f */
[----:B------:R-:W-:Y:S02]  /*0a80*/  @UP2 UMOV UR13, UR15 ;  /* 0x0000000f000d2c82 */ /* 0x000fe40008000000 */
[----:B------:R-:W-:-:S04]  /*0a90*/  @UP2 USHF.R.U32.HI UR10, URZ, UR9, UR13 ;  /* 0x000000093f0a2299 */ /* 0x000fc8000801160d */
[----:B------:R-:W-:Y:S01]  /*0aa0*/  ULOP3.LUT UR10, URZ, UR10, URZ, 0x33, !UPT ;  /* 0x0000000a3f0a7292 */ /* 0x000fe2000f8e333f */
[----:B------:R-:W-:Y:S05]  /*0ab0*/  BRA `(.L_x_225) ;  /* 0x0000005000007947 */ /* 0x000fea0003800000 */
.L_x_224:
[----:B------:R-:W-:-:S03]  /*0ac0*/  UISETP.NE.AND UP2, UPT, UR9, 0x1, UPT ;  /* 0x000000010900788c */ /* 0x000fc6000bf45270 */
[----:B------:R-:W-:Y:S02]  /*0ad0*/  ULDC.64 UR8, c[0x0][0x330] ;  /* 0x0000cc0000087ab9 */ /* 0x000fe40000000a00 */
[----:B------:R-:W-:-:S07]  /*0ae0*/  UIMAD.WIDE.U32 UR14, UR10, UR8, URZ ;  /* 0x000000080a0e72a5 */ /* 0x000fce000f8e003f */
[----:B------:R-:W-:Y:S02]  /*0af0*/  @UP2 UMOV UR13, UR15 ;  /* 0x0000000f000d2c82 */ /* 0x000fe40008000000 */
[----:B------:R-:W-:Y:S02]  /*0b00*/  @UP2 USHF.R.U32.HI UR10, URZ, UR9, UR13 ;  /* 0x000000093f0a2299 */ /* 0x000fe4000801160d */
.L_x_225:
[----:B------:R-:W-:Y:S02]  /*0b10*/  ULDC UR8, c[0x0][0x32c] ;  /* 0x0000cb0000087ab9 */ /* 0x000fe40000000800 */
[----:B------:R-:W-:-:S04]  /*0b20*/  UIMAD UR8, UR10, UR8, URZ ;  /* 0x000000080a0872a4 */ /* 0x000fc8000f8e023f */
[----:B------:R-:W-:-:S04]  /*0b30*/  UISETP.LT.AND UP2, UPT, UR4, UR8, UPT ;  /* 0x000000080400728c */ /* 0x000fc8000bf41270 */
[----:B------:R-:W-:-:S04]  /*0b40*/  USEL UR4, UR4, UR8, !UP2 ;  /* 0x0000000804047287 */ /* 0x000fc8000d000000 */
.L_x_223:
[----:B------:R-:W-:Y:S01]  /*0b50*/  UIMAD.WIDE UR8, UR4, 0x2aaaaaab, URZ ;  /* 0x2aaaaaab040878a5 */ /* 0x000fe2000f8e023f */
[----:B------:R-:W-:Y:S01]  /*0b60*/  PLOP3.LUT P4, PT, PT, PT, PT, 0x80, 0x0 ;  /* 0x000000000000781c */ /* 0x000fe20003f8f070 */
[----:B------:R-:W-:Y:S01]  /*0b70*/  CS2R R162, SRZ ;  /* 0x0000000000a27805 */ /* 0x000fe2000001ff00 */
[----:B------:R-:W-:Y:S01]  /*0b80*/  CS2R R160, SRZ ;  /* 0x0000000000a07805 */ /* 0x000fe2000001ff00 */
[----:B------:R-:W-:Y:S01]  /*0b90*/  USHF.R.U32.HI UR4, URZ, 0x1f, UR9 ;  /* 0x0000001f3f047899 */ /* 0x000fe20008011609 */
[----:B------:R-:W-:Y:S01]  /*0ba0*/  CS2R R166, SRZ ;  /* 0x0000000000a67805 */ /* 0x000fe2000001ff00 */
[----:B------:R-:W-:Y:S01]  /*0bb0*/  CS2R R12, SRZ ;  /* 0x00000000000c7805 */ /* 0x000fe2000001ff00 */
[----:B------:R-:W-:Y:S01]  /*0bc0*/  IMAD.MOV.U32 R164, RZ, RZ, RZ ;  /* 0x000000ffffa47224 */ /* 0x000fe200078e00ff */
[----:B------:R-:W-:Y:S01]  /*0bd0*/  ULEA.HI.SX32 UR4, UR9, UR4, 0x1c ;  /* 0x0000000409047291 */ /* 0x000fe2000f8fe23f */
[----:B------:R-:W-:Y:S01]  /*0be0*/  CS2R R14, SRZ ;  /* 0x00000000000e7805 */ /* 0x000fe2000001ff00 */
[----:B------:R-:W-:Y:S01]  /*0bf0*/  IMAD.MOV.U32 R158, RZ, RZ, RZ ;  /* 0x000000ffff9e7224 */ /* 0x000fe200078e00ff */
[----:B------:R-:W-:Y:S01]  /*0c00*/  MOV R156, RZ ;  /* 0x000000ff009c7202 */ /* 0x000fe20000000f00 */
[----:B------:R-:W-:Y:S01]  /*0c10*/  UISETP.LT.AND UP2, UPT, URZ, UR4, UPT ;  /* 0x000000043f00728c */ /* 0x000fe2000bf41270 */
[----:B------:R-:W-:Y:S01]  /*0c20*/  CS2R R16, SRZ ;  /* 0x0000000000107805 */ /* 0x000fe2000001ff00 */
[----:B------:R-:W-:Y:S01]  /*0c30*/  IMAD.MOV.U32 R154, RZ, RZ, RZ ;  /* 0x000000ffff9a7224 */ /* 0x000fe200078e00ff */
[----:B------:R-:W-:Y:S01]  /*0c40*/  MOV R19, RZ ;  /* 0x000000ff00137202 */ /* 0x000fe20000000f00 */
[----:B------:R-:W-:Y:S01]  /*0c50*/  USEL UR4, URZ, UR4, !UP2 ;  /* 0x000000043f047287 */ /* 0x000fe2000d000000 */
[----:B------:R-:W-:Y:S01]  /*0c60*/  IMAD.MOV.U32 R152, RZ, RZ, RZ ;  /* 0x000000ffff987224 */ /* 0x000fe200078e00ff */
[----:B------:R-:W-:Y:S01]  /*0c70*/  CS2R R26, SRZ ;  /* 0x00000000001a7805 */ /* 0x000fe2000001ff00 */
[----:B------:R-:W-:Y:S01]  /*0c80*/  MOV R146, RZ ;  /* 0x000000ff00927202 */ /* 0x000fe20000000f00 */
[----:B------:R-:W-:Y:S01]  /*0c90*/  UISETP.GT.AND UP2, UPT, UR6, UR4, UPT ;  /* 0x000000040600728c */ /* 0x000fe2000bf44270 */
[----:B------:R-:W-:Y:S01]  /*0ca0*/  CS2R R20, SRZ ;  /* 0x0000000000147805 */ /* 0x000fe2000001ff00 */
[----:B------:R-:W-:Y:S01]  /*0cb0*/  IMAD.MOV.U32 R144, RZ, RZ, RZ ;  /* 0x000000ffff907224 */ /* 0x000fe200078e00ff */
[----:B------:R-:W-:Y:S01]  /*0cc0*/  MOV R150, RZ ;  /* 0x000000ff00967202 */ /* 0x000fe20000000f00 */
[----:B------:R-:W-:Y:S01]  /*0cd0*/  IMAD.MOV.U32 R148, RZ, RZ, RZ ;  /* 0x000000ffff947224 */ /* 0x000fe200078e00ff */
[----:B------:R-:W-:Y:S01]  /*0ce0*/  CS2R R22, SRZ ;  /* 0x0000000000167805 */ /* 0x000fe2000001ff00 */
[----:B------:R-:W-:Y:S01]  /*0cf0*/  PLOP3.LUT P2, PT, PT, PT, UP2, 0x80, 0x0 ;  /* 0x000000000000781c */ /* 0x000fe20003f4f028 */
[----:B------:R-:W-:Y:S01]  /*0d00*/  IMAD.MOV.U32 R140, RZ, RZ, RZ ;  /* 0x000000ffff8c7224 */ /* 0x000fe200078e00ff */
[----:B------:R-:W-:Y:S01]  /*0d10*/  MOV R142, RZ ;  /* 0x000000ff008e7202 */ /* 0x000fe20000000f00 */
[----:B------:R-:W-:Y:S01]  /*0d20*/  CS2R R24, SRZ ;  /* 0x0000000000187805 */ /* 0x000fe2000001ff00 */
[----:B------:R-:W-:Y:S01]  /*0d30*/  MOV R138, RZ ;  /* 0x000000ff008a7202 */ /* 0x000fe20000000f00 */
[----:B------:R-:W-:Y:S01]  /*0d40*/  IMAD.MOV.U32 R136, RZ, RZ, RZ ;  /* 0x000000ffff887224 */ /* 0x000fe200078e00ff */
[----:B------:R-:W-:Y:S01]  /*0d50*/  CS2R R130, SRZ ;  /* 0x0000000000827805 */ /* 0x000fe2000001ff00 */
[----:B------:R-:W-:Y:S01]  /*0d60*/  CS2R R30, SRZ ;  /* 0x00000000001e7805 */ /* 0x000fe2000001ff00 */
[----:B------:R-:W-:Y:S01]  /*0d70*/  MOV R128, RZ ;  /* 0x000000ff00807202 */ /* 0x000fe20000000f00 */
[----:B------:R-:W-:Y:S01]  /*0d80*/  IMAD.MOV.U32 R134, RZ, RZ, RZ ;  /* 0x000000ffff867224 */ /* 0x000fe200078e00ff */
[----:B------:R-:W-:Y:S01]  /*0d90*/  MOV R132, RZ ;  /* 0x000000ff00847202 */ /* 0x000fe20000000f00 */
[----:B------:R-:W-:Y:S01]  /*0da0*/  CS2R R126, SRZ ;  /* 0x00000000007e7805 */ /* 0x000fe2000001ff00 */
[----:B------:R-:W-:Y:S01]  /*0db0*/  CS2R R32, SRZ ;  /* 0x0000000000207805 */ /* 0x000fe2000001ff00 */
[----:B------:R-:W-:Y:S01]  /*0dc0*/  IMAD.MOV.U32 R124, RZ, RZ, RZ ;  /* 0x000000ffff7c7224 */ /* 0x000fe200078e00ff */
[----:B------:R-:W-:Y:S01]  /*0dd0*/  CS2R R28, SRZ ;  /* 0x00000000001c7805 */ /* 0x000fe2000001ff00 */
[----:B------:R-:W-:Y:S01]  /*0de0*/  MOV R122, RZ ;  /* 0x000000ff007a7202 */ /* 0x000fe20000000f00 */
[----:B------:R-:W-:Y:S01]  /*0df0*/  IMAD.MOV.U32 R120, RZ, RZ, RZ ;  /* 0x000000ffff787224 */ /* 0x000fe200078e00ff */
        /* <DEDUP_REMOVED lines=12> */
[----:B------:R-:W-:Y:S05]  /*0ec0*/  @!P2 BRA `(.L_x_226) ;  /* 0x0001ae100000a947 */ /* 0x000fea0003800000 */
[----:B------:R-:W-:-:S04]  /*0ed0*/  ISETP.NE.U32.AND P4, PT, RZ, c[0x0][0x340], PT ;  /* 0x0000d000ff007a0c */ /* 0x000fc80003f85070 */
[----:B------:R-:W-:-:S13]  /*0ee0*/  ISETP.NE.AND.EX P4, PT, RZ, c[0x0][0x344], PT, P4 ;  /* 0x0000d100ff007a0c */ /* 0x000fda0003f85340 */
[----:B------:R-:W-:-:S05]  /*0ef0*/  @P4 IMAD.WIDE R2, R35, R10, c[0x0][0x340] ;  /* 0x0000d00023024625 */ /* 0x000fca00078e020a */
[----:B------:R1:W2:Y:S01]  /*0f00*/  @P4 LDG.E R17, [R2.64] ;  /* 0x0000002802114981 */ /* 0x0002a2000c1e1900 */
[----:B------:R-:W-:Y:S01]  /*0f10*/  SHF.R.S32.HI R207, RZ, 0x1f, R209 ;  /* 0x0000001fffcf7819 */ /* 0x000fe200000114d1 */
[----:B------:R-:W-:Y:S01]  /*0f20*/  ULDC UR8, c[0x0][0x2c4] ;  /* 0x0000b10000087ab9 */ /* 0x000fe20000000800 */
[----:B------:R-:W-:Y:S01]  /*0f30*/  SHF.R.S32.HI R0, RZ, 0x1f, R7 ;  /* 0x0000001fff007819 */ /* 0x000fe20000011407 */
[----:B------:R-:W3:Y:S01]  /*0f40*/  S2R R18, SR_CTAID.Y ;  /* 0x0000000000127919 */ /* 0x000ee20000002600 */
[-C--:B------:R-:W-:Y:S01]  /*0f50*/  LEA.HI R4, R207, R209.reuse, RZ, 0x3 ;  /* 0x000000d1cf047211 */ /* 0x080fe200078f18ff */
[----:B------:R-:W-:Y:S01]  /*0f60*/  UIMAD UR8, UR12, UR8, URZ ;  /* 0x000000080c0872a4 */ /* 0x000fe2000f8e023f */
[----:B------:R-:W-:Y:S01]  /*0f70*/  PLOP3.LUT P3, PT, PT, PT, UP1, 0x80, 0x0 ;  /* 0x000000000000781c */ /* 0x000fe20003f6f018 */
[----:B------:R-:W-:Y:S01]  /*0f80*/  IMAD R0, R0, c[0x0][0x178], RZ ;  /* 0x00005e0000007a24 */ /* 0x000fe200078e02ff */
[----:B------:R-:W-:Y:S01]  /*0f90*/  SHF.R.S32.HI R16, RZ, 0x3, R4 ;  /* 0x00000003ff107819 */ /* 0x000fe20000011404 */
[----:B------:R-:W-:Y:S01]  /*0fa0*/  BSSY B0, `(.L_x_227) ;  /* 0x000006c000007945 */ /* 0x000fe20003800000 */
[----:B------:R-:W-:Y:S01]  /*0fb0*/  LOP3.LUT R4, R4, 0xfffffff8, RZ, 0xc0, !PT ;  /* 0xfffffff804047812 */ /* 0x000fe200078ec0ff */
[----:B------:R-:W-:Y:S01]  /*0fc0*/  IMAD R0, R7, c[0x0][0x17c], R0 ;  /* 0x00005f0007007a24 */ /* 0x000fe200078e0200 */
[----:B------:R-:W-:Y:S01]  /*0fd0*/  SHF.R.S32.HI R15, RZ, 0x1f, R35 ;  /* 0x0000001fff0f7819 */ /* 0x000fe20000011423 */
[----:B------:R-:W-:Y:S01]  /*0fe0*/  IMAD.SHL.U32 R5, R16, 0x40, RZ ;  /* 0x0000004010057824 */ /* 0x000fe200078e00ff */
[----:B------:R-:W-:Y:S01]  /*0ff0*/  LEA.HI R25, R207, R209, RZ, 0x4 ;  /* 0x000000d1cf197211 */ /* 0x000fe200078f20ff */
[----:B------:R-:W-:Y:S01]  /*1000*/  IMAD.IADD R23, R209, 0x1, -R4 ;  /* 0x00000001d1177824 */ /* 0x000fe200078e0a04 */
[----:B------:R-:W-:-:S02]  /*1010*/  SHF.R.S32.HI R4, RZ, 0x1f, R9 ;  /* 0x0000001fff047819 */ /* 0x000fc40000011409 */
[----:B------:R-:W-:Y:S01]  /*1020*/  SEL R10, R15, RZ, !P1 ;  /* 0x000000ff0f0a7207 */ /* 0x000fe20004800000 */
[----:B------:R-:W-:-:S04]  /*1030*/  IMAD.SHL.U32 R20, R23, 0x8, RZ ;  /* 0x0000000817147824 */ /* 0x000fc800078e00ff */
[----:B------:R-:W-:Y:S01]  /*1040*/  IMAD R10, R10, c[0x0][0x1c0], RZ ;  /* 0x000070000a0a7a24 */ /* 0x000fe200078e02ff */
[----:B------:R-:W-:Y:S01]  /*1050*/  SHF.R.S32.HI R21, RZ, 0x1f, R20 ;  /* 0x0000001fff157819 */ /* 0x000fe20000011414 */
[----:B-1----:R-:W-:Y:S01]  /*1060*/  IMAD.WIDE.U32 R2, R7, c[0x0][0x178], RZ ;  /* 0x00005e0007027a25 */ /* 0x002fe200078e00ff */
[----:B---3--:R-:W-:-:S04]  /*1070*/  SHF.R.S32.HI R14, RZ, 0x1f, R18 ;  /* 0x0000001fff0e7819 */ /* 0x008fc80000011412 */
[----:B------:R-:W-:Y:S02]  /*1080*/  IADD3 R3, R3, R0, RZ ;  /* 0x0000000003037210 */ /* 0x000fe40007ffe0ff */
[----:B------:R-:W-:Y:S01]  /*1090*/  LOP3.LUT R0, R5, 0x1c0, RZ, 0xc0, !PT ;  /* 0x000001c005007812 */ /* 0x000fe200078ec0ff */
[----:B------:R-:W-:Y:S02]  /*10a0*/  IMAD R8, R14, c[0x0][0x1b8], RZ ;  /* 0x00006e000e087a24 */ /* 0x000fe400078e02ff */
[----:B------:R-:W-:Y:S01]  /*10b0*/  IMAD.WIDE.U32 R2, R18, c[0x0][0x1b8], R2 ;  /* 0x00006e0012027a25 */ /* 0x000fe200078e0002 */
[----:B------:R-:W-:Y:S02]  /*10c0*/  LOP3.LUT R6, R0, 0x38, R20, 0xf8, !PT ;  /* 0x0000003800067812 */ /* 0x000fe400078ef814 */
[----:B------:R-:W-:Y:S01]  /*10d0*/  SHF.R.U32.HI R5, RZ, 0x3, R0 ;  /* 0x00000003ff057819 */ /* 0x000fe20000011600 */
[----:B------:R-:W-:Y:S01]  /*10e0*/  IMAD R8, R18, c[0x0][0x1bc], R8 ;  /* 0x00006f0012087a24 */ /* 0x000fe200078e0208 */
[----:B------:R-:W-:-:S02]  /*10f0*/  IADD3 R0, P2, R9, R16, RZ ;  /* 0x0000001009007210 */ /* 0x000fc40007f5e0ff */
[----:B------:R-:W-:Y:S01]  /*1100*/  LOP3.LUT R19, R6, R5, RZ, 0x3c, !PT ;  /* 0x0000000506137212 */ /* 0x000fe200078e3cff */
[----:B------:R-:W-:Y:S01]  /*1110*/  IMAD R5, R23, 0x10, R16 ;  /* 0x0000001017057824 */ /* 0x000fe200078e0210 */
[----:B------:R-:W-:Y:S02]  /*1120*/  LEA.HI.X.SX32 R4, R16, R4, 0x1, P2 ;  /* 0x0000000410047211 */ /* 0x000fe400010f0eff */
[----:B------:R-:W-:Y:S02]  /*1130*/  PLOP3.LUT P2, PT, PT, PT, UP1, 0x80, 0x0 ;  /* 0x000000000000781c */ /* 0x000fe40003f4f018 */
[----:B------:R-:W-:Y:S01]  /*1140*/  IADD3 R9, R5, UR11, RZ ;  /* 0x0000000b05097c10 */ /* 0x000fe2000fffe0ff */
[C---:B------:R-:W-:Y:S01]  /*1150*/  IMAD R6, R4.reuse, c[0x0][0x1e0], RZ ;  /* 0x0000780004067a24 */ /* 0x040fe200078e02ff */
[----:B------:R-:W-:Y:S01]  /*1160*/  IADD3 R3, R3, R8, RZ ;  /* 0x0000000803037210 */ /* 0x000fe20007ffe0ff */
[----:B------:R-:W-:Y:S01]  /*1170*/  IMAD R4, R4, c[0x0][0x208], RZ ;  /* 0x0000820004047a24 */ /* 0x000fe200078e02ff */
[----:B------:R-:W-:Y:S01]  /*1180*/  SEL R8, R35, RZ, !P1 ;  /* 0x000000ff23087207 */ /* 0x000fe20004800000 */
[----:B------:R-:W-:-:S04]  /*1190*/  @P3 IMAD.HI.U32 R11, R9, c[0x0][0x2c8], RZ ;  /* 0x0000b200090b3a27 */ /* 0x000fc800078e00ff */
[C---:B------:R-:W-:Y:S02]  /*11a0*/  IMAD R12, R0.reuse, c[0x0][0x1e4], R6 ;  /* 0x00007900000c7a24 */ /* 0x040fe400078e0206 */
[C---:B------:R-:W-:Y:S02]  /*11b0*/  IMAD R13, R0.reuse, c[0x0][0x20c], R4 ;  /* 0x00008300000d7a24 */ /* 0x040fe400078e0204 */
[----:B------:R-:W-:-:S04]  /*11c0*/  IMAD.WIDE.U32 R6, R0, c[0x0][0x1e0], R20 ;  /* 0x0000780000067a25 */ /* 0x000fc800078e0014 */
[----:B------:R-:W-:-:S04]  /*11d0*/  IMAD.WIDE.U32 R4, R0, c[0x0][0x208], R20 ;  /* 0x0000820000047a25 */ /* 0x000fc800078e0014 */
[----:B------:R-:W-:Y:S01]  /*11e0*/  IMAD.MOV.U32 R0, RZ, RZ, R9 ;  /* 0x000000ffff007224 */ /* 0x000fe200078e0009 */
[----:B------:R-:W-:Y:S01]  /*11f0*/  @P2 SHF.R.U32.HI R0, RZ, c[0x0][0x2cc], R11 ;  /* 0x0000b300ff002a19 */ /* 0x000fe2000001160b */
[C---:B------:R-:W-:Y:S01]  /*1200*/  IMAD R11, R8.reuse, c[0x0][0x1c4], R10 ;  /* 0x00007100080b7a24 */ /* 0x040fe200078e020a */
[----:B------:R-:W-:Y:S01]  /*1210*/  IADD3 R5, R5, R13, RZ ;  /* 0x0000000d05057210 */ /* 0x000fe20007ffe0ff */
[----:B------:R-:W-:Y:S01]  /*1220*/  IMAD.WIDE.U32 R2, R8, c[0x0][0x1c0], R2 ;  /* 0x0000700008027a25 */ /* 0x000fe200078e0002 */
[----:B------:R-:W-:-:S03]  /*1230*/  SHF.R.S32.HI R8, RZ, 0x1f, R0 ;  /* 0x0000001fff087819 */ /* 0x000fc60000011400 */
[----:B------:R-:W-:Y:S02]  /*1240*/  IMAD.MOV R10, RZ, RZ, -R0 ;  /* 0x000000ffff0a7224 */ /* 0x000fe400078e0a00 */
[----:B------:R-:W-:Y:S02]  /*1250*/  IMAD.IADD R3, R3, 0x1, R11 ;  /* 0x0000000103037824 */ /* 0x000fe400078e020b */
[----:B------:R-:W-:Y:S01]  /*1260*/  IMAD R10, R10, c[0x0][0x2c4], R9 ;  /* 0x0000b1000a0a7a24 */ /* 0x000fe200078e0209 */
[----:B------:R-:W-:Y:S01]  /*1270*/  LOP3.LUT R9, R25, 0xfffffff0, RZ, 0xc0, !PT ;  /* 0xfffffff019097812 */ /* 0x000fe200078ec0ff */
[----:B------:R-:W-:Y:S02]  /*1280*/  IMAD R8, R8, c[0x0][0x1b0], RZ ;  /* 0x00006c0008087a24 */ /* 0x000fe400078e02ff */
[----:B------:R-:W-:Y:S01]  /*1290*/  IMAD.WIDE.U32 R2, R0, c[0x0][0x1b0], R2 ;  /* 0x00006c0000027a25 */ /* 0x000fe200078e0002 */
[----:B------:R-:W-:-:S03]  /*12a0*/  SHF.R.S32.HI R11, RZ, 0x1f, R10 ;  /* 0x0000001fff0b7819 */ /* 0x000fc6000001140a */
[----:B------:R-:W-:Y:S01]  /*12b0*/  IMAD R8, R0, c[0x0][0x1b4], R8 ;  /* 0x00006d0000087a24 */ /* 0x000fe200078e0208 */
[----:B------:R-:W-:Y:S01]  /*12c0*/  IADD3 R0, -R9, R209, RZ ;  /* 0x000000d109007210 */ /* 0x000fe20007ffe1ff */
[----:B------:R-:W-:Y:S02]  /*12d0*/  IMAD.IADD R7, R7, 0x1, R12 ;  /* 0x0000000107077824 */ /* 0x000fe400078e020c */
[C---:B------:R-:W-:Y:S02]  /*12e0*/  IMAD R12, R14.reuse, c[0x0][0x1e8], RZ ;  /* 0x00007a000e0c7a24 */ /* 0x040fe400078e02ff */
[----:B------:R-:W-:Y:S01]  /*12f0*/  IMAD R13, R14, c[0x0][0x210], RZ ;  /* 0x000084000e0d7a24 */ /* 0x000fe200078e02ff */
[----:B------:R-:W-:Y:S01]  /*1300*/  SHF.R.S32.HI R14, RZ, 0x1f, R0 ;  /* 0x0000001fff0e7819 */ /* 0x000fe20000011400 */
[----:B------:R-:W-:Y:S02]  /*1310*/  IMAD.IADD R3, R3, 0x1, R8 ;  /* 0x0000000103037824 */ /* 0x000fe400078e0208 */
[----:B------:R-:W-:Y:S01]  /*1320*/  IMAD.WIDE.U32 R8, R18, c[0x0][0x1e8], R6 ;  /* 0x00007a0012087a25 */ /* 0x000fe200078e0006 */
[----:B------:R-:W-:-:S03]  /*1330*/  LEA.HI R24, R14, R0, RZ, 0x3 ;  /* 0x000000000e187211 */ /* 0x000fc600078f18ff */
[----:B------:R-:W-:-:S04]  /*1340*/  IMAD.WIDE.U32 R6, R18, c[0x0][0x210], R4 ;  /* 0x0000840012067a25 */ /* 0x000fc800078e0004 */
[----:B------:R-:W-:Y:S01]  /*1350*/  IMAD.WIDE.U32 R4, R10, c[0x0][0x1a8], R2 ;  /* 0x00006a000a047a25 */ /* 0x000fe200078e0002 */
[----:B------:R-:W-:-:S03]  /*1360*/  LOP3.LUT R2, R24, 0xfffffff8, RZ, 0xc0, !PT ;  /* 0xfffffff818027812 */ /* 0x000fc600078ec0ff */
[C---:B------:R-:W-:Y:S02]  /*1370*/  IMAD R12, R18.reuse, c[0x0][0x1ec], R12 ;  /* 0x00007b00120c7a24 */ /* 0x040fe400078e020c */
[----:B------:R-:W-:Y:S01]  /*1380*/  IMAD R13, R18, c[0x0][0x214], R13 ;  /* 0x00008500120d7a24 */ /* 0x000fe200078e020d */
[----:B------:R-:W-:Y:S01]  /*1390*/  IADD3 R18, R0, -R2, RZ ;  /* 0x8000000200127210 */ /* 0x000fe20007ffe0ff */
[----:B------:R-:W-:Y:S01]  /*13a0*/  IMAD.IADD R9, R9, 0x1, R12 ;  /* 0x0000000109097824 */ /* 0x000fe200078e020c */
[----:B------:R-:W-:Y:S01]  /*13b0*/  LEA R12, P1, R4, c[0x0][0x160], 0x1 ;  /* 0x00005800040c7a11 */ /* 0x000fe200078208ff */
[----:B------:R-:W-:Y:S01]  /*13c0*/  IMAD R11, R11, c[0x0][0x1a8], RZ ;  /* 0x00006a000b0b7a24 */ /* 0x000fe200078e02ff */
[----:B------:R-:W-:-:S03]  /*13d0*/  IADD3 R7, R7, R13, RZ ;  /* 0x0000000d07077210 */ /* 0x000fc60007ffe0ff */
[----:B------:R-:W-:Y:S01]  /*13e0*/  IMAD R11, R10, c[0x0][0x1ac], R11 ;  /* 0x00006b000a0b7a24 */ /* 0x000fe200078e020b */
[----:B------:R-:W-:Y:S01]  /*13f0*/  IADD3 R10, R16, UR11, RZ ;  /* 0x0000000b100a7c10 */ /* 0x000fe2000fffe0ff */
[----:B------:R1:W3:Y:S02]  /*1400*/  SHFL.IDX PT, R14, R12, RZ, 0x181f ;  /* 0x00181fff0c0e7589 */ /* 0x0002e400000e0000 */
[----:B------:R-:W-:Y:S01]  /*1410*/  IMAD.IADD R11, R5, 0x1, R11 ;  /* 0x00000001050b7824 */ /* 0x000fe200078e020b */
[----:B------:R-:W-:Y:S02]  /*1420*/  ISETP.GE.AND P3, PT, R10, UR8, PT ;  /* 0x000000080a007c0c */ /* 0x000fe4000bf66270 */
[----:B------:R-:W-:Y:S02]  /*1430*/  LEA.HI R5, R207, R209, RZ, 0x6 ;  /* 0x000000d1cf057211 */ /* 0x000fe400078f30ff */
[----:B------:R-:W-:Y:S02]  /*1440*/  LEA.HI.X R11, R4, c[0x0][0x164], R11, 0x1, P1 ;  /* 0x00005900040b7a11 */ /* 0x000fe400008f0c0b */
[----:B------:R-:W-:-:S02]  /*1450*/  MOV R4, 0x10 ;  /* 0x0000001000047802 */ /* 0x000fc40000000f00 */
[----:B------:R-:W-:-:S04]  /*1460*/  SHF.L.U32 R5, R5, 0x3, RZ ;  /* 0x0000000305057819 */ /* 0x000fc800000006ff */
[----:B------:R-:W-:Y:S02]  /*1470*/  LOP3.LUT R5, R19, 0xfffffe00, R5, 0xf8, !PT ;  /* 0xfffffe0013057812 */ /* 0x000fe400078ef805 */
[--C-:B--2---:R-:W-:Y:S01]  /*1480*/  @P4 SHF.R.S32.HI R3, RZ, 0x1f, R17.reuse ;  /* 0x0000001fff034819 */ /* 0x104fe20000011411 */
[----:B------:R-:W-:Y:S01]  /*1490*/  @P4 IMAD.MOV.U32 R2, RZ, RZ, R17 ;  /* 0x000000ffff024224 */ /* 0x000fe200078e0011 */
[----:B------:R-:W-:Y:S01]  /*14a0*/  @!P4 MOV R2, R35 ;  /* 0x000000230002c202 */ /* 0x000fe20000000f00 */
[----:B------:R-:W-:Y:S02]  /*14b0*/  @!P4 IMAD.MOV.U32 R3, RZ, RZ, R15 ;  /* 0x000000ffff03c224 */ /* 0x000fe400078e000f */
[----:B------:R-:W-:Y:S01]  /*14c0*/  IMAD.MOV.U32 R17, RZ, RZ, 0x20 ;  /* 0x00000020ff117424 */ /* 0x000fe200078e00ff */
[----:B------:R-:W-:Y:S01]  /*14d0*/  SEL R0, R2, RZ, !P0 ;  /* 0x000000ff02007207 */ /* 0x000fe20004000000 */
[----:B------:R1:W2:Y:S01]  /*14e0*/  SHFL.IDX PT, R15, R11, RZ, 0x181f ;  /* 0x00181fff0b0f7589 */ /* 0x0002a200000e0000 */
[----:B------:R-:W-:-:S02]  /*14f0*/  SEL R2, R3, RZ, !P0 ;  /* 0x000000ff03027207 */ /* 0x000fc40004000000 */
[----:B------:R-:W-:Y:S01]  /*1500*/  ISETP.GE.AND P0, PT, R20, c[0x0][0x198], PT ;  /* 0x0000660014007a0c */ /* 0x000fe20003f06270 */
[----:B------:R-:W-:-:S03]  /*1510*/  IMAD.WIDE.U32 R62, R0, c[0x0][0x218], R6 ;  /* 0x00008600003e7a25 */ /* 0x000fc600078e0006 */
[----:B------:R-:W-:Y:S01]  /*1520*/  R2P PR, R18, 0x6 ;  /* 0x0000000612007804 */ /* 0x000fe20000000000 */
[C---:B------:R-:W-:Y:S02]  /*1530*/  IMAD R3, R2.reuse, c[0x0][0x1f0], RZ ;  /* 0x00007c0002037a24 */ /* 0x040fe400078e02ff */
[----:B------:R-:W-:Y:S02]  /*1540*/  IMAD R2, R2, c[0x0][0x218], RZ ;  /* 0x0000860002027a24 */ /* 0x000fe400078e02ff */
[C---:B------:R-:W-:Y:S02]  /*1550*/  IMAD R13, R0.reuse, c[0x0][0x1f4], R3 ;  /* 0x00007d00000d7a24 */ /* 0x040fe400078e0203 */
[----:B------:R-:W-:Y:S01]  /*1560*/  IMAD R3, R0, c[0x0][0x21c], R2 ;  /* 0x0000870000037a24 */ /* 0x000fe200078e0202 */
[----:B------:R-:W-:Y:S01]  /*1570*/  SEL R2, R4, 0xfffffff0, !P1 ;  /* 0xfffffff004027807 */ /* 0x000fe20004800000 */
[----:B------:R-:W-:Y:S01]  /*1580*/  IMAD.WIDE.U32 R28, R0, c[0x0][0x1f0], R8 ;  /* 0x00007c00001c7a25 */ /* 0x000fe200078e0008 */
[----:B------:R-:W-:-:S02]  /*1590*/  SEL R4, R17, 0xffffffe0, !P2 ;  /* 0xffffffe011047807 */ /* 0x000fc40005000000 */
[----:B------:R-:W-:Y:S01]  /*15a0*/  IADD3 R27, R63, R3, RZ ;  /* 0x000000033f1b7210 */ /* 0x000fe20007ffe0ff */
[----:B------:R-:W-:Y:S01]  /*15b0*/  IMAD.IADD R31, R29, 0x1, R13 ;  /* 0x000000011d1f7824 */ /* 0x000fe200078e020d */
[----:B------:R1:W-:Y:S04]  /*15c0*/  STL.64 [R1+0x30], R28 ;  /* 0x0000301c01007387 */ /* 0x0003e80000100a00 */
[----:B------:R1:W-:Y:S04]  /*15d0*/  STL.64 [R1+0x40], R62 ;  /* 0x0000403e01007387 */ /* 0x0003e80000100a00 */
[----:B------:R1:W-:Y:S04]  /*15e0*/  STL [R1+0x3c], R27 ;  /* 0x00003c1b01007387 */ /* 0x0003e80000100800 */
[----:B------:R1:W-:Y:S01]  /*15f0*/  STL [R1+0x2c], R31 ;  /* 0x00002c1f01007387 */ /* 0x0003e20000100800 */
[----:B------:R-:W-:Y:S05]  /*1600*/  @P3 BRA `(.L_x_228) ;  /* 0x0000005000003947 */ /* 0x000fea0003800000 */
[----:B--23--:R-:W-:Y:S01]  /*1610*/  LEA R6, P1, R20, R14, 0x1 ;  /* 0x0000000e14067211 */ /* 0x00cfe200078208ff */
[----:B------:R-:W-:-:S03]  /*1620*/  IMAD.SHL.U32 R0, R5, 0x2, RZ ;  /* 0x0000000205007824 */ /* 0x000fc600078e00ff */
[----:B------:R-:W-:-:S05]  /*1630*/  LEA.HI.X R7, R20, R15, R21, 0x1, P1 ;  /* 0x0000000f14077211 */ /* 0x000fca00008f0c15 */
[----:B------:R-:W-:Y:S01]  /*1640*/  @!PT LDS RZ, [RZ] ;  /* 0x00000000fffff984 */ /* 0x000fe20000000800 */
[----:B------:R2:W-:Y:S04]  /*1650*/  LDGSTS.E.BYPASS.LTC128B.128 [R0+0x6100], [R6.64], !P0 ;  /* 0x0610000006007fae */ /* 0x0005e8000c101d68 */
.L_x_228:
[----:B--23--:R-:W-:Y:S05]  /*1660*/  BSYNC B0 ;  /* 0x0000000000007941 */ /* 0x00cfea0003800000 */
.L_x_227:
[----:B------:R-:W-:Y:S01]  /*1670*/  IADD3 R0, R10, 0x10, RZ ;  /* 0x000000100a007810 */ /* 0x000fe20007ffe0ff */
[----:B------:R2:W3:Y:S01]  /*1680*/  SHFL.IDX PT, R3, R11, 0x1, 0x181f ;  /* 0x00381f000b037f89 */ /* 0x0004e200000e0000 */
[----:B------:R-:W-:Y:S02]  /*1690*/  BSSY B0, `(.L_x_229) ;  /* 0x0000009000007945 */ /* 0x000fe40003800000 */
[----:B------:R-:W-:Y:S01]  /*16a0*/  ISETP.GE.AND P1, PT, R0, UR8, PT ;  /* 0x0000000800007c0c */ /* 0x000fe2000bf26270 */
[----:B------:R2:W4:-:S12]  /*16b0*/  SHFL.IDX PT, R6, R12, 0x1, 0x181f ;  /* 0x00381f000c067f89 */ /* 0x00051800000e0000 */
[----:B------:R-:W-:Y:S05]  /*16c0*/  @P1 BRA `(.L_x_230) ;  /* 0x0000005000001947 */ /* 0x000fea0003800000 */
[----:B----4-:R-:W-:Y:S01]  /*16d0*/  LEA R6, P1, R20, R6, 0x1 ;  /* 0x0000000614067211 */ /* 0x010fe200078208ff */
[----:B------:R-:W-:-:S03]  /*16e0*/  IMAD.SHL.U32 R0, R5, 0x2, RZ ;  /* 0x0000000205007824 */ /* 0x000fc600078e00ff */
[----:B---3--:R-:W-:-:S05]  /*16f0*/  LEA.HI.X R7, R20, R3, R21, 0x1, P1 ;  /* 0x0000000314077211 */ /* 0x008fca00008f0c15 */
[----:B------:R-:W-:Y:S01]  /*1700*/  @!PT LDS RZ, [RZ] ;  /* 0x00000000fffff984 */ /* 0x000fe20000000800 */
[----:B------:R3:W-:Y:S04]  /*1710*/  LDGSTS.E.BYPASS.LTC128B.128 [R0+0x6900], [R6.64], !P0 ;  /* 0x0690000006007fae */ /* 0x0007e8000c101d68 */
.L_x_230:
[----:B------:R-:W-:Y:S05]  /*1720*/  BSYNC B0 ;  /* 0x0000000000007941 */ /* 0x000fea0003800000 */
.L_x_229:
[----:B---3--:R-:W-:Y:S01]  /*1730*/  IADD3 R0, R10, 0x20, RZ ;  /* 0x000000200a007810 */ /* 0x008fe20007ffe0ff */
[----:B------:R3:W1:Y:S01]  /*1740*/  SHFL.IDX PT, R3, R11, 0x2, 0x181f ;  /* 0x00581f000b037f89 */ /* 0x00066200000e0000 */
[----:B------:R-:W-:Y:S02]  /*1750*/  BSSY B0, `(.L_x_231) ;  /* 0x0000009000007945 */ /* 0x000fe40003800000 */
[----:B------:R-:W-:Y:S01]  /*1760*/  ISETP.GE.AND P1, PT, R0, UR8, PT ;  /* 0x0000000800007c0c */ /* 0x000fe2000bf26270 */
[----:B----4-:R3:W4:-:S12]  /*1770*/  SHFL.IDX PT, R6, R12, 0x2, 0x181f ;  /* 0x00581f000c067f89 */ /* 0x01071800000e0000 */
[----:B------:R-:W-:Y:S05]  /*1780*/  @P1 BRA `(.L_x_232) ;  /* 0x0000005000001947 */ /* 0x000fea0003800000 */
[----:B----4-:R-:W-:Y:S01]  /*1790*/  LEA R6, P1, R20, R6, 0x1 ;  /* 0x0000000614067211 */ /* 0x010fe200078208ff */
[----:B------:R-:W-:-:S03]  /*17a0*/  IMAD.SHL.U32 R0, R5, 0x2, RZ ;  /* 0x0000000205007824 */ /* 0x000fc600078e00ff */
[----:B-1----:R-:W-:-:S05]  /*17b0*/  LEA.HI.X R7, R20, R3, R21, 0x1, P1 ;  /* 0x0000000314077211 */ /* 0x002fca00008f0c15 */
[----:B------:R-:W-:Y:S01]  /*17c0*/  @!PT LDS RZ, [RZ] ;  /* 0x00000000fffff984 */ /* 0x000fe20000000800 */
[----:B------:R1:W-:Y:S04]  /*17d0*/  LDGSTS.E.BYPASS.LTC128B.128 [R0+0x7100], [R6.64], !P0 ;  /* 0x0710000006007fae */ /* 0x0003e8000c101d68 */
.L_x_232:
[----:B------:R-:W-:Y:S05]  /*17e0*/  BSYNC B0 ;  /* 0x0000000000007941 */ /* 0x000fea0003800000 */
.L_x_231:
[----:B-1----:R-:W-:Y:S01]  /*17f0*/  IADD3 R0, R10, 0x30, RZ ;  /* 0x000000300a007810 */ /* 0x002fe20007ffe0ff */
[----:B------:R1:W2:Y:S01]  /*1800*/  SHFL.IDX PT, R3, R11, 0x3, 0x181f ;  /* 0x00781f000b037f89 */ /* 0x0002a200000e0000 */
[----:B------:R-:W-:Y:S02]  /*1810*/  BSSY B0, `(.L_x_233) ;  /* 0x0000009000007945 */ /* 0x000fe40003800000 */
[----:B------:R-:W-:Y:S01]  /*1820*/  ISETP.GE.AND P1, PT, R0, UR8, PT ;  /* 0x0000000800007c0c */ /* 0x000fe2000bf26270 */
[----:B----4-:R1:W4:-:S12]  /*1830*/  SHFL.IDX PT, R6, R12, 0x3, 0x181f ;  /* 0x00781f000c067f89 */ /* 0x01031800000e0000 */
[----:B------:R-:W-:Y:S05]  /*1840*/  @P1 BRA `(.L_x_234) ;  /* 0x0000005000001947 */ /* 0x000fea0003800000 */
[----:B----4-:R-:W-:Y:S01]  /*1850*/  LEA R6, P1, R20, R6, 0x1 ;  /* 0x0000000614067211 */ /* 0x010fe200078208ff */
[----:B------:R-:W-:-:S03]  /*1860*/  IMAD.SHL.U32 R0, R5, 0x2, RZ ;  /* 0x0000000205007824 */ /* 0x000fc600078e00ff */
[----:B--2---:R-:W-:-:S05]  /*1870*/  LEA.HI.X R7, R20, R3, R21, 0x1, P1 ;  /* 0x0000000314077211 */ /* 0x004fca00008f0c15 */
[----:B------:R-:W-:Y:S01]  /*1880*/  @!PT LDS RZ, [RZ] ;  /* 0x00000000fffff984 */ /* 0x000fe20000000800 */
[----:B------:R2:W-:Y:S04]  /*1890*/  LDGSTS.E.BYPASS.LTC128B.128 [R0+0x7900], [R6.64], !P0 ;  /* 0x0790000006007fae */ /* 0x0005e8000c101d68 */
.L_x_234:
[----:B------:R-:W-:Y:S05]  /*18a0*/  BSYNC B0 ;  /* 0x0000000000007941 */ /* 0x000fea0003800000 */
.L_x_233:
[----:B--2---:R-:W-:Y:S01]  /*18b0*/  IADD3 R0, R10, 0x40, RZ ;  /* 0x000000400a007810 */ /* 0x004fe20007ffe0ff */
        /* <DEDUP_REMOVED lines=10> */
.L_x_236:
[----:B------:R-:W-:Y:S05]  /*1960*/  BSYNC B0 ;  /* 0x0000000000007941 */ /* 0x000fea0003800000 */
.L_x_235:
        /* <DEDUP_REMOVED lines=11> */
.L_x_238:
[----:B------:R-:W-:Y:S05]  /*1a20*/  BSYNC B0 ;  /* 0x0000000000007941 */ /* 0x000fea0003800000 */
.L_x_237:
        /* <DEDUP_REMOVED lines=11> */
.L_x_240:
[----:B------:R-:W-:Y:S05]  /*1ae0*/  BSYNC B0 ;  /* 0x0000000000007941 */ /* 0x000fea0003800000 */
.L_x_239:
[----:B------:R5:W2:Y:S01]  /*1af0*/  SHFL.IDX PT, R8, R12, 0x7, 0x181f ;  /* 0x00f81f000c087f89 */ /* 0x000aa200000e0000 */
[----:B-1----:R-:W-:Y:S01]  /*1b00*/  IADD3 R0, R10, 0x70, RZ ;  /* 0x000000700a007810 */ /* 0x002fe20007ffe0ff */
[----:B------:R-:W-:Y:S01]  /*1b10*/  UMOV UR10, 0x60 ;  /* 0x00000060000a7882 */ /* 0x000fe20000000000 */
[----:B------:R-:W-:Y:S01]  /*1b20*/  IMAD.SHL.U32 R227, R5, 0x2, RZ ;  /* 0x0000000205e37824 */ /* 0x000fe200078e00ff */
[----:B------:R-:W1:Y:S01]  /*1b30*/  SHFL.IDX PT, R3, R11, 0x7, 0x181f ;  /* 0x00f81f000b037f89 */ /* 0x000e6200000e0000 */
[----:B------:R-:W-:Y:S01]  /*1b40*/  ISETP.GE.AND P3, PT, R0, UR8, PT ;  /* 0x0000000800007c0c */ /* 0x000fe2000bf66270 */
[----:B------:R-:W-:Y:S01]  /*1b50*/  UIMAD UR32, UR6, -0x60, UR10 ;  /* 0xffffffa0062078a4 */ /* 0x000fe2000f8e020a */
[----:B------:R-:W-:Y:S01]  /*1b60*/  IMAD.MOV.U32 R228, RZ, RZ, R30 ;  /* 0x000000ffffe47224 */ /* 0x000fe200078e001e */
[----:B------:R-:W-:Y:S01]  /*1b70*/  ULDC.64 UR8, c[0x0][0x1e0] ;  /* 0x0000780000087ab9 */ /* 0x000fe20000000a00 */
[----:B------:R-:W-:Y:S01]  /*1b80*/  IMAD.MOV.U32 R229, RZ, RZ, R31 ;  /* 0x000000ffffe57224 */ /* 0x000fe200078e001f */
[----:B------:R-:W-:Y:S01]  /*1b90*/  UIMAD.WIDE.U32 UR18, UR10, UR8, URZ ;  /* 0x000000080a1272a5 */ /* 0x000fe2000f8e003f */
[----:B------:R-:W-:Y:S01]  /*1ba0*/  IMAD.MOV.U32 R210, RZ, RZ, c[0x0][0x1e0] ;  /* 0x00007800ffd27624 */ /* 0x000fe200078e00ff */
[----:B------:R-:W-:Y:S01]  /*1bb0*/  UIMAD UR9, UR10, UR9, URZ ;  /* 0x000000090a0972a4 */ /* 0x000fe2000f8e023f */
[----:B------:R-:W-:Y:S01]  /*1bc0*/  IMAD.U32 R0, RZ, RZ, UR32 ;  /* 0x00000020ff007e24 */ /* 0x000fe2000f8e00ff */
[----:B------:R-:W-:Y:S01]  /*1bd0*/  UIADD3 UR10, UR6, -0x1, URZ ;  /* 0xffffffff060a7890 */ /* 0x000fe2000fffe03f */
[----:B------:R-:W-:Y:S01]  /*1be0*/  IMAD.MOV.U32 R228, RZ, RZ, R28 ;  /* 0x000000ffffe47224 */ /* 0x000fe200078e001c */
[----:B------:R-:W-:Y:S01]  /*1bf0*/  UIADD3 UR16, UR19, UR9, URZ ;  /* 0x0000000913107290 */ /* 0x000fe2000fffe03f */
[----:B------:R-:W-:Y:S01]  /*1c00*/  IMAD.MOV.U32 R211, RZ, RZ, c[0x0][0x1e4] ;  /* 0x00007900ffd37624 */ /* 0x000fe200078e00ff */
[----:B------:R-:W-:Y:S01]  /*1c10*/  IADD3 R22, R0, UR7, -R16 ;  /* 0x0000000700167c10 */ /* 0x000fe2000fffe810 */
[----:B------:R-:W-:Y:S01]  /*1c20*/  USHF.R.S32.HI UR8, URZ, 0x1f, UR10 ;  /* 0x0000001f3f087899 */ /* 0x000fe2000801140a */
[----:B----4-:R-:W-:Y:S01]  /*1c30*/  IMAD.U32 R6, RZ, RZ, UR10 ;  /* 0x0000000aff067e24 */ /* 0x010fe2000f8e00ff */
[----:B------:R-:W-:Y:S01]  /*1c40*/  UIMAD UR9, UR16, UR10, URZ ;  /* 0x0000000a100972a4 */ /* 0x000fe2000f8e023f */
[----:B------:R-:W-:Y:S01]  /*1c50*/  ISETP.GE.AND P6, PT, R22, 0x21, PT ;  /* 0x000000211600780c */ /* 0x000fe20003fc6270 */
[----:B--23-5:R-:W-:Y:S01]  /*1c60*/  IMAD.WIDE.U32 R12, R210, 0x20, RZ ;  /* 0x00000020d20c7825 */ /* 0x02cfe200078e00ff */
[----:B------:R-:W-:Y:S01]  /*1c70*/  @!P3 LEA R8, P1, R20, R8, 0x1 ;  /* 0x000000081408b211 */ /* 0x000fe200078208ff */
[----:B------:R-:W-:Y:S01]  /*1c80*/  UIMAD UR9, UR8, UR18, UR9 ;  /* 0x00000012080972a4 */ /* 0x000fe2000f8e0209 */
[----:B------:R-:W-:Y:S01]  /*1c90*/  ISETP.GE.AND P2, PT, R22, 0x1, PT ;  /* 0x000000011600780c */ /* 0x000fe20003f46270 */
[----:B------:R-:W-:Y:S01]  /*1ca0*/  IMAD.WIDE.U32 R6, R6, UR18, R228 ;  /* 0x0000001206067c25 */ /* 0x000fe2000f8e00e4 */
[----:B-1----:R-:W-:Y:S01]  /*1cb0*/  @!P3 LEA.HI.X R9, R20, R3, R21, 0x1, P1 ;  /* 0x000000031409b211 */ /* 0x002fe200008f0c15 */
[----:B------:R-:W-:Y:S01]  /*1cc0*/  ULDC.64 UR14, c[0x0][0x208] ;  /* 0x00008200000e7ab9 */ /* 0x000fe20000000a00 */
[----:B------:R-:W-:Y:S01]  /*1cd0*/  ISETP.GE.AND P1, PT, R22, 0x11, PT ;  /* 0x000000111600780c */ /* 0x000fe20003f26270 */
[----:B------:R-:W-:Y:S01]  /*1ce0*/  IMAD.MOV.U32 R60, RZ, RZ, R26 ;  /* 0x000000ffff3c7224 */ /* 0x000fe200078e001a */
[----:B------:R-:W-:Y:S01]  /*1cf0*/  IADD3 R7, R7, UR9, RZ ;  /* 0x0000000907077c10 */ /* 0x000fe2000fffe0ff */
[----:B------:R-:W-:Y:S01]  /*1d00*/  @!PT LDS RZ, [RZ] ;  /* 0x00000000fffff984 */ /* 0x000fe20000000800 */
[----:B------:R1:W-:Y:S01]  /*1d10*/  @!P3 LDGSTS.E.BYPASS.LTC128B.128 [R227+0x9900], [R8.64], !P0 ;  /* 0x0990000008e3bfae */ /* 0x0003e2000c101d68 */
[----:B------:R-:W-:Y:S01]  /*1d20*/  ISETP.GE.AND P3, PT, R20, c[0x0][0x1d4], PT ;  /* 0x0000750014007a0c */ /* 0x000fe20003f66270 */
[----:B------:R-:W-:Y:S01]  /*1d30*/  IMAD.MOV.U32 R61, RZ, RZ, R27 ;  /* 0x000000ffff3d7224 */ /* 0x000fe200078e001b */
[----:B------:R-:W-:Y:S01]  /*1d40*/  @P6 IADD3 R3, P4, R6, R12, RZ ;  /* 0x0000000c06036210 */ /* 0x000fe20007f9e0ff */
[----:B------:R-:W0:Y:S01]  /*1d50*/  LDGDEPBAR ;  /* 0x00000000000079af */ /* 0x000e220000000000 */
[----:B------:R-:W-:Y:S01]  /*1d60*/  SHF.R.S32.HI R17, RZ, 0x4, R25 ;  /* 0x00000004ff117819 */ /* 0x000fe20000011419 */
[----:B------:R-:W-:Y:S01]  /*1d70*/  UIMAD UR13, UR8, UR14, URZ ;  /* 0x0000000e080d72a4 */ /* 0x000fe2000f8e023f */
[----:B------:R-:W-:Y:S01]  /*1d80*/  LEA.HI R206, R207, R209, RZ, 0x5 ;  /* 0x000000d1cfce7211 */ /* 0x000fe200078f28ff */
[----:B------:R-:W-:Y:S01]  /*1d90*/  UIMAD.WIDE.U32 UR8, UR10, UR14, URZ ;  /* 0x0000000e0a0872a5 */ /* 0x000fe2000f8e003f */
[----:B------:R-:W-:Y:S01]  /*1da0*/  IMAD.MOV.U32 R60, RZ, RZ, R62 ;  /* 0x000000ffff3c7224 */ /* 0x000fe200078e003e */
[----:B------:R-:W-:Y:S01]  /*1db0*/  BAR.SYNC.DEFER_BLOCKING 0x0 ;  /* 0x0000000000007b1d */ /* 0x000fe20000010000 */
[C---:B------:R-:W-:Y:S01]  /*1dc0*/  @P1 LEA R0, P0, R210.reuse, R6, 0x4 ;  /* 0x00000006d2001211 */ /* 0x040fe200078020ff */
[----:B------:R-:W-:Y:S01]  /*1dd0*/  UIMAD UR13, UR10, UR15, UR13 ;  /* 0x0000000f0a0d72a4 */ /* 0x000fe2000f8e020d */
[----:B------:R-:W-:Y:S01]  /*1de0*/  SHF.R.S32.HI R205, RZ, 0x5, R206 ;  /* 0x00000005ffcd7819 */ /* 0x000fe200000114ce */
[----:B------:R-:W-:Y:S01]  /*1df0*/  UISETP.GT.AND UP2, UPT, UR10, UR4, UPT ;  /* 0x000000040a00728c */ /* 0x000fe2000bf44270 */
[----:B------:R-:W-:Y:S01]  /*1e00*/  @P1 LEA.HI.X R5, R210, R7, R211, 0x4, P0 ;  /* 0x00000007d2051211 */ /* 0x000fe200000f24d3 */
[----:B------:R-:W-:Y:S01]  /*1e10*/  UIADD3 UR13, UR9, UR13, URZ ;  /* 0x0000000d090d7290 */ /* 0x000fe2000fffe03f */
[C---:B------:R-:W-:Y:S01]  /*1e20*/  @P1 LEA R10, P0, R0.reuse, c[0x0][0x1c8], 0x1 ;  /* 0x00007200000a1a11 */ /* 0x040fe200078008ff */
[----:B------:R-:W-:Y:S02]  /*1e30*/  STL.64 [R1+0x28], R228 ;  /* 0x000028e401007387 */ /* 0x000fe40000100a00 */
[----:B------:R-:W-:Y:S01]  /*1e40*/  UIMAD UR13, UR13, 0x60, URZ ;  /* 0x000000600d0d78a4 */ /* 0x000fe2000f8e023f */
[----:B------:R-:W-:Y:S01]  /*1e50*/  @P1 LEA.HI.X R11, R0, c[0x0][0x1cc], R5, 0x1, P0 ;  /* 0x00007300000b1a11 */ /* 0x000fe200000f0c05 */
[----:B------:R-:W-:Y:S01]  /*1e60*/  STL.64 [R1+0x38], R60 ;  /* 0x0000383c01007387 */ /* 0x000fe20000100a00 */
[----:B------:R-:W-:-:S02]  /*1e70*/  @P6 LEA R14, P0, R3, c[0x0][0x1c8], 0x1 ;  /* 0x00007200030e6a11 */ /* 0x000fc400078008ff */
[----:B------:R-:W-:Y:S01]  /*1e80*/  LEA.HI R5, R25, R17, RZ, 0x1 ;  /* 0x0000001119057211 */ /* 0x000fe200078f08ff */
[----:B-1----:R-:W-:Y:S01]  /*1e90*/  IMAD.SHL.U32 R9, R211, 0x20, RZ ;  /* 0x00000020d3097824 */ /* 0x002fe200078e00ff */
[C---:B------:R-:W-:Y:S02]  /*1ea0*/  @P2 LEA R8, P5, R6.reuse, c[0x0][0x1c8], 0x1 ;  /* 0x0000720006082a11 */ /* 0x040fe400078a08ff */
[----:B------:R-:W-:Y:S02]  /*1eb0*/  LOP3.LUT R5, R5, 0xfffffffe, RZ, 0xc0, !PT ;  /* 0xfffffffe05057812 */ /* 0x000fe400078ec0ff */
[----:B------:R-:W-:Y:S02]  /*1ec0*/  @P6 IADD3.X R12, R7, R13, R9, P4, !PT ;  /* 0x0000000d070c6210 */ /* 0x000fe400027fe409 */
[----:B------:R-:W-:Y:S02]  /*1ed0*/  @P2 LEA.HI.X R9, R6, c[0x0][0x1cc], R7, 0x1, P5 ;  /* 0x0000730006092a11 */ /* 0x000fe400028f0c07 */
[----:B------:R-:W-:-:S02]  /*1ee0*/  ISETP.GE.AND P5, PT, R22, 0x31, PT ;  /* 0x000000311600780c */ /* 0x000fc40003fa6270 */
[C---:B------:R-:W-:Y:S01]  /*1ef0*/  ISETP.GE.AND P4, PT, R22.reuse, 0x41, PT ;  /* 0x000000411600780c */ /* 0x040fe20003f86270 */
[----:B------:R-:W-:Y:S01]  /*1f00*/  @!PT LDS RZ, [RZ] ;  /* 0x00000000fffff984 */ /* 0x000fe20000000800 */
[----:B------:R-:W-:Y:S01]  /*1f10*/  @!PT LDS RZ, [RZ] ;  /* 0x00000000fffff984 */ /* 0x000fe20000000800 */
[----:B------:R-:W-:Y:S01]  /*1f20*/  @!PT LDS RZ, [RZ] ;  /* 0x00000000fffff984 */ /* 0x000fe20000000800 */
[----:B------:R1:W-:Y:S01]  /*1f30*/  @P2 LDGSTS.E.BYPASS.LTC128B.128 [R227+0x3100], [R8.64], !P3 ;  /* 0x0310000008e32fae */ /* 0x0003e2000d901d68 */
[----:B------:R-:W-:Y:S02]  /*1f40*/  ISETP.GE.AND P2, PT, R22, 0x51, PT ;  /* 0x000000511600780c */ /* 0x000fe40003f46270 */
[----:B------:R-:W-:Y:S01]  /*1f50*/  @P6 LEA.HI.X R15, R3, c[0x0][0x1cc], R12, 0x1, P0 ;  /* 0x00007300030f6a11 */ /* 0x000fe200000f0c0c */
[----:B------:R2:W-:Y:S04]  /*1f60*/  @P1 LDGSTS.E.BYPASS.LTC128B.128 [R227+0x3900], [R10.64], !P3 ;  /* 0x039000000ae31fae */ /* 0x0005e8000d901d68 */
[----:B------:R3:W-:Y:S02]  /*1f70*/  @P6 LDGSTS.E.BYPASS.LTC128B.128 [R227+0x4100], [R14.64], !P3 ;  /* 0x041000000ee36fae */ /* 0x0007e4000d901d68 */
[----:B------:R-:W-:-:S02]  /*1f80*/  @P5 IMAD R0, R211, 0x30, RZ ;  /* 0x00000030d3005824 */ /* 0x000fc400078e02ff */
[C---:B------:R-:W-:Y:S01]  /*1f90*/  @P4 LEA R3, P0, R210.reuse, R6, 0x6 ;  /* 0x00000006d2034211 */ /* 0x040fe200078030ff */
[----:B-1----:R-:W-:-:S04]  /*1fa0*/  @P5 IMAD.WIDE.U32 R8, R210, 0x30, R6 ;  /* 0x00000030d2085825 */ /* 0x002fc800078e0006 */
[----:B--2---:R-:W-:Y:S01]  /*1fb0*/  @P2 IMAD.MOV.U32 R10, RZ, RZ, R6 ;  /* 0x000000ffff0a2224 */ /* 0x004fe200078e0006 */
[----:B------:R-:W-:Y:S01]  /*1fc0*/  @P5 LEA R12, P1, R8, c[0x0][0x1c8], 0x1 ;  /* 0x00007200080c5a11 */ /* 0x000fe200078208ff */
[----:B------:R-:W-:Y:S01]  /*1fd0*/  @P2 IMAD.MOV.U32 R11, RZ, RZ, R7 ;  /* 0x000000ffff0b2224 */ /* 0x000fe200078e0007 */
[C---:B------:R-:W-:Y:S01]  /*1fe0*/  @P4 LEA.HI.X R7, R210.reuse, R7, R211, 0x6, P0 ;  /* 0x00000007d2074211 */ /* 0x040fe200000f34d3 */
[----:B------:R-:W-:Y:S02]  /*1ff0*/  @P5 IMAD.IADD R0, R9, 0x1, R0 ;  /* 0x0000000109005824 */ /* 0x000fe400078e0200 */
[----:B------:R-:W-:Y:S02]  /*2000*/  @P2 IMAD R9, R211, 0x50, RZ ;  /* 0x00000050d3092824 */ /* 0x000fe400078e02ff */
[----:B------:R-:W-:Y:S01]  /*2010*/  @P2 IMAD.WIDE.U32 R10, R210, 0x50, R10 ;  /* 0x00000050d20a2825 */ /* 0x000fe200078e000a */
[----:B------:R-:W-:Y:S02]  /*2020*/  @P5 LEA.HI.X R13, R8, c[0x0][0x1cc], R0, 0x1, P1 ;  /* 0x00007300080d5a11 */ /* 0x000fe400008f0c00 */
[----:B------:R-:W-:Y:S01]  /*2030*/  @P4 LEA R8, P1, R3, c[0x0][0x1c8], 0x1 ;  /* 0x0000720003084a11 */ /* 0x000fe200078208ff */
[----:B------:R-:W-:Y:S01]  /*2040*/  @P2 IMAD.IADD R0, R11, 0x1, R9 ;  /* 0x000000010b002824 */ /* 0x000fe200078e0209 */
[C---:B------:R-:W-:Y:S01]  /*2050*/  @P2 LEA R6, P0, R10.reuse, c[0x0][0x1c8], 0x1 ;  /* 0x000072000a062a11 */ /* 0x040fe200078008ff */
[----:B------:R3:W-:Y:S01]  /*2060*/  @P5 LDGSTS.E.BYPASS.LTC128B.128 [R227+0x4900], [R12.64], !P3 ;  /* 0x049000000ce35fae */ /* 0x0007e2000d901d68 */
[----:B------:R-:W-:Y:S01]  /*2070*/  @P4 LEA.HI.X R9, R3, c[0x0][0x1cc], R7, 0x1, P1 ;  /* 0x0000730003094a11 */ /* 0x000fe200008f0c07 */
[----:B------:R-:W-:Y:S01]  /*2080*/  IMAD.IADD R11, R17, 0x1, -R5 ;  /* 0x00000001110b7824 */ /* 0x000fe200078e0a05 */
[----:B------:R-:W-:Y:S01]  /*2090*/  @P2 LEA.HI.X R7, R10, c[0x0][0x1cc], R0, 0x1, P0 ;  /* 0x000073000a072a11 */ /* 0x000fe200000f0c00 */
[----:B------:R-:W-:Y:S01]  /*20a0*/  IMAD.SHL.U32 R3, R18, 0x40, RZ ;  /* 0x0000004012037824 */ /* 0x000fe200078e00ff */
[C---:B------:R-:W-:Y:S01]  /*20b0*/  LOP3.LUT P0, RZ, R23.reuse, 0x2, RZ, 0xc0, !PT ;  /* 0x0000000217ff7812 */ /* 0x040fe2000780c0ff */
[----:B------:R1:W-:Y:S01]  /*20c0*/  @P4 LDGSTS.E.BYPASS.LTC128B.128 [R227+0x5100], [R8.64], !P3 ;  /* 0x0510000008e34fae */ /* 0x0003e2000d901d68 */
[C---:B------:R-:W-:Y:S01]  /*20d0*/  IMAD.SHL.U32 R0, R23.reuse, 0x40, RZ ;  /* 0x0000004017007824 */ /* 0x040fe200078e00ff */
[----:B------:R-:W-:Y:S01]  /*20e0*/  LOP3.LUT P1, RZ, R23, 0x4, RZ, 0xc0, !PT ;  /* 0x0000000417ff7812 */ /* 0x000fe2000782c0ff */
[----:B------:R-:W-:Y:S01]  /*20f0*/  IMAD.SHL.U32 R5, R24, 0x40, RZ ;  /* 0x0000004018057824 */ /* 0x000fe200078e00ff */
[----:B------:R2:W-:Y:S01]  /*2100*/  @P2 LDGSTS.E.BYPASS.LTC128B.128 [R227+0x5900], [R6.64], !P3 ;  /* 0x0590000006e32fae */ /* 0x0005e2000d901d68 */
[----:B------:R-:W-:-:S02]  /*2110*/  LOP3.LUT R3, R3, 0x1c0, RZ, 0xc0, !PT ;  /* 0x000001c003037812 */ /* 0x000fc400078ec0ff */
[----:B------:R-:W-:Y:S01]  /*2120*/  LOP3.LUT R0, R0, 0x1c0, RZ, 0xc0, !PT ;  /* 0x000001c000007812 */ /* 0x000fe200078ec0ff */
[----:B------:R-:W0:Y:S01]  /*2130*/  LDGDEPBAR ;  /* 0x00000000000079af */ /* 0x000e220000000000 */
[----:B------:R-:W-:Y:S02]  /*2140*/  LOP3.LUT R204, R5, 0xfffffe00, RZ, 0xc0, !PT ;  /* 0xfffffe0005cc7812 */ /* 0x000fe400078ec0ff */
[----:B------:R-:W-:-:S04]  /*2150*/  ISETP.GE.AND P2, PT, R20, c[0x0][0x1d4], PT ;  /* 0x0000750014007a0c */ /* 0x000fc80003f46270 */
[----:B------:R-:W-:Y:S01]  /*2160*/  ISETP.LT.OR P5, PT, R22, 0x1, P2 ;  /* 0x000000011600780c */ /* 0x000fe200017a1670 */
[----:B--2---:R-:W-:Y:S01]  /*2170*/  IMAD.SHL.U32 R7, R16, 0x8, RZ ;  /* 0x0000000810077824 */ /* 0x004fe200078e00ff */
[----:B------:R-:W-:-:S04]  /*2180*/  DEPBAR.LE SB0, 0x1 ;  /* 0x000080400000791a */ /* 0x000fc80000000000 */
[----:B------:R-:W-:-:S04]  /*2190*/  DEPBAR.LE SB0, 0x0 ;  /* 0x000080000000791a */ /* 0x000fc80000000000 */
[----:B------:R-:W-:Y:S01]  /*21a0*/  IMAD.SHL.U32 R6, R11, 0x8, RZ ;  /* 0x000000080b067824 */ /* 0x000fe200078e00ff */
[----:B------:R-:W-:Y:S02]  /*21b0*/  LOP3.LUT R7, R0, 0x8, R7, 0xf8, !PT ;  /* 0x0000000800077812 */ /* 0x000fe400078ef807 */
[----:B------:R-:W-:Y:S02]  /*21c0*/  SHF.R.U32.HI R0, RZ, 0x3, R0 ;  /* 0x00000003ff007819 */ /* 0x000fe40000011600 */
[----:B------:R-:W-:Y:S01]  /*21d0*/  LOP3.LUT R5, R3, 0x8, R6, 0xf8, !PT ;  /* 0x0000000803057812 */ /* 0x000fe200078ef806 */
[----:B------:R-:W-:Y:S01]  /*21e0*/  IMAD.U32 R6, RZ, RZ, UR8 ;  /* 0x00000008ff067e24 */ /* 0x000fe2000f8e00ff */
[----:B------:R-:W-:Y:S01]  /*21f0*/  SHF.R.U32.HI R3, RZ, 0x3, R3 ;  /* 0x00000003ff037819 */ /* 0x000fe20000011603 */
[----:B------:R-:W-:Y:S01]  /*2200*/  UMOV UR8, 0x5 ;  /* 0x0000000500087882 */ /* 0x000fe20000000000 */
[----:B------:R-:W-:Y:S01]  /*2210*/  LOP3.LUT R0, R7, R0, RZ, 0x3c, !PT ;  /* 0x0000000007007212 */ /* 0x000fe200078e3cff */
[----:B------:R-:W-:Y:S01]  /*2220*/  IMAD.U32 R7, RZ, RZ, UR9 ;  /* 0x00000009ff077e24 */ /* 0x000fe2000f8e00ff */
[----:B------:R-:W-:Y:S01]  /*2230*/  LOP3.LUT R5, R5, R3, RZ, 0x3c, !PT ;  /* 0x0000000305057212 */ /* 0x000fe200078e3cff */
[----:B------:R-:W-:Y:S01]  /*2240*/  IMAD R3, R205, 0x400, R204 ;  /* 0x00000400cd037824 */ /* 0x000fe200078e02cc */
[----:B------:R-:W-:Y:S01]  /*2250*/  USHF.L.U32 UR9, UR14, 0x5, URZ ;  /* 0x000000050e097899 */ /* 0x000fe2000800063f */
[----:B------:R-:W-:Y:S01]  /*2260*/  IMAD R0, R11, 0x200, R0 ;  /* 0x000002000b007824 */ /* 0x000fe200078e0200 */
[----:B------:R-:W-:Y:S01]  /*2270*/  USHF.L.U64.HI UR8, UR14, UR8, UR15 ;  /* 0x000000080e087299 */ /* 0x000fe2000801020f */
[----:B------:R-:W-:-:S02]  /*2280*/  IMAD.IADD R3, R5, 0x1, R3 ;  /* 0x0000000105037824 */ /* 0x000fc400078e0203 */
[----:B------:R-:W-:Y:S01]  /*2290*/  IMAD.SHL.U32 R208, R0, 0x2, RZ ;  /* 0x0000000200d07824 */ /* 0x000fe200078e00ff */
[----:B------:R-:W-:Y:S01]  /*22a0*/  BAR.SYNC.DEFER_BLOCKING 0x0 ;  /* 0x0000000000007b1d */ /* 0x000fe20000010000 */
[----:B------:R-:W-:-:S03]  /*22b0*/  IMAD.SHL.U32 R215, R3, 0x2, RZ ;  /* 0x0000000203d77824 */ /* 0x000fc600078e00ff */
[----:B------:R-:W-:Y:S01]  /*22c0*/  IADD3 R0, R208, 0x3100, RZ ;  /* 0x00003100d0007810 */ /* 0x000fe20007ffe0ff */
[--C-:B------:R-:W-:Y:S01]  /*22d0*/  IMAD R218, R2, 0x2, R215.reuse ;  /* 0x0000000202da7824 */ /* 0x100fe200078e02d7 */
[----:B------:R-:W-:Y:S01]  /*22e0*/  IADD3 R219, R208, 0x3120, RZ ;  /* 0x00003120d0db7810 */ /* 0x000fe20007ffe0ff */
[----:B------:R-:W-:Y:S01]  /*22f0*/  IMAD R216, R4, 0x2, R215 ;  /* 0x0000000204d87824 */ /* 0x000fe200078e02d7 */
[----:B------:R-:W-:-:S03]  /*2300*/  @P0 IADD3 R219, R0, -0x20, RZ ;  /* 0xffffffe000db0810 */ /* 0x000fc60007ffe0ff */
[----:B------:R-:W-:Y:S01]  /*2310*/  IMAD R217, R2, 0x2, R216 ;  /* 0x0000000202d97824 */ /* 0x000fe200078e02d8 */
[C---:B------:R-:W-:Y:S02]  /*2320*/  IADD3 R224, R219.reuse, 0x800, RZ ;  /* 0x00000800dbe07810 */ /* 0x040fe40007ffe0ff */
[C---:B------:R-:W-:Y:S02]  /*2330*/  IADD3 R223, R219.reuse, 0x1000, RZ ;  /* 0x00001000dbdf7810 */ /* 0x040fe40007ffe0ff */
[C---:B------:R-:W-:Y:S02]  /*2340*/  IADD3 R222, R219.reuse, 0x1800, RZ ;  /* 0x00001800dbde7810 */ /* 0x040fe40007ffe0ff */
[C---:B------:R-:W-:Y:S02]  /*2350*/  IADD3 R221, R219.reuse, 0x2000, RZ ;  /* 0x00002000dbdd7810 */ /* 0x040fe40007ffe0ff */
[----:B------:R-:W-:Y:S01]  /*2360*/  IADD3 R220, R219, 0x2800, RZ ;  /* 0x00002800dbdc7810 */ /* 0x000fe20007ffe0ff */
[----:B------:R-:W-:Y:S04]  /*2370*/  LDSM.16.M88.4 R24, [R208+0x3100] ;  /* 0x00310000d018783b */ /* 0x000fe80000000200 */
[----:B---3--:R-:W2:Y:S04]  /*2380*/  LDSM.16.M88.4 R12, [R215+0x6100] ;  /* 0x00610000d70c783b */ /* 0x008ea80000000200 */
[----:B-1----:R-:W1:Y:S04]  /*2390*/  LDSM.16.M88.4 R8, [R215+0x8100] ;  /* 0x00810000d708783b */ /* 0x002e680000000200 */
[----:B------:R-:W3:Y:S04]  /*23a0*/  LDSM.16.M88.4 R16, [R208+0x3900] ;  /* 0x00390000d010783b */ /* 0x000ee80000000200 */
[----:B------:R-:W4:Y:S04]  /*23b0*/  LDSM.16.M88.4 R32, [R208+0x4100] ;  /* 0x00410000d020783b */ /* 0x000f280000000200 */
[----:B------:R-:W5:Y:S04]  /*23c0*/  LDSM.16.M88.4 R28, [R208+0x4900] ;  /* 0x00490000d01c783b */ /* 0x000f680000000200 */
[----:B------:R-:W3:Y:S04]  /*23d0*/  LDSM.16.M88.4 R36, [R208+0x5100] ;  /* 0x00510000d024783b */ /* 0x000ee80000000200 */
[----:B------:R-:W-:Y:S04]  /*23e0*/  LDSM.16.M88.4 R40, [R219+0x800] ;  /* 0x00080000db28783b */ /* 0x000fe80000000200 */
[----:B------:R-:W-:Y:S01]  /*23f0*/  LDSM.16.M88.4 R44, [R219] ;  /* 0x00000000db2c783b */ /* 0x000fe20000000200 */
[-C--:B--2---:R-:W-:Y:S08]  /*2400*/  HMMA.16816.F32 R160, R12, R24.reuse, RZ ;  /* 0x000000180ca0723c */ /* 0x084ff000000018ff */
[C---:B-1----:R-:W-:Y:S08]  /*2410*/  HMMA.16816.F32 R48, R8.reuse, R24, RZ ;  /* 0x000000180830723c */ /* 0x042ff000000018ff */
[-C--:B------:R-:W-:Y:S08]  /*2420*/  HMMA.16816.F32 R88, R8, R26.reuse, RZ ;  /* 0x0000001a0858723c */ /* 0x080ff000000018ff */
[----:B------:R-:W-:Y:S01]  /*2430*/  HMMA.16816.F32 R156, R12, R26, RZ ;  /* 0x0000001a0c9c723c */ /* 0x000fe200000018ff */
[----:B------:R-:W1:Y:S07]  /*2440*/  LDSM.16.M88.4 R24, [R208+0x5900] ;  /* 0x00590000d018783b */ /* 0x000e6e0000000200 */
[C---:B---3--:R-:W-:Y:S08]  /*2450*/  HMMA.16816.F32 R52, R8.reuse, R16, RZ ;  /* 0x000000100834723c */ /* 0x048ff000000018ff */
[C---:B------:R-:W-:Y:S08]  /*2460*/  HMMA.16816.F32 R96, R8.reuse, R18, RZ ;  /* 0x000000120860723c */ /* 0x040ff000000018ff */
[C---:B----4-:R-:W-:Y:S08]  /*2470*/  HMMA.16816.F32 R68, R8.reuse, R32, RZ ;  /* 0x000000200844723c */ /* 0x050ff000000018ff */
[C---:B------:R-:W-:Y:S08]  /*2480*/  HMMA.16816.F32 R92, R8.reuse, R34, RZ ;  /* 0x00000022085c723c */ /* 0x040ff000000018ff */
[C---:B-----5:R-:W-:Y:S08]  /*2490*/  HMMA.16816.F32 R64, R8.reuse, R28, RZ ;  /* 0x0000001c0840723c */ /* 0x060ff000000018ff */
[C---:B------:R-:W-:Y:S08]  /*24a0*/  HMMA.16816.F32 R124, R8.reuse, R30, RZ ;  /* 0x0000001e087c723c */ /* 0x040ff000000018ff */
[C---:B------:R-:W-:Y:S08]  /*24b0*/  HMMA.16816.F32 R56, R8.reuse, R36, RZ ;  /* 0x000000240838723c */ /* 0x040ff000000018ff */
[C---:B------:R-:W-:Y:S08]  /*24c0*/  HMMA.16816.F32 R116, R8.reuse, R38, RZ ;  /* 0x000000260874723c */ /* 0x040ff000000018ff */
[C---:B-1----:R-:W-:Y:S08]  /*24d0*/  HMMA.16816.F32 R72, R8.reuse, R24, RZ ;  /* 0x000000180848723c */ /* 0x042ff000000018ff */
[----:B------:R-:W-:Y:S07]  /*24e0*/  HMMA.16816.F32 R108, R8, R26, RZ ;  /* 0x0000001a086c723c */ /* 0x000fee00000018ff */
[----:B------:R-:W-:Y:S01]  /*24f0*/  IMAD.WIDE.U32 R8, R6, 0x60, R60 ;  /* 0x0000006006087825 */ /* 0x000fe200078e003c */
[----:B------:R-:W-:Y:S04]  /*2500*/  HMMA.16816.F32 R148, R12, R16, RZ ;  /* 0x000000100c94723c */ /* 0x000fe800000018ff */
[----:B------:R-:W-:-:S04]  /*2510*/  IADD3 R0, R9, UR13, RZ ;  /* 0x0000000d09007c10 */ /* 0x000fc8000fffe0ff */
[C---:B------:R-:W-:Y:S01]  /*2520*/  HMMA.16816.F32 R144, R12.reuse, R18, RZ ;  /* 0x000000120c90723c */ /* 0x040fe200000018ff */
[----:B------:R-:W1:Y:S07]  /*2530*/  LDSM.16.M88.4 R16, [R218+0x8100] ;  /* 0x00810000da10783b */ /* 0x000e6e0000000200 */
[C---:B------:R-:W-:Y:S08]  /*2540*/  HMMA.16816.F32 R132, R12.reuse, R32, RZ ;  /* 0x000000200c84723c */ /* 0x040ff000000018ff */
[C---:B------:R-:W-:Y:S01]  /*2550*/  HMMA.16816.F32 R140, R12.reuse, R34, RZ ;  /* 0x000000220c8c723c */ /* 0x040fe200000018ff */
[----:B------:R-:W2:Y:S07]  /*2560*/  LDSM.16.M88.4 R32, [R219+0x1800] ;  /* 0x00180000db20783b */ /* 0x000eae0000000200 */
[C---:B------:R-:W-:Y:S08]  /*2570*/  HMMA.16816.F32 R128, R12.reuse, R28, RZ ;  /* 0x0000001c0c80723c */ /* 0x040ff000000018ff */
[C---:B------:R-:W-:Y:S01]  /*2580*/  HMMA.16816.F32 R152, R12.reuse, R30, RZ ;  /* 0x0000001e0c98723c */ /* 0x040fe200000018ff */
[----:B------:R-:W-:Y:S07]  /*2590*/  LDSM.16.M88.4 R28, [R219+0x2000] ;  /* 0x00200000db1c783b */ /* 0x000fee0000000200 */
[C---:B------:R-:W-:Y:S08]  /*25a0*/  HMMA.16816.F32 R120, R12.reuse, R36, RZ ;  /* 0x000000240c78723c */ /* 0x040ff000000018ff */
[C---:B------:R-:W-:Y:S01]  /*25b0*/  HMMA.16816.F32 R136, R12.reuse, R38, RZ ;  /* 0x000000260c88723c */ /* 0x040fe200000018ff */
[----:B------:R-:W3:Y:S07]  /*25c0*/  LDSM.16.M88.4 R36, [R219+0x1000] ;  /* 0x00100000db24783b */ /* 0x000eee0000000200 */
[C---:B------:R-:W-:Y:S08]  /*25d0*/  HMMA.16816.F32 R112, R12.reuse, R24, RZ ;  /* 0x000000180c70723c */ /* 0x040ff000000018ff */
[----:B------:R-:W-:Y:S01]  /*25e0*/  HMMA.16816.F32 R104, R12, R26, RZ ;  /* 0x0000001a0c68723c */ /* 0x000fe200000018ff */
[----:B------:R-:W4:Y:S06]  /*25f0*/  LDSM.16.M88.4 R24, [R219+0x2800] ;  /* 0x00280000db18783b */ /* 0x000f2c0000000200 */
[C---:B------:R-:W-:Y:S01]  /*2600*/  LEA R12, P0, R8.reuse, c[0x0][0x1f8], 0x1 ;  /* 0x00007e00080c7a11 */ /* 0x040fe200078008ff */
[C---:B-1----:R-:W-:Y:S03]  /*2610*/  HMMA.16816.F32 R80, R16.reuse, R40, R52 ;  /* 0x000000281050723c */ /* 0x042fe60000001834 */
[----:B------:R-:W-:Y:S01]  /*2620*/  LEA.HI.X R13, R8, c[0x0][0x1fc], R0, 0x1, P0 ;  /* 0x00007f00080d7a11 */ /* 0x000fe200000f0c00 */
[----:B------:R-:W-:Y:S01]  /*2630*/  IMAD.MOV.U32 R0, RZ, RZ, 0x40 ;  /* 0x00000040ff007424 */ /* 0x000fe200078e00ff */
[----:B------:R-:W-:Y:S01]  /*2640*/  IADD3 R6, P6, R12, UR9, RZ ;  /* 0x000000090c067c10 */ /* 0x000fe2000ffde0ff */
[----:B------:R-:W1:Y:S01]  /*2650*/  LDSM.16.M88.4 R8, [R218+0x6100] ;  /* 0x00610000da08783b */ /* 0x000e620000000200 */
[----:B------:R-:W-:Y:S01]  /*2660*/  ISETP.LT.OR P0, PT, R22, 0x11, P2 ;  /* 0x000000111600780c */ /* 0x000fe20001701670 */
[----:B------:R-:W-:Y:S01]  /*2670*/  HMMA.16816.F32 R100, R16, R44, R48 ;  /* 0x0000002c1064723c */ /* 0x000fe20000001830 */
[----:B------:R-:W-:Y:S01]  /*2680*/  IADD3 R20, P4, R6, UR9, RZ ;  /* 0x0000000906147c10 */ /* 0x000fe2000ff9e0ff */
[----:B------:R-:W-:Y:S01]  /*2690*/  @!PT LDS RZ, [RZ] ;  /* 0x00000000fffff984 */ /* 0x000fe20000000800 */
[----:B------:R-:W-:Y:S01]  /*26a0*/  @!PT LDS RZ, [RZ] ;  /* 0x00000000fffff984 */ /* 0x000fe20000000800 */
[----:B------:R-:W-:Y:S01]  /*26b0*/  @!PT LDS RZ, [RZ] ;  /* 0x00000000fffff984 */ /* 0x000fe20000000800 */
[----:B------:R5:W-:Y:S01]  /*26c0*/  LDGSTS.E.BYPASS.LTC128B.128 [R227+0x100], [R12.64], !P5 ;  /* 0x001000000ce37fae */ /* 0x000be2000e901d68 */
[----:B------:R-:W-:-:S02]  /*26d0*/  IADD3.X R7, R13, UR8, RZ, P6, !PT ;  /* 0x000000080d077c10 */ /* 0x000fc4000b7fe4ff */
[----:B------:R-:W-:Y:S02]  /*26e0*/  ISETP.LT.OR P6, PT, R22, 0x21, P2 ;  /* 0x000000211600780c */ /* 0x000fe400017c1670 */
[----:B------:R-:W-:Y:S01]  /*26f0*/  IADD3.X R21, R7, UR8, RZ, P4, !PT ;  /* 0x0000000807157c10 */ /* 0x000fe2000a7fe4ff */
[C---:B--2---:R-:W-:Y:S01]  /*2700*/  HMMA.16816.F32 R64, R16.reuse, R32, R64 ;  /* 0x000000201040723c */ /* 0x044fe20000001840 */
[----:B------:R-:W-:Y:S02]  /*2710*/  IADD3 R14, P4, R20, UR9, RZ ;  /* 0x00000009140e7c10 */ /* 0x000fe4000ff9e0ff */
[C---:B------:R-:W-:Y:S01]  /*2720*/  ISETP.LT.OR P5, PT, R22.reuse, 0x31, P2 ;  /* 0x000000311600780c */ /* 0x040fe200017a1670 */
[----:B------:R2:W-:Y:S01]  /*2730*/  LDGSTS.E.BYPASS.LTC128B.128 [R227+0x900], [R6.64], !P0 ;  /* 0x0090000006e37fae */ /* 0x0005e2000c101d68 */
[----:B------:R-:W-:Y:S02]  /*2740*/  IADD3.X R15, R21, UR8, RZ, P4, !PT ;  /* 0x00000008150f7c10 */ /* 0x000fe4000a7fe4ff */
[C---:B------:R-:W-:Y:S01]  /*2750*/  ISETP.LT.OR P4, PT, R22.reuse, 0x41, P2 ;  /* 0x000000411600780c */ /* 0x040fe20001781670 */
[----:B---3--:R-:W-:Y:S01]  /*2760*/  HMMA.16816.F32 R68, R16, R36, R68 ;  /* 0x000000241044723c */ /* 0x008fe20000001844 */
[----:B------:R-:W-:Y:S01]  /*2770*/  ISETP.LT.OR P2, PT, R22, 0x51, P2 ;  /* 0x000000511600780c */ /* 0x000fe20001741670 */
[----:B------:R3:W-:Y:S01]  /*2780*/  LDGSTS.E.BYPASS.LTC128B.128 [R227+0x1100], [R20.64], !P6 ;  /* 0x0110000014e37fae */ /* 0x0007e2000f101d68 */
[----:B------:R-:W-:-:S05]  /*2790*/  SEL R0, R0, 0xffffffc0, !P1 ;  /* 0xffffffc000007807 */ /* 0x000fca0004800000 */
[----:B------:R-:W-:Y:S01]  /*27a0*/  IMAD.IADD R214, R208, 0x1, R0 ;  /* 0x00000001d0d67824 */ /* 0x000fe200078e0200 */
[----:B------:R1:W-:Y:S01]  /*27b0*/  LDGSTS.E.BYPASS.LTC128B.128 [R227+0x1900], [R14.64], !P5 ;  /* 0x019000000ee37fae */ /* 0x0003e2000e901d68 */
[----:B----4-:R-:W-:Y:S01]  /*27c0*/  HMMA.16816.F32 R72, R16, R24, R72 ;  /* 0x000000181048723c */ /* 0x010fe20000001848 */
[----:B------:R-:W-:Y:S01]  /*27d0*/  IMAD.IADD R213, R0, 0x1, R219 ;  /* 0x0000000100d57824 */ /* 0x000fe200078e02db */
[----:B------:R-:W-:-:S06]  /*27e0*/  LOP3.LUT R0, R5, R204, RZ, 0xfc, !PT ;  /* 0x000000cc05007212 */ /* 0x000fcc00078efcff */
[----:B------:R-:W-:Y:S01]  /*27f0*/  HMMA.16816.F32 R88, R16, R46, R88 ;  /* 0x0000002e1058723c */ /* 0x000fe20000001858 */
[----:B--2---:R-:W-:-:S07]  /*2800*/  IADD3 R6, P0, R14, UR9, RZ ;  /* 0x000000090e067c10 */ /* 0x004fce000ff1e0ff */
[----:B------:R-:W-:Y:S01]  /*2810*/  HMMA.16816.F32 R96, R16, R42, R96 ;  /* 0x0000002a1060723c */ /* 0x000fe20000001860 */
[----:B------:R-:W-:Y:S02]  /*2820*/  IADD3.X R7, R15, UR8, RZ, P0, !PT ;  /* 0x000000080f077c10 */ /* 0x000fe400087fe4ff */
[----:B-----5:R-:W-:-:S03]  /*2830*/  IADD3 R12, P0, R6, UR9, RZ ;  /* 0x00000009060c7c10 */ /* 0x020fc6000ff1e0ff */
[----:B------:R2:W-:Y:S01]  /*2840*/  LDGSTS.E.BYPASS.LTC128B.128 [R227+0x2100], [R6.64], !P4 ;  /* 0x0210000006e37fae */ /* 0x0005e2000e101d68 */
[----:B------:R-:W-:Y:S01]  /*2850*/  IADD3.X R13, R7, UR8, RZ, P0, !PT ;  /* 0x00000008070d7c10 */ /* 0x000fe200087fe4ff */
[----:B------:R-:W-:Y:S01]  /*2860*/  HMMA.16816.F32 R92, R16, R38, R92 ;  /* 0x00000026105c723c */ /* 0x000fe2000000185c */
[----:B------:R-:W-:-:S03]  /*2870*/  PLOP3.LUT P0, PT, PT, PT, UP2, 0x80, 0x0 ;  /* 0x000000000000781c */ /* 0x000fc60003f0f028 */
[----:B------:R1:W-:Y:S04]  /*2880*/  LDGSTS.E.BYPASS.LTC128B.128 [R227+0x2900], [R12.64], !P2 ;  /* 0x029000000ce37fae */ /* 0x0003e8000d101d68 */
[----:B---3--:R-:W-:Y:S01]  /*2890*/  LDSM.16.M88.4 R20, [R216+0x8100] ;  /* 0x00810000d814783b */ /* 0x008fe20000000200 */
[C---:B------:R-:W-:Y:S03]  /*28a0*/  HMMA.16816.F32 R176, R16.reuse, R34, R124 ;  /* 0x0000002210b0723c */ /* 0x040fe6000000187c */
[----:B------:R-:W3:Y:S04]  /*28b0*/  LDSM.16.M88.4 R76, [R214+0x5100] ;  /* 0x00510000d64c783b */ /* 0x000ee80000000200 */
[----:B------:R-:W4:Y:S01]  /*28c0*/  LDSM.16.M88.4 R52, [R214+0x4100] ;  /* 0x00410000d634783b */ /* 0x000f220000000200 */
[C---:B------:R-:W-:Y:S03]  /*28d0*/  HMMA.16816.F32 R188, R16.reuse, R30, R116 ;  /* 0x0000001e10bc723c */ /* 0x040fe60000001874 */
[----:B------:R-:W5:Y:S04]  /*28e0*/  LDSM.16.M88.4 R60, [R214+0x3100] ;  /* 0x00310000d63c783b */ /* 0x000f680000000200 */
[----:B------:R-:W2:Y:S01]  /*28f0*/  LDSM.16.M88.4 R48, [R214+0x4900] ;  /* 0x00490000d630783b */ /* 0x000ea20000000200 */
[C---:B------:R-:W-:Y:S03]  /*2900*/  HMMA.16816.F32 R172, R16.reuse, R26, R108 ;  /* 0x0000001a10ac723c */ /* 0x040fe6000000186c */
[----:B------:R-:W-:Y:S04]  /*2910*/  LDSM.16.M88.4 R84, [R214+0x5900] ;  /* 0x00590000d654783b */ /* 0x000fe80000000200 */
[----:B------:R-:W0:Y:S01]  /*2920*/  LDGDEPBAR ;  /* 0x00000000000079af */ /* 0x000e220000000000 */
[----:B-1----:R-:W-:Y:S03]  /*2930*/  HMMA.16816.F32 R12, R16, R28, R56 ;  /* 0x0000001c100c723c */ /* 0x002fe60000001838 */
[----:B------:R-:W1:Y:S04]  /*2940*/  LDSM.16.M88.4 R56, [R214+0x3900] ;  /* 0x00390000d638783b */ /* 0x000e680000000200 */
[----:B------:R-:W1:Y:S01]  /*2950*/  LDSM.16.M88.4 R16, [R216+0x6100] ;  /* 0x00610000d810783b */ /* 0x000e620000000200 */
[C---:B------:R-:W-:Y:S08]  /*2960*/  HMMA.16816.F32 R184, R8.reuse, R36, R132 ;  /* 0x0000002408b8723c */ /* 0x040ff00000001884 */
[C---:B------:R-:W-:Y:S08]  /*2970*/  HMMA.16816.F32 R196, R8.reuse, R28, R120 ;  /* 0x0000001c08c4723c */ /* 0x040ff00000001878 */
[C---:B------:R-:W-:Y:S08]  /*2980*/  HMMA.16816.F32 R168, R8.reuse, R44, R160 ;  /* 0x0000002c08a8723c */ /* 0x040ff000000018a0 */
[C---:B------:R-:W-:Y:S08]  /*2990*/  HMMA.16816.F32 R180, R8.reuse, R40, R148 ;  /* 0x0000002808b4723c */ /* 0x040ff00000001894 */
[C---:B------:R-:W-:Y:S01]  /*29a0*/  HMMA.16816.F32 R120, R8.reuse, R46, R156 ;  /* 0x0000002e0878723c */ /* 0x040fe2000000189c */
[----:B------:R-:W-:Y:S07]  /*29b0*/  LDSM.16.M88.4 R44, [R213] ;  /* 0x00000000d52c783b */ /* 0x000fee0000000200 */
[C---:B------:R-:W-:Y:S01]  /*29c0*/  HMMA.16816.F32 R132, R8.reuse, R42, R144 ;  /* 0x0000002a0884723c */ /* 0x040fe20000001890 */
[----:B------:R-:W-:Y:S07]  /*29d0*/  LDSM.16.M88.4 R40, [R213+0x800] ;  /* 0x00080000d528783b */ /* 0x000fee0000000200 */
[C---:B------:R-:W-:Y:S08]  /*29e0*/  HMMA.16816.F32 R192, R8.reuse, R32, R128 ;  /* 0x0000002008c0723c */ /* 0x040ff00000001880 */
[C---:B------:R-:W-:Y:S01]  /*29f0*/  HMMA.16816.F32 R140, R8.reuse, R38, R140 ;  /* 0x00000026088c723c */ /* 0x040fe2000000188c */
[----:B------:R-:W-:Y:S07]  /*2a00*/  LDSM.16.M88.4 R36, [R213+0x1000] ;  /* 0x00100000d524783b */ /* 0x000fee0000000200 */
[C---:B------:R-:W-:Y:S01]  /*2a10*/  HMMA.16816.F32 R152, R8.reuse, R34, R152 ;  /* 0x000000220898723c */ /* 0x040fe20000001898 */
[----:B------:R-:W-:Y:S07]  /*2a20*/  LDSM.16.M88.4 R32, [R213+0x1800] ;  /* 0x00180000d520783b */ /* 0x000fee0000000200 */
[C---:B------:R-:W-:Y:S08]  /*2a30*/  HMMA.16816.F32 R200, R8.reuse, R24, R112 ;  /* 0x0000001808c8723c */ /* 0x040ff00000001870 */
[C---:B------:R-:W-:Y:S01]  /*2a40*/  HMMA.16816.F32 R164, R8.reuse, R30, R136 ;  /* 0x0000001e08a4723c */ /* 0x040fe20000001888 */
[----:B------:R-:W-:Y:S07]  /*2a50*/  LDSM.16.M88.4 R28, [R213+0x2000] ;  /* 0x00200000d51c783b */ /* 0x000fee0000000200 */
[----:B------:R-:W-:Y:S01]  /*2a60*/  HMMA.16816.F32 R160, R8, R26, R104 ;  /* 0x0000001a08a0723c */ /* 0x000fe20000001868 */
[----:B------:R-:W1:Y:S04]  /*2a70*/  LDSM.16.M88.4 R8, [R217+0x8100] ;  /* 0x00810000d908783b */ /* 0x000e680000000200 */
[----:B------:R-:W-:Y:S03]  /*2a80*/  LDSM.16.M88.4 R24, [R213+0x2800] ;  /* 0x00280000d518783b */ /* 0x000fe60000000200 */
[----:B---3--:R-:W-:Y:S01]  /*2a90*/  HMMA.16816.F32 R128, R20, R76, R12 ;  /* 0x0000004c1480723c */ /* 0x008fe2000000180c */
[----:B------:R-:W3:Y:S01]  /*2aa0*/  LDSM.16.M88.4 R12, [R217+0x6100] ;  /* 0x00610000d90c783b */ /* 0x000ee20000000200 */
[----:B------:R-:W-:-:S06]  /*2ab0*/  DEPBAR.LE SB0, 0x0 ;  /* 0x000080000000791a */ /* 0x000fcc0000000000 */
[C---:B----4-:R-:W-:Y:S08]  /*2ac0*/  HMMA.16816.F32 R108, R20.reuse, R54, R92 ;  /* 0x00000036146c723c */ /* 0x050ff0000000185c */
[C---:B-----5:R-:W-:Y:S08]  /*2ad0*/  HMMA.16816.F32 R156, R20.reuse, R60, R100 ;  /* 0x0000003c149c723c */ /* 0x060ff00000001864 */
[C---:B--2---:R-:W-:Y:S08]  /*2ae0*/  HMMA.16816.F32 R104, R20.reuse, R50, R176 ;  /* 0x000000321468723c */ /* 0x044ff000000018b0 */
[C---:B-1----:R-:W-:Y:S08]  /*2af0*/  HMMA.16816.F32 R148, R20.reuse, R56, R80 ;  /* 0x000000381494723c */ /* 0x042ff00000001850 */
        /* <DEDUP_REMOVED lines=9> */
[----:B------:R-:W-:Y:S08]  /*2b90*/  HMMA.16816.F32 R72, R16, R58, R132 ;  /* 0x0000003a1048723c */ /* 0x000ff00000001884 */
[----:B------:R-:W-:Y:S08]  /*2ba0*/  HMMA.16816.F32 R96, R20, R86, R172 ;  /* 0x000000561460723c */ /* 0x000ff000000018ac */
        /* <DEDUP_REMOVED lines=11> */
[-C--:B------:R-:W-:Y:S08]  /*2c60*/  HMMA.16816.F32 R164, R8, R40.reuse, R148 ;  /* 0x0000002808a4723c */ /* 0x080ff00000001894 */
[----:B---3--:R-:W-:Y:S08]  /*2c70*/  HMMA.16816.F32 R100, R12, R40, R80 ;  /* 0x000000280c64723c */ /* 0x008ff00000001850 */
[C---:B------:R-:W-:Y:S08]  /*2c80*/  HMMA.16816.F32 R160, R8.reuse, R44, R156 ;  /* 0x0000002c08a0723c */ /* 0x040ff0000000189c */
[----:B------:R-:W-:Y:S08]  /*2c90*/  HMMA.16816.F32 R148, R8, R36, R144 ;  /* 0x000000240894723c */ /* 0x000ff00000001890 */
[----:B------:R-:W-:Y:S08]  /*2ca0*/  HMMA.16816.F32 R80, R12, R32, R60 ;  /* 0x000000200c50723c */ /* 0x000ff0000000183c */
[C---:B------:R-:W-:Y:S08]  /*2cb0*/  HMMA.16816.F32 R156, R8.reuse, R42, R112 ;  /* 0x0000002a089c723c */ /* 0x040ff00000001870 */
[----:B------:R-:W-:Y:S08]  /*2cc0*/  HMMA.16816.F32 R144, R8, R26, R96 ;  /* 0x0000001a0890723c */ /* 0x000ff00000001860 */
[C---:B------:R-:W-:Y:S08]  /*2cd0*/  HMMA.16816.F32 R76, R12.reuse, R42, R72 ;  /* 0x0000002a0c4c723c */ /* 0x040ff00000001848 */
[----:B------:R-:W-:Y:S08]  /*2ce0*/  HMMA.16816.F32 R60, R12, R30, R48 ;  /* 0x0000001e0c3c723c */ /* 0x000ff00000001830 */
        /* <DEDUP_REMOVED lines=11> */
[----:B------:R-:W-:Y:S01]  /*2da0*/  HMMA.16816.F32 R48, R12, R26, R16 ;  /* 0x0000001a0c30723c */ /* 0x000fe20000001810 */
[----:B------:R-:W-:Y:S06]  /*2db0*/  BAR.SYNC.DEFER_BLOCKING 0x0 ;  /* 0x0000000000007b1d */ /* 0x000fec0000010000 */
[----:B------:R-:W-:Y:S05]  /*2dc0*/  @!P0 BRA `(.L_x_241) ;  /* 0x000001e000008947 */ /* 0x000fea0003800000 */
[----:B------:R-:W-:Y:S01]  /*2dd0*/  UIADD3 UR13, UR6, -0x2, URZ ;  /* 0xfffffffe060d7890 */ /* 0x000fe2000fffe03f */
[C---:B------:R-:W-:Y:S01]  /*2de0*/  IMAD.SHL.U32 R16, R210.reuse, 0x20, RZ ;  /* 0x00000020d2107824 */ /* 0x040fe200078e00ff */
[----:B------:R-:W-:-:S02]  /*2df0*/  SHF.L.U64.HI R5, R210, 0x5, R211 ;  /* 0x00000005d2057819 */ /* 0x000fc400000102d3 */
[----:B------:R-:W-:Y:S02]  /*2e00*/  USHF.R.S32.HI UR10, URZ, 0x1f, UR13 ;  /* 0x0000001f3f0a7899 */ /* 0x000fe4000801140d */
[----:B------:R-:W-:Y:S01]  /*2e10*/  IMAD.U32 R3, RZ, RZ, UR13 ;  /* 0x0000000dff037e24 */ /* 0x000fe2000f8e00ff */
[----:B------:R-:W-:-:S03]  /*2e20*/  UIMAD UR13, UR16, UR13, URZ ;  /* 0x0000000d100d72a4 */ /* 0x000fc6000f8e023f */
[----:B------:R-:W-:Y:S01]  /*2e30*/  IMAD.WIDE.U32 R6, R3, UR18, R228 ;  /* 0x0000001203067c25 */ /* 0x000fe2000f8e00e4 */
[----:B------:R-:W-:-:S04]  /*2e40*/  UIMAD UR10, UR10, UR18, UR13 ;  /* 0x000000120a0a72a4 */ /* 0x000fc8000f8e020d */
[----:B------:R-:W-:Y:S02]  /*2e50*/  LEA R14, P1, R6, c[0x0][0x1c8], 0x1 ;  /* 0x00007200060e7a11 */ /* 0x000fe400078208ff */
[----:B------:R-:W-:Y:S02]  /*2e60*/  IADD3 R3, R7, UR10, RZ ;  /* 0x0000000a07037c10 */ /* 0x000fe4000fffe0ff */
[----:B------:R-:W-:Y:S02]  /*2e70*/  IADD3 R12, P0, R16, R14, RZ ;  /* 0x0000000e100c7210 */ /* 0x000fe40007f1e0ff */
        /* <DEDUP_REMOVED lines=19> */
.L_x_241:
[----:B------:R-:W-:Y:S01]  /*2fb0*/  FMUL.FTZ R3, R96, c[0x0][0x320] ;  /* 0x0000c80060037a20 */ /* 0x000fe20000410000 */
[----:B--2---:R-:W-:Y:S01]  /*2fc0*/  SHF.R.S32.HI R7, RZ, 0x1f, R205 ;  /* 0x0000001fff077819 */ /* 0x004fe200000114cd */
[----:B------:R-:W-:Y:S01]  /*2fd0*/  FMUL.FTZ R5, R52, c[0x0][0x320] ;  /* 0x0000c80034057a20 */ /* 0x000fe20000410000 */
[----:B------:R-:W-:Y:S01]  /*2fe0*/  LEA.HI R6, R207, R209, RZ, 0x2 ;  /* 0x000000d1cf067211 */ /* 0x000fe200078f10ff */
[----:B------:R1:W2:Y:S01]  /*2ff0*/  MUFU.TANH R93, R3 ;  /* 0x00000003005d7308 */ /* 0x0002a20000002400 */
[----:B------:R-:W-:Y:S01]  /*3000*/  PLOP3.LUT P1, PT, PT, PT, UP1, 0x80, 0x0 ;  /* 0x000000000000781c */ /* 0x000fe20003f2f018 */
[----:B------:R-:W-:Y:S01]  /*3010*/  FMUL.FTZ R10, R60, c[0x0][0x320] ;  /* 0x0000c8003c0a7a20 */ /* 0x000fe20000410000 */
[----:B------:R-:W-:Y:S01]  /*3020*/  LOP3.LUT R6, R6, 0xfffffffc, RZ, 0xc0, !PT ;  /* 0xfffffffc06067812 */ /* 0x000fe200078ec0ff */
[----:B------:R-:W-:Y:S01]  /*3030*/  UIADD3 UR10, UR7, 0x1, UR32 ;  /* 0x00000001070a7890 */ /* 0x000fe2000fffe020 */
[----:B------:R-:W-:Y:S01]  /*3040*/  PLOP3.LUT P0, PT, PT, PT, UP1, 0x80, 0x0 ;  /* 0x000000000000781c */ /* 0x000fe20003f0f018 */
[----:B------:R-:W0:Y:S02]  /*3050*/  LDGDEPBAR ;  /* 0x00000000000079af */ /* 0x000e240000000000 */
        /* <DEDUP_REMOVED lines=47> */
[----:B------:R-:W-:Y:S01]  /*3350*/  LOP3.LUT R5, R7, 0xffffffc0, RZ, 0xc0, !PT ;  /* 0xffffffc007057812 */ /* 0x000fe200078ec0ff */
[----:B------:R-:W-:Y:S02]  /*3360*/  FMUL.FTZ R7, R49, c[0x0][0x320] ;  /* 0x0000c80031077a20 */ /* 0x000fe40000410000 */
[----:B------:R-:W-:Y:S01]  /*3370*/  IMAD.IADD R6, R6, 0x1, -R8 ;  /* 0x0000000106067824 */ /* 0x000fe200078e0a08 */
[----:B------:R-:W-:Y:S01]  /*3380*/  IADD3 R5, R5, R11, RZ ;  /* 0x0000000b05057210 */ /* 0x000fe20007ffe0ff */
[----:B------:R3:W1:Y:S04]  /*3390*/  MUFU.TANH R10, R7 ;  /* 0x00000007000a7308 */ /* 0x0006680000002400 */
[----:B------:R-:W-:-:S02]  /*33a0*/  IMAD R12, R6, 0x8, R5 ;  /* 0x00000008060c7824 */ /* 0x000fc400078e0205 */
[----:B------:R-:W-:Y:S02]  /*33b0*/  FMUL.FTZ R5, R72, c[0x0][0x320] ;  /* 0x0000c80048057a20 */ /* 0x000fe40000410000 */
[----:B------:R-:W-:Y:S01]  /*33c0*/  @P1 IMAD.HI.U32 R6, R12, c[0x0][0x2c8], RZ ;  /* 0x0000b2000c061a27 */ /* 0x000fe200078e00ff */
[----:B------:R5:W-:Y:S01]  /*33d0*/  STL [R1+0x24], R12 ;  /* 0x0000240c01007387 */ /* 0x000be20000100800 */
[----:B------:R1:W1:Y:S01]  /*33e0*/  MUFU.TANH R13, R5 ;  /* 0x00000005000d7308 */ /* 0x0002620000002400 */
[----:B------:R-:W-:Y:S02]  /*33f0*/  MOV R18, R12 ;  /* 0x0000000c00127202 */ /* 0x000fe40000000f00 */
[----:B------:R-:W-:Y:S02]  /*3400*/  @P0 SHF.R.U32.HI R18, RZ, c[0x0][0x2cc], R6 ;  /* 0x0000b300ff120a19 */ /* 0x000fe40000011606 */
[----:B------:R-:W-:Y:S01]  /*3410*/  PLOP3.LUT P0, PT, PT, PT, UP0, 0x40, 0x0 ;  /* 0x000000000000781c */ /* 0x000fe20003f0e808 */
[----:B---3--:R-:W-:-:S02]  /*3420*/  FMUL.FTZ R7, R80, c[0x0][0x320] ;  /* 0x0000c80050077a20 */ /* 0x008fc40000410000 */
[----:B------:R-:W3:Y:S01]  /*3430*/  SHFL.IDX PT, R6, R18, RZ, 0x1c1f ;  /* 0x001c1fff12067589 */ /* 0x000ee200000e0000 */
[----:B-1----:R-:W-:-:S04]  /*3440*/  FMUL.FTZ R5, R73, c[0x0][0x320] ;  /* 0x0000c80049057a20 */ /* 0x002fc80000410000 */
[----:B-----5:R1:W1:Y:S02]  /*3450*/  MUFU.TANH R12, R5 ;  /* 0x00000005000c7308 */ /* 0x0202640000002400 */
[----:B-1----:R-:W-:-:S06]  /*3460*/  FMUL.FTZ R5, R48, c[0x0][0x320] ;  /* 0x0000c80030057a20 */ /* 0x002fcc0000410000 */
[----:B------:R1:W1:Y:S02]  /*3470*/  MUFU.TANH R11, R5 ;  /* 0x00000005000b7308 */ /* 0x0002640000002400 */
[----:B-1----:R-:W-:-:S06]  /*3480*/  LOP3.LUT R5, R9, 0x7ffffffc, RZ, 0xc0, !PT ;  /* 0x7ffffffc09057812 */ /* 0x002fcc00078ec0ff */
[----:B------:R1:W1:Y:S01]  /*3490*/  MUFU.TANH R9, R7 ;  /* 0x0000000700097308 */ /* 0x0002620000002400 */
[----:B------:R-:W-:Y:S01]  /*34a0*/  IMAD.IADD R5, R3, 0x1, -R5 ;  /* 0x0000000103057824 */ /* 0x000fe200078e0a05 */
[----:B------:R-:W-:Y:S01]  /*34b0*/  MOV R3, UR10 ;  /* 0x0000000a00037c02 */ /* 0x000fe20008000f00 */
[----:B------:R-:W-:Y:S02]  /*34c0*/  ULDC UR10, c[0x0][0x324] ;  /* 0x0000c900000a7ab9 */ /* 0x000fe40000000800 */
[----:B------:R-:W-:Y:S01]  /*34d0*/  ULOP3.LUT UR10, URZ, UR10, URZ, 0x33, !UPT ;  /* 0x0000000a3f0a7292 */ /* 0x000fe2000f8e333f */
[----:B------:R-:W-:Y:S01]  /*34e0*/  SHF.L.U32 R8, R5, 0x1, RZ ;  /* 0x0000000105087819 */ /* 0x000fe200000006ff */
[----:B------:R-:W-:-:S03]  /*34f0*/  IMAD.U32 R5, RZ, RZ, UR32 ;  /* 0x00000020ff057e24 */ /* 0x000fc6000f8e00ff */
[----:B------:R-:W-:Y:S01]  /*3500*/  IADD3 R3, R3, -UR12, -R8 ;  /* 0x8000000c03037c10 */ /* 0x000fe2000fffe808 */
[----:B------:R1:W-:Y:S01]  /*3510*/  STL [R1+0x20], R8 ;  /* 0x0000200801007387 */ /* 0x0003e20000100800 */
[----:B------:R-:W-:Y:S02]  /*3520*/  IADD3 R22, -R8, UR7, R5 ;  /* 0x0000000708167c10 */ /* 0x000fe4000fffe105 */
[C---:B------:R-:W-:Y:S02]  /*3530*/  IADD3 R20, R3.reuse, c[0x0][0x328], RZ ;  /* 0x0000ca0003147a10 */ /* 0x040fe40007ffe0ff */
[----:B------:R-:W-:Y:S02]  /*3540*/  IADD3 R23, R3, UR10, RZ ;  /* 0x0000000a03177c10 */ /* 0x000fe4000fffe0ff */
[----:B---3--:R-:W-:Y:S02]  /*3550*/  IADD3 R5, R20, R6, RZ ;  /* 0x0000000614057210 */ /* 0x008fe40007ffe0ff */
[----:B------:R-:W-:-:S02]  /*3560*/  IADD3 R24, -R8, UR32, RZ ;  /* 0x0000002008187c10 */ /* 0x000fc4000fffe1ff */
[----:B------:R-:W-:Y:S02]  /*3570*/  IADD3 R3, R23, R6, RZ ;  /* 0x0000000617037210 */ /* 0x000fe40007ffe0ff */
[----:B------:R-:W-:Y:S01]  /*3580*/  IMNMX R5, R5, R22, PT ;  /* 0x0000001605057217 */ /* 0x000fe20003800200 */
[----:B------:R-:W-:Y:S05]  /*3590*/  @P0 BRA `(.L_x_242) ;  /* 0x0000015000000947 */ /* 0x000fea0003800000 */
[----:B-12-4-:R-:W-:Y:S01]  /*35a0*/  IMAD.U32 R7, RZ, RZ, UR12 ;  /* 0x0000000cff077e24 */ /* 0x016fe2000f8e00ff */
[----:B------:R-:W-:Y:S04]  /*35b0*/  BSSY B0, `(.L_x_243) ;  /* 0x000000f000007945 */ /* 0x000fe80003800000 */
[----:B------:R-:W-:-:S04]  /*35c0*/  IADD3 R6, -R7, UR7, R6 ;  /* 0x0000000707067c10 */ /* 0x000fc8000fffe106 */
        /* <DEDUP_REMOVED lines=9> */
.L_x_244:
[----:B------:R-:W-:-:S04]  /*3660*/  MOV R7, c[0x0][0x32c] ;  /* 0x0000cb0000077a02 */ /* 0x000fc80000000f00 */
[----:B------:R-:W-:-:S13]  /*3670*/  ISETP.NE.AND P0, PT, R7, 0x1, PT ;  /* 0x000000010700780c */ /* 0x000fda0003f05270 */
[----:B------:R-:W-:-:S05]  /*3680*/  @P0 IMAD.HI.U32 R7, R6, c[0x0][0x330], RZ ;  /* 0x0000cc0006070a27 */ /* 0x000fca00078e00ff */
[----:B------:R-:W-:Y:S02]  /*3690*/  @P0 SHF.R.U32.HI R6, RZ, c[0x0][0x334], R7 ;  /* 0x0000cd00ff060a19 */ /* 0x000fe40000011607 */
.L_x_245:
[----:B------:R-:W-:Y:S05]  /*36a0*/  BSYNC B0 ;  /* 0x0000000000007941 */ /* 0x000fea0003800000 */
.L_x_243:
[----:B------:R-:W-:-:S05]  /*36b0*/  IMAD R6, R6, c[0x0][0x32c], R24 ;  /* 0x0000cb0006067a24 */ /* 0x000fca00078e0218 */
[----:B------:R-:W-:Y:S02]  /*36c0*/  IADD3 R7, R6, c[0x0][0x32c], RZ ;  /* 0x0000cb0006077a10 */ /* 0x000fe40007ffe0ff */
[----:B------:R-:W-:Y:S02]  /*36d0*/  IMNMX R3, R3, R6, !PT ;  /* 0x0000000603037217 */ /* 0x000fe40007800200 */
[----:B------:R-:W-:Y:S02]  /*36e0*/  IMNMX R5, R5, R7, PT ;  /* 0x0000000705057217 */ /* 0x000fe40003800200 */
.L_x_242:
[----:B--2-4-:R-:W-:Y:S01]  /*36f0*/  FMUL.FTZ R6, R59, c[0x0][0x320] ;  /* 0x0000c8003b067a20 */ /* 0x014fe20000410000 */
[----:B------:R-:W-:Y:S01]  /*3700*/  UISETP.GE.AND UP2, UPT, UR32, 0x11, UPT ;  /* 0x000000112000788c */ /* 0x000fe2000bf46270 */
[----:B-1----:R-:W-:Y:S01]  /*3710*/  FMUL.FTZ R8, R50, c[0x0][0x320] ;  /* 0x0000c80032087a20 */ /* 0x002fe20000410000 */
[----:B------:R-:W-:Y:S01]  /*3720*/  UISETP.GE.AND UP6, UPT, UR32, 0x1, UPT ;  /* 0x000000012000788c */ /* 0x000fe2000bfc6270 */
[----:B------:R1:W2:Y:S01]  /*3730*/  MUFU.TANH R72, R6 ;  /* 0x0000000600487308 */ /* 0x0002a20000002400 */
[----:B------:R-:W-:Y:S01]  /*3740*/  UP2UR UR27, UPR, URZ, 0x4 ;  /* 0x000000043f1b7883 */ /* 0x000fe20008000000 */
[----:B------:R-:W-:Y:S01]  /*3750*/  FMUL.FTZ R7, R51, c[0x0][0x320] ;  /* 0x0000c80033077a20 */ /* 0x000fe20000410000 */
[----:B------:R-:W-:Y:S01]  /*3760*/  PLOP3.LUT P2, PT, PT, PT, UP2, 0x40, 0x0 ;  /* 0x000000000000781c */ /* 0x000fe20003f4e828 */
[----:B------:R-:W-:Y:S01]  /*3770*/  UISETP.GE.AND UP2, UPT, UR32, 0x12, UPT ;  /* 0x000000122000788c */ /* 0x000fe2000bf46270 */
[----:B------:R-:W-:Y:S01]  /*3780*/  PLOP3.LUT P0, PT, PT, PT, UP6, 0x40, 0x0 ;  /* 0x000000000000781c */ /* 0x000fe20003f0e868 */
[----:B------:R-:W-:Y:S01]  /*3790*/  UISETP.GE.AND UP5, UPT, UR32, 0x2, UPT ;  /* 0x000000022000788c */ /* 0x000fe2000bfa6270 */
[C---:B------:R-:W-:Y:S01]  /*37a0*/  ISETP.GT.AND P2, PT, R3.reuse, 0x10, P2 ;  /* 0x000000100300780c */ /* 0x040fe20001744270 */
[----:B------:R-:W-:Y:S01]  /*37b0*/  UP2UR UR26, UPR, URZ, 0x4 ;  /* 0x000000043f1a7883 */ /* 0x000fe20008000000 */
[----:B------:R-:W-:Y:S01]  /*37c0*/  ISETP.GT.AND P0, PT, R3, RZ, P0 ;  /* 0x000000ff0300720c */ /* 0x000fe20000704270 */
[----:B------:R-:W-:Y:S01]  /*37d0*/  UISETP.GE.AND UP4, UPT, UR32, 0x9, UPT ;  /* 0x000000092000788c */ /* 0x000fe2000bf86270 */
[----:B------:R-:W-:Y:S01]  /*37e0*/  PLOP3.LUT P1, PT, PT, PT, UP2, 0x40, 0x0 ;  /* 0x000000000000781c */ /* 0x000fe20003f2e828 */
[----:B------:R-:W-:Y:S01]  /*37f0*/  UISETP.GE.AND UP2, UPT, UR32, 0x19, UPT ;  /* 0x000000192000788c */ /* 0x000fe2000bf46270 */
[----:B------:R-:W-:Y:S01]  /*3800*/  PLOP3.LUT P6, PT, PT, PT, UP5, 0x40, 0x0 ;  /* 0x000000000000781c */ /* 0x000fe20003fce858 */
[----:B------:R-:W-:Y:S01]  /*3810*/  UISETP.GE.AND UP3, UPT, UR32, 0xa, UPT ;  /* 0x0000000a2000788c */ /* 0x000fe2000bf66270 */
[----:B------:R-:W-:Y:S01]  /*3820*/  ISETP.LT.OR P0, PT, R5, 0x1, P0 ;  /* 0x000000010500780c */ /* 0x000fe20000701670 */
[----:B-1----:R-:W-:Y:S01]  /*3830*/  FMUL.FTZ R6, R78, c[0x0][0x320] ;  /* 0x0000c8004e067a20 */ /* 0x002fe20000410000 */
[----:B------:R-:W-:Y:S01]  /*3840*/  ISETP.GT.AND P6, PT, R3, 0x1, P6 ;  /* 0x000000010300780c */ /* 0x000fe200037c4270 */
[----:B------:R-:W-:Y:S01]  /*3850*/  UP2UR UR25, UPR, URZ, 0x4 ;  /* 0x000000043f197883 */ /* 0x000fe20008000000 */
[----:B------:R-:W-:Y:S01]  /*3860*/  PLOP3.LUT P5, PT, PT, PT, UP4, 0x40, 0x0 ;  /* 0x000000000000781c */ /* 0x000fe20003fae848 */
[----:B------:R1:W3:Y:S01]  /*3870*/  MUFU.TANH R41, R6 ;  /* 0x0000000600297308 */ /* 0x0002e20000002400 */
[----:B------:R-:W-:Y:S01]  /*3880*/  ISETP.LT.OR P6, PT, R5, 0x2, P6 ;  /* 0x000000020500780c */ /* 0x000fe200037c1670 */
[----:B------:R-:W-:Y:S01]  /*3890*/  UP2UR UR31, UPR, URZ, 0x40 ;  /* 0x000000403f1f7883 */ /* 0x000fe20008000000 */
[----:B------:R-:W-:Y:S01]  /*38a0*/  ISETP.GT.AND P5, PT, R3, 0x8, P5 ;  /* 0x000000080300780c */ /* 0x000fe20002fa4270 */
[----:B------:R-:W-:Y:S01]  /*38b0*/  UP2UR UR30, UPR, URZ, 0x20 ;  /* 0x000000203f1e7883 */ /* 0x000fe20008000000 */
[----:B------:R-:W-:Y:S01]  /*38c0*/  PLOP3.LUT P4, PT, PT, PT, UP3, 0x40, 0x0 ;  /* 0x000000000000781c */ /* 0x000fe20003f8e838 */
[----:B------:R-:W-:Y:S01]  /*38d0*/  UP2UR UR29, UPR, URZ, 0x10 ;  /* 0x000000103f1d7883 */ /* 0x000fe20008000000 */
[----:B------:R-:W-:Y:S01]  /*38e0*/  ISETP.LT.OR P5, PT, R5, 0x9, P5 ;  /* 0x000000090500780c */ /* 0x000fe20002fa1670 */
[----:B------:R-:W-:Y:S01]  /*38f0*/  UP2UR UR28, UPR, URZ, 0x8 ;  /* 0x000000083f1c7883 */ /* 0x000fe20008000000 */
[----:B------:R-:W-:Y:S01]  /*3900*/  ISETP.GT.AND P4, PT, R3, 0x9, P4 ;  /* 0x000000090300780c */ /* 0x000fe20002784270 */
[----:B------:R-:W-:Y:S01]  /*3910*/  UISETP.GE.AND UP6, UPT, UR32, 0x4a, UPT ;  /* 0x0000004a2000788c */ /* 0x000fe2000bfc6270 */
[----:B------:R-:W-:Y:S01]  /*3920*/  FSEL R73, R88, -INF , !P5 ;  /* 0xff80000058497808 */ /* 0x000fe20006800000 */
[----:B------:R-:W-:Y:S01]  /*3930*/  UISETP.GE.AND UP5, UPT, UR32, 0x51, UPT ;  /* 0x000000512000788c */ /* 0x000fe2000bfa6270 */
[C---:B------:R-:W-:Y:S01]  /*3940*/  ISETP.LT.OR P4, PT, R5.reuse, 0xa, P4 ;  /* 0x0000000a0500780c */ /* 0x040fe20002781670 */
[----:B------:R-:W-:Y:S01]  /*3950*/  UISETP.GE.AND UP4, UPT, UR32, 0x52, UPT ;  /* 0x000000522000788c */ /* 0x000fe2000bf86270 */
[----:B------:R-:W-:Y:S01]  /*3960*/  ISETP.LT.OR P2, PT, R5, 0x11, P2 ;  /* 0x000000110500780c */ /* 0x000fe20001741670 */
[----:B-1----:R-:W-:Y:S01]  /*3970*/  FMUL.FTZ R6, R79, c[0x0][0x320] ;  /* 0x0000c8004f067a20 */ /* 0x002fe20000410000 */
[----:B------:R-:W-:Y:S01]  /*3980*/  ISETP.GT.AND P1, PT, R3, 0x11, P1 ;  /* 0x000000110300780c */ /* 0x000fe20000f24270 */
[----:B------:R-:W-:Y:S01]  /*3990*/  UISETP.GE.AND UP3, UPT, UR32, 0x59, UPT ;  /* 0x000000592000788c */ /* 0x000fe2000bf66270 */
[----:B------:R-:W1:Y:S02]  /*39a0*/  MUFU.TANH R25, R8 ;  /* 0x0000000800197308 */ /* 0x000e640000002400 */
[----:B------:R-:W-:-:S04]  /*39b0*/  ISETP.LT.OR P1, PT, R5, 0x12, P1 ;  /* 0x000000120500780c */ /* 0x000fc80000f21670 */
[----:B------:R-:W-:Y:S02]  /*39c0*/  FSEL R78, R85, -INF , !P1 ;  /* 0xff800000554e7808 */ /* 0x000fe40004800000 */
[----:B------:R4:W1:Y:S02]  /*39d0*/  MUFU.TANH R46, R6 ;  /* 0x00000006002e7308 */ /* 0x0008640000002400 */
[----:B----4-:R-:W-:Y:S01]  /*39e0*/  FMUL.FTZ R6, R70, c[0x0][0x320] ;  /* 0x0000c80046067a20 */ /* 0x010fe20000410000 */
[----:B------:R-:W-:-:S05]  /*39f0*/  FSEL R70, R92, -INF , !P6 ;  /* 0xff8000005c467808 */ /* 0x000fca0007000000 */
[----:B------:R4:W1:Y:S02]  /*3a00*/  MUFU.TANH R44, R6 ;  /* 0x00000006002c7308 */ /* 0x0008640000002400 */
[----:B----4-:R-:W-:-:S06]  /*3a10*/  FMUL.FTZ R6, R71, c[0x0][0x320] ;  /* 0x0000c80047067a20 */ /* 0x010fcc0000410000 */
[----:B------:R4:W1:Y:S02]  /*3a20*/  MUFU.TANH R43, R6 ;  /* 0x00000006002b7308 */ /* 0x0008640000002400 */
[----:B----4-:R-:W-:-:S06]  /*3a30*/  FMUL.FTZ R6, R98, c[0x0][0x320] ;  /* 0x0000c80062067a20 */ /* 0x010fcc0000410000 */
[----:B------:R4:W1:Y:S02]  /*3a40*/  MUFU.TANH R39, R6 ;  /* 0x0000000600277308 */ /* 0x0008640000002400 */
[----:B----4-:R-:W-:-:S06]  /*3a50*/  FMUL.FTZ R6, R90, c[0x0][0x320] ;  /* 0x0000c8005a067a20 */ /* 0x010fcc0000410000 */
[----:B------:R4:W1:Y:S02]  /*3a60*/  MUFU.TANH R37, R6 ;  /* 0x0000000600257308 */ /* 0x0008640000002400 */
[----:B----4-:R-:W-:Y:S01]  /*3a70*/  FMUL.FTZ R6, R66, c[0x0][0x320] ;  /* 0x0000c80042067a20 */ /* 0x010fe20000410000 */
[----:B------:R-:W-:Y:S02]  /*3a80*/  FSEL R66, R93, -INF , !P0 ;  /* 0xff8000005d427808 */ /* 0x000fe40004000000 */
[----:B------:R-:W-:-:S03]  /*3a90*/  PLOP3.LUT P0, PT, PT, PT, UP2, 0x40, 0x0 ;  /* 0x000000000000781c */ /* 0x000fc60003f0e828 */
[----:B------:R4:W1:Y:S01]  /*3aa0*/  MUFU.TANH R35, R6 ;  /* 0x0000000600237308 */ /* 0x0008620000002400 */
[----:B------:R-:W-:Y:S01]  /*3ab0*/  UISETP.GE.AND UP2, UPT, UR32, 0x1a, UPT ;  /* 0x0000001a2000788c */ /* 0x000fe2000bf46270 */
[----:B------:R-:W-:-:S03]  /*3ac0*/  ISETP.GT.AND P0, PT, R3, 0x18, P0 ;  /* 0x000000180300780c */ /* 0x000fc60000704270 */
[----:B------:R-:W-:Y:S02]  /*3ad0*/  UP2UR UR24, UPR, URZ, 0x4 ;  /* 0x000000043f187883 */ /* 0x000fe40008000000 */
[----:B------:R-:W-:Y:S01]  /*3ae0*/  PLOP3.LUT P6, PT, PT, PT, UP2, 0x40, 0x0 ;  /* 0x000000000000781c */ /* 0x000fe20003fce828 */
[----:B------:R-:W-:Y:S01]  /*3af0*/  UISETP.GE.AND UP2, UPT, UR32, 0x21, UPT ;  /* 0x000000212000788c */ /* 0x000fe2000bf46270 */
[----:B------:R-:W-:Y:S02]  /*3b00*/  ISETP.LT.OR P0, PT, R5, 0x19, P0 ;  /* 0x000000190500780c */ /* 0x000fe40000701670 */
[----:B------:R-:W-:Y:S01]  /*3b10*/  ISETP.GT.AND P6, PT, R3, 0x19, P6 ;  /* 0x000000190300780c */ /* 0x000fe200037c4270 */
[----:B------:R-:W-:Y:S01]  /*3b20*/  UP2UR UR23, UPR, URZ, 0x4 ;  /* 0x000000043f177883 */ /* 0x000fe20008000000 */
[----:B------:R-:W-:Y:S02]  /*3b30*/  FSEL R79, R84, -INF , !P0 ;  /* 0xff800000544f7808 */ /* 0x000fe40004000000 */
[----:B------:R-:W-:Y:S01]  /*3b40*/  PLOP3.LUT P5, PT, PT, PT, UP2, 0x40, 0x0 ;  /* 0x000000000000781c */ /* 0x000fe20003fae828 */
[----:B----4-:R-:W-:Y:S01]  /*3b50*/  FMUL.FTZ R6, R67, c[0x0][0x320] ;  /* 0x0000c80043067a20 */ /* 0x010fe20000410000 */
[----:B------:R-:W-:Y:S01]  /*3b60*/  UISETP.GE.AND UP2, UPT, UR32, 0x22, UPT ;  /* 0x000000222000788c */ /* 0x000fe2000bf46270 */
[----:B------:R-:W-:-:S02]  /*3b70*/  ISETP.LT.OR P6, PT, R5, 0x1a, P6 ;  /* 0x0000001a0500780c */ /* 0x000fc400037c1670 */
[----:B------:R4:W1:Y:S01]  /*3b80*/  MUFU.TANH R36, R6 ;  /* 0x0000000600247308 */ /* 0x0008620000002400 */
[----:B------:R-:W-:Y:S01]  /*3b90*/  UP2UR UR22, UPR, URZ, 0x4 ;  /* 0x000000043f167883 */ /* 0x000fe20008000000 */
[----:B------:R-:W-:Y:S02]  /*3ba0*/  ISETP.GT.AND P5, PT, R3, 0x20, P5 ;  /* 0x000000200300780c */ /* 0x000fe40002fa4270 */
[----:B------:R-:W-:Y:S02]  /*3bb0*/  FSEL R77, R77, -INF , !P6 ;  /* 0xff8000004d4d7808 */ /* 0x000fe40007000000 */
[----:B------:R-:W-:-:S04]  /*3bc0*/  ISETP.LT.OR P5, PT, R5, 0x21, P5 ;  /* 0x000000210500780c */ /* 0x000fc80002fa1670 */
[----:B------:R-:W-:Y:S01]  /*3bd0*/  FSEL R76, R76, -INF , !P5 ;  /* 0xff8000004c4c7808 */ /* 0x000fe20006800000 */
[----:B----4-:R-:W-:-:S04]  /*3be0*/  FMUL.FTZ R6, R91, c[0x0][0x320] ;  /* 0x0000c8005b067a20 */ /* 0x010fc80000410000 */
[----:B------:R4:W1:Y:S02]  /*3bf0*/  MUFU.TANH R34, R6 ;  /* 0x0000000600227308 */ /* 0x0008640000002400 */
[----:B----4-:R-:W-:-:S06]  /*3c00*/  FMUL.FTZ R6, R82, c[0x0][0x320] ;  /* 0x0000c80052067a20 */ /* 0x010fcc0000410000 */
        /* <DEDUP_REMOVED lines=21> */
[----:B------:R-:W-:Y:S01]  /*3d60*/  PLOP3.LUT P4, PT, PT, PT, UP2, 0x40, 0x0 ;  /* 0x000000000000781c */ /* 0x000fe20003f8e828 */
[----:B------:R-:W-:Y:S02]  /*3d70*/  UISETP.GE.AND UP2, UPT, UR32, 0x29, UPT ;  /* 0x000000292000788c */ /* 0x000fe4000bf46270 */
[----:B------:R4:W1:Y:S01]  /*3d80*/  MUFU.TANH R28, R6 ;  /* 0x00000006001c7308 */ /* 0x0008620000002400 */
[----:B------:R-:W-:Y:S01]  /*3d90*/  ISETP.GT.AND P4, PT, R3, 0x21, P4 ;  /* 0x000000210300780c */ /* 0x000fe20002784270 */
[----:B------:R-:W-:-:S03]  /*3da0*/  UP2UR UR21, UPR, URZ, 0x4 ;  /* 0x000000043f157883 */ /* 0x000fc60008000000 */
[----:B------:R-:W-:-:S04]  /*3db0*/  ISETP.LT.OR P4, PT, R5, 0x22, P4 ;  /* 0x000000220500780c */ /* 0x000fc80002781670 */
[----:B------:R-:W-:Y:S01]  /*3dc0*/  FSEL R80, R69, -INF , !P4 ;  /* 0xff80000045507808 */ /* 0x000fe20006000000 */
[----:B----4-:R-:W-:Y:S01]  /*3dd0*/  FMUL.FTZ R6, R75, c[0x0][0x320] ;  /* 0x0000c8004b067a20 */ /* 0x010fe20000410000 */
[----:B------:R-:W-:Y:S02]  /*3de0*/  FSEL R75, R86, -INF , !P2 ;  /* 0xff800000564b7808 */ /* 0x000fe40005000000 */
[----:B------:R-:W-:Y:S01]  /*3df0*/  PLOP3.LUT P2, PT, PT, PT, UP2, 0x40, 0x0 ;  /* 0x000000000000781c */ /* 0x000fe20003f4e828 */
[----:B------:R-:W-:Y:S01]  /*3e00*/  UISETP.GE.AND UP2, UPT, UR32, 0x2a, UPT ;  /* 0x0000002a2000788c */ /* 0x000fe2000bf46270 */
[----:B------:R4:W1:Y:S02]  /*3e10*/  MUFU.TANH R26, R6 ;  /* 0x00000006001a7308 */ /* 0x0008640000002400 */
[----:B------:R-:W-:Y:S01]  /*3e20*/  ISETP.GT.AND P2, PT, R3, 0x28, P2 ;  /* 0x000000280300780c */ /* 0x000fe20001744270 */
[----:B------:R-:W-:Y:S02]  /*3e30*/  UP2UR UR20, UPR, URZ, 0x4 ;  /* 0x000000043f147883 */ /* 0x000fe40008000000 */
[----:B------:R-:W-:Y:S01]  /*3e40*/  PLOP3.LUT P1, PT, PT, PT, UP2, 0x40, 0x0 ;  /* 0x000000000000781c */ /* 0x000fe20003f2e828 */
[----:B------:R-:W-:Y:S01]  /*3e50*/  UISETP.GE.AND UP2, UPT, UR32, 0x31, UPT ;  /* 0x000000312000788c */ /* 0x000fe2000bf46270 */
[----:B------:R-:W-:-:S02]  /*3e60*/  ISETP.LT.OR P2, PT, R5, 0x29, P2 ;  /* 0x000000290500780c */ /* 0x000fc40001741670 */
[----:B------:R-:W-:Y:S01]  /*3e70*/  ISETP.GT.AND P1, PT, R3, 0x29, P1 ;  /* 0x000000290300780c */ /* 0x000fe20000f24270 */
[----:B------:R-:W-:Y:S01]  /*3e80*/  UP2UR UR19, UPR, URZ, 0x4 ;  /* 0x000000043f137883 */ /* 0x000fe20008000000 */
[----:B------:R-:W-:Y:S02]  /*3e90*/  FSEL R81, R68, -INF , !P2 ;  /* 0xff80000044517808 */ /* 0x000fe40005000000 */
[----:B------:R-:W-:Y:S01]  /*3ea0*/  PLOP3.LUT P0, PT, PT, PT, UP2, 0x40, 0x0 ;  /* 0x000000000000781c */ /* 0x000fe20003f0e828 */
[----:B------:R-:W-:Y:S01]  /*3eb0*/  UISETP.GE.AND UP2, UPT, UR32, 0x32, UPT ;  /* 0x000000322000788c */ /* 0x000fe2000bf46270 */
[----:B------:R-:W-:Y:S01]  /*3ec0*/  ISETP.LT.OR P1, PT, R5, 0x2a, P1 ;  /* 0x0000002a0500780c */ /* 0x000fe20000f21670 */
[----:B----4-:R-:W4:Y:S01]  /*3ed0*/  SHFL.IDX PT, R6, R18, 0x1, 0x1c1f ;  /* 0x003c1f0012067f89 */ /* 0x010f2200000e0000 */
[----:B------:R-:W-:Y:S01]  /*3ee0*/  ISETP.GT.AND P0, PT, R3, 0x30, P0 ;  /* 0x000000300300780c */ /* 0x000fe20000704270 */
[----:B------:R-:W-:Y:S01]  /*3ef0*/  UP2UR UR18, UPR, URZ, 0x4 ;  /* 0x000000043f127883 */ /* 0x000fe20008000000 */
[----:B------:R-:W-:-:S02]  /*3f00*/  FSEL R82, R64, -INF , !P1 ;  /* 0xff80000040527808 */ /* 0x000fc40004800000 */
[----:B------:R-:W-:Y:S01]  /*3f10*/  PLOP3.LUT P6, PT, PT, PT, UP2, 0x40, 0x0 ;  /* 0x000000000000781c */ /* 0x000fe20003fce828 */
[----:B------:R-:W-:Y:S01]  /*3f20*/  UISETP.GE.AND UP2, UPT, UR32, 0x39, UPT ;  /* 0x000000392000788c */ /* 0x000fe2000bf46270 */
[----:B------:R-:W-:Y:S02]  /*3f30*/  ISETP.LT.OR P0, PT, R5, 0x31, P0 ;  /* 0x000000310500780c */ /* 0x000fe40000701670 */
[----:B------:R-:W-:Y:S01]  /*3f40*/  ISETP.GT.AND P6, PT, R3, 0x31, P6 ;  /* 0x000000310300780c */ /* 0x000fe200037c4270 */
[----:B------:R-:W-:Y:S01]  /*3f50*/  UP2UR UR17, UPR, URZ, 0x4 ;  /* 0x000000043f117883 */ /* 0x000fe20008000000 */
[----:B------:R-:W-:Y:S02]  /*3f60*/  FSEL R83, R9, -INF , !P0 ;  /* 0xff80000009537808 */ /* 0x000fe40004000000 */
        /* <DEDUP_REMOVED lines=8> */
[----:B------:R-:W-:Y:S02]  /*3ff0*/  ISETP.LT.OR P5, PT, R5, 0x39, P5 ;  /* 0x000000390500780c */ /* 0x000fe40002fa1670 */
        /* <DEDUP_REMOVED lines=18> */
[----:B------:R1:W1:Y:S01]  /*4120*/  MUFU.TANH R17, R7 ;  /* 0x0000000700117308 */ /* 0x0002620000002400 */
[----:B------:R-:W-:Y:S02]  /*4130*/  ISETP.GT.AND P0, PT, R3, 0x48, P0 ;  /* 0x000000480300780c */ /* 0x000fe40000704270 */
[----:B------:R-:W-:-:S02]  /*4140*/  FSEL R231, R16, -INF , !P1 ;  /* 0xff80000010e77808 */ /* 0x000fc40004800000 */
[----:B------:R-:W-:Y:S02]  /*4150*/  ISETP.LT.OR P0, PT, R5, 0x49, P0 ;  /* 0x000000490500780c */ /* 0x000fe40000701670 */
[----:B------:R-:W-:Y:S02]  /*4160*/  PLOP3.LUT P6, PT, PT, PT, UP6, 0x40, 0x0 ;  /* 0x000000000000781c */ /* 0x000fe40003fce868 */
[----:B------:R-:W-:Y:S02]  /*4170*/  FSEL R230, R15, -INF , !P0 ;  /* 0xff8000000fe67808 */ /* 0x000fe40004000000 */
[----:B------:R-:W-:Y:S02]  /*4180*/  PLOP3.LUT P0, PT, PT, PT, UP0, 0x40, 0x0 ;  /* 0x000000000000781c */ /* 0x000fe40003f0e808 */
[----:B------:R-:W-:Y:S02]  /*4190*/  PLOP3.LUT P5, PT, PT, PT, UP5, 0x40, 0x0 ;  /* 0x000000000000781c */ /* 0x000fe40003fae858 */
[----:B------:R-:W-:-:S02]  /*41a0*/  PLOP3.LUT P4, PT, PT, PT, UP4, 0x40, 0x0 ;  /* 0x000000000000781c */ /* 0x000fc40003f8e848 */
[----:B------:R-:W-:Y:S02]  /*41b0*/  PLOP3.LUT P2, PT, PT, PT, UP3, 0x40, 0x0 ;  /* 0x000000000000781c */ /* 0x000fe40003f4e838 */
[----:B------:R-:W-:Y:S02]  /*41c0*/  PLOP3.LUT P1, PT, PT, PT, UP2, 0x40, 0x0 ;  /* 0x000000000000781c */ /* 0x000fe40003f2e828 */
[C---:B------:R-:W-:Y:S02]  /*41d0*/  ISETP.GT.AND P6, PT, R3.reuse, 0x49, P6 ;  /* 0x000000490300780c */ /* 0x040fe400037c4270 */
[C---:B------:R-:W-:Y:S02]  /*41e0*/  ISETP.GT.AND P5, PT, R3.reuse, 0x50, P5 ;  /* 0x000000500300780c */ /* 0x040fe40002fa4270 */
[C---:B------:R-:W-:Y:S02]  /*41f0*/  ISETP.GT.AND P4, PT, R3.reuse, 0x51, P4 ;  /* 0x000000510300780c */ /* 0x040fe40002784270 */
[----:B------:R-:W-:-:S02]  /*4200*/  ISETP.GT.AND P2, PT, R3, 0x58, P2 ;  /* 0x000000580300780c */ /* 0x000fc40001744270 */
[----:B------:R-:W-:Y:S01]  /*4210*/  ISETP.GT.AND P1, PT, R3, 0x59, P1 ;  /* 0x000000590300780c */ /* 0x000fe20000f24270 */
[--C-:B----4-:R-:W-:Y:S01]  /*4220*/  IMAD.IADD R3, R23, 0x1, R6.reuse ;  /* 0x0000000117037824 */ /* 0x110fe200078e0206 */
[C---:B------:R-:W-:Y:S02]  /*4230*/  ISETP.LT.OR P6, PT, R5.reuse, 0x4a, P6 ;  /* 0x0000004a0500780c */ /* 0x040fe400037c1670 */
[C---:B------:R-:W-:Y:S02]  /*4240*/  ISETP.LT.OR P5, PT, R5.reuse, 0x51, P5 ;  /* 0x000000510500780c */ /* 0x040fe40002fa1670 */
[C---:B------:R-:W-:Y:S02]  /*4250*/  ISETP.LT.OR P4, PT, R5.reuse, 0x52, P4 ;  /* 0x000000520500780c */ /* 0x040fe40002781670 */
[C---:B------:R-:W-:Y:S02]  /*4260*/  ISETP.LT.OR P2, PT, R5.reuse, 0x59, P2 ;  /* 0x000000590500780c */ /* 0x040fe40001741670 */
[----:B------:R-:W-:Y:S01]  /*4270*/  ISETP.LT.OR P1, PT, R5, 0x5a, P1 ;  /* 0x0000005a0500780c */ /* 0x000fe20000f21670 */
[----:B------:R-:W-:Y:S01]  /*4280*/  IMAD.IADD R5, R20, 0x1, R6 ;  /* 0x0000000114057824 */ /* 0x000fe200078e0206 */
[----:B------:R-:W-:-:S02]  /*4290*/  FSEL R232, R14, -INF , !P6 ;  /* 0xff8000000ee87808 */ /* 0x000fc40007000000 */
[----:B------:R-:W-:Y:S02]  /*42a0*/  FSEL R233, R13, -INF , !P5 ;  /* 0xff8000000de97808 */ /* 0x000fe40006800000 */
[----:B------:R-:W-:Y:S02]  /*42b0*/  IMNMX R5, R5, R22, PT ;  /* 0x0000001605057217 */ /* 0x000fe40003800200 */
[----:B------:R-:W-:Y:S02]  /*42c0*/  FSEL R234, R12, -INF , !P4 ;  /* 0xff8000000cea7808 */ /* 0x000fe40006000000 */
[----:B------:R-:W-:Y:S02]  /*42d0*/  FSEL R241, R11, -INF , !P2 ;  /* 0xff8000000bf17808 */ /* 0x000fe40005000000 */
[----:B------:R-:W-:Y:S01]  /*42e0*/  FSEL R244, R10, -INF , !P1 ;  /* 0xff8000000af47808 */ /* 0x000fe20004800000 */
[----:B------:R-:W-:Y:S05]  /*42f0*/  @P0 BRA `(.L_x_246) ;  /* 0x0000015000000947 */ /* 0x000fea0003800000 */
[----:B-123--:R-:W-:Y:S01]  /*4300*/  IMAD.U32 R7, RZ, RZ, UR12 ;  /* 0x0000000cff077e24 */ /* 0x00efe2000f8e00ff */
        /* <DEDUP_REMOVED lines=11> */
.L_x_248:
[----:B------:R-:W-:-:S04]  /*43c0*/  MOV R7, c[0x0][0x32c] ;  /* 0x0000cb0000077a02 */ /* 0x000fc80000000f00 */
[----:B------:R-:W-:-:S13]  /*43d0*/  ISETP.NE.AND P0, PT, R7, 0x1, PT ;  /* 0x000000010700780c */ /* 0x000fda0003f05270 */
[----:B------:R-:W-:-:S05]  /*43e0*/  @P0 IMAD.HI.U32 R7, R6, c[0x0][0x330], RZ ;  /* 0x0000cc0006070a27 */ /* 0x000fca00078e00ff */
[----:B------:R-:W-:Y:S02]  /*43f0*/  @P0 SHF.R.U32.HI R6, RZ, c[0x0][0x334], R7 ;  /* 0x0000cd00ff060a19 */ /* 0x000fe40000011607 */
.L_x_249:
[----:B------:R-:W-:Y:S05]  /*4400*/  BSYNC B0 ;  /* 0x0000000000007941 */ /* 0x000fea0003800000 */
.L_x_247:
[----:B------:R-:W-:-:S05]  /*4410*/  IMAD R6, R6, c[0x0][0x32c], R24 ;  /* 0x0000cb0006067a24 */ /* 0x000fca00078e0218 */
[----:B------:R-:W-:Y:S02]  /*4420*/  IADD3 R7, R6, c[0x0][0x32c], RZ ;  /* 0x0000cb0006077a10 */ /* 0x000fe40007ffe0ff */
[----:B------:R-:W-:Y:S02]  /*4430*/  IMNMX R3, R3, R6, !PT ;  /* 0x0000000603037217 */ /* 0x000fe40007800200 */
[----:B------:R-:W-:Y:S02]  /*4440*/  IMNMX R5, R5, R7, PT ;  /* 0x0000000705057217 */ /* 0x000fe40003800200 */
.L_x_246:
[----:B-123--:R-:W-:Y:S01]  /*4450*/  FMUL.FTZ R6, R109, c[0x0][0x320] ;  /* 0x0000c8006d067a20 */ /* 0x00efe20000410000 */
[----:B------:R-:W-:Y:S01]  /*4460*/  UP2UR UR38, UPR, URZ, 0x40 ;  /* 0x000000403f267883 */ /* 0x000fe20008000000 */
[----:B------:R-:W-:Y:S01]  /*4470*/  FMUL.FTZ R9, R112, c[0x0][0x320] ;  /* 0x0000c80070097a20 */ /* 0x000fe20000410000 */
[----:B------:R-:W-:Y:S01]  /*4480*/  UISETP.NE.AND UP6, UPT, UR31, URZ, UPT ;  /* 0x0000003f1f00728c */ /* 0x000fe2000bfc5270 */
[----:B------:R1:W2:Y:S01]  /*4490*/  MUFU.TANH R63, R6 ;  /* 0x00000006003f7308 */ /* 0x0002a20000002400 */
[----:B------:R-:W-:Y:S01]  /*44a0*/  UP2UR UR36, UPR, URZ, 0x10 ;  /* 0x000000103f247883 */ /* 0x000fe20008000000 */
[----:B------:R-:W-:Y:S01]  /*44b0*/  FMUL.FTZ R11, R105, c[0x0][0x320] ;  /* 0x0000c800690b7a20 */ /* 0x000fe20000410000 */
[----:B------:R-:W-:Y:S01]  /*44c0*/  UP2UR UR37, UPR, URZ, 0x20 ;  /* 0x000000203f257883 */ /* 0x000fe20008000000 */
[----:B------:R-:W-:Y:S01]  /*44d0*/  FMUL.FTZ R16, R161, c[0x0][0x320] ;  /* 0x0000c800a1107a20 */ /* 0x000fe20000410000 */
[----:B------:R-:W-:Y:S01]  /*44e0*/  UISETP.NE.AND UP4, UPT, UR29, URZ, UPT ;  /* 0x0000003f1d00728c */ /* 0x000fe2000bf85270 */
[----:B------:R-:W-:Y:S01]  /*44f0*/  PLOP3.LUT P0, PT, PT, PT, UP6, 0x40, 0x0 ;  /* 0x000000000000781c */ /* 0x000fe20003f0e868 */
[----:B------:R-:W-:Y:S01]  /*4500*/  UISETP.NE.AND UP5, UPT, UR30, URZ, UPT ;  /* 0x0000003f1e00728c */ /* 0x000fe2000bfa5270 */
[----:B------:R-:W3:Y:S01]  /*4510*/  MUFU.TANH R54, R11 ;  /* 0x0000000b00367308 */ /* 0x000ee20000002400 */
[----:B------:R-:W-:Y:S01]  /*4520*/  UP2UR UR32, UPR, URZ, 0x2 ;  /* 0x000000023f207883 */ /* 0x000fe20008000000 */
[----:B------:R-:W-:Y:S01]  /*4530*/  ISETP.GT.AND P0, PT, R3, RZ, P0 ;  /* 0x000000ff0300720c */ /* 0x000fe20000704270 */
[----:B------:R-:W-:Y:S01]  /*4540*/  UP2UR UR34, UPR, URZ, 0x4 ;  /* 0x000000043f227883 */ /* 0x000fe20008000000 */
[----:B------:R-:W-:Y:S01]  /*4550*/  PLOP3.LUT P5, PT, PT, PT, UP4, 0x40, 0x0 ;  /* 0x000000000000781c */ /* 0x000fe20003fae848 */
[----:B------:R-:W-:Y:S01]  /*4560*/  UP2UR UR33, UPR, URZ, 0x1 ;  /* 0x000000013f217883 */ /* 0x000fe20008000000 */
[----:B------:R-:W-:Y:S01]  /*4570*/  PLOP3.LUT P6, PT, PT, PT, UP5, 0x40, 0x0 ;  /* 0x000000000000781c */ /* 0x000fe20003fce858 */
[----:B------:R-:W-:Y:S01]  /*4580*/  UISETP.NE.AND UP1, UPT, UR27, URZ, UPT ;  /* 0x0000003f1b00728c */ /* 0x000fe2000bf25270 */
[----:B-1----:R-:W-:Y:S01]  /*4590*/  FMUL.FTZ R6, R108, c[0x0][0x320] ;  /* 0x0000c8006c067a20 */ /* 0x002fe20000410000 */
[----:B------:R-:W-:Y:S01]  /*45a0*/  UP2UR UR35, UPR, URZ, 0x8 ;  /* 0x000000083f237883 */ /* 0x000fe20008000000 */
[----:B------:R-:W-:Y:S01]  /*45b0*/  ISETP.LT.OR P0, PT, R5, 0x1, P0 ;  /* 0x000000010500780c */ /* 0x000fe20000701670 */
[----:B------:R-:W-:Y:S01]  /*45c0*/  UISETP.NE.AND UP2, UPT, UR28, URZ, UPT ;  /* 0x0000003f1c00728c */ /* 0x000fe2000bf45270 */
[----:B------:R1:W4:Y:S01]  /*45d0*/  MUFU.TANH R62, R6 ;  /* 0x00000006003e7308 */ /* 0x0003220000002400 */
[----:B------:R-:W-:Y:S01]  /*45e0*/  UISETP.NE.AND UP0, UPT, UR26, URZ, UPT ;  /* 0x0000003f1a00728c */ /* 0x000fe2000bf05270 */
[C---:B------:R-:W-:Y:S01]  /*45f0*/  ISETP.GT.AND P5, PT, R3.reuse, 0x8, P5 ;  /* 0x000000080300780c */ /* 0x040fe20002fa4270 */
[----:B------:R-:W-:Y:S01]  /*4600*/  UISETP.NE.AND UP3, UPT, UR25, URZ, UPT ;  /* 0x0000003f1900728c */ /* 0x000fe2000bf65270 */
[----:B------:R-:W-:Y:S01]  /*4610*/  ISETP.GT.AND P6, PT, R3, 0x1, P6 ;  /* 0x000000010300780c */ /* 0x000fe200037c4270 */
[----:B------:R-:W-:Y:S01]  /*4620*/  UISETP.NE.AND UP6, UPT, UR38, URZ, UPT ;  /* 0x0000003f2600728c */ /* 0x000fe2000bfc5270 */
[----:B------:R-:W-:Y:S01]  /*4630*/  PLOP3.LUT P2, PT, PT, PT, UP1, 0x40, 0x0 ;  /* 0x000000000000781c */ /* 0x000fe20003f4e818 */
[----:B------:R-:W-:Y:S01]  /*4640*/  UISETP.NE.AND UP1, UPT, UR23, URZ, UPT ;  /* 0x0000003f1700728c */ /* 0x000fe2000bf25270 */
[----:B------:R-:W-:Y:S01]  /*4650*/  PLOP3.LUT P4, PT, PT, PT, UP2, 0x40, 0x0 ;  /* 0x000000000000781c */ /* 0x000fe20003f8e828 */
[----:B------:R-:W-:Y:S01]  /*4660*/  UISETP.NE.AND UP2, UPT, UR24, URZ, UPT ;  /* 0x0000003f1800728c */ /* 0x000fe2000bf45270 */
[----:B------:R-:W-:Y:S01]  /*4670*/  PLOP3.LUT P1, PT, PT, PT, UP0, 0x40, 0x0 ;  /* 0x000000000000781c */ /* 0x000fe20003f2e808 */
[----:B------:R-:W-:Y:S01]  /*4680*/  UISETP.NE.AND UP0, UPT, UR21, URZ, UPT ;  /* 0x0000003f1500728c */ /* 0x000fe2000bf05270 */
[----:B------:R-:W-:Y:S01]  /*4690*/  FSEL R52, R39, -INF , !P0 ;  /* 0xff80000027347808 */ /* 0x000fe20004000000 */
[----:B------:R-:W-:Y:S01]  /*46a0*/  UISETP.NE.AND UP5, UPT, UR37, URZ, UPT ;  /* 0x0000003f2500728c */ /* 0x000fe2000bfa5270 */
[----:B------:R-:W-:Y:S01]  /*46b0*/  PLOP3.LUT P0, PT, PT, PT, UP3, 0x40, 0x0 ;  /* 0x000000000000781c */ /* 0x000fe20003f0e838 */
[----:B------:R-:W-:Y:S01]  /*46c0*/  UISETP.NE.AND UP3, UPT, UR22, URZ, UPT ;  /* 0x0000003f1600728c */ /* 0x000fe2000bf65270 */
[----:B-1----:R-:W-:Y:S01]  /*46d0*/  FMUL.FTZ R6, R148, c[0x0][0x320] ;  /* 0x0000c80094067a20 */ /* 0x002fe20000410000 */
[C---:B------:R-:W-:Y:S01]  /*46e0*/  ISETP.LT.OR P5, PT, R5.reuse, 0x9, P5 ;  /* 0x000000090500780c */ /* 0x040fe20002fa1670 */
[----:B------:R-:W-:Y:S01]  /*46f0*/  UISETP.NE.AND UP4, UPT, UR36, URZ, UPT ;  /* 0x0000003f2400728c */ /* 0x000fe2000bf85270 */
[----:B------:R-:W-:Y:S01]  /*4700*/  ISETP.LT.OR P6, PT, R5, 0x2, P6 ;  /* 0x000000020500780c */ /* 0x000fe200037c1670 */
[----:B------:R1:W1:Y:S01]  /*4710*/  MUFU.TANH R59, R6 ;  /* 0x00000006003b7308 */ /* 0x0002620000002400 */
[----:B------:R-:W-:Y:S01]  /*4720*/  ISETP.GT.AND P1, PT, R3, 0x11, P1 ;  /* 0x000000110300780c */ /* 0x000fe20000f24270 */
[----:B------:R-:W-:Y:S01]  /*4730*/  FMUL.FTZ R15, R152, c[0x0][0x320] ;  /* 0x0000c800980f7a20 */ /* 0x000fe20000410000 */
[----:B------:R-:W-:Y:S01]  /*4740*/  FSEL R57, R37, -INF , !P5 ;  /* 0xff80000025397808 */ /* 0x000fe20006800000 */
[----:B------:R-:W-:Y:S01]  /*4750*/  FMUL.FTZ R14, R153, c[0x0][0x320] ;  /* 0x0000c800990e7a20 */ /* 0x000fe20000410000 */
[C---:B------:R-:W-:Y:S01]  /*4760*/  ISETP.GT.AND P2, PT, R3.reuse, 0x10, P2 ;  /* 0x000000100300780c */ /* 0x040fe20001744270 */
[----:B------:R-:W-:Y:S01]  /*4770*/  FMUL.FTZ R10, R168, c[0x0][0x320] ;  /* 0x0000c800a80a7a20 */ /* 0x000fe20000410000 */
[----:B------:R-:W-:Y:S01]  /*4780*/  ISETP.GT.AND P0, PT, R3, 0x18, P0 ;  /* 0x000000180300780c */ /* 0x000fe20000704270 */
[----:B------:R-:W-:Y:S01]  /*4790*/  FMUL.FTZ R8, R113, c[0x0][0x320] ;  /* 0x0000c80071087a20 */ /* 0x000fe20000410000 */
[----:B------:R-:W-:Y:S01]  /*47a0*/  FSEL R51, R27, -INF , !P6 ;  /* 0xff8000001b337808 */ /* 0x000fe20007000000 */
[----:B------:R-:W-:Y:S01]  /*47b0*/  FMUL.FTZ R7, R164, c[0x0][0x320] ;  /* 0x0000c800a4077a20 */ /* 0x000fe20000410000 */
[----:B------:R-:W-:Y:S01]  /*47c0*/  ISETP.GT.AND P4, PT, R3, 0x9, P4 ;  /* 0x000000090300780c */ /* 0x000fe20002784270 */
[----:B------:R-:W-:Y:S01]  /*47d0*/  FMUL.FTZ R13, R169, c[0x0][0x320] ;  /* 0x0000c800a90d7a20 */ /* 0x000fe20000410000 */
[----:B------:R-:W-:Y:S01]  /*47e0*/  PLOP3.LUT P5, PT, PT, PT, UP1, 0x40, 0x0 ;  /* 0x000000000000781c */ /* 0x000fe20003fae818 */
[----:B------:R-:W-:Y:S01]  /*47f0*/  UISETP.NE.AND UP1, UPT, UR20, URZ, UPT ;  /* 0x0000003f1400728c */ /* 0x000fe2000bf25270 */
[----:B------:R-:W-:Y:S01]  /*4800*/  PLOP3.LUT P6, PT, PT, PT, UP2, 0x40, 0x0 ;  /* 0x000000000000781c */ /* 0x000fe20003fce828 */
[----:B-1----:R-:W-:Y:S01]  /*4810*/  FMUL.FTZ R6, R120, c[0x0][0x320] ;  /* 0x0000c80078067a20 */ /* 0x002fe20000410000 */
[----:B------:R-:W-:Y:S01]  /*4820*/  UISETP.NE.AND UP2, UPT, UR19, URZ, UPT ;  /* 0x0000003f1300728c */ /* 0x000fe2000bf45270 */
[C---:B------:R-:W-:Y:S01]  /*4830*/  ISETP.LT.OR P1, PT, R5.reuse, 0x12, P1 ;  /* 0x000000120500780c */ /* 0x040fe20000f21670 */
[----:B------:R-:W-:Y:S01]  /*4840*/  FMUL.FTZ R12, R156, c[0x0][0x320] ;  /* 0x0000c8009c0c7a20 */ /* 0x000fe20000410000 */
[----:B------:R1:W1:Y:S01]  /*4850*/  MUFU.TANH R58, R6 ;  /* 0x00000006003a7308 */ /* 0x0002620000002400 */
[C---:B------:R-:W-:Y:S01]  /*4860*/  ISETP.LT.OR P2, PT, R5.reuse, 0x11, P2 ;  /* 0x000000110500780c */ /* 0x040fe20001741670 */
[----:B------:R-:W-:Y:S01]  /*4870*/  FMUL.FTZ R11, R144, c[0x0][0x320] ;  /* 0x0000c800900b7a20 */ /* 0x000fe20000410000 */
[----:B------:R-:W-:-:S02]  /*4880*/  ISETP.LT.OR P0, PT, R5, 0x19, P0 ;  /* 0x000000190500780c */ /* 0x000fc40000701670 */
[----:B------:R-:W-:Y:S02]  /*4890*/  ISETP.LT.OR P4, PT, R5, 0xa, P4 ;  /* 0x0000000a0500780c */ /* 0x000fe40002781670 */
[----:B------:R-:W-:Y:S01]  /*48a0*/  ISETP.GT.AND P5, PT, R3, 0x20, P5 ;  /* 0x000000200300780c */ /* 0x000fe20002fa4270 */
[----:B------:R-:W2:Y:S01]  /*48b0*/  MUFU.TANH R45, R16 ;  /* 0x00000010002d7308 */ /* 0x000ea20000002400 */
[----:B------:R-:W-:Y:S02]  /*48c0*/  FSEL R65, R19, -INF , !P1 ;  /* 0xff80000013417808 */ /* 0x000fe40004800000 */
[----:B------:R-:W-:Y:S02]  /*48d0*/  ISETP.GT.AND P6, PT, R3, 0x19, P6 ;  /* 0x000000190300780c */ /* 0x000fe400037c4270 */
[----:B------:R-:W-:Y:S02]  /*48e0*/  FSEL R64, R21, -INF , !P2 ;  /* 0xff80000015407808 */ /* 0x000fe40005000000 */
[----:B------:R-:W-:Y:S01]  /*48f0*/  PLOP3.LUT P1, PT, PT, PT, UP1, 0x40, 0x0 ;  /* 0x000000000000781c */ /* 0x000fe20003f2e818 */
[----:B-1----:R-:W-:Y:S01]  /*4900*/  FMUL.FTZ R6, R140, c[0x0][0x320] ;  /* 0x0000c8008c067a20 */ /* 0x002fe20000410000 */
[----:B------:R-:W-:Y:S01]  /*4910*/  FSEL R67, R41, -INF , !P0 ;  /* 0xff80000029437808 */ /* 0x000fe20004000000 */
[----:B------:R-:W-:Y:S01]  /*4920*/  UISETP.NE.AND UP1, UPT, UR17, URZ, UPT ;  /* 0x0000003f1100728c */ /* 0x000fe2000bf25270 */
[----:B------:R-:W-:Y:S01]  /*4930*/  FSEL R56, R34, -INF , !P4 ;  /* 0xff80000022387808 */ /* 0x000fe20006000000 */
[----:B------:R1:W1:Y:S01]  /*4940*/  MUFU.TANH R61, R6 ;  /* 0x00000006003d7308 */ /* 0x0002620000002400 */
[----:B------:R-:W-:Y:S01]  /*4950*/  PLOP3.LUT P2, PT, PT, PT, UP0, 0x40, 0x0 ;  /* 0x000000000000781c */ /* 0x000fe20003f4e808 */
[----:B------:R-:W-:Y:S01]  /*4960*/  UISETP.NE.AND UP0, UPT, UR18, URZ, UPT ;  /* 0x0000003f1200728c */ /* 0x000fe2000bf05270 */
[----:B------:R-:W-:Y:S01]  /*4970*/  PLOP3.LUT P0, PT, PT, PT, UP2, 0x40, 0x0 ;  /* 0x000000000000781c */ /* 0x000fe20003f0e828 */
[----:B------:R-:W-:Y:S01]  /*4980*/  UISETP.NE.AND UP2, UPT, UR15, URZ, UPT ;  /* 0x0000003f0f00728c */ /* 0x000fe2000bf45270 */
[----:B------:R-:W-:Y:S01]  /*4990*/  PLOP3.LUT P4, PT, PT, PT, UP3, 0x40, 0x0 ;  /* 0x000000000000781c */ /* 0x000fe20003f8e838 */
[----:B------:R-:W-:Y:S01]  /*49a0*/  UISETP.NE.AND UP3, UPT, UR16, URZ, UPT ;  /* 0x0000003f1000728c */ /* 0x000fe2000bf65270 */
[C---:B------:R-:W-:Y:S01]  /*49b0*/  ISETP.LT.OR P5, PT, R5.reuse, 0x21, P5 ;  /* 0x000000210500780c */ /* 0x040fe20002fa1670 */
[----:B------:R-:W2:Y:S01]  /*49c0*/  MUFU.TANH R47, R15 ;  /* 0x0000000f002f7308 */ /* 0x000ea20000002400 */
[----:B------:R-:W-:-:S02]  /*49d0*/  ISETP.LT.OR P6, PT, R5, 0x1a, P6 ;  /* 0x0000001a0500780c */ /* 0x000fc400037c1670 */
[C---:B------:R-:W-:Y:S02]  /*49e0*/  ISETP.GT.AND P0, PT, R3.reuse, 0x30, P0 ;  /* 0x000000300300780c */ /* 0x040fe40000704270 */
[C---:B------:R-:W-:Y:S02]  /*49f0*/  ISETP.GT.AND P4, PT, R3.reuse, 0x21, P4 ;  /* 0x000000210300780c */ /* 0x040fe40002784270 */
[----:B------:R-:W-:Y:S01]  /*4a00*/  ISETP.GT.AND P2, PT, R3, 0x28, P2 ;  /* 0x000000280300780c */ /* 0x000fe20001744270 */
[----:B-1----:R-:W-:Y:S01]  /*4a10*/  FMUL.FTZ R6, R141, c[0x0][0x320] ;  /* 0x0000c8008d067a20 */ /* 0x002fe20000410000 */
[----:B------:R-:W-:Y:S01]  /*4a20*/  FSEL R68, R44, -INF , !P5 ;  /* 0xff8000002c447808 */ /* 0x000fe20006800000 */
[----:B------:R-:W1:Y:S01]  /*4a30*/  MUFU.TANH R42, R14 ;  /* 0x0000000e002a7308 */ /* 0x000e620000002400 */
[----:B------:R-:W-:Y:S02]  /*4a40*/  ISETP.GT.AND P1, PT, R3, 0x29, P1 ;  /* 0x000000290300780c */ /* 0x000fe40000f24270 */
[----:B------:R-:W-:-:S02]  /*4a50*/  FSEL R46, R46, -INF , !P6 ;  /* 0xff8000002e2e7808 */ /* 0x000fc40007000000 */
[----:B------:R-:W-:Y:S01]  /*4a60*/  PLOP3.LUT P5, PT, PT, PT, UP1, 0x40, 0x0 ;  /* 0x000000000000781c */ /* 0x000fe20003fae818 */
[----:B------:R-:W-:Y:S01]  /*4a70*/  UISETP.NE.AND UP1, UPT, UR13, URZ, UPT ;  /* 0x0000003f0d00728c */ /* 0x000fe2000bf25270 */
[----:B------:R-:W-:Y:S01]  /*4a80*/  PLOP3.LUT P6, PT, PT, PT, UP0, 0x40, 0x0 ;  /* 0x000000000000781c */ /* 0x000fe20003fce808 */
[----:B------:R5:W1:Y:S01]  /*4a90*/  MUFU.TANH R60, R6 ;  /* 0x00000006003c7308 */ /* 0x000a620000002400 */
[----:B------:R-:W-:Y:S01]  /*4aa0*/  UISETP.NE.AND UP0, UPT, UR14, URZ, UPT ;  /* 0x0000003f0e00728c */ /* 0x000fe2000bf05270 */
[C---:B------:R-:W-:Y:S02]  /*4ab0*/  ISETP.LT.OR P0, PT, R5.reuse, 0x31, P0 ;  /* 0x000000310500780c */ /* 0x040fe40000701670 */
[C---:B------:R-:W-:Y:S02]  /*4ac0*/  ISETP.LT.OR P4, PT, R5.reuse, 0x22, P4 ;  /* 0x000000220500780c */ /* 0x040fe40002781670 */
[C---:B------:R-:W-:Y:S02]  /*4ad0*/  ISETP.LT.OR P2, PT, R5.reuse, 0x29, P2 ;  /* 0x000000290500780c */ /* 0x040fe40001741670 */
[----:B------:R-:W-:Y:S01]  /*4ae0*/  ISETP.LT.OR P1, PT, R5, 0x2a, P1 ;  /* 0x0000002a0500780c */ /* 0x000fe20000f21670 */
[----:B------:R-:W1:Y:S01]  /*4af0*/  MUFU.TANH R37, R10 ;  /* 0x0000000a00257308 */ /* 0x000e620000002400 */
[----:B------:R-:W-:-:S02]  /*4b00*/  FSEL R126, R33, -INF , !P0 ;  /* 0xff800000217e7808 */ /* 0x000fc40004000000 */
[----:B------:R-:W-:Y:S02]  /*4b10*/  FSEL R69, R43, -INF , !P4 ;  /* 0xff8000002b457808 */ /* 0x000fe40006000000 */
[----:B------:R-:W-:Y:S01]  /*4b20*/  FSEL R112, R35, -INF , !P2 ;  /* 0xff80000023707808 */ /* 0x000fe20005000000 */
[----:B-----5:R-:W-:Y:S01]  /*4b30*/  FMUL.FTZ R6, R121, c[0x0][0x320] ;  /* 0x0000c80079067a20 */ /* 0x020fe20000410000 */
[----:B------:R-:W-:Y:S01]  /*4b40*/  FSEL R118, R36, -INF , !P1 ;  /* 0xff80000024767808 */ /* 0x000fe20004800000 */
[----:B------:R-:W1:Y:S01]  /*4b50*/  MUFU.TANH R41, R9 ;  /* 0x0000000900297308 */ /* 0x000e620000002400 */
[----:B------:R-:W-:Y:S01]  /*4b60*/  PLOP3.LUT P0, PT, PT, PT, UP1, 0x40, 0x0 ;  /* 0x000000000000781c */ /* 0x000fe20003f0e818 */
[----:B------:R-:W-:Y:S01]  /*4b70*/  UISETP.NE.AND UP1, UPT, UR32, URZ, UPT ;  /* 0x0000003f2000728c */ /* 0x000fe2000bf25270 */
[----:B------:R-:W-:Y:S01]  /*4b80*/  PLOP3.LUT P4, PT, PT, PT, UP3, 0x40, 0x0 ;  /* 0x000000000000781c */ /* 0x000fe20003f8e838 */
[----:B------:R-:W-:Y:S01]  /*4b90*/  UISETP.NE.AND UP3, UPT, UR35, URZ, UPT ;  /* 0x0000003f2300728c */ /* 0x000fe2000bf65270 */
[----:B------:R-:W-:Y:S01]  /*4ba0*/  PLOP3.LUT P2, PT, PT, PT, UP2, 0x40, 0x0 ;  /* 0x000000000000781c */ /* 0x000fe20003f4e828 */
[----:B------:R-:W-:Y:S01]  /*4bb0*/  UISETP.NE.AND UP2, UPT, UR34, URZ, UPT ;  /* 0x0000003f2200728c */ /* 0x000fe2000bf45270 */
[----:B------:R-:W-:Y:S01]  /*4bc0*/  PLOP3.LUT P1, PT, PT, PT, UP0, 0x40, 0x0 ;  /* 0x000000000000781c */ /* 0x000fe20003f2e808 */
[----:B------:R5:W1:Y:S01]  /*4bd0*/  MUFU.TANH R53, R6 ;  /* 0x0000000600357308 */ /* 0x000a620000002400 */
[C---:B------:R-:W-:Y:S01]  /*4be0*/  ISETP.GT.AND P0, PT, R3.reuse, 0x48, P0 ;  /* 0x000000480300780c */ /* 0x040fe20000704270 */
[----:B------:R-:W-:Y:S01]  /*4bf0*/  UISETP.NE.AND UP0, UPT, UR33, URZ, UPT ;  /* 0x0000003f2100728c */ /* 0x000fe2000bf05270 */
[----:B------:R-:W-:-:S02]  /*4c00*/  ISETP.GT.AND P6, PT, R3, 0x31, P6 ;  /* 0x000000310300780c */ /* 0x000fc400037c4270 */
[C---:B------:R-:W-:Y:S02]  /*4c10*/  ISETP.GT.AND P5, PT, R3.reuse, 0x38, P5 ;  /* 0x000000380300780c */ /* 0x040fe40002fa4270 */
[C---:B------:R-:W-:Y:S01]  /*4c20*/  ISETP.GT.AND P4, PT, R3.reuse, 0x39, P4 ;  /* 0x000000390300780c */ /* 0x040fe20002784270 */
[----:B------:R-:W1:Y:S01]  /*4c30*/  MUFU.TANH R39, R8 ;  /* 0x0000000800277308 */ /* 0x000e620000002400 */
[C---:B------:R-:W-:Y:S02]  /*4c40*/  ISETP.GT.AND P2, PT, R3.reuse, 0x40, P2 ;  /* 0x000000400300780c */ /* 0x040fe40001744270 */
[----:B------:R-:W-:Y:S02]  /*4c50*/  ISETP.GT.AND P1, PT, R3, 0x41, P1 ;  /* 0x000000410300780c */ /* 0x000fe40000f24270 */
[C---:B------:R-:W-:Y:S02]  /*4c60*/  ISETP.LT.OR P0, PT, R5.reuse, 0x49, P0 ;  /* 0x000000490500780c */ /* 0x040fe40000701670 */
[C---:B------:R-:W-:Y:S01]  /*4c70*/  ISETP.LT.OR P6, PT, R5.reuse, 0x32, P6 ;  /* 0x000000320500780c */ /* 0x040fe200037c1670 */
[----:B-----5:R-:W-:Y:S01]  /*4c80*/  FMUL.FTZ R6, R160, c[0x0][0x320] ;  /* 0x0000c800a0067a20 */ /* 0x020fe20000410000 */
[C---:B------:R-:W-:Y:S01]  /*4c90*/  ISETP.LT.OR P5, PT, R5.reuse, 0x39, P5 ;  /* 0x000000390500780c */ /* 0x040fe20002fa1670 */
[----:B------:R-:W1:Y:S01]  /*4ca0*/  MUFU.TANH R35, R7 ;  /* 0x0000000700237308 */ /* 0x000e620000002400 */
[----:B------:R-:W-:-:S02]  /*4cb0*/  ISETP.LT.OR P4, PT, R5, 0x3a, P4 ;  /* 0x0000003a0500780c */ /* 0x000fc40002781670 */
[C---:B------:R-:W-:Y:S02]  /*4cc0*/  ISETP.LT.OR P2, PT, R5.reuse, 0x41, P2 ;  /* 0x000000410500780c */ /* 0x040fe40001741670 */
[----:B------:R-:W-:Y:S02]  /*4cd0*/  ISETP.LT.OR P1, PT, R5, 0x42, P1 ;  /* 0x000000420500780c */ /* 0x000fe40000f21670 */
[----:B------:R-:W-:Y:S01]  /*4ce0*/  FSEL R203, R38, -INF , !P0 ;  /* 0xff80000026cb7808 */ /* 0x000fe20004000000 */
[----:B------:R5:W1:Y:S01]  /*4cf0*/  MUFU.TANH R49, R6 ;  /* 0x0000000600317308 */ /* 0x000a620000002400 */
[----:B------:R-:W-:Y:S02]  /*4d00*/  FSEL R127, R32, -INF , !P6 ;  /* 0xff800000207f7808 */ /* 0x000fe40007000000 */
[----:B------:R-:W-:Y:S02]  /*4d10*/  FSEL R128, R29, -INF , !P5 ;  /* 0xff8000001d807808 */ /* 0x000fe40006800000 */
[----:B------:R-:W-:-:S02]  /*4d20*/  FSEL R130, R72, -INF , !P4 ;  /* 0xff80000048827808 */ /* 0x000fc40006000000 */
[----:B------:R-:W-:Y:S01]  /*4d30*/  FSEL R202, R31, -INF , !P2 ;  /* 0xff8000001fca7808 */ /* 0x000fe20005000000 */
[----:B------:R-:W1:Y:S01]  /*4d40*/  MUFU.TANH R32, R13 ;  /* 0x0000000d00207308 */ /* 0x000e620000002400 */
[----:B------:R-:W-:Y:S02]  /*4d50*/  FSEL R205, R30, -INF , !P1 ;  /* 0xff8000001ecd7808 */ /* 0x000fe40004800000 */
[----:B------:R-:W-:Y:S02]  /*4d60*/  PLOP3.LUT P0, PT, PT, PT, UP0, 0x40, 0x0 ;  /* 0x000000000000781c */ /* 0x000fe40003f0e808 */
[----:B------:R-:W-:Y:S02]  /*4d70*/  PLOP3.LUT P6, PT, PT, PT, UP6, 0x40, 0x0 ;  /* 0x000000000000781c */ /* 0x000fe40003fce868 */
[----:B------:R-:W-:Y:S01]  /*4d80*/  PLOP3.LUT P5, PT, PT, PT, UP5, 0x40, 0x0 ;  /* 0x000000000000781c */ /* 0x000fe20003fae858 */
[----:B-----5:R-:W-:Y:S01]  /*4d90*/  FMUL.FTZ R6, R149, c[0x0][0x320] ;  /* 0x0000c80095067a20 */ /* 0x020fe20000410000 */
[----:B------:R-:W-:Y:S01]  /*4da0*/  PLOP3.LUT P4, PT, PT, PT, UP4, 0x40, 0x0 ;  /* 0x000000000000781c */ /* 0x000fe20003f8e848 */
[----:B------:R-:W1:Y:S01]  /*4db0*/  MUFU.TANH R31, R12 ;  /* 0x0000000c001f7308 */ /* 0x000e620000002400 */
[----:B------:R-:W-:-:S02]  /*4dc0*/  PLOP3.LUT P2, PT, PT, PT, UP3, 0x40, 0x0 ;  /* 0x000000000000781c */ /* 0x000fc40003f4e838 */
[----:B------:R-:W-:Y:S02]  /*4dd0*/  PLOP3.LUT P1, PT, PT, PT, UP2, 0x40, 0x0 ;  /* 0x000000000000781c */ /* 0x000fe40003f2e828 */
[C---:B------:R-:W-:Y:S02]  /*4de0*/  ISETP.GT.AND P6, PT, R3.reuse, 0x49, P6 ;  /* 0x000000490300780c */ /* 0x040fe400037c4270 */
[C---:B------:R-:W-:Y:S01]  /*4df0*/  ISETP.GT.AND P5, PT, R3.reuse, 0x50, P5 ;  /* 0x000000500300780c */ /* 0x040fe20002fa4270 */
[----:B------:R5:W1:Y:S01]  /*4e00*/  MUFU.TANH R50, R6 ;  /* 0x0000000600327308 */ /* 0x000a620000002400 */
[C---:B------:R-:W-:Y:S02]  /*4e10*/  ISETP.GT.AND P4, PT, R3.reuse, 0x51, P4 ;  /* 0x000000510300780c */ /* 0x040fe40002784270 */
[C---:B------:R-:W-:Y:S02]  /*4e20*/  ISETP.GT.AND P2, PT, R3.reuse, 0x58, P2 ;  /* 0x000000580300780c */ /* 0x040fe40001744270 */
[----:B------:R-:W-:Y:S01]  /*4e30*/  ISETP.GT.AND P1, PT, R3, 0x59, P1 ;  /* 0x000000590300780c */ /* 0x000fe20000f24270 */
[----:B------:R-:W-:Y:S01]  /*4e40*/  FMUL.FTZ R3, R145, c[0x0][0x320] ;  /* 0x0000c80091037a20 */ /* 0x000fe20000410000 */
[C---:B------:R-:W-:Y:S01]  /*4e50*/  ISETP.LT.OR P6, PT, R5.reuse, 0x4a, P6 ;  /* 0x0000004a0500780c */ /* 0x040fe200037c1670 */
[----:B------:R-:W1:Y:S01]  /*4e60*/  MUFU.TANH R36, R11 ;  /* 0x0000000b00247308 */ /* 0x000e620000002400 */
[----:B------:R-:W-:-:S02]  /*4e70*/  ISETP.LT.OR P5, PT, R5, 0x51, P5 ;  /* 0x000000510500780c */ /* 0x000fc40002fa1670 */
[C---:B------:R-:W-:Y:S02]  /*4e80*/  ISETP.LT.OR P4, PT, R5.reuse, 0x52, P4 ;  /* 0x000000520500780c */ /* 0x040fe40002781670 */
[C---:B------:R-:W-:Y:S02]  /*4e90*/  ISETP.LT.OR P2, PT, R5.reuse, 0x59, P2 ;  /* 0x000000590500780c */ /* 0x040fe40001741670 */
[----:B------:R-:W-:Y:S01]  /*4ea0*/  ISETP.LT.OR P1, PT, R5, 0x5a, P1 ;  /* 0x0000005a0500780c */ /* 0x000fe20000f21670 */
[----:B-----5:R-:W-:Y:S01]  /*4eb0*/  FMUL.FTZ R6, R157, c[0x0][0x320] ;  /* 0x0000c8009d067a20 */ /* 0x020fe20000410000 */
[----:B------:R-:W1:Y:S01]  /*4ec0*/  MUFU.TANH R33, R3 ;  /* 0x0000000300217308 */ /* 0x000e620000002400 */
[----:B------:R-:W-:Y:S02]  /*4ed0*/  FSEL R206, R40, -INF , !P6 ;  /* 0xff80000028ce7808 */ /* 0x000fe40007000000 */
[----:B------:R-:W-:Y:S02]  /*4ee0*/  FSEL R207, R28, -INF , !P5 ;  /* 0xff8000001ccf7808 */ /* 0x000fe40006800000 */
[----:B------:R-:W-:-:S02]  /*4ef0*/  FSEL R225, R26, -INF , !P4 ;  /* 0xff8000001ae17808 */ /* 0x000fc40006000000 */
[----:B------:R-:W-:Y:S01]  /*4f00*/  FSEL R228, R25, -INF , !P2 ;  /* 0xff80000019e47808 */ /* 0x000fe20005000000 */
[----:B------:R5:W1:Y:S01]  /*4f10*/  MUFU.TANH R48, R6 ;  /* 0x0000000600307308 */ /* 0x000a620000002400 */
[----:B------:R-:W-:Y:S01]  /*4f20*/  FSEL R229, R17, -INF , !P1 ;  /* 0xff80000011e57808 */ /* 0x000fe20004800000 */
[----:B-----5:R-:W-:-:S06]  /*4f30*/  FMUL.FTZ R6, R104, c[0x0][0x320] ;  /* 0x0000c80068067a20 */ /* 0x020fcc0000410000 */
[----:B------:R5:W1:Y:S02]  /*4f40*/  MUFU.TANH R55, R6 ;  /* 0x0000000600377308 */ /* 0x000a640000002400 */
[----:B-----5:R-:W-:-:S06]  /*4f50*/  FMUL.FTZ R6, R165, c[0x0][0x320] ;  /* 0x0000c800a5067a20 */ /* 0x020fcc0000410000 */
[----:B------:R5:W1:Y:S02]  /*4f60*/  MUFU.TANH R34, R6 ;  /* 0x0000000600227308 */ /* 0x000a640000002400 */
[----:B-----5:R-:W5:Y:S02]  /*4f70*/  SHFL.IDX PT, R6, R18, 0x2, 0x1c1f ;  /* 0x005c1f0012067f89 */ /* 0x020f6400000e0000 */
[--C-:B-----5:R-:W-:Y:S02]  /*4f80*/  IMAD.IADD R5, R20, 0x1, R6.reuse ;  /* 0x0000000114057824 */ /* 0x120fe400078e0206 */
[----:B------:R-:W-:-:S03]  /*4f90*/  IMAD.IADD R3, R23, 0x1, R6 ;  /* 0x0000000117037824 */ /* 0x000fc600078e0206 */
[----:B------:R-:W-:Y:S01]  /*4fa0*/  IMNMX R5, R5, R22, PT ;  /* 0x0000001605057217 */ /* 0x000fe20003800200 */
[----:B------:R-:W-:Y:S05]  /*4fb0*/  @P0 BRA `(.L_x_250) ;  /* 0x0000015000000947 */ /* 0x000fea0003800000 */
[----:B-1234-:R-:W-:Y:S01]  /*4fc0*/  IMAD.U32 R7, RZ, RZ, UR12 ;  /* 0x0000000cff077e24 */ /* 0x01efe2000f8e00ff */
        /* <DEDUP_REMOVED lines=11> */
.L_x_252:
[----:B------:R-:W-:-:S04]  /*5080*/  MOV R7, c[0x0][0x32c] ;  /* 0x0000cb0000077a02 */ /* 0x000fc80000000f00 */
[----:B------:R-:W-:-:S13]  /*5090*/  ISETP.NE.AND P0, PT, R7, 0x1, PT ;  /* 0x000000010700780c */ /* 0x000fda0003f05270 */
[----:B------:R-:W-:-:S05]  /*50a0*/  @P0 IMAD.HI.U32 R7, R6, c[0x0][0x330], RZ ;  /* 0x0000cc0006070a27 */ /* 0x000fca00078e00ff */
[----:B------:R-:W-:Y:S02]  /*50b0*/  @P0 SHF.R.U32.HI R6, RZ, c[0x0][0x334], R7 ;  /* 0x0000cd00ff060a19 */ /* 0x000fe40000011607 */
.L_x_253:
[----:B------:R-:W-:Y:S05]  /*50c0*/  BSYNC B0 ;  /* 0x0000000000007941 */ /* 0x000fea0003800000 */
.L_x_251:
[----:B------:R-:W-:-:S05]  /*50d0*/  IMAD R6, R6, c[0x0][0x32c], R24 ;  /* 0x0000cb0006067a24 */ /* 0x000fca00078e0218 */
[----:B------:R-:W-:Y:S02]  /*50e0*/  IADD3 R7, R6, c[0x0][0x32c], RZ ;  /* 0x0000cb0006077a10 */ /* 0x000fe40007ffe0ff */
[----:B------:R-:W-:Y:S02]  /*50f0*/  IMNMX R3, R3, R6, !PT ;  /* 0x0000000603037217 */ /* 0x000fe40007800200 */
[----:B------:R-:W-:Y:S02]  /*5100*/  IMNMX R5, R5, R7, PT ;  /* 0x0000000705057217 */ /* 0x000fe40003800200 */
.L_x_250:
[----:B-1234-:R-:W-:Y:S01]  /*5110*/  FMUL.FTZ R6, R151, c[0x0][0x320] ;  /* 0x0000c80097067a20 */ /* 0x01efe20000410000 */
        /* <DEDUP_REMOVED lines=28> */
[----:B------:R-:W-:Y:S01]  /*52e0*/  FMUL.FTZ R10, R171, c[0x0][0x320] ;  /* 0x0000c800ab0a7a20 */ /* 0x000fe20000410000 */
[----:B------:R-:W-:Y:S01]  /*52f0*/  PLOP3.LUT P2, PT, PT, PT, UP1, 0x40, 0x0 ;  /* 0x000000000000781c */ /* 0x000fe20003f4e818 */
[----:B------:R-:W-:Y:S01]  /*5300*/  UISETP.NE.AND UP1, UPT, UR23, URZ, UPT ;  /* 0x0000003f1700728c */ /* 0x000fe2000bf25270 */
[----:B------:R-:W-:Y:S01]  /*5310*/  PLOP3.LUT P4, PT, PT, PT, UP2, 0x40, 0x0 ;  /* 0x000000000000781c */ /* 0x000fe20003f8e828 */
[----:B------:R-:W-:Y:S01]  /*5320*/  UISETP.NE.AND UP2, UPT, UR24, URZ, UPT ;  /* 0x0000003f1800728c */ /* 0x000fe2000bf45270 */
[----:B------:R-:W-:Y:S01]  /*5330*/  PLOP3.LUT P1, PT, PT, PT, UP0, 0x40, 0x0 ;  /* 0x000000000000781c */ /* 0x000fe20003f2e808 */
[----:B------:R-:W-:Y:S01]  /*5340*/  UISETP.NE.AND UP0, UPT, UR21, URZ, UPT ;  /* 0x0000003f1500728c */ /* 0x000fe2000bf05270 */
[----:B------:R-:W-:Y:S01]  /*5350*/  FSEL R120, R49, -INF , !P0 ;  /* 0xff80000031787808 */ /* 0x000fe20004000000 */
[----:B------:R5:W2:Y:S01]  /*5360*/  MUFU.TANH R19, R10 ;  /* 0x0000000a00137308 */ /* 0x000aa20000002400 */
[----:B------:R-:W-:Y:S01]  /*5370*/  PLOP3.LUT P0, PT, PT, PT, UP3, 0x40, 0x0 ;  /* 0x000000000000781c */ /* 0x000fe20003f0e838 */
[----:B------:R-:W-:Y:S01]  /*5380*/  UISETP.NE.AND UP3, UPT, UR22, URZ, UPT ;  /* 0x0000003f1600728c */ /* 0x000fe2000bf65270 */
[----:B-1----:R-:W-:Y:S01]  /*5390*/  FMUL.FTZ R6, R122, c[0x0][0x320] ;  /* 0x0000c8007a067a20 */ /* 0x002fe20000410000 */
[----:B------:R-:W-:Y:S01]  /*53a0*/  ISETP.LT.OR P5, PT, R5, 0x9, P5 ;  /* 0x000000090500780c */ /* 0x000fe20002fa1670 */
[----:B------:R-:W-:Y:S01]  /*53b0*/  FMUL.FTZ R17, R159, c[0x0][0x320] ;  /* 0x0000c8009f117a20 */ /* 0x000fe20000410000 */
[----:B------:R-:W-:Y:S01]  /*53c0*/  ISETP.LT.OR P6, PT, R5, 0x2, P6 ;  /* 0x000000020500780c */ /* 0x000fe200037c1670 */
[----:B------:R-:W-:Y:S01]  /*53d0*/  FMUL.FTZ R16, R114, c[0x0][0x320] ;  /* 0x0000c80072107a20 */ /* 0x000fe20000410000 */
[----:B------:R1:W1:Y:S01]  /*53e0*/  MUFU.TANH R28, R6 ;  /* 0x00000006001c7308 */ /* 0x0002620000002400 */
[----:B------:R-:W-:Y:S01]  /*53f0*/  ISETP.GT.AND P1, PT, R3, 0x11, P1 ;  /* 0x000000110300780c */ /* 0x000fe20000f24270 */
[----:B------:R-:W-:Y:S01]  /*5400*/  FMUL.FTZ R14, R163, c[0x0][0x320] ;  /* 0x0000c800a30e7a20 */ /* 0x000fe20000410000 */
[----:B------:R-:W-:Y:S01]  /*5410*/  FSEL R124, R37, -INF , !P5 ;  /* 0xff800000257c7808 */ /* 0x000fe20006800000 */
[----:B------:R-:W-:Y:S01]  /*5420*/  FMUL.FTZ R9, R150, c[0x0][0x320] ;  /* 0x0000c80096097a20 */ /* 0x000fe20000410000 */
[----:B------:R-:W-:Y:S01]  /*5430*/  ISETP.GT.AND P0, PT, R3, 0x18, P0 ;  /* 0x000000180300780c */ /* 0x000fe20000704270 */
[----:B------:R-:W-:Y:S01]  /*5440*/  FMUL.FTZ R8, R154, c[0x0][0x320] ;  /* 0x0000c8009a087a20 */ /* 0x000fe20000410000 */
[----:B------:R-:W-:Y:S01]  /*5450*/  FSEL R122, R45, -INF , !P6 ;  /* 0xff8000002d7a7808 */ /* 0x000fe20007000000 */
[----:B------:R-:W-:Y:S01]  /*5460*/  FMUL.FTZ R13, R155, c[0x0][0x320] ;  /* 0x0000c8009b0d7a20 */ /* 0x000fe20000410000 */
[----:B------:R-:W-:Y:S01]  /*5470*/  PLOP3.LUT P5, PT, PT, PT, UP1, 0x40, 0x0 ;  /* 0x000000000000781c */ /* 0x000fe20003fae818 */
[----:B------:R-:W-:Y:S01]  /*5480*/  UISETP.NE.AND UP1, UPT, UR20, URZ, UPT ;  /* 0x0000003f1400728c */ /* 0x000fe2000bf25270 */
[----:B------:R-:W-:Y:S01]  /*5490*/  PLOP3.LUT P6, PT, PT, PT, UP2, 0x40, 0x0 ;  /* 0x000000000000781c */ /* 0x000fe20003fce828 */
[----:B------:R-:W-:Y:S01]  /*54a0*/  UISETP.NE.AND UP2, UPT, UR19, URZ, UPT ;  /* 0x0000003f1300728c */ /* 0x000fe2000bf45270 */
[C---:B------:R-:W-:Y:S01]  /*54b0*/  ISETP.GT.AND P2, PT, R3.reuse, 0x10, P2 ;  /* 0x000000100300780c */ /* 0x040fe20001744270 */
[----:B-----5:R-:W-:Y:S01]  /*54c0*/  FMUL.FTZ R10, R166, c[0x0][0x320] ;  /* 0x0000c800a60a7a20 */ /* 0x020fe20000410000 */
[----:B------:R-:W-:Y:S01]  /*54d0*/  ISETP.GT.AND P4, PT, R3, 0x9, P4 ;  /* 0x000000090300780c */ /* 0x000fe20002784270 */
[----:B-1----:R-:W-:Y:S01]  /*54e0*/  FMUL.FTZ R6, R162, c[0x0][0x320] ;  /* 0x0000c800a2067a20 */ /* 0x002fe20000410000 */
[C---:B------:R-:W-:Y:S01]  /*54f0*/  ISETP.LT.OR P1, PT, R5.reuse, 0x12, P1 ;  /* 0x000000120500780c */ /* 0x040fe20000f21670 */
[----:B------:R-:W-:Y:S01]  /*5500*/  UISETP.NE.AND UP6, UPT, UR38, URZ, UPT ;  /* 0x0000003f2600728c */ /* 0x000fe2000bfc5270 */
[C---:B------:R-:W-:Y:S01]  /*5510*/  ISETP.LT.OR P0, PT, R5.reuse, 0x19, P0 ;  /* 0x000000190500780c */ /* 0x040fe20000701670 */
[----:B------:R1:W1:Y:S01]  /*5520*/  MUFU.TANH R27, R6 ;  /* 0x00000006001b7308 */ /* 0x0002620000002400 */
[----:B------:R-:W-:Y:S01]  /*5530*/  ISETP.LT.OR P2, PT, R5, 0x11, P2 ;  /* 0x000000110500780c */ /* 0x000fe20001741670 */
[----:B------:R-:W-:Y:S01]  /*5540*/  UISETP.NE.AND UP5, UPT, UR37, URZ, UPT ;  /* 0x0000003f2500728c */ /* 0x000fe2000bfa5270 */
[----:B------:R-:W-:Y:S01]  /*5550*/  ISETP.GT.AND P5, PT, R3, 0x20, P5 ;  /* 0x000000200300780c */ /* 0x000fe20002fa4270 */
[----:B------:R-:W-:Y:S01]  /*5560*/  UISETP.NE.AND UP4, UPT, UR36, URZ, UPT ;  /* 0x0000003f2400728c */ /* 0x000fe2000bf85270 */
[----:B------:R-:W-:Y:S01]  /*5570*/  ISETP.LT.OR P4, PT, R5, 0xa, P4 ;  /* 0x0000000a0500780c */ /* 0x000fe20002781670 */
[----:B------:R-:W-:Y:S01]  /*5580*/  FMUL.FTZ R7, R142, c[0x0][0x320] ;  /* 0x0000c8008e077a20 */ /* 0x000fe20000410000 */
[----:B------:R-:W-:Y:S01]  /*5590*/  FSEL R131, R34, -INF , !P1 ;  /* 0xff80000022837808 */ /* 0x000fe20004800000 */
[----:B------:R-:W2:Y:S01]  /*55a0*/  MUFU.TANH R136, R16 ;  /* 0x0000001000887308 */ /* 0x000ea20000002400 */
[----:B------:R-:W-:Y:S01]  /*55b0*/  PLOP3.LUT P1, PT, PT, PT, UP1, 0x40, 0x0 ;  /* 0x000000000000781c */ /* 0x000fe20003f2e818 */
[----:B------:R-:W-:Y:S01]  /*55c0*/  UISETP.NE.AND UP1, UPT, UR17, URZ, UPT ;  /* 0x0000003f1100728c */ /* 0x000fe2000bf25270 */
[----:B------:R-:W-:-:S02]  /*55d0*/  FSEL R141, R31, -INF , !P0 ;  /* 0xff8000001f8d7808 */ /* 0x000fc40004000000 */
[----:B------:R-:W-:Y:S02]  /*55e0*/  ISETP.GT.AND P6, PT, R3, 0x19, P6 ;  /* 0x000000190300780c */ /* 0x000fe400037c4270 */
[----:B------:R-:W-:Y:S01]  /*55f0*/  PLOP3.LUT P0, PT, PT, PT, UP2, 0x40, 0x0 ;  /* 0x000000000000781c */ /* 0x000fe20003f0e828 */
[----:B-1----:R-:W-:Y:S01]  /*5600*/  FMUL.FTZ R6, R158, c[0x0][0x320] ;  /* 0x0000c8009e067a20 */ /* 0x002fe20000410000 */
[----:B------:R-:W-:Y:S01]  /*5610*/  FSEL R129, R35, -INF , !P2 ;  /* 0xff80000023817808 */ /* 0x000fe20005000000 */
[----:B------:R-:W-:Y:S01]  /*5620*/  UISETP.NE.AND UP2, UPT, UR15, URZ, UPT ;  /* 0x0000003f0f00728c */ /* 0x000fe2000bf45270 */
[C---:B------:R-:W-:Y:S01]  /*5630*/  ISETP.LT.OR P5, PT, R5.reuse, 0x21, P5 ;  /* 0x000000210500780c */ /* 0x040fe20002fa1670 */
[----:B------:R1:W1:Y:S01]  /*5640*/  MUFU.TANH R26, R6 ;  /* 0x00000006001a7308 */ /* 0x0002620000002400 */
[----:B------:R-:W-:Y:S02]  /*5650*/  FSEL R125, R32, -INF , !P4 ;  /* 0xff800000207d7808 */ /* 0x000fe40006000000 */
[----:B------:R-:W-:Y:S01]  /*5660*/  PLOP3.LUT P2, PT, PT, PT, UP0, 0x40, 0x0 ;  /* 0x000000000000781c */ /* 0x000fe20003f4e808 */
[----:B------:R-:W-:Y:S01]  /*5670*/  UISETP.NE.AND UP0, UPT, UR18, URZ, UPT ;  /* 0x0000003f1200728c */ /* 0x000fe2000bf05270 */
[----:B------:R-:W-:Y:S01]  /*5680*/  PLOP3.LUT P4, PT, PT, PT, UP3, 0x40, 0x0 ;  /* 0x000000000000781c */ /* 0x000fe20003f8e838 */
[----:B------:R-:W-:Y:S01]  /*5690*/  UISETP.NE.AND UP3, UPT, UR16, URZ, UPT ;  /* 0x0000003f1000728c */ /* 0x000fe2000bf65270 */
[----:B------:R-:W-:Y:S01]  /*56a0*/  ISETP.LT.OR P6, PT, R5, 0x1a, P6 ;  /* 0x0000001a0500780c */ /* 0x000fe200037c1670 */
[----:B------:R-:W2:Y:S01]  /*56b0*/  MUFU.TANH R17, R17 ;  /* 0x0000001100117308 */ /* 0x000ea20000002400 */
[----:B------:R-:W-:-:S02]  /*56c0*/  ISETP.GT.AND P0, PT, R3, 0x30, P0 ;  /* 0x000000300300780c */ /* 0x000fc40000704270 */
[----:B------:R-:W-:Y:S02]  /*56d0*/  FSEL R186, R59, -INF , !P5 ;  /* 0xff8000003bba7808 */ /* 0x000fe40006800000 */
[----:B------:R-:W-:Y:S01]  /*56e0*/  PLOP3.LUT P5, PT, PT, PT, UP1, 0x40, 0x0 ;  /* 0x000000000000781c */ /* 0x000fe20003fae818 */
[----:B------:R-:W-:Y:S01]  /*56f0*/  UISETP.NE.AND UP1, UPT, UR13, URZ, UPT ;  /* 0x0000003f0d00728c */ /* 0x000fe2000bf25270 */
[C---:B------:R-:W-:Y:S01]  /*5700*/  ISETP.GT.AND P4, PT, R3.reuse, 0x21, P4 ;  /* 0x000000210300780c */ /* 0x040fe20002784270 */
[----:B-1----:R-:W-:Y:S01]  /*5710*/  FMUL.FTZ R6, R106, c[0x0][0x320] ;  /* 0x0000c8006a067a20 */ /* 0x002fe20000410000 */
[C---:B------:R-:W-:Y:S01]  /*5720*/  ISETP.GT.AND P2, PT, R3.reuse, 0x28, P2 ;  /* 0x000000280300780c */ /* 0x040fe20001744270 */
[----:B------:R-:W1:Y:S01]  /*5730*/  MUFU.TANH R14, R14 ;  /* 0x0000000e000e7308 */ /* 0x000e620000002400 */
[----:B------:R-:W-:Y:S02]  /*5740*/  ISETP.GT.AND P1, PT, R3, 0x29, P1 ;  /* 0x000000290300780c */ /* 0x000fe40000f24270 */
[----:B------:R-:W-:-:S02]  /*5750*/  FSEL R140, R48, -INF , !P6 ;  /* 0xff800000308c7808 */ /* 0x000fc40007000000 */
[C---:B------:R-:W-:Y:S02]  /*5760*/  ISETP.LT.OR P0, PT, R5.reuse, 0x31, P0 ;  /* 0x000000310500780c */ /* 0x040fe40000701670 */
[----:B------:R-:W-:Y:S01]  /*5770*/  PLOP3.LUT P6, PT, PT, PT, UP0, 0x40, 0x0 ;  /* 0x000000000000781c */ /* 0x000fe20003fce808 */
[----:B------:R5:W1:Y:S01]  /*5780*/  MUFU.TANH R135, R6 ;  /* 0x0000000600877308 */ /* 0x000a620000002400 */
[----:B------:R-:W-:Y:S01]  /*5790*/  UISETP.NE.AND UP0, UPT, UR14, URZ, UPT ;  /* 0x0000003f0e00728c */ /* 0x000fe2000bf05270 */
[C---:B------:R-:W-:Y:S02]  /*57a0*/  ISETP.LT.OR P4, PT, R5.reuse, 0x22, P4 ;  /* 0x000000220500780c */ /* 0x040fe40002781670 */
[C---:B------:R-:W-:Y:S02]  /*57b0*/  ISETP.LT.OR P2, PT, R5.reuse, 0x29, P2 ;  /* 0x000000290500780c */ /* 0x040fe40001741670 */
[----:B------:R-:W-:Y:S02]  /*57c0*/  ISETP.LT.OR P1, PT, R5, 0x2a, P1 ;  /* 0x0000002a0500780c */ /* 0x000fe40000f21670 */
[----:B------:R-:W-:Y:S01]  /*57d0*/  FSEL R199, R47, -INF , !P0 ;  /* 0xff8000002fc77808 */ /* 0x000fe20004000000 */
[----:B------:R-:W1:Y:S01]  /*57e0*/  MUFU.TANH R9, R9 ;  /* 0x0000000900097308 */ /* 0x000e620000002400 */
[----:B------:R-:W-:Y:S01]  /*57f0*/  PLOP3.LUT P0, PT, PT, PT, UP1, 0x40, 0x0 ;  /* 0x000000000000781c */ /* 0x000fe20003f0e818 */
[----:B------:R-:W-:Y:S01]  /*5800*/  UISETP.NE.AND UP1, UPT, UR32, URZ, UPT ;  /* 0x0000003f2000728c */ /* 0x000fe2000bf25270 */
[----:B------:R-:W-:-:S02]  /*5810*/  FSEL R185, R50, -INF , !P4 ;  /* 0xff80000032b97808 */ /* 0x000fc40006000000 */
        /* <DEDUP_REMOVED lines=10> */
[C---:B------:R-:W-:Y:S01]  /*58c0*/  ISETP.GT.AND P0, PT, R3.reuse, 0x48, P0 ;  /* 0x000000480300780c */ /* 0x040fe20000704270 */
[----:B------:R5:W1:Y:S01]  /*58d0*/  MUFU.TANH R138, R6 ;  /* 0x00000006008a7308 */ /* 0x000a620000002400 */
[----:B------:R-:W-:-:S02]  /*58e0*/  ISETP.GT.AND P6, PT, R3, 0x31, P6 ;  /* 0x000000310300780c */ /* 0x000fc400037c4270 */
[C---:B------:R-:W-:Y:S02]  /*58f0*/  ISETP.GT.AND P5, PT, R3.reuse, 0x38, P5 ;  /* 0x000000380300780c */ /* 0x040fe40002fa4270 */
[C---:B------:R-:W-:Y:S02]  /*5900*/  ISETP.GT.AND P4, PT, R3.reuse, 0x39, P4 ;  /* 0x000000390300780c */ /* 0x040fe40002784270 */
[C---:B------:R-:W-:Y:S01]  /*5910*/  ISETP.GT.AND P2, PT, R3.reuse, 0x40, P2 ;  /* 0x000000400300780c */ /* 0x040fe20001744270 */
[----:B------:R-:W1:Y:S01]  /*5920*/  MUFU.TANH R16, R7 ;  /* 0x0000000700107308 */ /* 0x000e620000002400 */
[----:B------:R-:W-:Y:S02]  /*5930*/  ISETP.GT.AND P1, PT, R3, 0x41, P1 ;  /* 0x000000410300780c */ /* 0x000fe40000f24270 */
[C---:B------:R-:W-:Y:S02]  /*5940*/  ISETP.LT.OR P0, PT, R5.reuse, 0x49, P0 ;  /* 0x000000490500780c */ /* 0x040fe40000701670 */
[----:B------:R-:W-:-:S02]  /*5950*/  ISETP.LT.OR P6, PT, R5, 0x32, P6 ;  /* 0x000000320500780c */ /* 0x000fc400037c1670 */
[----:B------:R-:W-:Y:S01]  /*5960*/  ISETP.LT.OR P5, PT, R5, 0x39, P5 ;  /* 0x000000390500780c */ /* 0x000fe20002fa1670 */
[----:B-----5:R-:W-:Y:S01]  /*5970*/  FMUL.FTZ R6, R167, c[0x0][0x320] ;  /* 0x0000c800a7067a20 */ /* 0x020fe20000410000 */
[C---:B------:R-:W-:Y:S01]  /*5980*/  ISETP.LT.OR P4, PT, R5.reuse, 0x3a, P4 ;  /* 0x0000003a0500780c */ /* 0x040fe20002781670 */
[----:B------:R-:W1:Y:S01]  /*5990*/  MUFU.TANH R13, R13 ;  /* 0x0000000d000d7308 */ /* 0x000e620000002400 */
[C---:B------:R-:W-:Y:S02]  /*59a0*/  ISETP.LT.OR P2, PT, R5.reuse, 0x41, P2 ;  /* 0x000000410500780c */ /* 0x040fe40001741670 */
[----:B------:R-:W-:Y:S02]  /*59b0*/  ISETP.LT.OR P1, PT, R5, 0x42, P1 ;  /* 0x000000420500780c */ /* 0x000fe40000f21670 */
[----:B------:R-:W-:Y:S02]  /*59c0*/  FSEL R236, R55, -INF , !P0 ;  /* 0xff80000037ec7808 */ /* 0x000fe40004000000 */
[----:B------:R-:W-:Y:S01]  /*59d0*/  PLOP3.LUT P0, PT, PT, PT, UP0, 0x40, 0x0 ;  /* 0x000000000000781c */ /* 0x000fe20003f0e808 */
[----:B------:R5:W1:Y:S01]  /*59e0*/  MUFU.TANH R25, R6 ;  /* 0x0000000600197308 */ /* 0x000a620000002400 */
[----:B------:R-:W-:-:S02]  /*59f0*/  FSEL R200, R42, -INF , !P6 ;  /* 0xff8000002ac87808 */ /* 0x000fc40007000000 */
[----:B------:R-:W-:Y:S02]  /*5a00*/  FSEL R201, R62, -INF , !P5 ;  /* 0xff8000003ec97808 */ /* 0x000fe40006800000 */
[----:B------:R-:W-:Y:S02]  /*5a10*/  FSEL R204, R63, -INF , !P4 ;  /* 0xff8000003fcc7808 */ /* 0x000fe40006000000 */
[----:B------:R-:W-:Y:S01]  /*5a20*/  FSEL R240, R61, -INF , !P2 ;  /* 0xff8000003df07808 */ /* 0x000fe20005000000 */
[----:B------:R-:W1:Y:S01]  /*5a30*/  MUFU.TANH R59, R12 ;  /* 0x0000000c003b7308 */ /* 0x000e620000002400 */
[----:B------:R-:W-:Y:S02]  /*5a40*/  FSEL R239, R60, -INF , !P1 ;  /* 0xff8000003cef7808 */ /* 0x000fe40004800000 */
[----:B------:R-:W-:Y:S02]  /*5a50*/  PLOP3.LUT P6, PT, PT, PT, UP6, 0x40, 0x0 ;  /* 0x000000000000781c */ /* 0x000fe40003fce868 */
[----:B------:R-:W-:-:S02]  /*5a60*/  PLOP3.LUT P5, PT, PT, PT, UP5, 0x40, 0x0 ;  /* 0x000000000000781c */ /* 0x000fc40003fae858 */
[----:B------:R-:W-:Y:S01]  /*5a70*/  PLOP3.LUT P4, PT, PT, PT, UP4, 0x40, 0x0 ;  /* 0x000000000000781c */ /* 0x000fe20003f8e848 */
[----:B-----5:R-:W-:Y:S01]  /*5a80*/  FMUL.FTZ R6, R110, c[0x0][0x320] ;  /* 0x0000c8006e067a20 */ /* 0x020fe20000410000 */
[----:B------:R-:W-:Y:S01]  /*5a90*/  PLOP3.LUT P2, PT, PT, PT, UP3, 0x40, 0x0 ;  /* 0x000000000000781c */ /* 0x000fe20003f4e838 */
[----:B------:R-:W1:Y:S01]  /*5aa0*/  MUFU.TANH R58, R11 ;  /* 0x0000000b003a7308 */ /* 0x000e620000002400 */
[----:B------:R-:W-:Y:S02]  /*5ab0*/  PLOP3.LUT P1, PT, PT, PT, UP2, 0x40, 0x0 ;  /* 0x000000000000781c */ /* 0x000fe40003f2e828 */
[C---:B------:R-:W-:Y:S02]  /*5ac0*/  ISETP.GT.AND P6, PT, R3.reuse, 0x49, P6 ;  /* 0x000000490300780c */ /* 0x040fe400037c4270 */
[C---:B------:R-:W-:Y:S02]  /*5ad0*/  ISETP.GT.AND P5, PT, R3.reuse, 0x50, P5 ;  /* 0x000000500300780c */ /* 0x040fe40002fa4270 */
[C---:B------:R-:W-:Y:S01]  /*5ae0*/  ISETP.GT.AND P4, PT, R3.reuse, 0x51, P4 ;  /* 0x000000510300780c */ /* 0x040fe20002784270 */
[----:B------:R5:W1:Y:S01]  /*5af0*/  MUFU.TANH R38, R6 ;  /* 0x0000000600267308 */ /* 0x000a620000002400 */
[----:B------:R-:W-:-:S02]  /*5b00*/  ISETP.GT.AND P2, PT, R3, 0x58, P2 ;  /* 0x000000580300780c */ /* 0x000fc40001744270 */
[----:B------:R-:W-:Y:S02]  /*5b10*/  ISETP.GT.AND P1, PT, R3, 0x59, P1 ;  /* 0x000000590300780c */ /* 0x000fe40000f24270 */
[C---:B------:R-:W-:Y:S02]  /*5b20*/  ISETP.LT.OR P6, PT, R5.reuse, 0x4a, P6 ;  /* 0x0000004a0500780c */ /* 0x040fe400037c1670 */
[C---:B------:R-:W-:Y:S01]  /*5b30*/  ISETP.LT.OR P5, PT, R5.reuse, 0x51, P5 ;  /* 0x000000510500780c */ /* 0x040fe20002fa1670 */
[----:B------:R-:W1:Y:S01]  /*5b40*/  MUFU.TANH R10, R10 ;  /* 0x0000000a000a7308 */ /* 0x000e620000002400 */
[C---:B------:R-:W-:Y:S02]  /*5b50*/  ISETP.LT.OR P4, PT, R5.reuse, 0x52, P4 ;  /* 0x000000520500780c */ /* 0x040fe40002781670 */
[C---:B------:R-:W-:Y:S02]  /*5b60*/  ISETP.LT.OR P2, PT, R5.reuse, 0x59, P2 ;  /* 0x000000590500780c */ /* 0x040fe40001741670 */
[----:B------:R-:W-:-:S02]  /*5b70*/  ISETP.LT.OR P1, PT, R5, 0x5a, P1 ;  /* 0x0000005a0500780c */ /* 0x000fc40000f21670 */
[----:B------:R-:W-:Y:S01]  /*5b80*/  FSEL R235, R54, -INF , !P6 ;  /* 0xff80000036eb7808 */ /* 0x000fe20007000000 */
[----:B-----5:R-:W-:Y:S01]  /*5b90*/  FMUL.FTZ R6, R111, c[0x0][0x320] ;  /* 0x0000c8006f067a20 */ /* 0x020fe20000410000 */
[----:B------:R-:W-:Y:S02]  /*5ba0*/  FSEL R237, R41, -INF , !P5 ;  /* 0xff80000029ed7808 */ /* 0x000fe40006800000 */
[----:B------:R-:W-:Y:S01]  /*5bb0*/  FSEL R238, R39, -INF , !P4 ;  /* 0xff80000027ee7808 */ /* 0x000fe20006000000 */
[----:B------:R5:W1:Y:S01]  /*5bc0*/  MUFU.TANH R40, R6 ;  /* 0x0000000600287308 */ /* 0x000a620000002400 */
[----:B------:R-:W-:Y:S02]  /*5bd0*/  FSEL R242, R36, -INF , !P2 ;  /* 0xff80000024f27808 */ /* 0x000fe40005000000 */
[----:B------:R-:W-:Y:S01]  /*5be0*/  FSEL R243, R33, -INF , !P1 ;  /* 0xff80000021f37808 */ /* 0x000fe20004800000 */
[----:B-----5:R-:W-:-:S04]  /*5bf0*/  FMUL.FTZ R6, R170, c[0x0][0x320] ;  /* 0x0000c800aa067a20 */ /* 0x020fc80000410000 */
[----:B------:R5:W1:Y:S02]  /*5c00*/  MUFU.TANH R21, R6 ;  /* 0x0000000600157308 */ /* 0x000a640000002400 */
[----:B-----5:R-:W-:-:S06]  /*5c10*/  FMUL.FTZ R6, R143, c[0x0][0x320] ;  /* 0x0000c8008f067a20 */ /* 0x020fcc0000410000 */
[----:B------:R5:W1:Y:S02]  /*5c20*/  MUFU.TANH R15, R6 ;  /* 0x00000006000f7308 */ /* 0x000a640000002400 */
[----:B-----5:R-:W5:Y:S02]  /*5c30*/  SHFL.IDX PT, R6, R18, 0x3, 0x1c1f ;  /* 0x007c1f0012067f89 */ /* 0x020f6400000e0000 */
[----:B-----5:R-:W-:-:S05]  /*5c40*/  IMAD.IADD R3, R20, 0x1, R6 ;  /* 0x0000000114037824 */ /* 0x020fca00078e0206 */
[----:B------:R-:W-:Y:S01]  /*5c50*/  IMNMX R5, R3, R22, PT ;  /* 0x0000001603057217 */ /* 0x000fe20003800200 */
[----:B------:R-:W-:Y:S01]  /*5c60*/  IMAD.IADD R3, R23, 0x1, R6 ;  /* 0x0000000117037824 */ /* 0x000fe200078e0206 */
        /* <DEDUP_REMOVED lines=13> */
.L_x_256:
[----:B------:R-:W-:-:S04]  /*5d40*/  MOV R7, c[0x0][0x32c] ;  /* 0x0000cb0000077a02 */ /* 0x000fc80000000f00 */
[----:B------:R-:W-:-:S13]  /*5d50*/  ISETP.NE.AND P0, PT, R7, 0x1, PT ;  /* 0x000000010700780c */ /* 0x000fda0003f05270 */
[----:B------:R-:W-:-:S05]  /*5d60*/  @P0 IMAD.HI.U32 R7, R6, c[0x0][0x330], RZ ;  /* 0x0000cc0006070a27 */ /* 0x000fca00078e00ff */
[----:B------:R-:W-:Y:S02]  /*5d70*/  @P0 SHF.R.U32.HI R6, RZ, c[0x0][0x334], R7 ;  /* 0x0000cd00ff060a19 */ /* 0x000fe40000011607 */
.L_x_257:
[----:B------:R-:W-:Y:S05]  /*5d80*/  BSYNC B0 ;  /* 0x0000000000007941 */ /* 0x000fea0003800000 */
.L_x_255:
[----:B------:R-:W-:-:S05]  /*5d90*/  IMAD R6, R6, c[0x0][0x32c], R24 ;  /* 0x0000cb0006067a24 */ /* 0x000fca00078e0218 */
[----:B------:R-:W-:Y:S02]  /*5da0*/  IADD3 R7, R6, c[0x0][0x32c], RZ ;  /* 0x0000cb0006077a10 */ /* 0x000fe40007ffe0ff */
[----:B------:R-:W-:Y:S02]  /*5db0*/  IMNMX R3, R3, R6, !PT ;  /* 0x0000000603037217 */ /* 0x000fe40007800200 */
[----:B------:R-:W-:Y:S02]  /*5dc0*/  IMNMX R5, R5, R7, PT ;  /* 0x0000000705057217 */ /* 0x000fe40003800200 */
.L_x_254:
[----:B-1234-:R-:W-:Y:S01]  /*5dd0*/  FMNMX.FTZ R7, R66, R70, !PT ;  /* 0x0000004642077209 */ /* 0x01efe20007810000 */
[----:B------:R-:W-:Y:S01]  /*5de0*/  UP2UR UR32, UPR, URZ, 0x40 ;  /* 0x000000403f207883 */ /* 0x000fe20008000000 */
[----:B------:R-:W-:Y:S01]  /*5df0*/  FMNMX.FTZ R6, R52, R51, !PT ;  /* 0x0000003334067209 */ /* 0x000fe20007810000 */
[----:B------:R-:W-:Y:S01]  /*5e00*/  UISETP.NE.AND UP6, UPT, UR30, URZ, UPT ;  /* 0x0000003f1e00728c */ /* 0x000fe2000bfc5270 */
[----:B------:R-:W-:Y:S01]  /*5e10*/  FMNMX.FTZ R7, R73, R7, !PT ;  /* 0x0000000749077209 */ /* 0x000fe20007810000 */
[----:B------:R-:W-:Y:S01]  /*5e20*/  IMAD.SHL.U32 R209, R0, 0x2, RZ ;  /* 0x0000000200d17824 */ /* 0x000fe200078e00ff */
[----:B------:R-:W-:Y:S01]  /*5e30*/  FMNMX.FTZ R6, R57, R6, !PT ;  /* 0x0000000639067209 */ /* 0x000fe20007810000 */
[----:B------:R-:W-:Y:S01]  /*5e40*/  UP2UR UR30, UPR, URZ, 0x40 ;  /* 0x000000403f1e7883 */ /* 0x000fe20008000000 */
[----:B------:R-:W-:Y:S01]  /*5e50*/  FMNMX.FTZ R72, R74, R7, !PT ;  /* 0x000000074a487209 */ /* 0x000fe20007810000 */
[----:B------:R-:W-:Y:S01]  /*5e60*/  UISETP.NE.AND UP6, UPT, UR31, URZ, UPT ;  /* 0x0000003f1f00728c */ /* 0x000fe2000bfc5270 */
        /* <DEDUP_REMOVED lines=25> */
[----:B------:R-:W-:Y:S01]  /*6000*/  IMAD R212, R2, 0x2, R209 ;  /* 0x0000000202d47824 */ /* 0x000fe200078e02d1 */
[----:B------:R-:W-:Y:S01]  /*6010*/  FMNMX.FTZ R72, R81, R72, !PT ;  /* 0x0000004851487209 */ /* 0x000fe20007810000 */
[----:B------:R-:W-:Y:S01]  /*6020*/  LDSM.16.MT88.4 R60, [R209+0x100] ;  /* 0x00010000d13c783b */ /* 0x000fe20000004200 */
[----:B------:R-:W-:-:S02]  /*6030*/  FMNMX.FTZ R6, R112, R6, !PT ;  /* 0x0000000670067209 */ /* 0x000fc40007810000 */
[----:B------:R-:W-:Y:S01]  /*6040*/  FMNMX.FTZ R72, R82, R72, !PT ;  /* 0x0000004852487209 */ /* 0x000fe20007810000 */
[----:B------:R-:W-:Y:S01]  /*6050*/  LDSM.16.MT88.4 R84, [R212+0x100] ;  /* 0x00010000d454783b */ /* 0x000fe20000004200 */
[----:B------:R-:W-:Y:S02]  /*6060*/  FMNMX.FTZ R6, R118, R6, !PT ;  /* 0x0000000676067209 */ /* 0x000fe40007810000 */
[----:B------:R-:W-:Y:S01]  /*6070*/  FMNMX.FTZ R72, R83, R72, !PT ;  /* 0x0000004853487209 */ /* 0x000fe20007810000 */
[----:B------:R-:W-:Y:S01]  /*6080*/  LDSM.16.MT88.4 R92, [R212+0x900] ;  /* 0x00090000d45c783b */ /* 0x000fe20000004200 */
[----:B------:R-:W-:Y:S02]  /*6090*/  FMNMX.FTZ R6, R126, R6, !PT ;  /* 0x000000067e067209 */ /* 0x000fe40007810000 */
        /* <DEDUP_REMOVED lines=25> */
[----:B------:R-:W-:Y:S01]  /*6230*/  PLOP3.LUT P6, PT, PT, PT, UP6, 0x40, 0x0 ;  /* 0x000000000000781c */ /* 0x000fe20003fce868 */
[----:B------:R-:W1:Y:S01]  /*6240*/  SHFL.BFLY PT, R6, R72, 0x2, 0x1f ;  /* 0x0c401f0048067f89 */ /* 0x000e6200000e0000 */
[----:B------:R-:W-:Y:S01]  /*6250*/  PLOP3.LUT P4, PT, PT, PT, UP5, 0x40, 0x0 ;  /* 0x000000000000781c */ /* 0x000fe20003f8e858 */
[----:B------:R-:W-:Y:S01]  /*6260*/  UISETP.NE.AND UP6, UPT, UR30, URZ, UPT ;  /* 0x0000003f1e00728c */ /* 0x000fe2000bfc5270 */
[C---:B------:R-:W-:Y:S01]  /*6270*/  ISETP.GT.AND P6, PT, R3.reuse, RZ, P6 ;  /* 0x000000ff0300720c */ /* 0x040fe200037c4270 */
[----:B------:R-:W2:Y:S01]  /*6280*/  SHFL.BFLY PT, R7, R71, 0x2, 0x1f ;  /* 0x0c401f0047077f89 */ /* 0x000ea200000e0000 */
[----:B------:R-:W-:Y:S01]  /*6290*/  ISETP.GT.AND P4, PT, R3, 0x8, P4 ;  /* 0x000000080300780c */ /* 0x000fe20002784270 */
[----:B------:R-:W-:Y:S01]  /*62a0*/  UISETP.NE.AND UP5, UPT, UR31, URZ, UPT ;  /* 0x0000003f1f00728c */ /* 0x000fe2000bfa5270 */
[----:B------:R-:W-:-:S02]  /*62b0*/  ISETP.LT.OR P6, PT, R5, 0x1, P6 ;  /* 0x000000010500780c */ /* 0x000fc400037c1670 */
[----:B------:R-:W-:Y:S01]  /*62c0*/  PLOP3.LUT P2, PT, PT, PT, UP0, 0x40, 0x0 ;  /* 0x000000000000781c */ /* 0x000fe20003f4e808 */
[----:B------:R-:W-:Y:S01]  /*62d0*/  UISETP.NE.AND UP0, UPT, UR23, URZ, UPT ;  /* 0x0000003f1700728c */ /* 0x000fe2000bf05270 */
[----:B------:R-:W-:Y:S02]  /*62e0*/  FSEL R116, R27, -INF , !P6 ;  /* 0xff8000001b747808 */ /* 0x000fe40007000000 */
[----:B------:R-:W-:Y:S01]  /*62f0*/  PLOP3.LUT P6, PT, PT, PT, UP2, 0x40, 0x0 ;  /* 0x000000000000781c */ /* 0x000fe20003fce828 */
[----:B------:R-:W-:Y:S01]  /*6300*/  UISETP.NE.AND UP2, UPT, UR21, URZ, UPT ;  /* 0x0000003f1500728c */ /* 0x000fe2000bf45270 */
[----:B------:R-:W-:Y:S02]  /*6310*/  ISETP.LT.OR P4, PT, R5, 0x9, P4 ;  /* 0x000000090500780c */ /* 0x000fe40002781670 */
[----:B------:R-:W-:Y:S02]  /*6320*/  ISETP.GT.AND P6, PT, R3, 0x18, P6 ;  /* 0x000000180300780c */ /* 0x000fe400037c4270 */
[----:B------:R-:W-:-:S02]  /*6330*/  FSEL R114, R21, -INF , !P4 ;  /* 0xff80000015727808 */ /* 0x000fc40006000000 */
[----:B------:R-:W-:Y:S01]  /*6340*/  PLOP3.LUT P4, PT, PT, PT, UP0, 0x40, 0x0 ;  /* 0x000000000000781c */ /* 0x000fe20003f8e808 */
[----:B------:R-:W-:Y:S01]  /*6350*/  UISETP.NE.AND UP0, UPT, UR19, URZ, UPT ;  /* 0x0000003f1300728c */ /* 0x000fe2000bf05270 */
[----:B------:R-:W-:Y:S02]  /*6360*/  ISETP.LT.OR P6, PT, R5, 0x19, P6 ;  /* 0x000000190500780c */ /* 0x000fe400037c1670 */
[----:B-1----:R-:W-:Y:S02]  /*6370*/  FMNMX.FTZ R72, R72, R6, !PT ;  /* 0x0000000648487209 */ /* 0x002fe40007810000 */
[----:B------:R-:W-:Y:S02]  /*6380*/  FSEL R121, R26, -INF , !P6 ;  /* 0xff8000001a797808 */ /* 0x000fe40007000000 */
[----:B--2---:R-:W-:Y:S01]  /*6390*/  FMNMX.FTZ R71, R71, R7, !PT ;  /* 0x0000000747477209 */ /* 0x004fe20007810000 */
[----:B------:R-:W1:Y:S01]  /*63a0*/  SHFL.BFLY PT, R6, R72, 0x1, 0x1f ;  /* 0x0c201f0048067f89 */ /* 0x000e6200000e0000 */
[----:B------:R-:W-:Y:S01]  /*63b0*/  PLOP3.LUT P6, PT, PT, PT, UP0, 0x40, 0x0 ;  /* 0x000000000000781c */ /* 0x000fe20003fce808 */
[----:B------:R-:W-:Y:S01]  /*63c0*/  UISETP.NE.AND UP0, UPT, UR14, URZ, UPT ;  /* 0x0000003f0e00728c */ /* 0x000fe2000bf05270 */
[----:B------:R-:W-:Y:S01]  /*63d0*/  PLOP3.LUT P5, PT, PT, PT, UP6, 0x40, 0x0 ;  /* 0x000000000000781c */ /* 0x000fe20003fae868 */
[----:B------:R-:W2:Y:S01]  /*63e0*/  SHFL.BFLY PT, R7, R71, 0x1, 0x1f ;  /* 0x0c201f0047077f89 */ /* 0x000ea200000e0000 */
[----:B------:R-:W-:Y:S01]  /*63f0*/  ISETP.GT.AND P6, PT, R3, 0x30, P6 ;  /* 0x000000300300780c */ /* 0x000fe200037c4270 */
[----:B------:R-:W-:Y:S01]  /*6400*/  UISETP.NE.AND UP6, UPT, UR32, URZ, UPT ;  /* 0x0000003f2000728c */ /* 0x000fe2000bfc5270 */
[----:B------:R-:W-:Y:S01]  /*6410*/  PLOP3.LUT P1, PT, PT, PT, UP1, 0x40, 0x0 ;  /* 0x000000000000781c */ /* 0x000fe20003f2e818 */
[----:B------:R-:W-:Y:S01]  /*6420*/  UISETP.NE.AND UP1, UPT, UR20, URZ, UPT ;  /* 0x0000003f1400728c */ /* 0x000fe2000bf25270 */
[----:B------:R-:W-:-:S02]  /*6430*/  ISETP.LT.OR P6, PT, R5, 0x31, P6 ;  /* 0x000000310500780c */ /* 0x000fc400037c1670 */
[----:B------:R-:W-:Y:S01]  /*6440*/  PLOP3.LUT P0, PT, PT, PT, UP3, 0x40, 0x0 ;  /* 0x000000000000781c */ /* 0x000fe20003f0e838 */
[----:B------:R-:W-:Y:S01]  /*6450*/  UISETP.NE.AND UP3, UPT, UR22, URZ, UPT ;  /* 0x0000003f1600728c */ /* 0x000fe2000bf65270 */
[----:B------:R-:W-:Y:S02]  /*6460*/  FSEL R193, R8, -INF , !P6 ;  /* 0xff80000008c17808 */ /* 0x000fe40007000000 */
[C---:B------:R-:W-:Y:S02]  /*6470*/  ISETP.GT.AND P5, PT, R3.reuse, 0x1, P5 ;  /* 0x000000010300780c */ /* 0x040fe40002fa4270 */
[C---:B------:R-:W-:Y:S02]  /*6480*/  ISETP.GT.AND P2, PT, R3.reuse, 0x9, P2 ;  /* 0x000000090300780c */ /* 0x040fe40001744270 */
[C---:B------:R-:W-:Y:S02]  /*6490*/  ISETP.GT.AND P1, PT, R3.reuse, 0x10, P1 ;  /* 0x000000100300780c */ /* 0x040fe40000f24270 */
[----:B------:R-:W-:-:S02]  /*64a0*/  ISETP.GT.AND P0, PT, R3, 0x11, P0 ;  /* 0x000000110300780c */ /* 0x000fc40000704270 */
[C---:B------:R-:W-:Y:S02]  /*64b0*/  ISETP.LT.OR P5, PT, R5.reuse, 0x2, P5 ;  /* 0x000000020500780c */ /* 0x040fe40002fa1670 */
[----:B-1----:R-:W-:Y:S02]  /*64c0*/  FMNMX.FTZ R72, R72, R6, !PT ;  /* 0x0000000648487209 */ /* 0x002fe40007810000 */
[----:B------:R-:W-:Y:S02]  /*64d0*/  ISETP.LT.OR P2, PT, R5, 0xa, P2 ;  /* 0x0000000a0500780c */ /* 0x000fe40001741670 */
[----:B--2---:R-:W-:Y:S01]  /*64e0*/  FMNMX.FTZ R71, R71, R7, !PT ;  /* 0x0000000747477209 */ /* 0x004fe20007810000 */
[C---:B------:R-:W-:Y:S01]  /*64f0*/  FMUL.FTZ R7, R72.reuse, c[0x0][0x2d0] ;  /* 0x0000b40048077a20 */ /* 0x040fe20000410000 */
[----:B------:R-:W-:Y:S02]  /*6500*/  FSETP.NEU.FTZ.AND P6, PT, R72, -INF , PT ;  /* 0xff8000004800780b */ /* 0x000fe40003fdd000 */
[----:B------:R-:W-:Y:S01]  /*6510*/  ISETP.LT.OR P1, PT, R5, 0x11, P1 ;  /* 0x000000110500780c */ /* 0x000fe20000f21670 */
[----:B------:R-:W-:Y:S01]  /*6520*/  FMUL.FTZ R6, R71, c[0x0][0x2d0] ;  /* 0x0000b40047067a20 */ /* 0x000fe20000410000 */
[----:B------:R-:W-:-:S02]  /*6530*/  FSEL R7, R7, RZ, P6 ;  /* 0x000000ff07077208 */ /* 0x000fc40003000000 */
[----:B------:R-:W-:Y:S02]  /*6540*/  FSETP.NEU.FTZ.AND P6, PT, R71, -INF , PT ;  /* 0xff8000004700780b */ /* 0x000fe40003fdd000 */
[----:B------:R-:W-:Y:S01]  /*6550*/  ISETP.LT.OR P0, PT, R5, 0x12, P0 ;  /* 0x000000120500780c */ /* 0x000fe20000701670 */
[--C-:B------:R-:W-:Y:S01]  /*6560*/  FFMA.FTZ R8, R66, c[0x0][0x2d0], -R7.reuse ;  /* 0x0000b40042087a23 */ /* 0x100fe20000010807 */
[----:B------:R-:W-:Y:S02]  /*6570*/  FSEL R6, R6, RZ, P6 ;  /* 0x000000ff06067208 */ /* 0x000fe40003000000 */
[----:B------:R-:W-:Y:S01]  /*6580*/  LEA R210, R4, R209, 0x1 ;  /* 0x000000d104d27211 */ /* 0x000fe200078e08ff */
[----:B------:R1:W-:Y:S01]  /*6590*/  MUFU.EX2 R151, R8 ;  /* 0x0000000800977308 */ /* 0x0003e20000000800 */
[----:B------:R-:W-:Y:S01]  /*65a0*/  FSEL R115, R14, -INF , !P5 ;  /* 0xff8000000e737808 */ /* 0x000fe20006800000 */
[----:B------:R-:W-:Y:S01]  /*65b0*/  FFMA.FTZ R0, R57, c[0x0][0x2d0], -R6 ;  /* 0x0000b40039007a23 */ /* 0x000fe20000010806 */
[----:B------:R-:W-:Y:S01]  /*65c0*/  FSEL R113, R19, -INF , !P2 ;  /* 0xff80000013717808 */ /* 0x000fe20005000000 */
[----:B------:R-:W-:Y:S01]  /*65d0*/  IMAD R211, R2, 0x2, R210 ;  /* 0x0000000202d37824 */ /* 0x000fe200078e02d2 */
[----:B------:R-:W-:Y:S01]  /*65e0*/  FSEL R117, R10, -INF , !P1 ;  /* 0xff8000000a757808 */ /* 0x000fe20004800000 */
[----:B------:R-:W2:Y:S01]  /*65f0*/  LDSM.16.MT88.4 R100, [R210+0x100] ;  /* 0x00010000d264783b */ /* 0x000ea20000004200 */
[----:B------:R-:W-:Y:S01]  /*6600*/  FSEL R119, R25, -INF , !P0 ;  /* 0xff80000019777808 */ /* 0x000fe20004000000 */
[----:B------:R3:W-:Y:S01]  /*6610*/  MUFU.EX2 R157, R0 ;  /* 0x00000000009d7308 */ /* 0x0007e20000000800 */
[----:B------:R-:W-:Y:S01]  /*6620*/  PLOP3.LUT P5, PT, PT, PT, UP4, 0x40, 0x0 ;  /* 0x000000000000781c */ /* 0x000fe20003fae848 */
[----:B------:R-:W-:Y:S01]  /*6630*/  UISETP.NE.AND UP4, UPT, UR18, URZ, UPT ;  /* 0x0000003f1200728c */ /* 0x000fe2000bf85270 */
[----:B------:R-:W-:Y:S01]  /*6640*/  PLOP3.LUT P2, PT, PT, PT, UP3, 0x40, 0x0 ;  /* 0x000000000000781c */ /* 0x000fe20003f4e838 */
[----:B------:R-:W-:Y:S01]  /*6650*/  UISETP.NE.AND UP3, UPT, UR17, URZ, UPT ;  /* 0x0000003f1100728c */ /* 0x000fe2000bf65270 */
[----:B------:R-:W-:Y:S01]  /*6660*/  PLOP3.LUT P1, PT, PT, PT, UP2, 0x40, 0x0 ;  /* 0x000000000000781c */ /* 0x000fe20003f2e828 */
[----:B------:R-:W-:Y:S01]  /*6670*/  UISETP.NE.AND UP2, UPT, UR16, URZ, UPT ;  /* 0x0000003f1000728c */ /* 0x000fe2000bf45270 */
[----:B------:R-:W-:Y:S01]  /*6680*/  PLOP3.LUT P0, PT, PT, PT, UP1, 0x40, 0x0 ;  /* 0x000000000000781c */ /* 0x000fe20003f0e818 */
[--C-:B-1----:R-:W-:Y:S01]  /*6690*/  FFMA.FTZ R8, R70, c[0x0][0x2d0], -R7.reuse ;  /* 0x0000b40046087a23 */ /* 0x102fe20000010807 */
[----:B------:R-:W-:Y:S01]  /*66a0*/  FMNMX.FTZ R2, R120, R122, !PT ;  /* 0x0000007a78027209 */ /* 0x000fe20007810000 */
[----:B------:R-:W-:Y:S01]  /*66b0*/  UISETP.NE.AND UP1, UPT, UR15, URZ, UPT ;  /* 0x0000003f0f00728c */ /* 0x000fe2000bf25270 */
[C---:B------:R-:W-:Y:S01]  /*66c0*/  ISETP.GT.AND P5, PT, R3.reuse, 0x19, P5 ;  /* 0x000000190300780c */ /* 0x040fe20002fa4270 */
[----:B------:R1:W4:Y:S01]  /*66d0*/  MUFU.EX2 R11, R8 ;  /* 0x00000008000b7308 */ /* 0x0003220000000800 */
[C---:B------:R-:W-:Y:S01]  /*66e0*/  ISETP.GT.AND P4, PT, R3.reuse, 0x20, P4 ;  /* 0x000000200300780c */ /* 0x040fe20002784270 */
[----:B------:R-:W5:Y:S01]  /*66f0*/  LDSM.16.MT88.4 R96, [R211+0x100] ;  /* 0x00010000d360783b */ /* 0x000f620000004200 */
[C---:B------:R-:W-:Y:S01]  /*6700*/  ISETP.GT.AND P2, PT, R3.reuse, 0x21, P2 ;  /* 0x000000210300780c */ /* 0x040fe20001744270 */
[----:B---3--:R-:W-:Y:S01]  /*6710*/  FFMA.FTZ R0, R56, c[0x0][0x2d0], -R6 ;  /* 0x0000b40038007a23 */ /* 0x008fe20000010806 */
[C---:B------:R-:W-:Y:S01]  /*6720*/  ISETP.GT.AND P1, PT, R3.reuse, 0x28, P1 ;  /* 0x000000280300780c */ /* 0x040fe20000f24270 */
[----:B------:R-:W3:Y:S01]  /*6730*/  LDSM.16.MT88.4 R88, [R210+0x900] ;  /* 0x00090000d258783b */ /* 0x000ee20000004200 */
[----:B------:R-:W-:Y:S01]  /*6740*/  ISETP.GT.AND P0, PT, R3, 0x29, P0 ;  /* 0x000000290300780c */ /* 0x000fe20000704270 */
[----:B------:R2:W-:Y:S01]  /*6750*/  MUFU.EX2 R70, R0 ;  /* 0x0000000000467308 */ /* 0x0005e20000000800 */
[----:B------:R-:W-:Y:S01]  /*6760*/  FMNMX.FTZ R2, R124, R2, !PT ;  /* 0x000000027c027209 */ /* 0x000fe20007810000 */
[----:B------:R-:W3:Y:S01]  /*6770*/  LDSM.16.MT88.4 R104, [R211+0x900] ;  /* 0x00090000d368783b */ /* 0x000ee20000004200 */
[C---:B------:R-:W-:Y:S01]  /*6780*/  ISETP.LT.OR P5, PT, R5.reuse, 0x1a, P5 ;  /* 0x0000001a0500780c */ /* 0x040fe20002fa1670 */
[----:B------:R-:W-:Y:S01]  /*6790*/  ULDC.64 UR14, c[0x0][0x2c8] ;  /* 0x0000b200000e7ab9 */ /* 0x000fe20000000a00 */
[C---:B------:R-:W-:Y:S01]  /*67a0*/  ISETP.LT.OR P4, PT, R5.reuse, 0x21, P4 ;  /* 0x000000210500780c */ /* 0x040fe20002781670 */
[----:B------:R-:W-:Y:S01]  /*67b0*/  UIMAD.WIDE.U32 UR16, UR11, UR14, URZ ;  /* 0x0000000e0b1072a5 */ /* 0x000fe2000f8e003f */
[----:B------:R-:W-:Y:S01]  /*67c0*/  ISETP.LT.OR P2, PT, R5, 0x22, P2 ;  /* 0x000000220500780c */ /* 0x000fe20001741670 */
[----:B-1----:R-:W-:Y:S01]  /*67d0*/  FFMA.FTZ R8, R73, c[0x0][0x2d0], -R7 ;  /* 0x0000b40049087a23 */ /* 0x002fe20000010807 */
[C---:B------:R-:W-:Y:S01]  /*67e0*/  ISETP.LT.OR P1, PT, R5.reuse, 0x29, P1 ;  /* 0x000000290500780c */ /* 0x040fe20000f21670 */
[----:B----4-:R-:W-:Y:S01]  /*67f0*/  IMAD.MOV.U32 R73, RZ, RZ, R11 ;  /* 0x000000ffff497224 */ /* 0x010fe200078e000b */
[----:B------:R-:W-:Y:S01]  /*6800*/  ISETP.LT.OR P0, PT, R5, 0x2a, P0 ;  /* 0x0000002a0500780c */ /* 0x000fe20000701670 */
[----:B------:R1:W-:Y:S01]  /*6810*/  MUFU.EX2 R156, R8 ;  /* 0x00000008009c7308 */ /* 0x0003e20000000800 */
[----:B------:R-:W-:-:S02]  /*6820*/  FSEL R123, R17, -INF , !P5 ;  /* 0xff800000117b7808 */ /* 0x000fc40006800000 */
[----:B------:R-:W-:Y:S01]  /*6830*/  FSEL R142, R9, -INF , !P4 ;  /* 0xff800000098e7808 */ /* 0x000fe20006000000 */
[--C-:B--2---:R-:W-:Y:S01]  /*6840*/  FFMA.FTZ R0, R75, c[0x0][0x2d0], -R7.reuse ;  /* 0x0000b4004b007a23 */ /* 0x104fe20000010807 */
[----:B------:R-:W-:Y:S02]  /*6850*/  FSEL R143, R30, -INF , !P2 ;  /* 0xff8000001e8f7808 */ /* 0x000fe40005000000 */
[----:B------:R-:W-:Y:S01]  /*6860*/  FSEL R144, R28, -INF , !P1 ;  /* 0xff8000001c907808 */ /* 0x000fe20004800000 */
[----:B------:R2:W-:Y:S01]  /*6870*/  MUFU.EX2 R154, R0 ;  /* 0x00000000009a7308 */ /* 0x0005e20000000800 */
[----:B------:R-:W-:Y:S02]  /*6880*/  FSEL R145, R29, -INF , !P0 ;  /* 0xff8000001d917808 */ /* 0x000fe40004000000 */
        /* <DEDUP_REMOVED lines=8> */
[----:B------:R-:W-:Y:S01]  /*6910*/  PLOP3.LUT P0, PT, PT, PT, UP0, 0x40, 0x0 ;  /* 0x000000000000781c */ /* 0x000fe20003f0e808 */
[----:B------:R-:W-:Y:S01]  /*6920*/  UISETP.NE.AND UP0, UPT, UR13, URZ, UPT ;  /* 0x0000003f0d00728c */ /* 0x000fe2000bf05270 */
[C---:B------:R-:W-:Y:S01]  /*6930*/  ISETP.GT.AND P5, PT, R3.reuse, 0x31, P5 ;  /* 0x000000310300780c */ /* 0x040fe20002fa4270 */
[----:B------:R1:W-:Y:S01]  /*6940*/  MUFU.EX2 R183, R8 ;  /* 0x0000000800b77308 */ /* 0x0003e20000000800 */
[C---:B------:R-:W-:Y:S01]  /*6950*/  ISETP.GT.AND P4, PT, R3.reuse, 0x38, P4 ;  /* 0x000000380300780c */ /* 0x040fe20002784270 */
[----:B--2---:R-:W-:Y:S01]  /*6960*/  FFMA.FTZ R0, R78, c[0x0][0x2d0], -R7 ;  /* 0x0000b4004e007a23 */ /* 0x004fe20000010807 */
[C---:B------:R-:W-:Y:S01]  /*6970*/  ISETP.GT.AND P2, PT, R3.reuse, 0x39, P2 ;  /* 0x000000390300780c */ /* 0x040fe20001744270 */
[----:B------:R-:W-:Y:S01]  /*6980*/  UISETP.NE.AND UP1, UPT, UR25, URZ, UPT ;  /* 0x0000003f1900728c */ /* 0x000fe2000bf25270 */
[----:B------:R-:W-:-:S02]  /*6990*/  ISETP.GT.AND P1, PT, R3, 0x40, P1 ;  /* 0x000000400300780c */ /* 0x000fc40000f24270 */
[----:B------:R-:W-:Y:S01]  /*69a0*/  ISETP.GT.AND P0, PT, R3, 0x41, P0 ;  /* 0x000000410300780c */ /* 0x000fe20000704270 */
[----:B------:R2:W-:Y:S01]  /*69b0*/  MUFU.EX2 R158, R0 ;  /* 0x00000000009e7308 */ /* 0x0005e20000000800 */
[C---:B------:R-:W-:Y:S02]  /*69c0*/  ISETP.LT.OR P5, PT, R5.reuse, 0x32, P5 ;  /* 0x000000320500780c */ /* 0x040fe40002fa1670 */
[C---:B------:R-:W-:Y:S02]  /*69d0*/  ISETP.LT.OR P4, PT, R5.reuse, 0x39, P4 ;  /* 0x000000390500780c */ /* 0x040fe40002781670 */
[C---:B------:R-:W-:Y:S02]  /*69e0*/  ISETP.LT.OR P2, PT, R5.reuse, 0x3a, P2 ;  /* 0x0000003a0500780c */ /* 0x040fe40001741670 */
[C---:B------:R-:W-:Y:S01]  /*69f0*/  ISETP.LT.OR P1, PT, R5.reuse, 0x41, P1 ;  /* 0x000000410500780c */ /* 0x040fe20000f21670 */
[--C-:B-1----:R-:W-:Y:S01]  /*6a00*/  FFMA.FTZ R8, R52, c[0x0][0x2d0], -R6.reuse ;  /* 0x0000b40034087a23 */ /* 0x102fe20000010806 */
[----:B------:R-:W-:Y:S01]  /*6a10*/  ISETP.LT.OR P0, PT, R5, 0x42, P0 ;  /* 0x000000420500780c */ /* 0x000fe20000701670 */
[----:B------:R-:W-:Y:S01]  /*6a20*/  @UP1 UMOV UR13, UR17 ;  /* 0x00000011000d1c82 */ /* 0x000fe20008000000 */
[----:B------:R-:W-:Y:S01]  /*6a30*/  FSEL R194, R13, -INF , !P5 ;  /* 0xff8000000dc27808 */ /* 0x000fe20006800000 */
[----:B------:R1:W-:Y:S01]  /*6a40*/  MUFU.EX2 R181, R8 ;  /* 0x0000000800b57308 */ /* 0x0003e20000000800 */
[----:B------:R-:W-:Y:S01]  /*6a50*/  FSEL R195, R38, -INF , !P4 ;  /* 0xff80000026c37808 */ /* 0x000fe20006000000 */
[----:B------:R-:W-:Y:S01]  /*6a60*/  @UP1 USHF.R.U32.HI UR11, URZ, UR15, UR13 ;  /* 0x0000000f3f0b1299 */ /* 0x000fe2000801160d */
[----:B------:R-:W-:Y:S01]  /*6a70*/  FSEL R196, R40, -INF , !P2 ;  /* 0xff80000028c47808 */ /* 0x000fe20005000000 */
[----:B--2---:R-:W-:Y:S01]  /*6a80*/  FFMA.FTZ R0, R79, c[0x0][0x2d0], -R7 ;  /* 0x0000b4004f007a23 */ /* 0x004fe20000010807 */
[----:B------:R-:W-:Y:S01]  /*6a90*/  FSEL R198, R16, -INF , !P1 ;  /* 0xff80000010c67808 */ /* 0x000fe20004800000 */
[----:B------:R-:W-:Y:S01]  /*6aa0*/  UIADD3 UR13, UR6, -0x2, URZ ;  /* 0xfffffffe060d7890 */ /* 0x000fe2000fffe03f */
[----:B------:R-:W-:Y:S01]  /*6ab0*/  FSEL R197, R15, -INF , !P0 ;  /* 0xff8000000fc57808 */ /* 0x000fe20004000000 */
[----:B------:R2:W-:Y:S01]  /*6ac0*/  MUFU.EX2 R152, R0 ;  /* 0x0000000000987308 */ /* 0x0005e20000000800 */
[----:B------:R-:W-:Y:S01]  /*6ad0*/  PLOP3.LUT P6, PT, PT, PT, UP0, 0x40, 0x0 ;  /* 0x000000000000781c */ /* 0x000fe20003fce808 */
[----:B------:R-:W-:Y:S01]  /*6ae0*/  UISETP.NE.AND UP0, UPT, UR27, URZ, UPT ;  /* 0x0000003f1b00728c */ /* 0x000fe2000bf05270 */
[----:B------:R-:W-:Y:S01]  /*6af0*/  PLOP3.LUT P5, PT, PT, PT, UP6, 0x40, 0x0 ;  /* 0x000000000000781c */ /* 0x000fe20003fae868 */
[----:B------:R-:W-:Y:S01]  /*6b00*/  UIADD3 UR14, UR5, UR11, URZ ;  /* 0x0000000b050e7290 */ /* 0x000fe2000fffe03f */
[----:B------:R-:W-:Y:S01]  /*6b10*/  PLOP3.LUT P4, PT, PT, PT, UP5, 0x40, 0x0 ;  /* 0x000000000000781c */ /* 0x000fe20003f8e858 */
[----:B------:R-:W-:Y:S01]  /*6b20*/  ULDC UR6, c[0x0][0x328] ;  /* 0x0000ca0000067ab9 */ /* 0x000fe20000000800 */
[----:B------:R-:W-:Y:S01]  /*6b30*/  PLOP3.LUT P2, PT, PT, PT, UP4, 0x40, 0x0 ;  /* 0x000000000000781c */ /* 0x000fe20003f4e848 */
[----:B-1----:R-:W-:Y:S01]  /*6b40*/  FFMA.FTZ R8, R51, c[0x0][0x2d0], -R6 ;  /* 0x0000b40033087a23 */ /* 0x002fe20000010806 */
[----:B------:R-:W-:Y:S01]  /*6b50*/  PLOP3.LUT P1, PT, PT, PT, UP3, 0x40, 0x0 ;  /* 0x000000000000781c */ /* 0x000fe20003f2e838 */
[----:B------:R-:W-:Y:S01]  /*6b60*/  UIADD3 UR6, UR14, UR6, URZ ;  /* 0x000000060e067290 */ /* 0x000fe2000fffe03f */
[----:B------:R-:W-:Y:S01]  /*6b70*/  PLOP3.LUT P0, PT, PT, PT, UP2, 0x40, 0x0 ;  /* 0x000000000000781c */ /* 0x000fe20003f0e828 */
[----:B------:R-:W-:Y:S01]  /*6b80*/  MUFU.EX2 R172, R8 ;  /* 0x0000000800ac7308 */ /* 0x000fe20000000800 */
[----:B------:R-:W-:-:S02]  /*6b90*/  ISETP.GT.AND P6, PT, R3, 0x48, P6 ;  /* 0x000000480300780c */ /* 0x000fc400037c4270 */
[----:B------:R-:W-:Y:S02]  /*6ba0*/  ISETP.GT.AND P5, PT, R3, 0x49, P5 ;  /* 0x000000490300780c */ /* 0x000fe40002fa4270 */
[----:B--2---:R-:W-:Y:S01]  /*6bb0*/  FMNMX.FTZ R0, R125, R2, !PT ;  /* 0x000000027d007209 */ /* 0x004fe20007810000 */
[----:B------:R-:W-:Y:S01]  /*6bc0*/  FFMA.FTZ R2, R77, c[0x0][0x2d0], -R7 ;  /* 0x0000b4004d027a23 */ /* 0x000fe20000010807 */
[----:B------:R-:W-:Y:S02]  /*6bd0*/  ISETP.GT.AND P4, PT, R3, 0x50, P4 ;  /* 0x000000500300780c */ /* 0x000fe40002784270 */
[----:B------:R-:W-:Y:S01]  /*6be0*/  FMNMX.FTZ R0, R129, R0, !PT ;  /* 0x0000000081007209 */ /* 0x000fe20007810000 */
[----:B------:R1:W2:Y:S01]  /*6bf0*/  MUFU.EX2 R148, R2 ;  /* 0x0000000200947308 */ /* 0x0002a20000000800 */
[----:B------:R-:W-:Y:S02]  /*6c00*/  ISETP.GT.AND P2, PT, R3, 0x51, P2 ;  /* 0x000000510300780c */ /* 0x000fe40001744270 */
[----:B------:R-:W-:-:S02]  /*6c10*/  FMNMX.FTZ R0, R131, R0, !PT ;  /* 0x0000000083007209 */ /* 0x000fc40007810000 */
[----:B------:R-:W-:Y:S02]  /*6c20*/  ISETP.GT.AND P1, PT, R3, 0x58, P1 ;  /* 0x000000580300780c */ /* 0x000fe40000f24270 */
[----:B------:R-:W-:Y:S02]  /*6c30*/  FMNMX.FTZ R0, R141, R0, !PT ;  /* 0x000000008d007209 */ /* 0x000fe40007810000 */
[----:B------:R-:W-:Y:S02]  /*6c40*/  ISETP.GT.AND P0, PT, R3, 0x59, P0 ;  /* 0x000000590300780c */ /* 0x000fe40000704270 */
[----:B------:R-:W-:Y:S02]  /*6c50*/  FMNMX.FTZ R0, R140, R0, !PT ;  /* 0x000000008c007209 */ /* 0x000fe40007810000 */
[----:B------:R-:W-:Y:S02]  /*6c60*/  FMNMX.FTZ R3, R116, R115, !PT ;  /* 0x0000007374037209 */ /* 0x000fe40007810000 */
[----:B------:R-:W-:Y:S01]  /*6c70*/  FMNMX.FTZ R0, R186, R0, !PT ;  /* 0x00000000ba007209 */ /* 0x000fe20007810000 */
[----:B-1----:R-:W-:Y:S01]  /*6c80*/  FFMA.FTZ R2, R64, c[0x0][0x2d0], -R6 ;  /* 0x0000b40040027a23 */ /* 0x002fe20000010806 */
[----:B------:R-:W-:-:S02]  /*6c90*/  FMNMX.FTZ R3, R114, R3, !PT ;  /* 0x0000000372037209 */ /* 0x000fc40007810000 */
[----:B------:R-:W-:Y:S01]  /*6ca0*/  FMNMX.FTZ R0, R185, R0, !PT ;  /* 0x00000000b9007209 */ /* 0x000fe20007810000 */
[----:B------:R1:W-:Y:S01]  /*6cb0*/  MUFU.EX2 R139, R2 ;  /* 0x00000002008b7308 */ /* 0x0003e20000000800 */
[----:B------:R-:W-:Y:S02]  /*6cc0*/  FMNMX.FTZ R3, R113, R3, !PT ;  /* 0x0000000371037209 */ /* 0x000fe40007810000 */
[----:B------:R-:W-:Y:S02]  /*6cd0*/  FMNMX.FTZ R0, R147, R0, !PT ;  /* 0x0000000093007209 */ /* 0x000fe40007810000 */
[----:B------:R-:W-:Y:S02]  /*6ce0*/  FMNMX.FTZ R3, R117, R3, !PT ;  /* 0x0000000375037209 */ /* 0x000fe40007810000 */
[----:B------:R-:W-:Y:S02]  /*6cf0*/  FMNMX.FTZ R0, R146, R0, !PT ;  /* 0x0000000092007209 */ /* 0x000fe40007810000 */
[----:B------:R-:W-:-:S02]  /*6d00*/  FMNMX.FTZ R3, R119, R3, !PT ;  /* 0x0000000377037209 */ /* 0x000fc40007810000 */
[----:B------:R-:W-:Y:S02]  /*6d10*/  FMNMX.FTZ R0, R199, R0, !PT ;  /* 0x00000000c7007209 */ /* 0x000fe40007810000 */
[----:B------:R-:W-:Y:S02]  /*6d20*/  ISETP.LT.OR P6, PT, R5, 0x49, P6 ;  /* 0x000000490500780c */ /* 0x000fe400037c1670 */
[----:B------:R-:W-:Y:S01]  /*6d30*/  FMNMX.FTZ R0, R200, R0, !PT ;  /* 0x00000000c8007209 */ /* 0x000fe20007810000 */
[----:B-1----:R-:W-:Y:S01]  /*6d40*/  FFMA.FTZ R2, R65, c[0x0][0x2d0], -R6 ;  /* 0x0000b40041027a23 */ /* 0x002fe20000010806 */
[----:B------:R-:W-:Y:S02]  /*6d50*/  ISETP.LT.OR P5, PT, R5, 0x4a, P5 ;  /* 0x0000004a0500780c */ /* 0x000fe40002fa1670 */
[----:B------:R-:W-:Y:S01]  /*6d60*/  FMNMX.FTZ R0, R201, R0, !PT ;  /* 0x00000000c9007209 */ /* 0x000fe20007810000 */
[----:B------:R1:W4:Y:S01]  /*6d70*/  MUFU.EX2 R164, R2 ;  /* 0x0000000200a47308 */ /* 0x0003220000000800 */
[----:B------:R-:W-:-:S02]  /*6d80*/  FSEL R188, R135, -INF , !P6 ;  /* 0xff80000087bc7808 */ /* 0x000fc40007000000 */
[----:B------:R-:W-:Y:S02]  /*6d90*/  FMNMX.FTZ R0, R204, R0, !PT ;  /* 0x00000000cc007209 */ /* 0x000fe40007810000 */
[C---:B------:R-:W-:Y:S02]  /*6da0*/  ISETP.LT.OR P4, PT, R5.reuse, 0x51, P4 ;  /* 0x000000510500780c */ /* 0x040fe40002781670 */
[----:B------:R-:W-:Y:S02]  /*6db0*/  FMNMX.FTZ R0, R240, R0, !PT ;  /* 0x00000000f0007209 */ /* 0x000fe40007810000 */
[----:B------:R-:W-:Y:S02]  /*6dc0*/  FSEL R187, R138, -INF , !P5 ;  /* 0xff8000008abb7808 */ /* 0x000fe40006800000 */
[----:B------:R-:W-:Y:S02]  /*6dd0*/  ISETP.LT.OR P2, PT, R5, 0x52, P2 ;  /* 0x000000520500780c */ /* 0x000fe40001741670 */
[----:B------:R-:W-:-:S02]  /*6de0*/  FSEL R190, R136, -INF , !P4 ;  /* 0xff80000088be7808 */ /* 0x000fc40006000000 */
[----:B------:R-:W-:Y:S01]  /*6df0*/  ISETP.LT.OR P1, PT, R5, 0x59, P1 ;  /* 0x000000590500780c */ /* 0x000fe20000f21670 */
[----:B-1----:R-:W-:Y:S01]  /*6e00*/  FFMA.FTZ R2, R67, c[0x0][0x2d0], -R6 ;  /* 0x0000b40043027a23 */ /* 0x002fe20000010806 */
[----:B------:R-:W-:Y:S01]  /*6e10*/  FSEL R192, R137, -INF , !P2 ;  /* 0xff80000089c07808 */ /* 0x000fe20005000000 */
[----:B------:R-:W-:Y:S01]  /*6e20*/  LDSM.16.MT88.4 R64, [R210+0x1100] ;  /* 0x00110000d240783b */ /* 0x000fe20000004200 */
[----:B------:R-:W-:Y:S01]  /*6e30*/  ISETP.LT.OR P0, PT, R5, 0x5a, P0 ;  /* 0x0000005a0500780c */ /* 0x000fe20000701670 */
[----:B------:R1:W-:Y:S01]  /*6e40*/  MUFU.EX2 R74, R2 ;  /* 0x00000002004a7308 */ /* 0x0003e20000000800 */
[----:B------:R-:W-:Y:S02]  /*6e50*/  FSEL R191, R59, -INF , !P1 ;  /* 0xff8000003bbf7808 */ /* 0x000fe40004800000 */
[----:B------:R-:W-:Y:S02]  /*6e60*/  FSEL R189, R58, -INF , !P0 ;  /* 0xff8000003abd7808 */ /* 0x000fe40004000000 */
[----:B--2---:R-:W-:Y:S01]  /*6e70*/  F2FP.PACK_AB R10, R148, R152 ;  /* 0x00000098940a723e */ /* 0x004fe200000000ff */
[----:B------:R-:W-:Y:S01]  /*6e80*/  LDSM.16.MT88.4 R56, [R211+0x1100] ;  /* 0x00110000d338783b */ /* 0x000fe20000004200 */
[----:B------:R-:W-:-:S02]  /*6e90*/  F2FP.PACK_AB R12, R73, R151 ;  /* 0x00000097490c723e */ /* 0x000fc400000000ff */
[----:B------:R-:W-:Y:S02]  /*6ea0*/  F2FP.PACK_AB R14, R183, R156 ;  /* 0x0000009cb70e723e */ /* 0x000fe400000000ff */
[----:B------:R-:W-:Y:S02]  /*6eb0*/  F2FP.PACK_AB R13, R172, R181 ;  /* 0x000000b5ac0d723e */ /* 0x000fe400000000ff */
[----:B------:R-:W-:Y:S02]  /*6ec0*/  F2FP.PACK_AB R15, R70, R157 ;  /* 0x0000009d460f723e */ /* 0x000fe400000000ff */
[----:B------:R-:W-:Y:S01]  /*6ed0*/  F2FP.PACK_AB R8, R158, R154 ;  /* 0x0000009a9e08723e */ /* 0x000fe200000000ff */
[----:B-1----:R-:W-:Y:S01]  /*6ee0*/  FFMA.FTZ R2, R46, c[0x0][0x2d0], -R6 ;  /* 0x0000b4002e027a23 */ /* 0x002fe20000010806 */
[----:B----4-:R-:W-:-:S03]  /*6ef0*/  F2FP.PACK_AB R9, R164, R139 ;  /* 0x0000008ba409723e */ /* 0x010fc600000000ff */
[----:B------:R1:W2:Y:S01]  /*6f00*/  MUFU.EX2 R150, R2 ;  /* 0x0000000200967308 */ /* 0x0002a20000000800 */
[C---:B------:R-:W-:Y:S08]  /*6f10*/  HMMA.16816.F32 R20, R12.reuse, R84, RZ ;  /* 0x000000540c14723c */ /* 0x040ff000000018ff */
[----:B------:R-:W-:Y:S01]  /*6f20*/  HMMA.16816.F32 R24, R12, R100, RZ ;  /* 0x000000640c18723c */ /* 0x000fe200000018ff */
[----:B-1----:R-:W-:Y:S01]  /*6f30*/  FMNMX.FTZ R2, R121, R3, !PT ;  /* 0x0000000379027209 */ /* 0x002fe20007810000 */
[----:B------:R-:W-:-:S06]  /*6f40*/  FFMA.FTZ R3, R76, c[0x0][0x2d0], -R7 ;  /* 0x0000b4004c037a23 */ /* 0x000fcc0000010807 */
[----:B------:R-:W-:Y:S01]  /*6f50*/  HMMA.16816.F32 R36, R12, R86, RZ ;  /* 0x000000560c24723c */ /* 0x000fe200000018ff */
[----:B------:R-:W-:Y:S01]  /*6f60*/  LDSM.16.MT88.4 R76, [R212+0x1100] ;  /* 0x00110000d44c783b */ /* 0x000fe20000004200 */
[----:B------:R-:W-:Y:S01]  /*6f70*/  FMNMX.FTZ R2, R123, R2, !PT ;  /* 0x000000027b027209 */ /* 0x000fe20007810000 */
[----:B------:R1:W-:Y:S01]  /*6f80*/  MUFU.EX2 R180, R3 ;  /* 0x0000000300b47308 */ /* 0x0003e20000000800 */
[----:B--2---:R-:W-:-:S04]  /*6f90*/  F2FP.PACK_AB R11, R150, R74 ;  /* 0x0000004a960b723e */ /* 0x004fc800000000ff */
[C---:B------:R-:W-:Y:S08]  /*6fa0*/  HMMA.16816.F32 R16, R12.reuse, R60, RZ ;  /* 0x0000003c0c10723c */ /* 0x040ff000000018ff */
[----:B------:R-:W-:Y:S01]  /*6fb0*/  HMMA.16816.F32 R32, R12, R62, RZ ;  /* 0x0000003e0c20723c */ /* 0x000fe200000018ff */
[----:B-1----:R-:W-:Y:S01]  /*6fc0*/  FMNMX.FTZ R3, R142, R2, !PT ;  /* 0x000000028e037209 */ /* 0x002fe20007810000 */
[----:B------:R-:W-:-:S03]  /*6fd0*/  FFMA.FTZ R2, R80, c[0x0][0x2d0], -R7 ;  /* 0x0000b40050027a23 */ /* 0x000fc60000010807 */
[----:B------:R-:W-:Y:S01]  /*6fe0*/  FMNMX.FTZ R3, R143, R3, !PT ;  /* 0x000000038f037209 */ /* 0x000fe20007810000 */
[----:B------:R1:W2:Y:S02]  /*6ff0*/  MUFU.EX2 R159, R2 ;  /* 0x00000002009f7308 */ /* 0x0002a40000000800 */
[C---:B-----5:R-:W-:Y:S08]  /*7000*/  HMMA.16816.F32 R28, R12.reuse, R96, RZ ;  /* 0x000000600c1c723c */ /* 0x060ff000000018ff */
[----:B------:R-:W-:Y:S01]  /*7010*/  HMMA.16816.F32 R48, R12, R102, RZ ;  /* 0x000000660c30723c */ /* 0x000fe200000018ff */
[----:B-1----:R-:W-:Y:S01]  /*7020*/  FMNMX.FTZ R2, R239, R0, !PT ;  /* 0x00000000ef027209 */ /* 0x002fe20007810000 */
[----:B------:R-:W-:-:S06]  /*7030*/  FFMA.FTZ R0, R81, c[0x0][0x2d0], -R7 ;  /* 0x0000b40051007a23 */ /* 0x000fcc0000010807 */
[----:B------:R-:W-:Y:S01]  /*7040*/  HMMA.16816.F32 R44, R12, R98, RZ ;  /* 0x000000620c2c723c */ /* 0x000fe200000018ff */
[----:B------:R1:W-:Y:S07]  /*7050*/  MUFU.EX2 R167, R0 ;  /* 0x0000000000a77308 */ /* 0x0003ee0000000800 */
[C---:B------:R-:W-:Y:S08]  /*7060*/  HMMA.16816.F32 R40, R8.reuse, R92, R20 ;  /* 0x0000005c0828723c */ /* 0x040ff00000001814 */
[----:B---3--:R-:W-:Y:S01]  /*7070*/  HMMA.16816.F32 R20, R8, R88, R24 ;  /* 0x000000580814723c */ /* 0x008fe20000001818 */
[----:B-1----:R-:W-:-:S02]  /*7080*/  FMNMX.FTZ R0, R236, R2, !PT ;  /* 0x00000002ec007209 */ /* 0x002fc40007810000 */
[----:B------:R-:W-:Y:S01]  /*7090*/  FMNMX.FTZ R2, R144, R3, !PT ;  /* 0x0000000390027209 */ /* 0x000fe20007810000 */
[----:B------:R-:W-:Y:S01]  /*70a0*/  FFMA.FTZ R3, R82, c[0x0][0x2d0], -R7 ;  /* 0x0000b40052037a23 */ /* 0x000fe20000010807 */
[----:B------:R-:W-:-:S03]  /*70b0*/  FMNMX.FTZ R0, R235, R0, !PT ;  /* 0x00000000eb007209 */ /* 0x000fc60007810000 */
[C---:B------:R-:W-:Y:S01]  /*70c0*/  HMMA.16816.F32 R36, R8.reuse, R94, R36 ;  /* 0x0000005e0824723c */ /* 0x040fe20000001824 */
[----:B------:R-:W-:Y:S01]  /*70d0*/  FMNMX.FTZ R2, R145, R2, !PT ;  /* 0x0000000291027209 */ /* 0x000fe20007810000 */
[----:B------:R1:W-:Y:S01]  /*70e0*/  MUFU.EX2 R153, R3 ;  /* 0x0000000300997308 */ /* 0x0003e20000000800 */
[----:B------:R-:W-:Y:S02]  /*70f0*/  FMNMX.FTZ R0, R237, R0, !PT ;  /* 0x00000000ed007209 */ /* 0x000fe40007810000 */
[----:B------:R-:W-:Y:S02]  /*7100*/  FMNMX.FTZ R2, R193, R2, !PT ;  /* 0x00000002c1027209 */ /* 0x000fe40007810000 */
[----:B------:R-:W-:Y:S01]  /*7110*/  FMNMX.FTZ R0, R238, R0, !PT ;  /* 0x00000000ee007209 */ /* 0x000fe20007810000 */
[----:B------:R-:W-:Y:S01]  /*7120*/  HMMA.16816.F32 R52, R8, R108, R16 ;  /* 0x0000006c0834723c */ /* 0x000fe20000001810 */
[----:B------:R-:W-:Y:S02]  /*7130*/  FMNMX.FTZ R2, R194, R2, !PT ;  /* 0x00000002c2027209 */ /* 0x000fe40007810000 */
[----:B------:R-:W-:-:S04]  /*7140*/  FMNMX.FTZ R0, R242, R0, !PT ;  /* 0x00000000f2007209 */ /* 0x000fc80007810000 */
[----:B------:R-:W-:Y:S01]  /*7150*/  FMNMX.FTZ R0, R243, R0, !PT ;  /* 0x00000000f3007209 */ /* 0x000fe20007810000 */
[----:B------:R-:W-:Y:S01]  /*7160*/  HMMA.16816.F32 R16, R8, R110, R32 ;  /* 0x0000006e0810723c */ /* 0x000fe20000001820 */
[----:B-1----:R-:W-:-:S03]  /*7170*/  FFMA.FTZ R3, R83, c[0x0][0x2d0], -R7 ;  /* 0x0000b40053037a23 */ /* 0x002fc60000010807 */
[----:B------:R-:W1:Y:S01]  /*7180*/  SHFL.BFLY PT, R4, R0, 0x2, 0x1f ;  /* 0x0c401f0000047f89 */ /* 0x000e6200000e0000 */
[----:B------:R3:W-:Y:S03]  /*7190*/  MUFU.EX2 R149, R3 ;  /* 0x0000000300957308 */ /* 0x0007e60000000800 */
[----:B------:R-:W-:Y:S01]  /*71a0*/  LDSM.16.MT88.4 R80, [R209+0x1100] ;  /* 0x00110000d150783b */ /* 0x000fe20000004200 */
[C---:B------:R-:W-:Y:S08]  /*71b0*/  HMMA.16816.F32 R12, R8.reuse, R104, R28 ;  /* 0x00000068080c723c */ /* 0x040ff0000000181c */
[----:B------:R-:W-:Y:S01]  /*71c0*/  HMMA.16816.F32 R24, R8, R90, R48 ;  /* 0x0000005a0818723c */ /* 0x000fe20000001830 */
[----:B---3--:R-:W-:Y:S01]  /*71d0*/  FMNMX.FTZ R3, R195, R2, !PT ;  /* 0x00000002c3037209 */ /* 0x008fe20007810000 */
[----:B------:R-:W-:-:S02]  /*71e0*/  FFMA.FTZ R2, R68, c[0x0][0x2d0], -R6 ;  /* 0x0000b40044027a23 */ /* 0x000fc40000010806 */
[----:B------:R-:W-:-:S04]  /*71f0*/  IMAD.MOV.U32 R68, RZ, RZ, R152 ;  /* 0x000000ffff447224 */ /* 0x000fc800078e0098 */
[----:B------:R-:W-:Y:S01]  /*7200*/  HMMA.16816.F32 R32, R8, R106, R44 ;  /* 0x0000006a0820723c */ /* 0x000fe2000000182c */
[----:B------:R3:W-:Y:S01]  /*7210*/  MUFU.EX2 R182, R2 ;  /* 0x0000000200b67308 */ /* 0x0007e20000000800 */
[----:B-1----:R-:W-:-:S05]  /*7220*/  FMNMX.FTZ R0, R0, R4, !PT ;  /* 0x0000000400007209 */ /* 0x002fca0007810000 */
[----:B------:R-:W1:Y:S01]  /*7230*/  SHFL.BFLY PT, R5, R0, 0x1, 0x1f ;  /* 0x0c201f0000057f89 */ /* 0x000e6200000e0000 */
[----:B--2---:R-:W-:Y:S02]  /*7240*/  F2FP.PACK_AB R8, R159, R180 ;  /* 0x000000b49f08723e */ /* 0x004fe400000000ff */
[----:B---3--:R-:W-:Y:S01]  /*7250*/  FMNMX.FTZ R2, R196, R3, !PT ;  /* 0x00000003c4027209 */ /* 0x008fe20007810000 */
[----:B------:R-:W-:Y:S01]  /*7260*/  FFMA.FTZ R3, R69, c[0x0][0x2d0], -R6 ;  /* 0x0000b40045037a23 */ /* 0x000fe20000010806 */
[----:B------:R-:W-:Y:S02]  /*7270*/  MOV R69, R70 ;  /* 0x0000004600457202 */ /* 0x000fe40000000f00 */
[----:B------:R-:W-:Y:S01]  /*7280*/  FMNMX.FTZ R2, R198, R2, !PT ;  /* 0x00000002c6027209 */ /* 0x000fe20007810000 */
[----:B------:R2:W3:Y:S03]  /*7290*/  MUFU.EX2 R166, R3 ;  /* 0x0000000300a67308 */ /* 0x0004e60000000800 */
[----:B------:R-:W-:-:S04]  /*72a0*/  FMNMX.FTZ R2, R197, R2, !PT ;  /* 0x00000002c5027209 */ /* 0x000fc80007810000 */
[----:B------:R-:W-:Y:S02]  /*72b0*/  FMNMX.FTZ R2, R188, R2, !PT ;  /* 0x00000002bc027209 */ /* 0x000fe40007810000 */
[----:B-1----:R-:W-:Y:S01]  /*72c0*/  FMNMX.FTZ R70, R0, R5, !PT ;  /* 0x0000000500467209 */ /* 0x002fe20007810000 */
[----:B------:R-:W-:Y:S01]  /*72d0*/  FFMA.FTZ R0, R128, c[0x0][0x2d0], -R6 ;  /* 0x0000b40080007a23 */ /* 0x000fe20000010806 */
[----:B------:R-:W-:Y:S01]  /*72e0*/  FMNMX.FTZ R2, R187, R2, !PT ;  /* 0x00000002bb027209 */ /* 0x000fe20007810000 */
[----:B------:R-:W-:Y:S01]  /*72f0*/  IMAD.MOV.U32 R128, RZ, RZ, R164 ;  /* 0x000000ffff807224 */ /* 0x000fe200078e00a4 */
[----:B------:R-:W-:Y:S01]  /*7300*/  FSETP.NEU.FTZ.AND P0, PT, R70, -INF , PT ;  /* 0xff8000004600780b */ /* 0x000fe20003f1d000 */
[----:B------:R-:W-:Y:S01]  /*7310*/  IMAD.MOV.U32 R5, RZ, RZ, R181 ;  /* 0x000000ffff057224 */ /* 0x000fe200078e00b5 */
[----:B------:R-:W-:Y:S01]  /*7320*/  FMNMX.FTZ R2, R190, R2, !PT ;  /* 0x00000002be027209 */ /* 0x000fe20007810000 */
[----:B--2---:R-:W-:Y:S01]  /*7330*/  FFMA.FTZ R3, R112, c[0x0][0x2d0], -R6 ;  /* 0x0000b40070037a23 */ /* 0x004fe20000010806 */
[----:B---3--:R-:W-:Y:S01]  /*7340*/  F2FP.PACK_AB R9, R166, R182 ;  /* 0x000000b6a609723e */ /* 0x008fe200000000ff */
[----:B------:R-:W-:-:S02]  /*7350*/  IMAD.MOV.U32 R112, RZ, RZ, R151 ;  /* 0x000000ffff707224 */ /* 0x000fc400078e0097 */
[----:B------:R1:W-:Y:S08]  /*7360*/  MUFU.EX2 R165, R3 ;  /* 0x0000000300a57308 */ /* 0x0003f00000000800 */
[----:B------:R2:W-:Y:S01]  /*7370*/  MUFU.EX2 R151, R0 ;  /* 0x0000000000977308 */ /* 0x0005e20000000800 */
[----:B-1----:R-:W-:Y:S02]  /*7380*/  FFMA.FTZ R3, R118, c[0x0][0x2d0], -R6 ;  /* 0x0000b40076037a23 */ /* 0x002fe40000010806 */
[----:B------:R-:W-:-:S05]  /*7390*/  IMAD.MOV.U32 R118, RZ, RZ, R153 ;  /* 0x000000ffff767224 */ /* 0x000fca00078e0099 */
[----:B------:R1:W3:Y:S01]  /*73a0*/  MUFU.EX2 R246, R3 ;  /* 0x0000000300f67308 */ /* 0x0002e20000000800 */
[----:B------:R-:W-:Y:S01]  /*73b0*/  F2FP.PACK_AB R10, R118, R167 ;  /* 0x000000a7760a723e */ /* 0x000fe200000000ff */
[----:B--2---:R-:W-:Y:S01]  /*73c0*/  FFMA.FTZ R0, R130, c[0x0][0x2d0], -R6 ;  /* 0x0000b40082007a23 */ /* 0x004fe20000010806 */
[----:B------:R-:W-:-:S05]  /*73d0*/  MOV R130, R159 ;  /* 0x0000009f00827202 */ /* 0x000fca0000000f00 */
[----:B------:R-:W-:Y:S01]  /*73e0*/  MUFU.EX2 R245, R0 ;  /* 0x0000000000f57308 */ /* 0x000fe20000000800 */
[----:B-1----:R-:W-:Y:S01]  /*73f0*/  FMNMX.FTZ R3, R192, R2, !PT ;  /* 0x00000002c0037209 */ /* 0x002fe20007810000 */
[----:B------:R-:W-:Y:S01]  /*7400*/  FFMA.FTZ R2, R132, c[0x0][0x2d0], -R7 ;  /* 0x0000b40084027a23 */ /* 0x000fe20000010807 */
[----:B---3--:R-:W-:Y:S02]  /*7410*/  F2FP.PACK_AB R11, R246, R165 ;  /* 0x000000a5f60b723e */ /* 0x008fe400000000ff */
[----:B------:R-:W-:-:S03]  /*7420*/  FMNMX.FTZ R3, R191, R3, !PT ;  /* 0x00000003bf037209 */ /* 0x000fc60007810000 */
[----:B------:R1:W-:Y:S01]  /*7430*/  MUFU.EX2 R152, R2 ;  /* 0x0000000200987308 */ /* 0x0003e20000000800 */
[----:B------:R-:W-:Y:S01]  /*7440*/  FMNMX.FTZ R3, R189, R3, !PT ;  /* 0x00000003bd037209 */ /* 0x000fe20007810000 */
[C---:B------:R-:W-:Y:S04]  /*7450*/  HMMA.16816.F32 R44, R8.reuse, R76, R40 ;  /* 0x0000004c082c723c */ /* 0x040fe80000001828 */
[----:B------:R-:W2:Y:S04]  /*7460*/  SHFL.BFLY PT, R4, R3, 0x2, 0x1f ;  /* 0x0c401f0003047f89 */ /* 0x000ea800000e0000 */
[----:B------:R-:W-:Y:S01]  /*7470*/  HMMA.16816.F32 R40, R8, R64, R20 ;  /* 0x000000400828723c */ /* 0x000fe20000001814 */
[----:B-1----:R-:W-:-:S04]  /*7480*/  FFMA.FTZ R2, R133, c[0x0][0x2d0], -R7 ;  /* 0x0000b40085027a23 */ /* 0x002fc80000010807 */
[----:B------:R1:W-:Y:S03]  /*7490*/  MUFU.EX2 R155, R2 ;  /* 0x00000002009b7308 */ /* 0x0003e60000000800 */
[C---:B------:R-:W-:Y:S07]  /*74a0*/  HMMA.16816.F32 R20, R8.reuse, R78, R36 ;  /* 0x0000004e0814723c */ /* 0x040fee0000001824 */
[----:B------:R-:W-:Y:S01]  /*74b0*/  IMAD.MOV.U32 R38, RZ, RZ, R156 ;  /* 0x000000ffff267224 */ /* 0x000fe200078e009c */
[----:B------:R-:W-:Y:S01]  /*74c0*/  HMMA.16816.F32 R48, R8, R80, R52 ;  /* 0x000000500830723c */ /* 0x000fe20000001834 */
[----:B------:R-:W-:Y:S01]  /*74d0*/  IMAD.MOV.U32 R36, RZ, RZ, R130 ;  /* 0x000000ffff247224 */ /* 0x000fe200078e0082 */
[----:B--2---:R-:W-:Y:S01]  /*74e0*/  FMNMX.FTZ R3, R3, R4, !PT ;  /* 0x0000000403037209 */ /* 0x004fe20007810000 */
[----:B------:R-:W-:-:S02]  /*74f0*/  IMAD.MOV.U32 R130, RZ, RZ, R180 ;  /* 0x000000ffff827224 */ /* 0x000fc400078e00b4 */
[----:B-1----:R-:W-:Y:S02]  /*7500*/  FFMA.FTZ R2, R134, c[0x0][0x2d0], -R7 ;  /* 0x0000b40086027a23 */ /* 0x002fe40000010807 */
[----:B------:R-:W1:Y:S01]  /*7510*/  SHFL.BFLY PT, R4, R3, 0x1, 0x1f ;  /* 0x0c201f0003047f89 */ /* 0x000e6200000e0000 */
[----:B------:R-:W-:Y:S01]  /*7520*/  IMAD.MOV.U32 R55, RZ, RZ, R172 ;  /* 0x000000ffff377224 */ /* 0x000fe200078e00ac */
[----:B------:R-:W-:Y:S01]  /*7530*/  HMMA.16816.F32 R28, R8, R56, R12 ;  /* 0x00000038081c723c */ /* 0x000fe2000000180c */
[----:B------:R2:W3:Y:S01]  /*7540*/  MUFU.EX2 R135, R2 ;  /* 0x0000000200877308 */ /* 0x0004e20000000800 */
[----:B------:R-:W-:Y:S01]  /*7550*/  LDSM.16.MT88.4 R172, [R211+0x1900] ;  /* 0x00190000d3ac783b */ /* 0x000fe20000004200 */
[----:B------:R-:W-:Y:S01]  /*7560*/  MOV R54, R167 ;  /* 0x000000a700367202 */ /* 0x000fe20000000f00 */
[----:B------:R-:W-:Y:S02]  /*7570*/  IMAD.MOV.U32 R52, RZ, RZ, R165 ;  /* 0x000000ffff347224 */ /* 0x000fe400078e00a5 */
[----:B------:R-:W-:-:S02]  /*7580*/  IMAD.MOV.U32 R53, RZ, RZ, R166 ;  /* 0x000000ffff357224 */ /* 0x000fc400078e00a6 */
[C---:B------:R-:W-:Y:S08]  /*7590*/  HMMA.16816.F32 R16, R8.reuse, R82, R16 ;  /* 0x000000520810723c */ /* 0x040ff00000001810 */
[----:B------:R-:W-:Y:S01]  /*75a0*/  HMMA.16816.F32 R24, R8, R66, R24 ;  /* 0x000000420818723c */ /* 0x000fe20000001818 */
[----:B--2---:R-:W-:Y:S02]  /*75b0*/  FFMA.FTZ R2, R126, c[0x0][0x2d0], -R6 ;  /* 0x0000b4007e027a23 */ /* 0x004fe40000010806 */
[----:B---3--:R-:W-:-:S02]  /*75c0*/  IMAD.MOV.U32 R39, RZ, RZ, R135 ;  /* 0x000000ffff277224 */ /* 0x008fc400078e0087 */
[----:B------:R2:W-:Y:S01]  /*75d0*/  MUFU.EX2 R75, R2 ;  /* 0x00000002004b7308 */ /* 0x0005e20000000800 */
[----:B-1----:R-:W-:Y:S02]  /*75e0*/  FMNMX.FTZ R3, R3, R4, !PT ;  /* 0x0000000403037209 */ /* 0x002fe40007810000 */
[----:B------:R-:W-:Y:S07]  /*75f0*/  HMMA.16816.F32 R12, R8, R58, R32 ;  /* 0x0000003a080c723c */ /* 0x000fee0000001820 */
[----:B------:R-:W-:-:S02]  /*7600*/  F2FP.PACK_AB R8, R152, R149 ;  /* 0x000000959808723e */ /* 0x000fc400000000ff */
[----:B------:R-:W-:Y:S02]  /*7610*/  F2FP.PACK_AB R10, R39, R155 ;  /* 0x0000009b270a723e */ /* 0x000fe400000000ff */
[----:B------:R-:W-:Y:S01]  /*7620*/  F2FP.PACK_AB R11, R245, R151 ;  /* 0x00000097f50b723e */ /* 0x000fe200000000ff */
[----:B--2---:R-:W-:-:S04]  /*7630*/  FFMA.FTZ R2, R127, c[0x0][0x2d0], -R6 ;  /* 0x0000b4007f027a23 */ /* 0x004fc80000010806 */
[----:B------:R1:W2:Y:S02]  /*7640*/  MUFU.EX2 R153, R2 ;  /* 0x0000000200997308 */ /* 0x0002a40000000800 */
[----:B-1----:R-:W-:Y:S01]  /*7650*/  FMUL.FTZ R2, R70, c[0x0][0x2d0] ;  /* 0x0000b40046027a20 */ /* 0x002fe20000410000 */
[----:B--2---:R-:W-:-:S04]  /*7660*/  F2FP.PACK_AB R9, R153, R75 ;  /* 0x0000004b9909723e */ /* 0x004fc800000000ff */
[----:B------:R-:W-:Y:S02]  /*7670*/  FSEL R2, R2, RZ, P0 ;  /* 0x000000ff02027208 */ /* 0x000fe40000000000 */
[----:B------:R-:W-:Y:S01]  /*7680*/  FSETP.NEU.FTZ.AND P0, PT, R3, -INF , PT ;  /* 0xff8000000300780b */ /* 0x000fe20003f1d000 */
[C---:B------:R-:W-:Y:S02]  /*7690*/  HMMA.16816.F32 R176, R8.reuse, R168, R48 ;  /* 0x000000a808b0723c */ /* 0x040fe40000001830 */
[----:B------:R-:W-:Y:S02]  /*76a0*/  FFMA.FTZ R0, R120, c[0x0][0x2d0], -R2 ;  /* 0x0000b40078007a23 */ /* 0x000fe40000010802 */
[----:B------:R-:W-:Y:S02]  /*76b0*/  IMAD.MOV.U32 R120, RZ, RZ, R158 ;  /* 0x000000ffff787224 */ /* 0x000fe400078e009e */
[----:B------:R1:W-:Y:S01]  /*76c0*/  MUFU.EX2 R252, R0 ;  /* 0x0000000000fc7308 */ /* 0x0003e20000000800 */
[----:B------:R-:W-:Y:S01]  /*76d0*/  FFMA.FTZ R4, R131, c[0x0][0x2d0], -R2 ;  /* 0x0000b40083047a23 */ /* 0x000fe20000010802 */
[----:B------:R-:W-:Y:S01]  /*76e0*/  MOV R50, R52 ;  /* 0x0000003400327202 */ /* 0x000fe20000000f00 */
[----:B------:R-:W-:Y:S01]  /*76f0*/  IMAD.MOV.U32 R51, RZ, RZ, R128 ;  /* 0x000000ffff337224 */ /* 0x000fe200078e0080 */
[----:B------:R-:W-:Y:S01]  /*7700*/  HMMA.16816.F32 R164, R8, R170, R16 ;  /* 0x000000aa08a4723c */ /* 0x000fe20000001810 */
[----:B------:R-:W-:-:S02]  /*7710*/  IMAD.MOV.U32 R128, RZ, RZ, R182 ;  /* 0x000000ffff807224 */ /* 0x000fc400078e00b6 */
[----:B------:R-:W-:Y:S01]  /*7720*/  IMAD.MOV.U32 R37, RZ, RZ, R120 ;  /* 0x000000ffff257224 */ /* 0x000fe200078e0078 */
[----:B------:R-:W-:Y:S01]  /*7730*/  MUFU.EX2 R247, R4 ;  /* 0x0000000400f77308 */ /* 0x000fe20000000800 */
[----:B------:R-:W-:Y:S01]  /*7740*/  MOV R120, R246 ;  /* 0x000000f600787202 */ /* 0x000fe20000000f00 */
[----:B------:R-:W-:Y:S02]  /*7750*/  IMAD.MOV.U32 R49, RZ, RZ, R53 ;  /* 0x000000ffff317224 */ /* 0x000fe400078e0035 */
[----:B------:R-:W-:Y:S01]  /*7760*/  IMAD.MOV.U32 R48, RZ, RZ, R54 ;  /* 0x000000ffff307224 */ /* 0x000fe200078e0036 */
[----:B------:R-:W-:Y:S01]  /*7770*/  HMMA.16816.F32 R132, R8, R162, R20 ;  /* 0x000000a20884723c */ /* 0x000fe20000001814 */
[----:B------:R-:W-:Y:S02]  /*7780*/  IMAD.MOV.U32 R131, RZ, RZ, R154 ;  /* 0x000000ffff837224 */ /* 0x000fe400078e009a */
[----:B-1----:R-:W-:Y:S02]  /*7790*/  FFMA.FTZ R0, R122, c[0x0][0x2d0], -R2 ;  /* 0x0000b4007a007a23 */ /* 0x002fe40000010802 */
[----:B------:R-:W-:-:S02]  /*77a0*/  IMAD.MOV.U32 R122, RZ, RZ, R157 ;  /* 0x000000ffff7a7224 */ /* 0x000fc400078e009d */
[----:B------:R1:W2:Y:S01]  /*77b0*/  MUFU.EX2 R250, R0 ;  /* 0x0000000000fa7308 */ /* 0x0002a20000000800 */
[----:B------:R-:W3:Y:S01]  /*77c0*/  LDSM.16.MT88.4 R156, [R210+0x1900] ;  /* 0x00190000d29c783b */ /* 0x000ee20000004200 */
[----:B-1----:R-:W-:-:S06]  /*77d0*/  FFMA.FTZ R0, R124, c[0x0][0x2d0], -R2 ;  /* 0x0000b4007c007a23 */ /* 0x002fcc0000010802 */
[----:B------:R1:W-:Y:S02]  /*77e0*/  MUFU.EX2 R251, R0 ;  /* 0x0000000000fb7308 */ /* 0x0003e40000000800 */
[----:B-1----:R-:W-:Y:S02]  /*77f0*/  FFMA.FTZ R0, R125, c[0x0][0x2d0], -R2 ;  /* 0x0000b4007d007a23 */ /* 0x002fe40000010802 */
[----:B------:R-:W-:Y:S04]  /*7800*/  HMMA.16816.F32 R124, R8, R160, R44 ;  /* 0x000000a0087c723c */ /* 0x000fe8000000182c */
[----:B------:R1:W4:Y:S03]  /*7810*/  MUFU.EX2 R248, R0 ;  /* 0x0000000000f87308 */ /* 0x0003260000000800 */
[----:B------:R-:W-:Y:S01]  /*7820*/  IMAD.MOV.U32 R45, RZ, RZ, R75 ;  /* 0x000000ffff2d7224 */ /* 0x000fe200078e004b */
[----:B------:R-:W-:Y:S01]  /*7830*/  MOV R47, R148 ;  /* 0x00000094002f7202 */ /* 0x000fe20000000f00 */
[----:B------:R-:W-:-:S02]  /*7840*/  IMAD.MOV.U32 R44, RZ, RZ, R150 ;  /* 0x000000ffff2c7224 */ /* 0x000fc400078e0096 */
[----:B------:R-:W-:Y:S02]  /*7850*/  IMAD.MOV.U32 R46, RZ, RZ, R149 ;  /* 0x000000ffff2e7224 */ /* 0x000fe400078e0095 */
[----:B-1----:R-:W-:Y:S01]  /*7860*/  FFMA.FTZ R0, R129, c[0x0][0x2d0], -R2 ;  /* 0x0000b40081007a23 */ /* 0x002fe20000010802 */
[----:B------:R-:W-:-:S03]  /*7870*/  MOV R129, R155 ;  /* 0x0000009b00817202 */ /* 0x000fc60000000f00 */
[----:B------:R1:W-:Y:S02]  /*7880*/  MUFU.EX2 R249, R0 ;  /* 0x0000000000f97308 */ /* 0x0003e40000000800 */
[----:B-1----:R-:W-:-:S05]  /*7890*/  FMUL.FTZ R0, R3, c[0x0][0x2d0] ;  /* 0x0000b40003007a20 */ /* 0x002fca0000410000 */
[----:B------:R-:W-:Y:S02]  /*78a0*/  FSEL R0, R0, RZ, P0 ;  /* 0x000000ff00007208 */ /* 0x000fe40000000000 */
[----:B------:R-:W-:-:S03]  /*78b0*/  PLOP3.LUT P0, PT, PT, PT, UP0, 0x40, 0x0 ;  /* 0x000000000000781c */ /* 0x000fc60003f0e808 */
[--C-:B------:R-:W-:Y:S02]  /*78c0*/  FFMA.FTZ R4, R116, c[0x0][0x2d0], -R0.reuse ;  /* 0x0000b40074047a23 */ /* 0x100fe40000010800 */
[----:B------:R-:W-:Y:S02]  /*78d0*/  IMAD.MOV.U32 R116, RZ, RZ, R245 ;  /* 0x000000ffff747224 */ /* 0x000fe400078e00f5 */
[----:B------:R1:W-:Y:S02]  /*78e0*/  MUFU.EX2 R184, R4 ;  /* 0x0000000400b87308 */ /* 0x0003e40000000800 */
[----:B-1----:R-:W-:Y:S01]  /*78f0*/  FFMA.FTZ R4, R115, c[0x0][0x2d0], -R0 ;  /* 0x0000b40073047a23 */ /* 0x002fe20000010800 */
[----:B------:R-:W-:-:S05]  /*7900*/  MOV R115, R183 ;  /* 0x000000b700737202 */ /* 0x000fca0000000f00 */
[----:B------:R1:W5:Y:S02]  /*7910*/  MUFU.EX2 R183, R4 ;  /* 0x0000000400b77308 */ /* 0x0003640000000800 */
[----:B-1----:R-:W-:Y:S02]  /*7920*/  FFMA.FTZ R4, R114, c[0x0][0x2d0], -R0 ;  /* 0x0000b40072047a23 */ /* 0x002fe40000010800 */
[----:B------:R-:W-:-:S04]  /*7930*/  IMAD.MOV.U32 R114, RZ, RZ, R139 ;  /* 0x000000ffff727224 */ /* 0x000fc800078e008b */
[----:B------:R1:W-:Y:S01]  /*7940*/  MUFU.EX2 R181, R4 ;  /* 0x0000000400b57308 */ /* 0x0003e20000000800 */
[C---:B---3--:R-:W-:Y:S07]  /*7950*/  HMMA.16816.F32 R136, R8.reuse, R156, R40 ;  /* 0x0000009c0888723c */ /* 0x048fee0000001828 */
[----:B------:R-:W-:Y:S01]  /*7960*/  IMAD.MOV.U32 R41, RZ, RZ, R153 ;  /* 0x000000ffff297224 */ /* 0x000fe200078e0099 */
[----:B------:R-:W-:Y:S01]  /*7970*/  MOV R43, R151 ;  /* 0x00000097002b7202 */ /* 0x000fe20000000f00 */
[----:B------:R-:W-:Y:S01]  /*7980*/  IMAD.MOV.U32 R42, RZ, RZ, R152 ;  /* 0x000000ffff2a7224 */ /* 0x000fe200078e0098 */
[----:B------:R-:W-:Y:S01]  /*7990*/  HMMA.16816.F32 R148, R8, R158, R24 ;  /* 0x0000009e0894723c */ /* 0x000fe20000001818 */
[----:B-1----:R-:W-:-:S02]  /*79a0*/  FFMA.FTZ R4, R113, c[0x0][0x2d0], -R0 ;  /* 0x0000b40071047a23 */ /* 0x002fc40000010800 */
[----:B------:R-:W-:Y:S01]  /*79b0*/  IMAD.MOV.U32 R113, RZ, RZ, R38 ;  /* 0x000000ffff717224 */ /* 0x000fe200078e0026 */
[----:B------:R-:W-:Y:S01]  /*79c0*/  MOV R38, R122 ;  /* 0x0000007a00267202 */ /* 0x000fe20000000f00 */
[----:B------:R1:W3:Y:S01]  /*79d0*/  MUFU.EX2 R182, R4 ;  /* 0x0000000400b67308 */ /* 0x0002e20000000800 */
[----:B------:R-:W-:Y:S02]  /*79e0*/  IMAD.MOV.U32 R122, RZ, RZ, R55 ;  /* 0x000000ffff7a7224 */ /* 0x000fe400078e0037 */
[C---:B------:R-:W-:Y:S08]  /*79f0*/  HMMA.16816.F32 R152, R8.reuse, R172, R28 ;  /* 0x000000ac0898723c */ /* 0x040ff0000000181c */
[----:B------:R-:W-:Y:S01]  /*7a00*/  HMMA.16816.F32 R52, R8, R174, R12 ;  /* 0x000000ae0834723c */ /* 0x000fe2000000180c */
[----:B-1----:R-:W-:-:S06]  /*7a10*/  FFMA.FTZ R4, R141, c[0x0][0x2d0], -R2 ;  /* 0x0000b4008d047a23 */ /* 0x002fcc0000010802 */
[----:B--2---:R-:W-:Y:S01]  /*7a20*/  F2FP.PACK_AB R8, R250, R252 ;  /* 0x000000fcfa08723e */ /* 0x004fe200000000ff */
[----:B------:R-:W-:Y:S01]  /*7a30*/  IMAD.MOV.U32 R141, RZ, RZ, R47 ;  /* 0x000000ffff8d7224 */ /* 0x000fe200078e002f */
[----:B----4-:R-:W-:Y:S01]  /*7a40*/  F2FP.PACK_AB R10, R248, R251 ;  /* 0x000000fbf80a723e */ /* 0x010fe200000000ff */
[----:B------:R1:W-:Y:S01]  /*7a50*/  MUFU.EX2 R246, R4 ;  /* 0x0000000400f67308 */ /* 0x0003e20000000800 */
[----:B-----5:R-:W-:Y:S02]  /*7a60*/  F2FP.PACK_AB R9, R183, R184 ;  /* 0x000000b8b709723e */ /* 0x020fe400000000ff */
[----:B---3--:R-:W-:-:S07]  /*7a70*/  F2FP.PACK_AB R11, R182, R181 ;  /* 0x000000b5b60b723e */ /* 0x008fce00000000ff */
[----:B------:R-:W-:Y:S01]  /*7a80*/  HMMA.16816.F32 R24, R8, R84, RZ ;  /* 0x000000540818723c */ /* 0x000fe200000018ff */
[----:B-1----:R-:W-:-:S07]  /*7a90*/  FFMA.FTZ R4, R140, c[0x0][0x2d0], -R2 ;  /* 0x0000b4008c047a23 */ /* 0x002fce0000010802 */
[C---:B------:R-:W-:Y:S01]  /*7aa0*/  HMMA.16816.F32 R20, R8.reuse, R86, RZ ;  /* 0x000000560814723c */ /* 0x040fe200000018ff */
[----:B------:R-:W-:Y:S01]  /*7ab0*/  IMAD.MOV.U32 R140, RZ, RZ, R46 ;  /* 0x000000ffff8c7224 */ /* 0x000fe200078e002e */
[----:B------:R1:W2:Y:S05]  /*7ac0*/  MUFU.EX2 R245, R4 ;  /* 0x0000000400f57308 */ /* 0x0002aa0000000800 */
[----:B------:R-:W-:Y:S01]  /*7ad0*/  IMAD.MOV.U32 R87, RZ, RZ, R36 ;  /* 0x000000ffff577224 */ /* 0x000fe200078e0024 */
[----:B------:R-:W-:Y:S01]  /*7ae0*/  HMMA.16816.F32 R28, R8, R62, RZ ;  /* 0x0000003e081c723c */ /* 0x000fe200000018ff */
[----:B------:R-:W-:-:S06]  /*7af0*/  IMAD.MOV.U32 R86, RZ, RZ, R37 ;  /* 0x000000ffff567224 */ /* 0x000fcc00078e0025 */
[----:B------:R-:W-:Y:S01]  /*7b00*/  IMAD.MOV.U32 R62, RZ, RZ, R42 ;  /* 0x000000ffff3e7224 */ /* 0x000fe200078e002a */
[C---:B------:R-:W-:Y:S01]  /*7b10*/  HMMA.16816.F32 R16, R8.reuse, R100, RZ ;  /* 0x000000640810723c */ /* 0x040fe200000018ff */
[----:B------:R-:W-:Y:S02]  /*7b20*/  IMAD.MOV.U32 R63, RZ, RZ, R43 ;  /* 0x000000ffff3f7224 */ /* 0x000fe400078e002b */
[----:B-1----:R-:W-:Y:S02]  /*7b30*/  FFMA.FTZ R4, R117, c[0x0][0x2d0], -R0 ;  /* 0x0000b40075047a23 */ /* 0x002fe40000010800 */
[----:B------:R-:W-:Y:S02]  /*7b40*/  IMAD.MOV.U32 R117, RZ, RZ, R49 ;  /* 0x000000ffff757224 */ /* 0x000fe400078e0031 */
[----:B------:R1:W-:Y:S01]  /*7b50*/  MUFU.EX2 R75, R4 ;  /* 0x00000004004b7308 */ /* 0x0003e20000000800 */
[----:B------:R-:W-:Y:S01]  /*7b60*/  HMMA.16816.F32 R12, R8, R96, RZ ;  /* 0x00000060080c723c */ /* 0x000fe200000018ff */
[----:B------:R-:W-:Y:S01]  /*7b70*/  IMAD.MOV.U32 R101, RZ, RZ, R41 ;  /* 0x000000ffff657224 */ /* 0x000fe200078e0029 */
[----:B------:R-:W-:Y:S01]  /*7b80*/  MOV R100, R116 ;  /* 0x0000007400647202 */ /* 0x000fe20000000f00 */
[----:B------:R-:W-:-:S04]  /*7b90*/  IMAD.MOV.U32 R116, RZ, RZ, R48 ;  /* 0x000000ffff747224 */ /* 0x000fc800078e0030 */
[----:B------:R-:W-:Y:S01]  /*7ba0*/  MOV R97, R39 ;  /* 0x0000002700617202 */ /* 0x000fe20000000f00 */
[----:B------:R-:W-:Y:S01]  /*7bb0*/  HMMA.16816.F32 R32, R8, R60, RZ ;  /* 0x0000003c0820723c */ /* 0x000fe200000018ff */
[----:B-1----:R-:W-:-:S07]  /*7bc0*/  FFMA.FTZ R4, R119, c[0x0][0x2d0], -R0 ;  /* 0x0000b40077047a23 */ /* 0x002fce0000010800 */
[----:B------:R-:W-:Y:S01]  /*7bd0*/  HMMA.16816.F32 R40, R8, R98, RZ ;  /* 0x000000620828723c */ /* 0x000fe200000018ff */
[----:B------:R-:W-:Y:S01]  /*7be0*/  MOV R60, R44 ;  /* 0x0000002c003c7202 */ /* 0x000fe20000000f00 */
[----:B------:R-:W-:Y:S01]  /*7bf0*/  IMAD.MOV.U32 R61, RZ, RZ, R45 ;  /* 0x000000ffff3d7224 */ /* 0x000fe200078e002d */
[----:B------:R1:W3:Y:S01]  /*7c00*/  MUFU.EX2 R180, R4 ;  /* 0x0000000400b47308 */ /* 0x0002e20000000800 */
[----:B------:R-:W-:-:S03]  /*7c10*/  IMAD.MOV.U32 R119, RZ, RZ, R50 ;  /* 0x000000ffff777224 */ /* 0x000fc600078e0032 */
[----:B------:R-:W-:Y:S02]  /*7c20*/  IMAD.MOV.U32 R98, RZ, RZ, R101 ;  /* 0x000000ffff627224 */ /* 0x000fe400078e0065 */
[----:B-1----:R-:W-:Y:S01]  /*7c30*/  FFMA.FTZ R4, R121, c[0x0][0x2d0], -R0 ;  /* 0x0000b40079047a23 */ /* 0x002fe20000010800 */
[----:B------:R-:W-:-:S03]  /*7c40*/  MOV R121, R51 ;  /* 0x0000003300797202 */ /* 0x000fc60000000f00 */
[----:B------:R1:W-:Y:S02]  /*7c50*/  MUFU.EX2 R84, R4 ;  /* 0x0000000400547308 */ /* 0x0003e40000000800 */
[----:B-1----:R-:W-:Y:S02]  /*7c60*/  FFMA.FTZ R4, R123, c[0x0][0x2d0], -R0 ;  /* 0x0000b4007b047a23 */ /* 0x002fe40000010800 */
[----:B------:R-:W-:-:S04]  /*7c70*/  IMAD.MOV.U32 R123, RZ, RZ, R38 ;  /* 0x000000ffff7b7224 */ /* 0x000fc800078e0026 */
[----:B------:R1:W4:Y:S01]  /*7c80*/  MUFU.EX2 R85, R4 ;  /* 0x0000000400557308 */ /* 0x0003220000000800 */
[----:B------:R-:W-:Y:S07]  /*7c90*/  HMMA.16816.F32 R36, R8, R102, RZ ;  /* 0x000000660824723c */ /* 0x000fee00000018ff */
[----:B------:R-:W-:Y:S02]  /*7ca0*/  F2FP.PACK_AB R8, R247, R249 ;  /* 0x000000f9f708723e */ /* 0x000fe400000000ff */
[----:B--2---:R-:W-:-:S02]  /*7cb0*/  F2FP.PACK_AB R10, R245, R246 ;  /* 0x000000f6f50a723e */ /* 0x004fc400000000ff */
[----:B---3--:R-:W-:Y:S01]  /*7cc0*/  F2FP.PACK_AB R9, R180, R75 ;  /* 0x0000004bb409723e */ /* 0x008fe200000000ff */
[----:B-1----:R-:W-:Y:S01]  /*7cd0*/  FFMA.FTZ R4, R226, c[0x0][0x2d0], -R7 ;  /* 0x0000b400e2047a23 */ /* 0x002fe20000010807 */
[----:B----4-:R-:W-:-:S03]  /*7ce0*/  F2FP.PACK_AB R11, R85, R84 ;  /* 0x00000054550b723e */ /* 0x010fc600000000ff */
[----:B------:R1:W-:Y:S04]  /*7cf0*/  MUFU.EX2 R226, R4 ;  /* 0x0000000400e27308 */ /* 0x0003e80000000800 */
[C---:B------:R-:W-:Y:S07]  /*7d00*/  HMMA.16816.F32 R20, R8.reuse, R94, R20 ;  /* 0x0000005e0814723c */ /* 0x040fee0000001814 */
[----:B------:R-:W-:Y:S01]  /*7d10*/  IMAD.MOV.U32 R94, RZ, RZ, R74 ;  /* 0x000000ffff5e7224 */ /* 0x000fe200078e004a */
[----:B------:R-:W-:Y:S01]  /*7d20*/  HMMA.16816.F32 R44, R8, R92, R24 ;  /* 0x0000005c082c723c */ /* 0x000fe20000001818 */
[----:B-1----:R-:W-:-:S02]  /*7d30*/  FFMA.FTZ R4, R186, c[0x0][0x2d0], -R2 ;  /* 0x0000b400ba047a23 */ /* 0x002fc40000010802 */
[----:B------:R-:W-:-:S04]  /*7d40*/  IMAD.MOV.U32 R186, RZ, RZ, R100 ;  /* 0x000000ffffba7224 */ /* 0x000fc800078e0064 */
[----:B------:R-:W-:Y:S01]  /*7d50*/  MOV R93, R113 ;  /* 0x00000071005d7202 */ /* 0x000fe20000000f00 */
[----:B------:R1:W-:Y:S01]  /*7d60*/  MUFU.EX2 R95, R4 ;  /* 0x00000004005f7308 */ /* 0x0003e20000000800 */
[----:B------:R-:W-:Y:S01]  /*7d70*/  HMMA.16816.F32 R24, R8, R104, R12 ;  /* 0x000000680818723c */ /* 0x000fe2000000180c */
[----:B------:R-:W-:-:S06]  /*7d80*/  IMAD.MOV.U32 R92, RZ, RZ, R114 ;  /* 0x000000ffff5c7224 */ /* 0x000fcc00078e0072 */
[----:B------:R-:W-:Y:S01]  /*7d90*/  IMAD.MOV.U32 R105, RZ, RZ, R68 ;  /* 0x000000ffff697224 */ /* 0x000fe200078e0044 */
[----:B------:R-:W-:Y:S01]  /*7da0*/  HMMA.16816.F32 R48, R8, R108, R32 ;  /* 0x0000006c0830723c */ /* 0x000fe20000001820 */
[----:B------:R-:W-:Y:S01]  /*7db0*/  MOV R104, R73 ;  /* 0x0000004900687202 */ /* 0x000fe20000000f00 */
[----:B-1----:R-:W-:-:S06]  /*7dc0*/  FFMA.FTZ R4, R185, c[0x0][0x2d0], -R2 ;  /* 0x0000b400b9047a23 */ /* 0x002fcc0000010802 */
[C---:B------:R-:W-:Y:S01]  /*7dd0*/  HMMA.16816.F32 R32, R8.reuse, R88, R16 ;  /* 0x000000580820723c */ /* 0x040fe20000001810 */
[----:B------:R-:W-:Y:S01]  /*7de0*/  IMAD.MOV.U32 R185, RZ, RZ, R97 ;  /* 0x000000ffffb97224 */ /* 0x000fe200078e0061 */
[----:B------:R1:W2:Y:S05]  /*7df0*/  MUFU.EX2 R96, R4 ;  /* 0x0000000400607308 */ /* 0x0002aa0000000800 */
[----:B------:R-:W-:Y:S01]  /*7e00*/  MOV R88, R69 ;  /* 0x0000004500587202 */ /* 0x000fe20000000f00 */
[----:B------:R-:W-:Y:S01]  /*7e10*/  HMMA.16816.F32 R28, R8, R110, R28 ;  /* 0x0000006e081c723c */ /* 0x000fe2000000181c */
[----:B------:R-:W-:-:S07]  /*7e20*/  IMAD.MOV.U32 R89, RZ, RZ, R115 ;  /* 0x000000ffff597224 */ /* 0x000fce00078e0073 */
[----:B------:R-:W-:Y:S01]  /*7e30*/  HMMA.16816.F32 R16, R8, R90, R36 ;  /* 0x0000005a0810723c */ /* 0x000fe20000001824 */
[----:B------:R-:W3:Y:S01]  /*7e40*/  LDSM.16.MT88.4 R36, [R209+0x2100] ;  /* 0x00210000d124783b */ /* 0x000ee20000004200 */
[----:B-1----:R-:W-:-:S04]  /*7e50*/  FFMA.FTZ R4, R147, c[0x0][0x2d0], -R2 ;  /* 0x0000b40093047a23 */ /* 0x002fc80000010802 */
[----:B------:R1:W-:Y:S02]  /*7e60*/  MUFU.EX2 R97, R4 ;  /* 0x0000000400617308 */ /* 0x0003e40000000800 */
[----:B------:R-:W-:Y:S07]  /*7e70*/  HMMA.16816.F32 R12, R8, R106, R40 ;  /* 0x0000006a080c723c */ /* 0x000fee0000001828 */
[----:B--2---:R-:W-:Y:S01]  /*7e80*/  F2FP.PACK_AB R8, R96, R95 ;  /* 0x0000005f6008723e */ /* 0x004fe200000000ff */
[----:B------:R-:W-:Y:S01]  /*7e90*/  IMAD.MOV.U32 R41, RZ, RZ, R140 ;  /* 0x000000ffff297224 */ /* 0x000fe200078e008c */
[----:B------:R-:W-:Y:S01]  /*7ea0*/  MOV R42, R141 ;  /* 0x0000008d002a7202 */ /* 0x000fe20000000f00 */
[----:B------:R-:W-:-:S02]  /*7eb0*/  IMAD.MOV.U32 R43, RZ, RZ, R131 ;  /* 0x000000ffff2b7224 */ /* 0x000fc400078e0083 */
[----:B------:R-:W-:Y:S02]  /*7ec0*/  IMAD.MOV.U32 R40, RZ, RZ, R61 ;  /* 0x000000ffff287224 */ /* 0x000fe400078e003d */
[----:B-1----:R-:W-:-:S04]  /*7ed0*/  FFMA.FTZ R4, R146, c[0x0][0x2d0], -R2 ;  /* 0x0000b40092047a23 */ /* 0x002fc80000010802 */
        /* <DEDUP_REMOVED lines=12> */
[----:B--2---:R-:W-:Y:S01]  /*7fa0*/  F2FP.PACK_AB R11, R74, R73 ;  /* 0x000000494a0b723e */ /* 0x004fe200000000ff */
[----:B------:R-:W-:-:S04]  /*7fb0*/  IMAD.MOV.U32 R231, RZ, RZ, R63 ;  /* 0x000000ffffe77224 */ /* 0x000fc800078e003f */
[----:B------:R1:W2:Y:S02]  /*7fc0*/  MUFU.EX2 R103, R4 ;  /* 0x0000000400677308 */ /* 0x0002a40000000800 */
[C---:B------:R-:W-:Y:S07]  /*7fd0*/  HMMA.16816.F32 R108, R8.reuse, R80, R48 ;  /* 0x00000050086c723c */ /* 0x040fee0000001830 */
[----:B------:R-:W-:Y:S01]  /*7fe0*/  IMAD.MOV.U32 R80, RZ, RZ, R93 ;  /* 0x000000ffff507224 */ /* 0x000fe200078e005d */
[C---:B------:R-:W-:Y:S01]  /*7ff0*/  HMMA.16816.F32 R44, R8.reuse, R76, R44 ;  /* 0x0000004c082c723c */ /* 0x040fe2000000182c */
[----:B------:R-:W-:Y:S01]  /*8000*/  IMAD.MOV.U32 R50, RZ, RZ, R88 ;  /* 0x000000ffff327224 */ /* 0x000fe200078e0058 */
[----:B------:R-:W-:Y:S01]  /*8010*/  MOV R49, R60 ;  /* 0x0000003c00317202 */ /* 0x000fe20000000f00 */
[----:B------:R-:W-:Y:S01]  /*8020*/  IMAD.MOV.U32 R81, RZ, RZ, R62 ;  /* 0x000000ffff517224 */ /* 0x000fe200078e003e */
[----:B------:R-:W-:Y:S01]  /*8030*/  MOV R48, R104 ;  /* 0x0000006800307202 */ /* 0x000fe20000000f00 */
[----:B-1----:R-:W-:Y:S01]  /*8040*/  FFMA.FTZ R4, R230, c[0x0][0x2d0], -R7 ;  /* 0x0000b400e6047a23 */ /* 0x002fe20000010807 */
[----:B------:R-:W-:Y:S01]  /*8050*/  MOV R51, R89 ;  /* 0x0000005900337202 */ /* 0x000fe20000000f00 */
[----:B------:R-:W-:Y:S01]  /*8060*/  IMAD.MOV.U32 R230, RZ, RZ, R129 ;  /* 0x000000ffffe67224 */ /* 0x000fe200078e0081 */
[----:B------:R-:W-:Y:S01]  /*8070*/  MOV R76, R130 ;  /* 0x00000082004c7202 */ /* 0x000fe20000000f00 */
[----:B------:R1:W-:Y:S01]  /*8080*/  MUFU.EX2 R101, R4 ;  /* 0x0000000400657308 */ /* 0x0003e20000000800 */
[----:B------:R-:W-:Y:S01]  /*8090*/  IMAD.MOV.U32 R77, RZ, RZ, R128 ;  /* 0x000000ffff4d7224 */ /* 0x000fe200078e0080 */
[C---:B------:R-:W-:Y:S01]  /*80a0*/  HMMA.16816.F32 R140, R8.reuse, R64, R32 ;  /* 0x00000040088c723c */ /* 0x040fe20000001820 */
[----:B------:R-:W4:Y:S06]  /*80b0*/  LDSM.16.MT88.4 R32, [R212+0x2100] ;  /* 0x00210000d420783b */ /* 0x000f2c0000004200 */
[----:B------:R-:W-:Y:S01]  /*80c0*/  IMAD.MOV.U32 R65, RZ, RZ, R87 ;  /* 0x000000ffff417224 */ /* 0x000fe200078e0057 */
[----:B------:R-:W-:Y:S01]  /*80d0*/  HMMA.16816.F32 R128, R8, R78, R20 ;  /* 0x0000004e0880723c */ /* 0x000fe20000001814 */
[----:B------:R-:W-:Y:S01]  /*80e0*/  LDSM.16.MT88.4 R20, [R211+0x2100] ;  /* 0x00210000d314783b */ /* 0x000fe20000004200 */
[----:B------:R-:W-:-:S02]  /*80f0*/  IMAD.MOV.U32 R64, RZ, RZ, R121 ;  /* 0x000000ffff407224 */ /* 0x000fc400078e0079 */
[----:B-1----:R-:W-:Y:S01]  /*8100*/  FFMA.FTZ R4, R232, c[0x0][0x2d0], -R7 ;  /* 0x0000b400e8047a23 */ /* 0x002fe20000010807 */
[----:B------:R-:W-:-:S03]  /*8110*/  MOV R232, R98 ;  /* 0x0000006200e87202 */ /* 0x000fc60000000f00 */
[C---:B------:R-:W-:Y:S01]  /*8120*/  HMMA.16816.F32 R60, R8.reuse, R56, R24 ;  /* 0x00000038083c723c */ /* 0x040fe20000001818 */
[----:B------:R-:W-:Y:S01]  /*8130*/  MOV R78, R86 ;  /* 0x00000056004e7202 */ /* 0x000fe20000000f00 */
[----:B------:R1:W5:Y:S01]  /*8140*/  MUFU.EX2 R102, R4 ;  /* 0x0000000400667308 */ /* 0x0003620000000800 */
[----:B------:R-:W-:Y:S01]  /*8150*/  IMAD.MOV.U32 R79, RZ, RZ, R116 ;  /* 0x000000ffff4f7224 */ /* 0x000fe200078e0074 */
[----:B------:R-:W-:Y:S04]  /*8160*/  LDSM.16.MT88.4 R24, [R212+0x2900] ;  /* 0x00290000d418783b */ /* 0x000fe80000004200 */
[C---:B------:R-:W-:Y:S07]  /*8170*/  HMMA.16816.F32 R144, R8.reuse, R66, R16 ;  /* 0x000000420890723c */ /* 0x040fee0000001810 */
[----:B------:R-:W-:Y:S01]  /*8180*/  MOV R67, R64 ;  /* 0x0000004000437202 */ /* 0x000fe20000000f00 */
[----:B------:R-:W-:Y:S01]  /*8190*/  HMMA.16816.F32 R56, R8, R58, R12 ;  /* 0x0000003a0838723c */ /* 0x000fe2000000180c */
[----:B-1----:R-:W-:-:S02]  /*81a0*/  FFMA.FTZ R4, R233, c[0x0][0x2d0], -R7 ;  /* 0x0000b400e9047a23 */ /* 0x002fc40000010807 */
[----:B------:R-:W-:Y:S02]  /*81b0*/  IMAD.MOV.U32 R233, RZ, RZ, R112 ;  /* 0x000000ffffe97224 */ /* 0x000fe400078e0070 */
[----:B------:R1:W-:Y:S02]  /*81c0*/  MUFU.EX2 R100, R4 ;  /* 0x0000000400647308 */ /* 0x0003e40000000800 */
[----:B------:R-:W-:Y:S01]  /*81d0*/  MOV R12, R42 ;  /* 0x0000002a000c7202 */ /* 0x000fe20000000f00 */
[----:B------:R-:W-:Y:S01]  /*81e0*/  HMMA.16816.F32 R112, R8, R82, R28 ;  /* 0x000000520870723c */ /* 0x000fe2000000181c */
[----:B------:R-:W3:Y:S01]  /*81f0*/  LDSM.16.MT88.4 R28, [R210+0x2100] ;  /* 0x00210000d21c783b */ /* 0x000ee20000004200 */
[----:B------:R-:W-:-:S05]  /*8200*/  IMAD.MOV.U32 R13, RZ, RZ, R43 ;  /* 0x000000ffff0d7224 */ /* 0x000fca00078e002b */
[----:B------:R-:W-:Y:S01]  /*8210*/  IMAD.MOV.U32 R83, RZ, RZ, R94 ;  /* 0x000000ffff537224 */ /* 0x000fe200078e005e */
[----:B--2---:R-:W-:Y:S01]  /*8220*/  F2FP.PACK_AB R8, R103, R226 ;  /* 0x000000e26708723e */ /* 0x004fe200000000ff */
[----:B------:R-:W-:Y:S01]  /*8230*/  IMAD.MOV.U32 R82, RZ, RZ, R105 ;  /* 0x000000ffff527224 */ /* 0x000fe200078e0069 */
[----:B-----5:R-:W-:-:S03]  /*8240*/  F2FP.PACK_AB R10, R102, R101 ;  /* 0x00000065660a723e */ /* 0x020fc600000000ff */
[----:B------:R-:W-:Y:S02]  /*8250*/  IMAD.MOV.U32 R19, RZ, RZ, R82 ;  /* 0x000000ffff137224 */ /* 0x000fe400078e0052 */
[----:B-1----:R-:W-:Y:S02]  /*8260*/  FFMA.FTZ R4, R234, c[0x0][0x2d0], -R7 ;  /* 0x0000b400ea047a23 */ /* 0x002fe40000010807 */
[----:B------:R-:W-:Y:S02]  /*8270*/  IMAD.MOV.U32 R234, RZ, RZ, R92 ;  /* 0x000000ffffea7224 */ /* 0x000fe400078e005c */
[----:B------:R1:W-:Y:S01]  /*8280*/  MUFU.EX2 R98, R4 ;  /* 0x0000000400627308 */ /* 0x0003e20000000800 */
[----:B------:R-:W-:Y:S02]  /*8290*/  IMAD.MOV.U32 R15, RZ, RZ, R19 ;  /* 0x000000ffff0f7224 */ /* 0x000fe400078e0013 */
[----:B------:R-:W-:Y:S02]  /*82a0*/  IMAD.MOV.U32 R18, RZ, RZ, R234 ;  /* 0x000000ffff127224 */ /* 0x000fe400078e00ea */
[----:B------:R-:W-:-:S02]  /*82b0*/  IMAD.MOV.U32 R234, RZ, RZ, R120 ;  /* 0x000000ffffea7224 */ /* 0x000fc400078e0078 */
[----:B-1----:R-:W-:Y:S01]  /*82c0*/  FFMA.FTZ R4, R202, c[0x0][0x2d0], -R6 ;  /* 0x0000b400ca047a23 */ /* 0x002fe20000010806 */
[----:B------:R-:W-:-:S03]  /*82d0*/  MOV R202, R122 ;  /* 0x0000007a00ca7202 */ /* 0x000fc60000000f00 */
[----:B------:R1:W-:Y:S02]  /*82e0*/  MUFU.EX2 R94, R4 ;  /* 0x00000004005e7308 */ /* 0x0003e40000000800 */
[----:B-1----:R-:W-:Y:S02]  /*82f0*/  FFMA.FTZ R4, R205, c[0x0][0x2d0], -R6 ;  /* 0x0000b400cd047a23 */ /* 0x002fe40000010806 */
[----:B------:R-:W-:-:S04]  /*8300*/  IMAD.MOV.U32 R205, RZ, RZ, R117 ;  /* 0x000000ffffcd7224 */ /* 0x000fc800078e0075 */
[----:B------:R1:W2:Y:S01]  /*8310*/  MUFU.EX2 R93, R4 ;  /* 0x00000004005d7308 */ /* 0x0002a20000000800 */
[----:B------:R-:W-:Y:S02]  /*8320*/  IMAD.MOV.U32 R66, RZ, RZ, R205 ;  /* 0x000000ffff427224 */ /* 0x000fe400078e00cd */
[----:B------:R-:W-:Y:S02]  /*8330*/  IMAD.MOV.U32 R205, RZ, RZ, R234 ;  /* 0x000000ffffcd7224 */ /* 0x000fe400078e00ea */
[----:B------:R-:W-:Y:S02]  /*8340*/  IMAD.MOV.U32 R234, RZ, RZ, R40 ;  /* 0x000000ffffea7224 */ /* 0x000fe400078e0028 */
[--C-:B-1----:R-:W-:Y:S01]  /*8350*/  FFMA.FTZ R4, R203, c[0x0][0x2d0], -R6.reuse ;  /* 0x0000b400cb047a23 */ /* 0x102fe20000010806 */
[----:B--2---:R-:W-:Y:S02]  /*8360*/  F2FP.PACK_AB R9, R93, R94 ;  /* 0x0000005e5d09723e */ /* 0x004fe400000000ff */
[----:B------:R-:W-:Y:S01]  /*8370*/  MOV R203, R119 ;  /* 0x0000007700cb7202 */ /* 0x000fe20000000f00 */
[----:B------:R1:W-:Y:S02]  /*8380*/  MUFU.EX2 R92, R4 ;  /* 0x00000004005c7308 */ /* 0x0003e40000000800 */
[----:B-1----:R-:W-:Y:S01]  /*8390*/  FFMA.FTZ R4, R206, c[0x0][0x2d0], -R6 ;  /* 0x0000b400ce047a23 */ /* 0x002fe20000010806 */
[----:B------:R-:W-:-:S05]  /*83a0*/  MOV R206, R83 ;  /* 0x0000005300ce7202 */ /* 0x000fca0000000f00 */
[----:B------:R1:W2:Y:S01]  /*83b0*/  MUFU.EX2 R90, R4 ;  /* 0x00000004005a7308 */ /* 0x0002a20000000800 */
[----:B------:R-:W-:Y:S02]  /*83c0*/  IMAD.MOV.U32 R14, RZ, RZ, R206 ;  /* 0x000000ffff0e7224 */ /* 0x000fe400078e00ce */
[----:B------:R-:W-:Y:S02]  /*83d0*/  IMAD.MOV.U32 R206, RZ, RZ, R203 ;  /* 0x000000ffffce7224 */ /* 0x000fe400078e00cb */
[--C-:B-1----:R-:W-:Y:S01]  /*83e0*/  FFMA.FTZ R4, R241, c[0x0][0x2d0], -R7.reuse ;  /* 0x0000b400f1047a23 */ /* 0x102fe20000010807 */
[----:B--2---:R-:W-:Y:S01]  /*83f0*/  F2FP.PACK_AB R11, R90, R92 ;  /* 0x0000005c5a0b723e */ /* 0x004fe200000000ff */
[----:B------:R-:W-:Y:S01]  /*8400*/  FFMA.FTZ R7, R244, c[0x0][0x2d0], -R7 ;  /* 0x0000b400f4077a23 */ /* 0x000fe20000010807 */
[----:B------:R-:W-:Y:S01]  /*8410*/  MOV R241, R79 ;  /* 0x0000004f00f17202 */ /* 0x000fe20000000f00 */
[----:B------:R1:W-:Y:S01]  /*8420*/  MUFU.EX2 R91, R4 ;  /* 0x00000004005b7308 */ /* 0x0003e20000000800 */
[----:B------:R-:W-:-:S02]  /*8430*/  IMAD.MOV.U32 R244, RZ, RZ, R202 ;  /* 0x000000fffff47224 */ /* 0x000fc400078e00ca */
[----:B------:R-:W-:Y:S01]  /*8440*/  IMAD.MOV.U32 R202, RZ, RZ, R41 ;  /* 0x000000ffffca7224 */ /* 0x000fe200078e0029 */
[C---:B---3--:R-:W-:Y:S01]  /*8450*/  HMMA.16816.F32 R104, R8.reuse, R36, R176 ;  /* 0x000000240868723c */ /* 0x048fe200000018b0 */
[----:B------:R-:W2:Y:S03]  /*8460*/  LDSM.16.MT88.4 R40, [R210+0x2900] ;  /* 0x00290000d228783b */ /* 0x000ea60000004200 */
[----:B------:R3:W5:Y:S03]  /*8470*/  MUFU.EX2 R89, R7 ;  /* 0x0000000700597308 */ /* 0x0007660000000800 */
[----:B------:R-:W-:Y:S01]  /*8480*/  MOV R179, R77 ;  /* 0x0000004d00b37202 */ /* 0x000fe20000000f00 */
[----:B------:R-:W-:Y:S01]  /*8490*/  IMAD.MOV.U32 R77, RZ, RZ, R233 ;  /* 0x000000ffff4d7224 */ /* 0x000fe200078e00e9 */
[----:B----4-:R-:W-:Y:S01]  /*84a0*/  HMMA.16816.F32 R132, R8, R34, R132 ;  /* 0x000000220884723c */ /* 0x010fe20000001884 */
[----:B------:R-:W-:-:S02]  /*84b0*/  IMAD.MOV.U32 R233, RZ, RZ, R118 ;  /* 0x000000ffffe97224 */ /* 0x000fc400078e0076 */
[----:B-1----:R-:W-:Y:S02]  /*84c0*/  FFMA.FTZ R4, R207, c[0x0][0x2d0], -R6 ;  /* 0x0000b400cf047a23 */ /* 0x002fe40000010806 */
[----:B------:R-:W-:Y:S01]  /*84d0*/  IMAD.MOV.U32 R178, RZ, RZ, R76 ;  /* 0x000000ffffb27224 */ /* 0x000fe200078e004c */
[----:B------:R-:W-:Y:S01]  /*84e0*/  MOV R203, R233 ;  /* 0x000000e900cb7202 */ /* 0x000fe20000000f00 */
[----:B------:R1:W-:Y:S01]  /*84f0*/  MUFU.EX2 R88, R4 ;  /* 0x0000000400587308 */ /* 0x0003e20000000800 */
[----:B------:R-:W-:Y:S01]  /*8500*/  IMAD.MOV.U32 R233, RZ, RZ, R81 ;  /* 0x000000ffffe97224 */ /* 0x000fe200078e0051 */
[----:B------:R-:W-:Y:S01]  /*8510*/  HMMA.16816.F32 R116, R8, R38, R164 ;  /* 0x000000260874723c */ /* 0x000fe200000018a4 */
[----:B------:R-:W-:Y:S01]  /*8520*/  IMAD.MOV.U32 R76, RZ, RZ, R123 ;  /* 0x000000ffff4c7224 */ /* 0x000fe200078e007b */
[----:B---3--:R-:W-:Y:S01]  /*8530*/  MOV R7, R49 ;  /* 0x0000003100077202 */ /* 0x008fe20000000f00 */
[----:B------:R-:W-:Y:S02]  /*8540*/  IMAD.MOV.U32 R207, RZ, RZ, R80 ;  /* 0x000000ffffcf7224 */ /* 0x000fe400078e0050 */
[----:B------:R-:W-:Y:S01]  /*8550*/  IMAD.MOV.U32 R176, RZ, RZ, R12 ;  /* 0x000000ffffb07224 */ /* 0x000fe200078e000c */
[----:B------:R-:W-:-:S02]  /*8560*/  MOV R177, R7 ;  /* 0x0000000700b17202 */ /* 0x000fc40000000f00 */
[----:B------:R-:W-:Y:S01]  /*8570*/  HMMA.16816.F32 R120, R8, R32, R124 ;  /* 0x000000200878723c */ /* 0x000fe2000000187c */
[----:B------:R-:W-:Y:S02]  /*8580*/  F2FP.PACK_AB R164, R98, R100 ;  /* 0x0000006462a4723e */ /* 0x000fe400000000ff */
[----:B-----5:R-:W-:Y:S01]  /*8590*/  F2FP.PACK_AB R166, R89, R91 ;  /* 0x0000005b59a6723e */ /* 0x020fe200000000ff */
[----:B-1----:R-:W-:Y:S01]  /*85a0*/  FFMA.FTZ R4, R225, c[0x0][0x2d0], -R6 ;  /* 0x0000b400e1047a23 */ /* 0x002fe20000010806 */
[----:B------:R-:W-:-:S03]  /*85b0*/  MOV R225, R14 ;  /* 0x0000000e00e17202 */ /* 0x000fc60000000f00 */
[C---:B------:R-:W-:Y:S01]  /*85c0*/  HMMA.16816.F32 R136, R8.reuse, R28, R136 ;  /* 0x0000001c0888723c */ /* 0x040fe20000001888 */
[----:B------:R1:W3:Y:S07]  /*85d0*/  MUFU.EX2 R87, R4 ;  /* 0x0000000400577308 */ /* 0x0002ee0000000800 */
[C---:B------:R-:W-:Y:S08]  /*85e0*/  HMMA.16816.F32 R148, R8.reuse, R30, R148 ;  /* 0x0000001e0894723c */ /* 0x040ff00000001894 */
[----:B------:R-:W-:Y:S01]  /*85f0*/  HMMA.16816.F32 R152, R8, R20, R152 ;  /* 0x000000140898723c */ /* 0x000fe20000001898 */
[--C-:B-1----:R-:W-:Y:S01]  /*8600*/  FFMA.FTZ R4, R228, c[0x0][0x2d0], -R6.reuse ;  /* 0x0000b400e4047a23 */ /* 0x102fe20000010806 */
[----:B---3--:R-:W-:Y:S01]  /*8610*/  F2FP.PACK_AB R165, R87, R88 ;  /* 0x0000005857a5723e */ /* 0x008fe200000000ff */
[----:B------:R-:W-:-:S02]  /*8620*/  FFMA.FTZ R6, R229, c[0x0][0x2d0], -R6 ;  /* 0x0000b400e5067a23 */ /* 0x000fc40000010806 */
[----:B------:R1:W-:Y:S01]  /*8630*/  MUFU.EX2 R86, R4 ;  /* 0x0000000400567308 */ /* 0x0003e20000000800 */
[----:B------:R-:W-:Y:S02]  /*8640*/  IMAD.MOV.U32 R229, RZ, RZ, R67 ;  /* 0x000000ffffe57224 */ /* 0x000fe400078e0043 */
[----:B------:R-:W-:Y:S01]  /*8650*/  HMMA.16816.F32 R8, R8, R22, R52 ;  /* 0x000000160808723c */ /* 0x000fe20000001834 */
[----:B------:R-:W3:Y:S01]  /*8660*/  LDSM.16.MT88.4 R52, [R211+0x2900] ;  /* 0x00290000d334783b */ /* 0x000ee20000004200 */
[----:B------:R-:W-:-:S03]  /*8670*/  IMAD.MOV.U32 R228, RZ, RZ, R15 ;  /* 0x000000ffffe47224 */ /* 0x000fc600078e000f */
[----:B------:R-:W4:Y:S01]  /*8680*/  MUFU.EX2 R83, R6 ;  /* 0x0000000600537308 */ /* 0x000f220000000800 */
[----:B-1----:R-:W-:Y:S01]  /*8690*/  FFMA.FTZ R4, R199, c[0x0][0x2d0], -R2 ;  /* 0x0000b400c7047a23 */ /* 0x002fe20000010802 */
[----:B------:R-:W-:-:S06]  /*86a0*/  MOV R199, R78 ;  /* 0x0000004e00c77202 */ /* 0x000fcc0000000f00 */
[----:B------:R1:W-:Y:S01]  /*86b0*/  MUFU.EX2 R82, R4 ;  /* 0x0000000400527308 */ /* 0x0003e20000000800 */
[----:B----4-:R-:W-:-:S07]  /*86c0*/  F2FP.PACK_AB R167, R83, R86 ;  /* 0x0000005653a7723e */ /* 0x010fce00000000ff */
[C---:B------:R-:W-:Y:S01]  /*86d0*/  HMMA.16816.F32 R120, R164.reuse, R24, R120 ;  /* 0x00000018a478723c */ /* 0x040fe20000001878 */
[--C-:B-1----:R-:W-:Y:S01]  /*86e0*/  FFMA.FTZ R4, R200, c[0x0][0x2d0], -R2.reuse ;  /* 0x0000b400c8047a23 */ /* 0x102fe20000010802 */
[----:B------:R-:W-:Y:S02]  /*86f0*/  MOV R200, R18 ;  /* 0x0000001200c87202 */ /* 0x000fe40000000f00 */
[----:B------:R-:W1:Y:S01]  /*8700*/  LDSM.16.MT88.4 R16, [R209+0x2900] ;  /* 0x00290000d110783b */ /* 0x000e620000004200 */
[----:B------:R4:W-:Y:S03]  /*8710*/  MUFU.EX2 R81, R4 ;  /* 0x0000000400517308 */ /* 0x0009e60000000800 */
[C---:B------:R-:W-:Y:S08]  /*8720*/  HMMA.16816.F32 R132, R164.reuse, R26, R132 ;  /* 0x0000001aa484723c */ /* 0x040ff00000001884 */
[----:B--2---:R-:W-:Y:S01]  /*8730*/  HMMA.16816.F32 R136, R164, R40, R136 ;  /* 0x00000028a488723c */ /* 0x004fe20000001888 */
[----:B----4-:R-:W-:-:S07]  /*8740*/  FFMA.FTZ R4, R201, c[0x0][0x2d0], -R2 ;  /* 0x0000b400c9047a23 */ /* 0x010fce0000010802 */
[C---:B------:R-:W-:Y:S01]  /*8750*/  HMMA.16816.F32 R148, R164.reuse, R42, R148 ;  /* 0x0000002aa494723c */ /* 0x040fe20000001894 */
[----:B------:R-:W-:Y:S01]  /*8760*/  IMAD.MOV.U32 R201, RZ, RZ, R13 ;  /* 0x000000ffffc97224 */ /* 0x000fe200078e000d */
[----:B------:R2:W-:Y:S06]  /*8770*/  MUFU.EX2 R80, R4 ;  /* 0x0000000400507308 */ /* 0x0005ec0000000800 */
[----:B---3--:R-:W-:Y:S01]  /*8780*/  HMMA.16816.F32 R152, R164, R52, R152 ;  /* 0x00000034a498723c */ /* 0x008fe20000001898 */
[----:B--2---:R-:W-:Y:S02]  /*8790*/  FFMA.FTZ R4, R204, c[0x0][0x2d0], -R2 ;  /* 0x0000b400cc047a23 */ /* 0x004fe40000010802 */
[----:B------:R-:W-:-:S05]  /*87a0*/  IMAD.MOV.U32 R204, RZ, RZ, R50 ;  /* 0x000000ffffcc7224 */ /* 0x000fca00078e0032 */
[C---:B-1----:R-:W-:Y:S01]  /*87b0*/  HMMA.16816.F32 R104, R164.reuse, R16, R104 ;  /* 0x00000010a468723c */ /* 0x042fe20000001868 */
[----:B------:R1:W2:Y:S07]  /*87c0*/  MUFU.EX2 R79, R4 ;  /* 0x00000004004f7308 */ /* 0x0002ae0000000800 */
[C---:B------:R-:W-:Y:S08]  /*87d0*/  HMMA.16816.F32 R116, R164.reuse, R18, R116 ;  /* 0x00000012a474723c */ /* 0x040ff00000001874 */
[----:B------:R-:W-:Y:S01]  /*87e0*/  HMMA.16816.F32 R164, R164, R54, R8 ;  /* 0x00000036a4a4723c */ /* 0x000fe20000001808 */
[----:B-1----:R-:W-:Y:S01]  /*87f0*/  FFMA.FTZ R4, R193, c[0x0][0x2d0], -R0 ;  /* 0x0000b400c1047a23 */ /* 0x002fe20000010800 */
[----:B------:R-:W-:-:S02]  /*8800*/  MOV R193, R51 ;  /* 0x0000003300c17202 */ /* 0x000fc40000000f00 */
[----:B--2---:R-:W-:Y:S01]  /*8810*/  F2FP.PACK_AB R6, R79, R80 ;  /* 0x000000504f06723e */ /* 0x004fe200000000ff */
[----:B------:R1:W-:Y:S02]  /*8820*/  MUFU.EX2 R49, R4 ;  /* 0x0000000400317308 */ /* 0x0003e40000000800 */
[----:B------:R-:W-:Y:S02]  /*8830*/  FFMA.FTZ R8, R240, c[0x0][0x2d0], -R2 ;  /* 0x0000b400f0087a23 */ /* 0x000fe40000010802 */
[----:B-1----:R-:W-:Y:S02]  /*8840*/  FFMA.FTZ R4, R194, c[0x0][0x2d0], -R0 ;  /* 0x0000b400c2047a23 */ /* 0x002fe40000010800 */
[----:B------:R-:W-:Y:S02]  /*8850*/  IMAD.MOV.U32 R194, RZ, RZ, R76 ;  /* 0x000000ffffc27224 */ /* 0x000fe400078e004c */
[----:B------:R1:W2:Y:S02]  /*8860*/  MUFU.EX2 R64, R4 ;  /* 0x0000000400407308 */ /* 0x0002a40000000800 */
[----:B-1----:R-:W-:-:S02]  /*8870*/  FFMA.FTZ R4, R195, c[0x0][0x2d0], -R0 ;  /* 0x0000b400c3047a23 */ /* 0x002fc40000010800 */
[----:B------:R-:W-:-:S04]  /*8880*/  IMAD.MOV.U32 R195, RZ, RZ, R207 ;  /* 0x000000ffffc37224 */ /* 0x000fc800078e00cf */
[----:B------:R1:W-:Y:S01]  /*8890*/  MUFU.EX2 R51, R4 ;  /* 0x0000000400337308 */ /* 0x0003e20000000800 */
[----:B------:R-:W-:-:S07]  /*88a0*/  IMAD.MOV.U32 R207, RZ, RZ, R65 ;  /* 0x000000ffffcf7224 */ /* 0x000fce00078e0041 */
[----:B------:R3:W-:Y:S01]  /*88b0*/  MUFU.EX2 R65, R8 ;  /* 0x0000000800417308 */ /* 0x0007e20000000800 */
[----:B-1----:R-:W-:Y:S02]  /*88c0*/  FFMA.FTZ R4, R196, c[0x0][0x2d0], -R0 ;  /* 0x0000b400c4047a23 */ /* 0x002fe40000010800 */
[----:B------:R-:W-:Y:S01]  /*88d0*/  IMAD.MOV.U32 R196, RZ, RZ, R5 ;  /* 0x000000ffffc47224 */ /* 0x000fe200078e0005 */
[----:B--2---:R-:W-:-:S04]  /*88e0*/  F2FP.PACK_AB R5, R64, R49 ;  /* 0x000000314005723e */ /* 0x004fc800000000ff */
[----:B------:R1:W2:Y:S01]  /*88f0*/  MUFU.EX2 R50, R4 ;  /* 0x0000000400327308 */ /* 0x0002a20000000800 */
[----:B---3--:R-:W-:Y:S01]  /*8900*/  FFMA.FTZ R8, R239, c[0x0][0x2d0], -R2 ;  /* 0x0000b400ef087a23 */ /* 0x008fe20000010802 */
[----:B-1----:R-:W-:Y:S02]  /*8910*/  F2FP.PACK_AB R4, R81, R82 ;  /* 0x000000525104723e */ /* 0x002fe400000000ff */
[----:B--2---:R-:W-:-:S07]  /*8920*/  F2FP.PACK_AB R7, R50, R51 ;  /* 0x000000333207723e */ /* 0x004fce00000000ff */
[C---:B------:R-:W-:Y:S07]  /*8930*/  HMMA.16816.F32 R108, R4.reuse, R168, R108 ;  /* 0x000000a8046c723c */ /* 0x040fee000000186c */
[----:B------:R-:W-:Y:S01]  /*8940*/  IMAD.MOV.U32 R169, RZ, RZ, R244 ;  /* 0x000000ffffa97224 */ /* 0x000fe200078e00f4 */
[----:B------:R-:W-:Y:S01]  /*8950*/  MOV R244, R66 ;  /* 0x0000004200f47202 */ /* 0x000fe20000000f00 */
[----:B------:R-:W-:Y:S01]  /*8960*/  IMAD.MOV.U32 R168, RZ, RZ, R77 ;  /* 0x000000ffffa87224 */ /* 0x000fe200078e004d */
[----:B------:R1:W-:Y:S01]  /*8970*/  MUFU.EX2 R66, R8 ;  /* 0x0000000800427308 */ /* 0x0003e20000000800 */
[C---:B------:R-:W-:Y:S08]  /*8980*/  HMMA.16816.F32 R124, R4.reuse, R160, R44 ;  /* 0x000000a0047c723c */ /* 0x040ff0000000182c */
[----:B------:R-:W-:Y:S01]  /*8990*/  HMMA.16816.F32 R112, R4, R170, R112 ;  /* 0x000000aa0470723c */ /* 0x000fe20000001870 */
[----:B-1----:R-:W-:-:S06]  /*89a0*/  FFMA.FTZ R8, R236, c[0x0][0x2d0], -R2 ;  /* 0x0000b400ec087a23 */ /* 0x002fcc0000010802 */
[----:B------:R-:W-:Y:S01]  /*89b0*/  MOV R171, R48 ;  /* 0x0000003000ab7202 */ /* 0x000fe20000000f00 */
[C---:B------:R-:W-:Y:S01]  /*89c0*/  HMMA.16816.F32 R12, R4.reuse, R172, R60 ;  /* 0x000000ac040c723c */ /* 0x040fe2000000183c */
[----:B------:R1:W-:Y:S07]  /*89d0*/  MUFU.EX2 R67, R8 ;  /* 0x0000000800437308 */ /* 0x0003ee0000000800 */
        /* <DEDUP_REMOVED lines=14> */
[----:B-1----:R-:W-:-:S06]  /*8ac0*/  FFMA.FTZ R8, R188, c[0x0][0x2d0], -R0 ;  /* 0x0000b400bc087a23 */ /* 0x002fcc0000010800 */
[----:B------:R1:W-:Y:S02]  /*8ad0*/  MUFU.EX2 R47, R8 ;  /* 0x00000008002f7308 */ /* 0x0003e40000000800 */
[----:B-1----:R-:W-:-:S06]  /*8ae0*/  FFMA.FTZ R8, R187, c[0x0][0x2d0], -R0 ;  /* 0x0000b400bb087a23 */ /* 0x002fcc0000010800 */
[----:B------:R1:W3:Y:S02]  /*8af0*/  MUFU.EX2 R48, R8 ;  /* 0x0000000800307308 */ /* 0x0002e40000000800 */
[--C-:B-1----:R-:W-:Y:S02]  /*8b00*/  FFMA.FTZ R8, R242, c[0x0][0x2d0], -R2.reuse ;  /* 0x0000b400f2087a23 */ /* 0x102fe40000010802 */
[----:B------:R-:W-:-:S04]  /*8b10*/  FFMA.FTZ R2, R243, c[0x0][0x2d0], -R2 ;  /* 0x0000b400f3027a23 */ /* 0x000fc80000010802 */
[----:B------:R1:W-:Y:S02]  /*8b20*/  MUFU.EX2 R60, R8 ;  /* 0x00000008003c7308 */ /* 0x0003e40000000800 */
[----:B-1----:R-:W-:Y:S06]  /*8b30*/  HMMA.16816.F32 R8, R4, R174, R56 ;  /* 0x000000ae0408723c */ /* 0x002fec0000001838 */
[----:B------:R1:W4:Y:S01]  /*8b40*/  MUFU.EX2 R56, R2 ;  /* 0x0000000200387308 */ /* 0x0003220000000800 */
[----:B------:R-:W-:Y:S02]  /*8b50*/  F2FP.PACK_AB R4, R66, R65 ;  /* 0x000000414204723e */ /* 0x000fe400000000ff */
[----:B------:R-:W-:-:S02]  /*8b60*/  F2FP.PACK_AB R6, R76, R67 ;  /* 0x000000434c06723e */ /* 0x000fc400000000ff */
[----:B--2---:R-:W-:Y:S02]  /*8b70*/  F2FP.PACK_AB R5, R45, R44 ;  /* 0x0000002c2d05723e */ /* 0x004fe400000000ff */
[----:B---3--:R-:W-:Y:S01]  /*8b80*/  F2FP.PACK_AB R7, R48, R47 ;  /* 0x0000002f3007723e */ /* 0x008fe200000000ff */
[----:B-1----:R-:W-:Y:S01]  /*8b90*/  FFMA.FTZ R2, R190, c[0x0][0x2d0], -R0 ;  /* 0x0000b400be027a23 */ /* 0x002fe20000010800 */
[----:B----4-:R-:W-:-:S05]  /*8ba0*/  F2FP.PACK_AB R162, R56, R60 ;  /* 0x0000003c38a2723e */ /* 0x010fca00000000ff */
[C---:B------:R-:W-:Y:S01]  /*8bb0*/  HMMA.16816.F32 R108, R4.reuse, R36, R108 ;  /* 0x00000024046c723c */ /* 0x040fe2000000186c */
[----:B------:R1:W-:Y:S07]  /*8bc0*/  MUFU.EX2 R46, R2 ;  /* 0x00000002002e7308 */ /* 0x0003ee0000000800 */
[C---:B------:R-:W-:Y:S08]  /*8bd0*/  HMMA.16816.F32 R124, R4.reuse, R32, R124 ;  /* 0x00000020047c723c */ /* 0x040ff0000000187c */
[----:B------:R-:W-:Y:S01]  /*8be0*/  HMMA.16816.F32 R112, R4, R38, R112 ;  /* 0x000000260470723c */ /* 0x000fe20000001870 */
[----:B-1----:R-:W-:-:S04]  /*8bf0*/  FFMA.FTZ R2, R192, c[0x0][0x2d0], -R0 ;  /* 0x0000b400c0027a23 */ /* 0x002fc80000010800 */
[----:B------:R1:W2:Y:S03]  /*8c00*/  MUFU.EX2 R37, R2 ;  /* 0x0000000200257308 */ /* 0x0002a60000000800 */
[C---:B------:R-:W-:Y:S08]  /*8c10*/  HMMA.16816.F32 R128, R4.reuse, R34, R128 ;  /* 0x000000220480723c */ /* 0x040ff00000001880 */
[----:B------:R-:W-:Y:S01]  /*8c20*/  HMMA.16816.F32 R140, R4, R28, R140 ;  /* 0x0000001c048c723c */ /* 0x000fe2000000188c */
[--C-:B-1----:R-:W-:Y:S01]  /*8c30*/  FFMA.FTZ R2, R191, c[0x0][0x2d0], -R0.reuse ;  /* 0x0000b400bf027a23 */ /* 0x102fe20000010800 */
[----:B--2---:R-:W-:Y:S01]  /*8c40*/  F2FP.PACK_AB R161, R37, R46 ;  /* 0x0000002e25a1723e */ /* 0x004fe200000000ff */
[----:B------:R-:W-:-:S05]  /*8c50*/  FFMA.FTZ R0, R189, c[0x0][0x2d0], -R0 ;  /* 0x0000b400bd007a23 */ /* 0x000fca0000010800 */
[C---:B------:R-:W-:Y:S01]  /*8c60*/  HMMA.16816.F32 R144, R4.reuse, R30, R144 ;  /* 0x0000001e0490723c */ /* 0x040fe20000001890 */
[----:B------:R1:W-:Y:S07]  /*8c70*/  MUFU.EX2 R36, R2 ;  /* 0x0000000200247308 */ /* 0x0003ee0000000800 */
[C---:B------:R-:W-:Y:S01]  /*8c80*/  HMMA.16816.F32 R12, R4.reuse, R20, R12 ;  /* 0x00000014040c723c */ /* 0x040fe2000000180c */
[----:B------:R2:W3:Y:S07]  /*8c90*/  MUFU.EX2 R32, R0 ;  /* 0x0000000000207308 */ /* 0x0004ee0000000800 */
[----:B------:R-:W-:Y:S01]  /*8ca0*/  HMMA.16816.F32 R8, R4, R22, R8 ;  /* 0x000000160408723c */ /* 0x000fe20000001808 */
[----:B-1----:R-:W-:-:S04]  /*8cb0*/  FADD.FTZ R2, R196, R169 ;  /* 0x000000a9c4027221 */ /* 0x002fc80000010000 */
[----:B------:R-:W-:Y:S02]  /*8cc0*/  FADD.FTZ R2, R194, R2 ;  /* 0x00000002c2027221 */ /* 0x000fe40000010000 */
[----:B------:R-:W-:Y:S02]  /*8cd0*/  FADD.FTZ R6, R252, R250 ;  /* 0x000000fafc067221 */ /* 0x000fe40000010000 */
[----:B--2---:R-:W-:Y:S01]  /*8ce0*/  FADD.FTZ R0, R168, R171 ;  /* 0x000000aba8007221 */ /* 0x004fe20000010000 */
[----:B---3--:R-:W-:Y:S01]  /*8cf0*/  F2FP.PACK_AB R163, R32, R36 ;  /* 0x0000002420a3723e */ /* 0x008fe200000000ff */
        /* <DEDUP_REMOVED lines=96> */
[----:B------:R-:W-:-:S02]  /*9300*/  FADD.FTZ R0, R32, R0 ;  /* 0x0000000020007221 */ /* 0x000fc40000010000 */
[----:B------:R-:W-:Y:S01]  /*9310*/  IMAD.U32 R225, RZ, RZ, UR13 ;  /* 0x0000000dffe17e24 */ /* 0x000fe2000f8e00ff */
[----:B------:R1:W-:Y:S04]  /*9320*/  STL [R1+0x14], R4 ;  /* 0x0000140401007387 */ /* 0x0003e80000100800 */
[----:B------:R1:W-:Y:S04]  /*9330*/  STL [R1+0x18], R2 ;  /* 0x0000180201007387 */ /* 0x0003e80000100800 */
[----:B------:R1:W-:Y:S01]  /*9340*/  STL [R1+0x1c], R0 ;  /* 0x00001c0001007387 */ /* 0x0003e20000100800 */
[----:B------:R-:W-:Y:S05]  /*9350*/  @P0 BRA `(.L_x_258) ;  /* 0x0000015000000947 */ /* 0x000fea0003800000 */
[----:B------:R-:W-:Y:S01]  /*9360*/  ISETP.LT.AND P0, PT, RZ, UR14, PT ;  /* 0x0000000eff007c0c */ /* 0x000fe2000bf01270 */
        /* <DEDUP_REMOVED lines=11> */
.L_x_259:
[----:B------:R-:W-:Y:S02]  /*9420*/  UISETP.NE.AND UP2, UPT, UR5, 0x1, UPT ;  /* 0x000000010500788c */ /* 0x000fe4000bf45270 */
[----:B------:R-:W-:Y:S02]  /*9430*/  ULDC.64 UR14, c[0x0][0x330] ;  /* 0x0000cc00000e7ab9 */ /* 0x000fe40000000a00 */
[----:B------:R-:W-:-:S07]  /*9440*/  UIMAD.WIDE.U32 UR16, UR11, UR14, URZ ;  /* 0x0000000e0b1072a5 */ /* 0x000fce000f8e003f */
[----:B------:R-:W-:Y:S02]  /*9450*/  @UP2 UMOV UR13, UR17 ;  /* 0x00000011000d2c82 */ /* 0x000fe40008000000 */
[----:B------:R-:W-:-:S03]  /*9460*/  @UP2 USHF.R.U32.HI UR11, URZ, UR15, UR13 ;  /* 0x0000000f3f0b2299 */ /* 0x000fc6000801160d */
.L_x_260:
[----:B------:R-:W-:Y:S02]  /*9470*/  ULDC UR13, c[0x0][0x32c] ;  /* 0x0000cb00000d7ab9 */ /* 0x000fe40000000800 */
[----:B------:R-:W-:-:S04]  /*9480*/  UIMAD UR13, UR11, UR5, UR13 ;  /* 0x000000050b0d72a4 */ /* 0x000fc8000f8e020d */
[----:B------:R-:W-:-:S04]  /*9490*/  UISETP.LT.AND UP2, UPT, UR6, UR13, UPT ;  /* 0x0000000d0600728c */ /* 0x000fc8000bf41270 */
[----:B------:R-:W-:-:S04]  /*94a0*/  USEL UR6, UR6, UR13, UP2 ;  /* 0x0000000d06067287 */ /* 0x000fc80009000000 */
.L_x_258:
[----:B------:R-:W-:-:S07]  /*94b0*/  UIMAD.WIDE UR14, UR6, 0x2aaaaaab, URZ ;  /* 0x2aaaaaab060e78a5 */ /* 0x000fce000f8e023f */
[----:B------:R-:W-:Y:S02]  /*94c0*/  UMOV UR11, UR15 ;  /* 0x0000000f000b7c82 */ /* 0x000fe40008000000 */
[----:B------:R-:W-:-:S04]  /*94d0*/  USHF.R.U32.HI UR5, URZ, 0x1f, UR11 ;  /* 0x0000001f3f057899 */ /* 0x000fc8000801160b */
[----:B------:R-:W-:-:S04]  /*94e0*/  ULEA.HI.SX32 UR5, UR11, UR5, 0x1c ;  /* 0x000000050b057291 */ /* 0x000fc8000f8fe23f */
[----:B------:R-:W-:-:S04]  /*94f0*/  UISETP.LT.AND UP2, UPT, UR4, UR5, UPT ;  /* 0x000000050400728c */ /* 0x000fc8000bf41270 */
[----:B------:R-:W-:-:S06]  /*9500*/  USEL UR5, UR4, UR5, !UP2 ;  /* 0x0000000504057287 */ /* 0x000fcc000d000000 */
[----:B------:R-:W-:-:S13]  /*9510*/  ISETP.GE.AND P0, PT, R225, UR5, PT ;  /* 0x00000005e1007c0c */ /* 0x000fda000bf06270 */
[----:B------:R-:W-:Y:S05]  /*9520*/  @!P0 BRA `(.L_x_261) ;  /* 0x0000680000008947 */ /* 0x000fea0003800000 */
[----:B-1----:R-:W2:Y:S01]  /*9530*/  LDL R0, [R1+0x24] ;  /* 0x0000240001007983 */ /* 0x002ea20000100800 */
        /* <DEDUP_REMOVED lines=9> */
.L_x_278:
[----:B------:R-:W-:Y:S04]  /*95d0*/  DEPBAR.LE SB0, 0x0 ;  /* 0x000080000000791a */ /* 0x000fe80000000000 */
[----:B------:R-:W-:Y:S01]  /*95e0*/  BAR.SYNC.DEFER_BLOCKING 0x0 ;  /* 0x0000000000007b1d */ /* 0x000fe20000010000 */
[C---:B------:R-:W-:Y:S02]  /*95f0*/  ISETP.LT.AND P2, PT, R225.reuse, UR4, PT ;  /* 0x00000004e1007c0c */ /* 0x040fe4000bf41270 */
[C---:B------:R-:W-:Y:S02]  /*9600*/  ISETP.GT.AND P4, PT, R225.reuse, UR4, PT ;  /* 0x00000004e1007c0c */ /* 0x040fe4000bf84270 */
[----:B------:R-:W-:Y:S02]  /*9610*/  MOV R228, c[0x0][0x1e0] ;  /* 0x0000780000e47a02 */ /* 0x000fe40000000f00 */
[----:B------:R-:W-:Y:S07]  /*9620*/  MOV R230, c[0x0][0x1e4] ;  /* 0x0000790000e67a02 */ /* 0x000fee0000000f00 */
[----:B-1----:R-:W-:Y:S05]  /*9630*/  @!P2 SHF.R.S32.HI R0, RZ, 0x1f, R225 ;  /* 0x0000001fff00a819 */ /* 0x002fea00000114e1 */
[----:B------:R-:W-:Y:S04]  /*9640*/  @!P2 IMAD R0, R0, c[0x0][0x208], RZ ;  /* 0x000082000000aa24 */ /* 0x000fe800078e02ff */
[C---:B------:R-:W-:Y:S01]  /*9650*/  @!P2 IMAD R0, R225.reuse, c[0x0][0x20c], R0 ;  /* 0x00008300e100aa24 */ /* 0x040fe200078e0200 */
[----:B------:R-:W-:Y:S08]  /*9660*/  LDSM.16.M88.4 R96, [R215+0x6100] ;  /* 0x00610000d760783b */ /* 0x000ff00000000200 */
[----:B------:R-:W1:Y:S08]  /*9670*/  LDSM.16.M88.4 R16, [R208+0x3100] ;  /* 0x00310000d010783b */ /* 0x000e700000000200 */
[----:B------:R-:W2:Y:S08]  /*9680*/  LDSM.16.M88.4 R92, [R215+0x8100] ;  /* 0x00810000d75c783b */ /* 0x000eb00000000200 */
[----:B------:R-:W3:Y:S06]  /*9690*/  LDL.64 R194, [R1+0x38] ;  /* 0x0000380001c27983 */ /* 0x000eec0000100a00 */
[----:B------:R-:W3:Y:S06]  /*96a0*/  LDL.64 R2, [R1+0x40] ;  /* 0x0000400001027983 */ /* 0x000eec0000100a00 */
[----:B------:R-:W4:Y:S08]  /*96b0*/  LDSM.16.M88.4 R32, [R208+0x3900] ;  /* 0x00390000d020783b */ /* 0x000f300000000200 */
[----:B------:R-:W5:Y:S08]  /*96c0*/  LDSM.16.M88.4 R48, [R208+0x4100] ;  /* 0x00410000d030783b */ /* 0x000f700000000200 */
[----:B------:R-:W1:Y:S08]  /*96d0*/  LDSM.16.M88.4 R64, [R208+0x4900] ;  /* 0x00490000d040783b */ /* 0x000e700000000200 */
[----:B------:R-:W1:Y:S08]  /*96e0*/  LDSM.16.M88.4 R80, [R208+0x5100] ;  /* 0x00510000d050783b */ /* 0x000e700000000200 */
[----:B------:R-:W1:Y:S08]  /*96f0*/  LDSM.16.M88.4 R168, [R208+0x5900] ;  /* 0x00590000d0a8783b */ /* 0x000e700000000200 */
[----:B------:R-:W-:Y:S08]  /*9700*/  LDSM.16.M88.4 R172, [R218+0x6100] ;  /* 0x00610000daac783b */ /* 0x000ff00000000200 */
[----:B------:R-:W2:Y:S08]  /*9710*/  LDSM.16.M88.4 R176, [R219] ;  /* 0x00000000dbb0783b */ /* 0x000eb00000000200 */
[----:B------:R-:W4:Y:S08]  /*9720*/  LDSM.16.M88.4 R180, [R218+0x8100] ;  /* 0x00810000dab4783b */ /* 0x000f300000000200 */
[----:B------:R-:W3:Y:S08]  /*9730*/  LDSM.16.M88.4 R184, [R224] ;  /* 0x00000000e0b8783b */ /* 0x000ef00000000200 */
[----:B------:R-:W3:Y:S06]  /*9740*/  LDL.64 R248, [R1+0x28] ;  /* 0x0000280001f87983 */ /* 0x000eec0000100a00 */
[----:B------:R-:W3:Y:S08]  /*9750*/  LDSM.16.M88.4 R188, [R223] ;  /* 0x00000000dfbc783b */ /* 0x000ef00000000200 */
[----:B------:R-:W3:Y:S01]  /*9760*/  LDL.64 R242, [R1+0x30] ;  /* 0x0000300001f27983 */ /* 0x000ee20000100a00 */
        /* <DEDUP_REMOVED lines=8> */
[-C--:B-----5:R-:W-:Y:S08]  /*97f0*/  HMMA.16816.F32 R36, R96, R48.reuse, RZ ;  /* 0x000000306024723c */ /* 0x0a0ff000000018ff */
        /* <DEDUP_REMOVED lines=31> */
[----:B------:R-:W-:Y:S02]  /*99f0*/  @!P2 LEA.HI.X R193, R2, c[0x0][0x1fc], R0, 0x1, P1 ;  /* 0x00007f0002c1aa11 */ /* 0x000fe400008f0c00 */
[----:B------:R-:W-:Y:S02]  /*9a00*/  @P4 IADD3 R0, R225, -0x1, RZ ;  /* 0xffffffffe1004810 */ /* 0x000fe40007ffe0ff */
        /* <DEDUP_REMOVED lines=23> */
[----:B------:R5:W-:Y:S03]  /*9b80*/  @!P2 LDGSTS.E.BYPASS.LTC128B.128 [R227+0x1900], [R168.64], !P3 ;  /* 0x01900000a8e3afae */ /* 0x000be6000d901d68 */
[----:B------:R-:W-:Y:S02]  /*9b90*/  @!P2 IADD3.X R3, R169, UR8, RZ, P1, !PT ;  /* 0x00000008a903ac10 */ /* 0x000fe40008ffe4ff */
[----:B----4-:R-:W-:Y:S02]  /*9ba0*/  @!P2 IADD3 R192, P0, R2, UR9, RZ ;  /* 0x0000000902c0ac10 */ /* 0x010fe4000ff1e0ff */
[-C--:B--2---:R-:W-:Y:S01]  /*9bb0*/  HMMA.16816.F32 R68, R172, R176.reuse, R68 ;  /* 0x000000b0ac44723c */ /* 0x084fe20000001844 */
[----:B------:R2:W-:Y:S03]  /*9bc0*/  @!P2 LDGSTS.E.BYPASS.LTC128B.128 [R227+0x2100], [R2.64], !P3 ;  /* 0x0210000002e3afae */ /* 0x0005e6000d901d68 */
[----:B------:R-:W-:Y:S04]  /*9bd0*/  @!P2 IADD3.X R193, R3, UR8, RZ, P0, !PT ;  /* 0x0000000803c1ac10 */ /* 0x000fe800087fe4ff */
[C---:B------:R-:W-:Y:S01]  /*9be0*/  HMMA.16816.F32 R72, R180.reuse, R176, R72 ;  /* 0x000000b0b448723c */ /* 0x040fe20000001848 */
[----:B------:R4:W-:Y:S07]  /*9bf0*/  @!P2 LDGSTS.E.BYPASS.LTC128B.128 [R227+0x2900], [R192.64], !P3 ;  /* 0x02900000c0e3afae */ /* 0x0009ee000d901d68 */
[-C--:B------:R-:W-:Y:S01]  /*9c00*/  HMMA.16816.F32 R76, R180, R178.reuse, R76 ;  /* 0x000000b2b44c723c */ /* 0x080fe2000000184c */
[----:B-1----:R-:W-:Y:S07]  /*9c10*/  LDSM.16.M88.4 R188, [R214+0x3100] ;  /* 0x00310000d6bc783b */ /* 0x002fee0000000200 */
[C---:B------:R-:W-:Y:S01]  /*9c20*/  HMMA.16816.F32 R80, R172.reuse, R178, R80 ;  /* 0x000000b2ac50723c */ /* 0x040fe20000001850 */
[----:B------:R-:W0:Y:S03]  /*9c30*/  LDGDEPBAR ;  /* 0x00000000000079af */ /* 0x000e260000000000 */
[----:B--2---:R-:W-:Y:S02]  /*9c40*/  @P4 SHF.R.S32.HI R2, RZ, 0x1f, R0 ;  /* 0x0000001fff024819 */ /* 0x004fe40000011400 */
[----:B------:R-:W-:Y:S02]  /*9c50*/  @P4 MOV R3, R249 ;  /* 0x000000f900034202 */ /* 0x000fe40000000f00 */
[-C--:B---3--:R-:W-:Y:S01]  /*9c60*/  HMMA.16816.F32 R84, R172, R184.reuse, R84 ;  /* 0x000000b8ac54723c */ /* 0x088fe20000001854 */
[----:B-----5:R-:W1:Y:S03]  /*9c70*/  LDSM.16.M88.4 R168, [R216+0x6100] ;  /* 0x00610000d8a8783b */ /* 0x020e660000000200 */
[----:B------:R-:W-:Y:S04]  /*9c80*/  @P4 IMAD R2, R2, c[0x0][0x1e0], RZ ;  /* 0x0000780002024a24 */ /* 0x000fe800078e02ff */
[C---:B------:R-:W-:Y:S01]  /*9c90*/  HMMA.16816.F32 R88, R180.reuse, R184, R88 ;  /* 0x000000b8b458723c */ /* 0x040fe20000001858 */
[----:B----4-:R-:W2:Y:S03]  /*9ca0*/  LDSM.16.M88.4 R192, [R216+0x8100] ;  /* 0x00810000d8c0783b */ /* 0x010ea60000000200 */
[----:B------:R-:W-:Y:S04]  /*9cb0*/  @P4 IMAD R2, R0, c[0x0][0x1e4], R2 ;  /* 0x0000790000024a24 */ /* 0x000fe800078e0202 */
[-C--:B------:R-:W-:Y:S01]  /*9cc0*/  HMMA.16816.F32 R92, R180, R186.reuse, R92 ;  /* 0x000000bab45c723c */ /* 0x080fe2000000185c */
[----:B------:R-:W3:Y:S07]  /*9cd0*/  LDSM.16.M88.4 R196, [R214+0x3900] ;  /* 0x00390000d6c4783b */ /* 0x000eee0000000200 */
[----:B------:R-:W-:Y:S01]  /*9ce0*/  HMMA.16816.F32 R96, R172, R186, R96 ;  /* 0x000000baac60723c */ /* 0x000fe20000001860 */
[----:B------:R-:W4:Y:S08]  /*9cf0*/  LDSM.16.M88.4 R200, [R214+0x4100] ;  /* 0x00410000d6c8783b */ /* 0x000f300000000200 */
[----:B------:R-:W5:Y:S08]  /*9d00*/  LDSM.16.M88.4 R176, [R214+0x4900] ;  /* 0x00490000d6b0783b */ /* 0x000f700000000200 */
        /* <DEDUP_REMOVED lines=17> */
[-C--:B-----5:R-:W-:Y:S08]  /*9e20*/  HMMA.16816.F32 R52, R168, R176.reuse, R52 ;  /* 0x000000b0a834723c */ /* 0x0a0ff00000001834 */
        /* <DEDUP_REMOVED lines=33> */
[----:B------:R4:W1:Y:S01]  /*a040*/  MUFU.TANH R229, R7 ;  /* 0x0000000700e57308 */ /* 0x0008620000002400 */
[----:B------:R-:W-:Y:S09]  /*a050*/  FMUL.FTZ R19, R19, c[0x0][0x320] ;  /* 0x0000c80013137a20 */ /* 0x000ff20000410000 */
[----:B------:R-:W1:Y:S10]  /*a060*/  MUFU.TANH R247, R8 ;  /* 0x0000000800f77308 */ /* 0x000e740000002400 */
[----:B------:R-:W1:Y:S01]  /*a070*/  MUFU.TANH R240, R9 ;  /* 0x0000000900f07308 */ /* 0x000e620000002400 */
[----:B----4-:R-:W4:Y:S09]  /*a080*/  LDSM.16.M88.4 R4, [R213+0x800] ;  /* 0x00080000d504783b */ /* 0x010f320000000200 */
[----:B------:R-:W1:Y:S10]  /*a090*/  MUFU.TANH R251, R10 ;  /* 0x0000000a00fb7308 */ /* 0x000e740000002400 */
[----:B------:R5:W1:Y:S10]  /*a0a0*/  MUFU.TANH R250, R11 ;  /* 0x0000000b00fa7308 */ /* 0x000a740000002400 */
[----:B------:R-:W1:Y:S10]  /*a0b0*/  MUFU.TANH R238, R12 ;  /* 0x0000000c00ee7308 */ /* 0x000e740000002400 */
[----:B------:R-:W1:Y:S01]  /*a0c0*/  MUFU.TANH R237, R13 ;  /* 0x0000000d00ed7308 */ /* 0x000e620000002400 */
[----:B-----5:R-:W5:Y:S01]  /*a0d0*/  LDSM.16.M88.4 R8, [R213+0x1000] ;  /* 0x00100000d508783b */ /* 0x020f620000000200 */
[-C--:B----4-:R-:W-:Y:S08]  /*a0e0*/  HMMA.16816.F32 R20, R172, R4.reuse, R20 ;  /* 0x00000004ac14723c */ /* 0x090ff00000001814 */
[----:B------:R-:W4:Y:S01]  /*a0f0*/  MUFU.TANH R245, R14 ;  /* 0x0000000e00f57308 */ /* 0x000f220000002400 */
[C---:B------:R-:W-:Y:S09]  /*a100*/  HMMA.16816.F32 R24, R188.reuse, R4, R24 ;  /* 0x00000004bc18723c */ /* 0x040ff20000001818 */
[----:B------:R-:W1:Y:S01]  /*a110*/  MUFU.TANH R244, R15 ;  /* 0x0000000f00f47308 */ /* 0x000e620000002400 */
[-C--:B------:R-:W-:Y:S08]  /*a120*/  HMMA.16816.F32 R28, R188, R6.reuse, R28 ;  /* 0x00000006bc1c723c */ /* 0x080ff0000000181c */
[C---:B------:R-:W-:Y:S01]  /*a130*/  HMMA.16816.F32 R32, R172.reuse, R6, R32 ;  /* 0x00000006ac20723c */ /* 0x040fe20000001820 */
[----:B------:R-:W1:Y:S01]  /*a140*/  MUFU.TANH R16, R16 ;  /* 0x0000001000107308 */ /* 0x000e620000002400 */
[----:B------:R-:W1:Y:S02]  /*a150*/  LDSM.16.M88.4 R4, [R213+0x1800] ;  /* 0x00180000d504783b */ /* 0x000e640000000200 */
[----:B------:R-:W-:Y:S02]  /*a160*/  FMUL.FTZ R20, R20, c[0x0][0x320] ;  /* 0x0000c80014147a20 */ /* 0x000fe40000410000 */
[----:B------:R-:W-:Y:S02]  /*a170*/  FMUL.FTZ R21, R21, c[0x0][0x320] ;  /* 0x0000c80015157a20 */ /* 0x000fe40000410000 */
[----:B------:R-:W-:Y:S03]  /*a180*/  FMUL.FTZ R27, R27, c[0x0][0x320] ;  /* 0x0000c8001b1b7a20 */ /* 0x000fe60000410000 */
[----:B------:R-:W1:Y:S01]  /*a190*/  MUFU.TANH R17, R17 ;  /* 0x0000001100117308 */ /* 0x000e620000002400 */
[----:B------:R-:W-:Y:S02]  /*a1a0*/  FMUL.FTZ R22, R22, c[0x0][0x320] ;  /* 0x0000c80016167a20 */ /* 0x000fe40000410000 */
[----:B------:R-:W-:Y:S01]  /*a1b0*/  FMUL.FTZ R23, R23, c[0x0][0x320] ;  /* 0x0000c80017177a20 */ /* 0x000fe20000410000 */
[-C--:B-----5:R-:W-:Y:S03]  /*a1c0*/  HMMA.16816.F32 R36, R172, R8.reuse, R36 ;  /* 0x00000008ac24723c */ /* 0x0a0fe60000001824 */
[----:B------:R-:W-:Y:S02]  /*a1d0*/  FMUL.FTZ R28, R28, c[0x0][0x320] ;  /* 0x0000c8001c1c7a20 */ /* 0x000fe40000410000 */
[----:B------:R-:W-:Y:S01]  /*a1e0*/  FMUL.FTZ R29, R29, c[0x0][0x320] ;  /* 0x0000c8001d1d7a20 */ /* 0x000fe20000410000 */
[----:B------:R5:W1:Y:S01]  /*a1f0*/  MUFU.TANH R234, R27 ;  /* 0x0000001b00ea7308 */ /* 0x000a620000002400 */
[----:B------:R-:W-:Y:S01]  /*a200*/  FMUL.FTZ R30, R30, c[0x0][0x320] ;  /* 0x0000c8001e1e7a20 */ /* 0x000fe20000410000 */
[C---:B------:R-:W-:Y:S04]  /*a210*/  HMMA.16816.F32 R40, R188.reuse, R8, R40 ;  /* 0x00000008bc28723c */ /* 0x040fe80000001828 */
[----:B------:R-:W-:Y:S02]  /*a220*/  FMUL.FTZ R33, R33, c[0x0][0x320] ;  /* 0x0000c80021217a20 */ /* 0x000fe40000410000 */
[----:B------:R-:W-:Y:S02]  /*a230*/  FMUL.FTZ R34, R34, c[0x0][0x320] ;  /* 0x0000c80022227a20 */ /* 0x000fe40000410000 */
[----:B------:R2:W2:Y:S01]  /*a240*/  MUFU.TANH R203, R28 ;  /* 0x0000001c00cb7308 */ /* 0x0004a20000002400 */
[-C--:B------:R-:W-:Y:S03]  /*a250*/  HMMA.16816.F32 R44, R188, R10.reuse, R44 ;  /* 0x0000000abc2c723c */ /* 0x080fe6000000182c */
[----:B------:R-:W-:Y:S02]  /*a260*/  FMUL.FTZ R24, R24, c[0x0][0x320] ;  /* 0x0000c80018187a20 */ /* 0x000fe40000410000 */
[----:B------:R-:W-:Y:S02]  /*a270*/  FMUL.FTZ R25, R25, c[0x0][0x320] ;  /* 0x0000c80019197a20 */ /* 0x000fe40000410000 */
[----:B------:R-:W-:Y:S01]  /*a280*/  FMUL.FTZ R37, R37, c[0x0][0x320] ;  /* 0x0000c80025257a20 */ /* 0x000fe20000410000 */
[C---:B------:R-:W-:Y:S01]  /*a290*/  HMMA.16816.F32 R48, R172.reuse, R10, R48 ;  /* 0x0000000aac30723c */ /* 0x040fe20000001830 */
[----:B------:R-:W2:Y:S01]  /*a2a0*/  MUFU.TANH R202, R29 ;  /* 0x0000001d00ca7308 */ /* 0x000ea20000002400 */
[----:B------:R-:W2:Y:S02]  /*a2b0*/  LDSM.16.M88.4 R8, [R213+0x2000] ;  /* 0x00200000d508783b */ /* 0x000ea40000000200 */
[----:B------:R-:W-:Y:S02]  /*a2c0*/  FMUL.FTZ R26, R26, c[0x0][0x320] ;  /* 0x0000c8001a1a7a20 */ /* 0x000fe40000410000 */
[----:B------:R-:W-:Y:S02]  /*a2d0*/  FMUL.FTZ R31, R31, c[0x0][0x320] ;  /* 0x0000c8001f1f7a20 */ /* 0x000fe40000410000 */
[-C--:B-1----:R-:W-:Y:S03]  /*a2e0*/  HMMA.16816.F32 R52, R172, R4.reuse, R52 ;  /* 0x00000004ac34723c */ /* 0x082fe60000001834 */
[----:B------:R1:W1:Y:S01]  /*a2f0*/  MUFU.TANH R232, R30 ;  /* 0x0000001e00e87308 */ /* 0x0002620000002400 */
[----:B------:R-:W-:Y:S02]  /*a300*/  FMUL.FTZ R32, R32, c[0x0][0x320] ;  /* 0x0000c80020207a20 */ /* 0x000fe40000410000 */
[----:B------:R-:W-:Y:S02]  /*a310*/  FMUL.FTZ R35, R35, c[0x0][0x320] ;  /* 0x0000c80023237a20 */ /* 0x000fe40000410000 */
[C---:B------:R-:W-:Y:S04]  /*a320*/  HMMA.16816.F32 R56, R188.reuse, R4, R56 ;  /* 0x00000004bc38723c */ /* 0x040fe80000001838 */
[----:B------:R-:W-:Y:S01]  /*a330*/  FMUL.FTZ R36, R36, c[0x0][0x320] ;  /* 0x0000c80024247a20 */ /* 0x000fe20000410000 */
[----:B------:R1:W1:Y:S01]  /*a340*/  MUFU.TANH R205, R18 ;  /* 0x0000001200cd7308 */ /* 0x0002620000002400 */
[----:B------:R-:W-:Y:S02]  /*a350*/  FMUL.FTZ R38, R38, c[0x0][0x320] ;  /* 0x0000c80026267a20 */ /* 0x000fe40000410000 */
[-C--:B------:R-:W-:Y:S04]  /*a360*/  HMMA.16816.F32 R60, R188, R6.reuse, R60 ;  /* 0x00000006bc3c723c */ /* 0x080fe8000000183c */
[----:B------:R-:W-:Y:S02]  /*a370*/  FMUL.FTZ R48, R48, c[0x0][0x320] ;  /* 0x0000c80030307a20 */ /* 0x000fe40000410000 */
[----:B------:R-:W-:Y:S01]  /*a380*/  FMUL.FTZ R49, R49, c[0x0][0x320] ;  /* 0x0000c80031317a20 */ /* 0x000fe20000410000 */
[----:B------:R1:W1:Y:S01]  /*a390*/  MUFU.TANH R194, R19 ;  /* 0x0000001300c27308 */ /* 0x0002620000002400 */
[C---:B------:R-:W-:Y:S01]  /*a3a0*/  HMMA.16816.F32 R64, R172.reuse, R6, R64 ;  /* 0x00000006ac40723c */ /* 0x040fe20000001840 */
[----:B------:R-:W1:Y:S01]  /*a3b0*/  LDSM.16.M88.4 R4, [R213+0x2800] ;  /* 0x00280000d504783b */ /* 0x000e620000000200 */
[----:B------:R-:W-:Y:S04]  /*a3c0*/  DEPBAR.LE SB0, 0x0 ;  /* 0x000080000000791a */ /* 0x000fe80000000000 */
[----:B------:R-:W-:Y:S02]  /*a3d0*/  FMUL.FTZ R50, R50, c[0x0][0x320] ;  /* 0x0000c80032327a20 */ /* 0x000fe40000410000 */
[----:B------:R-:W-:Y:S01]  /*a3e0*/  FMUL.FTZ R51, R51, c[0x0][0x320] ;  /* 0x0000c80033337a20 */ /* 0x000fe20000410000 */
[----:B------:R-:W1:Y:S01]  /*a3f0*/  MUFU.TANH R20, R20 ;  /* 0x0000001400147308 */ /* 0x000e620000002400 */
[----:B------:R-:W-:Y:S01]  /*a400*/  BAR.SYNC.DEFER_BLOCKING 0x0 ;  /* 0x0000000000007b1d */ /* 0x000fe20000010000 */
[-C--:B--2---:R-:W-:Y:S05]  /*a410*/  HMMA.16816.F32 R68, R172, R8.reuse, R68 ;  /* 0x00000008ac44723c */ /* 0x084fea0000001844 */
[----:B------:R-:W-:Y:S02]  /*a420*/  FMUL.FTZ R52, R52, c[0x0][0x320] ;  /* 0x0000c80034347a20 */ /* 0x000fe40000410000 */
[----:B------:R-:W-:Y:S01]  /*a430*/  FMUL.FTZ R53, R53, c[0x0][0x320] ;  /* 0x0000c80035357a20 */ /* 0x000fe20000410000 */
[----:B------:R-:W2:Y:S01]  /*a440*/  MUFU.TANH R21, R21 ;  /* 0x0000001500157308 */ /* 0x000ea20000002400 */
[C---:B------:R-:W-:Y:S04]  /*a450*/  HMMA.16816.F32 R72, R188.reuse, R8, R72 ;  /* 0x00000008bc48723c */ /* 0x040fe80000001848 */
[----:B------:R-:W-:Y:S02]  /*a460*/  FMUL.FTZ R54, R54, c[0x0][0x320] ;  /* 0x0000c80036367a20 */ /* 0x000fe40000410000 */
[----:B------:R-:W-:Y:S02]  /*a470*/  FMUL.FTZ R55, R55, c[0x0][0x320] ;  /* 0x0000c80037377a20 */ /* 0x000fe40000410000 */
[-C--:B------:R-:W-:Y:S01]  /*a480*/  HMMA.16816.F32 R76, R188, R10.reuse, R76 ;  /* 0x0000000abc4c723c */ /* 0x080fe2000000184c */
[----:B------:R2:W2:Y:S03]  /*a490*/  MUFU.TANH R193, R22 ;  /* 0x0000001600c17308 */ /* 0x0004a60000002400 */
[----:B------:R-:W-:Y:S02]  /*a4a0*/  FMUL.FTZ R56, R56, c[0x0][0x320] ;  /* 0x0000c80038387a20 */ /* 0x000fe40000410000 */
[----:B------:R-:W-:Y:S02]  /*a4b0*/  FMUL.FTZ R59, R59, c[0x0][0x320] ;  /* 0x0000c8003b3b7a20 */ /* 0x000fe40000410000 */
[C---:B------:R-:W-:Y:S01]  /*a4c0*/  HMMA.16816.F32 R80, R172.reuse, R10, R80 ;  /* 0x0000000aac50723c */ /* 0x040fe20000001850 */
[----:B------:R-:W2:Y:S02]  /*a4d0*/  LDL R10, [R1] ;  /* 0x00000000010a7983 */ /* 0x000ea40000100800 */
[----:B------:R2:W2:Y:S01]  /*a4e0*/  MUFU.TANH R185, R23 ;  /* 0x0000001700b97308 */ /* 0x0004a20000002400 */
[----:B------:R-:W-:Y:S01]  /*a4f0*/  FMUL.FTZ R60, R60, c[0x0][0x320] ;  /* 0x0000c8003c3c7a20 */ /* 0x000fe20000410000 */
[----:B------:R-:W2:Y:S01]  /*a500*/  LDL R11, [R1+0x20] ;  /* 0x00002000010b7983 */ /* 0x000ea20000100800 */
[----:B------:R-:W-:Y:S02]  /*a510*/  FMUL.FTZ R61, R61, c[0x0][0x320] ;  /* 0x0000c8003d3d7a20 */ /* 0x000fe40000410000 */
[-C--:B-1----:R-:W-:Y:S04]  /*a520*/  HMMA.16816.F32 R84, R172, R4.reuse, R84 ;  /* 0x00000004ac54723c */ /* 0x082fe80000001854 */
        /* <DEDUP_REMOVED lines=11> */
[----:B------:R1:W2:Y:S02]  /*a5e0*/  LDL R6, [R1+0x24] ;  /* 0x0000240001067983 */ /* 0x0002a40000100800 */
[----:B------:R-:W-:Y:S01]  /*a5f0*/  @P4 IADD3 R0, R5, R2, RZ ;  /* 0x0000000205004210 */ /* 0x000fe20007ffe0ff */
[----:B------:R-:W-:Y:S01]  /*a600*/  FMUL.FTZ R67, R67, c[0x0][0x320] ;  /* 0x0000c80043437a20 */ /* 0x000fe20000410000 */
[----:B------:R-:W-:Y:S01]  /*a610*/  @P4 MOV R2, R242 ;  /* 0x000000f200024202 */ /* 0x000fe20000000f00 */
[----:B------:R-:W-:Y:S01]  /*a620*/  FMUL.FTZ R68, R68, c[0x0][0x320] ;  /* 0x0000c80044447a20 */ /* 0x000fe20000410000 */
[----:B------:R-:W-:Y:S01]  /*a630*/  @P4 SHF.L.U32 R7, R228, 0x5, RZ ;  /* 0x00000005e4074819 */ /* 0x000fe200000006ff */
[----:B------:R-:W-:Y:S02]  /*a640*/  @P4 IMAD R0, R0, 0x60, RZ ;  /* 0x0000006000004824 */ /* 0x000fe400078e02ff */
[----:B------:R1:W1:Y:S01]  /*a650*/  MUFU.TANH R231, R31 ;  /* 0x0000001f00e77308 */ /* 0x0002620000002400 */
[----:B------:R-:W-:Y:S04]  /*a660*/  @P4 IMAD.WIDE.U32 R2, R4, 0x60, R2 ;  /* 0x0000006004024825 */ /* 0x000fe800078e0002 */
[----:B------:R-:W-:Y:S01]  /*a670*/  FMUL.FTZ R69, R69, c[0x0][0x320] ;  /* 0x0000c80045457a20 */ /* 0x000fe20000410000 */
[----:B------:R-:W-:Y:S01]  /*a680*/  @P4 LEA R4, P0, R2, c[0x0][0x1c8], 0x1 ;  /* 0x0000720002044a11 */ /* 0x000fe200078008ff */
[----:B------:R-:W-:Y:S01]  /*a690*/  FMUL.FTZ R70, R70, c[0x0][0x320] ;  /* 0x0000c80046467a20 */ /* 0x000fe20000410000 */
[----:B------:R-:W-:Y:S01]  /*a6a0*/  @P4 IADD3 R0, R3, R0, RZ ;  /* 0x0000000003004210 */ /* 0x000fe20007ffe0ff */
[----:B------:R-:W-:Y:S01]  /*a6b0*/  FMUL.FTZ R71, R71, c[0x0][0x320] ;  /* 0x0000c80047477a20 */ /* 0x000fe20000410000 */
[----:B------:R1:W1:Y:S01]  /*a6c0*/  MUFU.TANH R13, R32 ;  /* 0x00000020000d7308 */ /* 0x0002620000002400 */
[----:B------:R-:W-:Y:S01]  /*a6d0*/  FMUL.FTZ R72, R72, c[0x0][0x320] ;  /* 0x0000c80048487a20 */ /* 0x000fe20000410000 */
[----:B------:R-:W-:Y:S01]  /*a6e0*/  @P4 LEA.HI.X R5, R2, c[0x0][0x1cc], R0, 0x1, P0 ;  /* 0x0000730002054a11 */ /* 0x000fe200000f0c00 */
[----:B------:R-:W-:Y:S01]  /*a6f0*/  FMUL.FTZ R73, R73, c[0x0][0x320] ;  /* 0x0000c80049497a20 */ /* 0x000fe20000410000 */
[-C--:B------:R-:W-:Y:S01]  /*a700*/  @P4 IADD3 R2, P2, R4, R7.reuse, RZ ;  /* 0x0000000704024210 */ /* 0x080fe20007f5e0ff */
[----:B------:R-:W-:Y:S01]  /*a710*/  FMUL.FTZ R74, R74, c[0x0][0x320] ;  /* 0x0000c8004a4a7a20 */ /* 0x000fe20000410000 */
[----:B------:R-:W-:Y:S01]  /*a720*/  @P4 SHF.L.U64.HI R0, R228, 0x5, R230 ;  /* 0x00000005e4004819 */ /* 0x000fe200000102e6 */
[----:B------:R-:W-:Y:S01]  /*a730*/  @!PT LDS RZ, [RZ] ;  /* 0x00000000fffff984 */ /* 0x000fe20000000800 */
[----:B------:R-:W-:Y:S01]  /*a740*/  @!PT LDS RZ, [RZ] ;  /* 0x00000000fffff984 */ /* 0x000fe20000000800 */
[----:B------:R-:W-:Y:S01]  /*a750*/  @!PT LDS RZ, [RZ] ;  /* 0x00000000fffff984 */ /* 0x000fe20000000800 */
[----:B------:R1:W-:Y:S01]  /*a760*/  @P4 LDGSTS.E.BYPASS.LTC128B.128 [R227+0x3100], [R4.64], !P3 ;  /* 0x0310000004e34fae */ /* 0x0003e2000d901d68 */
[-C--:B------:R-:W-:Y:S01]  /*a770*/  @P4 IADD3 R8, P1, R2, R7.reuse, RZ ;  /* 0x0000000702084210 */ /* 0x080fe20007f3e0ff */
[----:B------:R-:W-:Y:S01]  /*a780*/  FMUL.FTZ R75, R75, c[0x0][0x320] ;  /* 0x0000c8004b4b7a20 */ /* 0x000fe20000410000 */
[----:B------:R-:W1:Y:S01]  /*a790*/  MUFU.TANH R33, R33 ;  /* 0x0000002100217308 */ /* 0x000e620000002400 */
[-C--:B------:R-:W-:Y:S01]  /*a7a0*/  @P4 IADD3.X R3, R5, R0.reuse, RZ, P2, !PT ;  /* 0x0000000005034210 */ /* 0x080fe200017fe4ff */
[----:B------:R-:W-:Y:S01]  /*a7b0*/  FMUL.FTZ R76, R76, c[0x0][0x320] ;  /* 0x0000c8004c4c7a20 */ /* 0x000fe20000410000 */
[----:B------:R-:W-:Y:S01]  /*a7c0*/  PLOP3.LUT P0, PT, PT, PT, UP1, 0x80, 0x0 ;  /* 0x000000000000781c */ /* 0x000fe20003f0f018 */
[----:B------:R-:W-:Y:S01]  /*a7d0*/  FMUL.FTZ R77, R77, c[0x0][0x320] ;  /* 0x0000c8004d4d7a20 */ /* 0x000fe20000410000 */
[-C--:B------:R-:W-:Y:S01]  /*a7e0*/  @P4 IADD3.X R9, R3, R0.reuse, RZ, P1, !PT ;  /* 0x0000000003094210 */ /* 0x080fe20000ffe4ff */
[----:B------:R3:W-:Y:S01]  /*a7f0*/  @P4 LDGSTS.E.BYPASS.LTC128B.128 [R227+0x3900], [R2.64], !P3 ;  /* 0x0390000002e34fae */ /* 0x0007e2000d901d68 */
[----:B------:R-:W-:Y:S02]  /*a800*/  FMUL.FTZ R78, R78, c[0x0][0x320] ;  /* 0x0000c8004e4e7a20 */ /* 0x000fe40000410000 */
[----:B------:R-:W-:Y:S01]  /*a810*/  FMUL.FTZ R79, R79, c[0x0][0x320] ;  /* 0x0000c8004f4f7a20 */ /* 0x000fe20000410000 */
[----:B------:R2:W2:Y:S01]  /*a820*/  MUFU.TANH R183, R34 ;  /* 0x0000002200b77308 */ /* 0x0004a20000002400 */
[----:B------:R-:W-:Y:S02]  /*a830*/  FMUL.FTZ R80, R80, c[0x0][0x320] ;  /* 0x0000c80050507a20 */ /* 0x000fe40000410000 */
[----:B------:R-:W-:Y:S01]  /*a840*/  FMUL.FTZ R81, R81, c[0x0][0x320] ;  /* 0x0000c80051517a20 */ /* 0x000fe20000410000 */
[----:B------:R2:W-:Y:S01]  /*a850*/  @P4 LDGSTS.E.BYPASS.LTC128B.128 [R227+0x4100], [R8.64], !P3 ;  /* 0x0410000008e34fae */ /* 0x0005e2000d901d68 */
[----:B------:R-:W-:Y:S02]  /*a860*/  FMUL.FTZ R82, R82, c[0x0][0x320] ;  /* 0x0000c80052527a20 */ /* 0x000fe40000410000 */
[----:B------:R-:W-:Y:S02]  /*a870*/  FMUL.FTZ R83, R83, c[0x0][0x320] ;  /* 0x0000c80053537a20 */ /* 0x000fe40000410000 */
[----:B------:R-:W-:Y:S01]  /*a880*/  FMUL.FTZ R84, R84, c[0x0][0x320] ;  /* 0x0000c80054547a20 */ /* 0x000fe20000410000 */
[----:B------:R2:W2:Y:S01]  /*a890*/  MUFU.TANH R171, R35 ;  /* 0x0000002300ab7308 */ /* 0x0004a20000002400 */
[----:B------:R-:W-:Y:S02]  /*a8a0*/  FMUL.FTZ R85, R85, c[0x0][0x320] ;  /* 0x0000c80055557a20 */ /* 0x000fe40000410000 */
[----:B------:R-:W-:Y:S01]  /*a8b0*/  FMUL.FTZ R86, R86, c[0x0][0x320] ;  /* 0x0000c80056567a20 */ /* 0x000fe20000410000 */
[-C--:B-1----:R-:W-:Y:S01]  /*a8c0*/  @P4 IADD3 R4, P2, R8, R7.reuse, RZ ;  /* 0x0000000708044210 */ /* 0x082fe20007f5e0ff */
[----:B------:R-:W-:Y:S02]  /*a8d0*/  FMUL.FTZ R87, R87, c[0x0][0x320] ;  /* 0x0000c80057577a20 */ /* 0x000fe40000410000 */
[----:B------:R-:W-:Y:S01]  /*a8e0*/  FMUL.FTZ R88, R88, c[0x0][0x320] ;  /* 0x0000c80058587a20 */ /* 0x000fe20000410000 */
[-C--:B------:R-:W-:Y:S01]  /*a8f0*/  @P4 IADD3.X R5, R9, R0.reuse, RZ, P2, !PT ;  /* 0x0000000009054210 */ /* 0x080fe200017fe4ff */
[----:B------:R-:W-:Y:S01]  /*a900*/  FMUL.FTZ R89, R89, c[0x0][0x320] ;  /* 0x0000c80059597a20 */ /* 0x000fe20000410000 */
[----:B------:R1:W1:Y:S01]  /*a910*/  MUFU.TANH R12, R36 ;  /* 0x00000024000c7308 */ /* 0x0002620000002400 */
[----:B------:R-:W-:Y:S02]  /*a920*/  FMUL.FTZ R91, R91, c[0x0][0x320] ;  /* 0x0000c8005b5b7a20 */ /* 0x000fe40000410000 */
[----:B------:R1:W-:Y:S01]  /*a930*/  @P4 LDGSTS.E.BYPASS.LTC128B.128 [R227+0x4900], [R4.64], !P3 ;  /* 0x0490000004e34fae */ /* 0x0003e2000d901d68 */
[-C--:B---3--:R-:W-:Y:S01]  /*a940*/  @P4 IADD3 R2, P1, R4, R7.reuse, RZ ;  /* 0x0000000704024210 */ /* 0x088fe20007f3e0ff */
[----:B------:R-:W-:Y:S02]  /*a950*/  FMUL.FTZ R92, R92, c[0x0][0x320] ;  /* 0x0000c8005c5c7a20 */ /* 0x000fe40000410000 */
[----:B------:R-:W-:Y:S01]  /*a960*/  FMUL.FTZ R93, R93, c[0x0][0x320] ;  /* 0x0000c8005d5d7a20 */ /* 0x000fe20000410000 */
[----:B------:R-:W-:Y:S01]  /*a970*/  @P4 IADD3.X R3, R5, R0, RZ, P1, !PT ;  /* 0x0000000005034210 */ /* 0x000fe20000ffe4ff */
[----:B-----5:R-:W-:Y:S01]  /*a980*/  FMUL.FTZ R27, R96, c[0x0][0x320] ;  /* 0x0000c800601b7a20 */ /* 0x020fe20000410000 */
[----:B------:R-:W3:Y:S01]  /*a990*/  MUFU.TANH R37, R37 ;  /* 0x0000002500257308 */ /* 0x000ee20000002400 */
[----:B------:R-:W-:Y:S02]  /*a9a0*/  FMUL.FTZ R28, R97, c[0x0][0x320] ;  /* 0x0000c800611c7a20 */ /* 0x000fe40000410000 */
[----:B------:R5:W-:Y:S01]  /*a9b0*/  @P4 LDGSTS.E.BYPASS.LTC128B.128 [R227+0x5100], [R2.64], !P3 ;  /* 0x0510000002e34fae */ /* 0x000be2000d901d68 */
[----:B------:R-:W-:Y:S02]  /*a9c0*/  FMUL.FTZ R30, R98, c[0x0][0x320] ;  /* 0x0000c800621e7a20 */ /* 0x000fe40000410000 */
[----:B------:R-:W-:Y:S02]  /*a9d0*/  FMUL.FTZ R29, R99, c[0x0][0x320] ;  /* 0x0000c800631d7a20 */ /* 0x000fe40000410000 */
[----:B------:R-:W-:Y:S02]  /*a9e0*/  FMUL.FTZ R39, R39, c[0x0][0x320] ;  /* 0x0000c80027277a20 */ /* 0x000fe40000410000 */
[----:B------:R2:W2:Y:S01]  /*a9f0*/  MUFU.TANH R169, R38 ;  /* 0x0000002600a97308 */ /* 0x0004a20000002400 */
[----:B------:R-:W-:Y:S02]  /*aa00*/  FMUL.FTZ R40, R40, c[0x0][0x320] ;  /* 0x0000c80028287a20 */ /* 0x000fe40000410000 */
[----:B------:R-:W-:Y:S02]  /*aa10*/  FMUL.FTZ R41, R41, c[0x0][0x320] ;  /* 0x0000c80029297a20 */ /* 0x000fe40000410000 */
[----:B------:R-:W-:Y:S02]  /*aa20*/  FMUL.FTZ R42, R42, c[0x0][0x320] ;  /* 0x0000c8002a2a7a20 */ /* 0x000fe40000410000 */
[----:B------:R-:W-:Y:S02]  /*aa30*/  FMUL.FTZ R43, R43, c[0x0][0x320] ;  /* 0x0000c8002b2b7a20 */ /* 0x000fe40000410000 */
[----:B------:R-:W-:Y:S01]  /*aa40*/  FMUL.FTZ R44, R44, c[0x0][0x320] ;  /* 0x0000c8002c2c7a20 */ /* 0x000fe20000410000 */
[----:B------:R2:W2:Y:S01]  /*aa50*/  MUFU.TANH R34, R39 ;  /* 0x0000002700227308 */ /* 0x0004a20000002400 */
[----:B------:R-:W-:Y:S01]  /*aa60*/  FMUL.FTZ R45, R45, c[0x0][0x320] ;  /* 0x0000c8002d2d7a20 */ /* 0x000fe20000410000 */
[----:B-1----:R-:W-:Y:S01]  /*aa70*/  MOV R4, UR12 ;  /* 0x0000000c00047c02 */ /* 0x002fe20008000f00 */
        /* <DEDUP_REMOVED lines=8> */
[----:B------:R-:W-:Y:S03]  /*ab00*/  FMUL.FTZ R95, R95, c[0x0][0x320] ;  /* 0x0000c8005f5f7a20 */ /* 0x000fe60000410000 */
[----:B------:R1:W1:Y:S10]  /*ab10*/  MUFU.TANH R192, R41 ;  /* 0x0000002900c07308 */ /* 0x0002740000002400 */
[----:B------:R1:W1:Y:S10]  /*ab20*/  MUFU.TANH R201, R42 ;  /* 0x0000002a00c97308 */ /* 0x0002740000002400 */
[----:B------:R1:W1:Y:S10]  /*ab30*/  MUFU.TANH R200, R43 ;  /* 0x0000002b00c87308 */ /* 0x0002740000002400 */
[----:B------:R1:W1:Y:S10]  /*ab40*/  MUFU.TANH R184, R44 ;  /* 0x0000002c00b87308 */ /* 0x0002740000002400 */
[----:B------:R1:W1:Y:S10]  /*ab50*/  MUFU.TANH R170, R45 ;  /* 0x0000002d00aa7308 */ /* 0x0002740000002400 */
[----:B------:R1:W1:Y:S10]  /*ab60*/  MUFU.TANH R199, R46 ;  /* 0x0000002e00c77308 */ /* 0x0002740000002400 */
        /* <DEDUP_REMOVED lines=13> */
[----:B------:R-:W1:Y:S01]  /*ac40*/  MUFU.TANH R60, R60 ;  /* 0x0000003c003c7308 */ /* 0x000e620000002400 */
[----:B--2---:R-:W-:Y:S02]  /*ac50*/  @P0 MOV R6, R10 ;  /* 0x0000000a00060202 */ /* 0x004fe40000000f00 */
[----:B------:R-:W-:Y:S03]  /*ac60*/  @P4 IADD3 R8, P0, R2, R7, RZ ;  /* 0x0000000702084210 */ /* 0x000fe60007f1e0ff */
[----:B------:R-:W5:Y:S01]  /*ac70*/  SHFL.IDX PT, R5, R6, RZ, 0x1c1f ;  /* 0x001c1fff06057589 */ /* 0x000f6200000e0000 */
[----:B------:R-:W-:Y:S01]  /*ac80*/  @P4 IADD3.X R9, R3, R0, RZ, P0, !PT ;  /* 0x0000000003094210 */ /* 0x000fe200007fe4ff */
[----:B------:R-:W-:Y:S01]  /*ac90*/  IMAD R0, R225, -0x60, RZ ;  /* 0xffffffa0e1007824 */ /* 0x000fe200078e02ff */
[----:B------:R-:W-:Y:S01]  /*aca0*/  PLOP3.LUT P0, PT, PT, PT, UP0, 0x40, 0x0 ;  /* 0x000000000000781c */ /* 0x000fe20003f0e808 */
[----:B------:R-:W2:Y:S04]  /*acb0*/  MUFU.TANH R61, R61 ;  /* 0x0000003d003d7308 */ /* 0x000ea80000002400 */
[----:B------:R1:W-:Y:S06]  /*acc0*/  @P4 LDGSTS.E.BYPASS.LTC128B.128 [R227+0x5900], [R8.64], !P3 ;  /* 0x0590000008e34fae */ /* 0x0003ec000d901d68 */
[----:B------:R2:W2:Y:S02]  /*acd0*/  MUFU.TANH R179, R62 ;  /* 0x0000003e00b37308 */ /* 0x0004a40000002400 */
[----:B------:R-:W0:Y:S08]  /*ace0*/  LDGDEPBAR ;  /* 0x00000000000079af */ /* 0x000e300000000000 */
[----:B------:R2:W2:Y:S10]  /*acf0*/  MUFU.TANH R178, R63 ;  /* 0x0000003f00b27308 */ /* 0x0004b40000002400 */
[----:B------:R-:W2:Y:S01]  /*ad00*/  MUFU.TANH R64, R64 ;  /* 0x0000004000407308 */ /* 0x000ea20000002400 */
[----:B-1----:R-:W-:Y:S04]  /*ad10*/  IADD3 R8, -R11, 0x1, R0 ;  /* 0x000000010b087810 */ /* 0x002fe80007ffe100 */
[----:B------:R-:W-:Y:S04]  /*ad20*/  IADD3 R4, -R4, UR7, R8 ;  /* 0x0000000704047c10 */ /* 0x000fe8000fffe108 */
[C---:B------:R-:W-:Y:S01]  /*ad30*/  IADD3 R7, R4.reuse, c[0x0][0x328], RZ ;  /* 0x0000ca0004077a10 */ /* 0x040fe20007ffe0ff */
[----:B------:R-:W1:Y:S01]  /*ad40*/  MUFU.TANH R65, R65 ;  /* 0x0000004100417308 */ /* 0x000e620000002400 */
[----:B------:R-:W-:Y:S02]  /*ad50*/  IADD3 R9, R4, UR10, RZ ;  /* 0x0000000a04097c10 */ /* 0x000fe4000fffe0ff */
[----:B-----5:R-:W-:Y:S02]  /*ad60*/  IADD3 R3, R7, R5, RZ ;  /* 0x0000000507037210 */ /* 0x020fe40007ffe0ff */
[----:B------:R-:W-:Y:S05]  /*ad70*/  IADD3 R2, R5, R9, RZ ;  /* 0x0000000905027210 */ /* 0x000fea0007ffe0ff */
        /* <DEDUP_REMOVED lines=35> */
[----:B--234-:R-:W-:Y:S01]  /*afb0*/  IMAD.U32 R10, RZ, RZ, UR12 ;  /* 0x0000000cff0a7e24 */ /* 0x01cfe2000f8e00ff */
[----:B------:R-:W-:Y:S04]  /*afc0*/  BSSY B0, `(.L_x_263) ;  /* 0x0000012000007945 */ /* 0x000fe80003800000 */
[----:B------:R-:W-:Y:S04]  /*afd0*/  IADD3 R5, -R10, UR7, R5 ;  /* 0x000000070a057c10 */ /* 0x000fe8000fffe105 */
        /* <DEDUP_REMOVED lines=11> */
.L_x_264:
[----:B------:R-:W-:Y:S04]  /*b090*/  MOV R10, c[0x0][0x32c] ;  /* 0x0000cb00000a7a02 */ /* 0x000fe80000000f00 */
[----:B------:R-:W-:Y:S11]  /*b0a0*/  ISETP.NE.AND P0, PT, R10, 0x1, PT ;  /* 0x000000010a00780c */ /* 0x000ff60003f05270 */
[----:B------:R-:W-:Y:S02]  /*b0b0*/  @!UPT UIADD3 URZ, URZ, URZ, URZ ;  /* 0x0000003f3f3ff290 */ /* 0x000fe4000fffe03f */
[----:B------:R-:W-:Y:S05]  /*b0c0*/  @P0 IMAD.HI.U32 R10, R5, c[0x0][0x330], RZ ;  /* 0x0000cc00050a0a27 */ /* 0x000fea00078e00ff */
[----:B------:R-:W-:Y:S02]  /*b0d0*/  @P0 SHF.R.U32.HI R5, RZ, c[0x0][0x334], R10 ;  /* 0x0000cd00ff050a19 */ /* 0x000fe4000001160a */
.L_x_265:
[----:B------:R-:W-:Y:S05]  /*b0e0*/  BSYNC B0 ;  /* 0x0000000000007941 */ /* 0x000fea0003800000 */
.L_x_263:
[----:B------:R-:W-:Y:S04]  /*b0f0*/  IMAD.IADD R10, R0, 0x1, -R11 ;  /* 0x00000001000a7824 */ /* 0x000fe800078e0a0b */
[----:B------:R-:W-:Y:S05]  /*b100*/  IMAD R5, R5, c[0x0][0x32c], R10 ;  /* 0x0000cb0005057a24 */ /* 0x000fea00078e020a */
[----:B------:R-:W-:Y:S02]  /*b110*/  IADD3 R10, R5, c[0x0][0x32c], RZ ;  /* 0x0000cb00050a7a10 */ /* 0x000fe40007ffe0ff */
[----:B------:R-:W-:Y:S02]  /*b120*/  IMNMX R2, R2, R5, !PT ;  /* 0x0000000502027217 */ /* 0x000fe40007800200 */
[----:B------:R-:W-:Y:S02]  /*b130*/  IMNMX R3, R3, R10, PT ;  /* 0x0000000a03037217 */ /* 0x000fe40003800200 */
.L_x_262:
        /* <DEDUP_REMOVED lines=90> */
[C---:B------:R-:W-:Y:S02]  /*b6e0*/  ISETP.GE.AND P6, PT, R0.reuse, 0x51, PT ;  /* 0x000000510000780c */ /* 0x040fe40003fc6270 */
        /* <DEDUP_REMOVED lines=13> */
[C---:B------:R-:W-:Y:S04]  /*b7c0*/  ISETP.GT.AND P0, PT, R2.reuse, 0x58, !P4 ;  /* 0x000000580200780c */ /* 0x040fe80006704270 */
[----:B------:R-:W-:Y:S04]  /*b7d0*/  ISETP.LT.OR P0, PT, R3, 0x59, P0 ;  /* 0x000000590300780c */ /* 0x000fe80000701670 */
[----:B------:R-:W-:Y:S02]  /*b7e0*/  FSEL R252, R27, -INF , !P0 ;  /* 0xff8000001bfc7808 */ /* 0x000fe40004000000 */
[----:B------:R-:W-:Y:S02]  /*b7f0*/  ISETP.GT.AND P0, PT, R2, RZ, !P2 ;  /* 0x000000ff0200720c */ /* 0x000fe40005704270 */
[----:B------:R-:W-:Y:S02]  /*b800*/  P2R R27, PR, RZ, 0x4 ;  /* 0x00000004ff1b7803 */ /* 0x000fe40000000000 */
[C---:B------:R-:W-:Y:S04]  /*b810*/  ISETP.LT.OR P0, PT, R3.reuse, 0x1, P0 ;  /* 0x000000010300780c */ /* 0x040fe80000701670 */
[----:B------:R-:W-:Y:S02]  /*b820*/  FSEL R31, R206, -INF , !P0 ;  /* 0xff800000ce1f7808 */ /* 0x000fe40004000000 */
[----:B------:R-:W-:Y:S04]  /*b830*/  ISETP.GE.AND P0, PT, R0, 0x5a, PT ;  /* 0x0000005a0000780c */ /* 0x000fe80003f06270 */
        /* <DEDUP_REMOVED lines=8> */
[----:B------:R-:W-:Y:S01]  /*b8c0*/  IMAD.U32 R0, RZ, RZ, UR12 ;  /* 0x0000000cff007e24 */ /* 0x000fe2000f8e00ff */
        /* <DEDUP_REMOVED lines=13> */
.L_x_268:
[----:B------:R-:W-:Y:S04]  /*b9a0*/  MOV R2, c[0x0][0x32c] ;  /* 0x0000cb0000027a02 */ /* 0x000fe80000000f00 */
[----:B------:R-:W-:Y:S11]  /*b9b0*/  ISETP.NE.AND P2, PT, R2, 0x1, PT ;  /* 0x000000010200780c */ /* 0x000ff60003f45270 */
[----:B------:R-:W-:Y:S02]  /*b9c0*/  @!UPT UIADD3 URZ, URZ, URZ, URZ ;  /* 0x0000003f3f3ff290 */ /* 0x000fe4000fffe03f */
[----:B------:R-:W-:Y:S05]  /*b9d0*/  @P2 IMAD.HI.U32 R2, R0, c[0x0][0x330], RZ ;  /* 0x0000cc0000022a27 */ /* 0x000fea00078e00ff */
[----:B------:R-:W-:Y:S02]  /*b9e0*/  @P2 SHF.R.U32.HI R0, RZ, c[0x0][0x334], R2 ;  /* 0x0000cd00ff002a19 */ /* 0x000fe40000011602 */
.L_x_269:
[----:B------:R-:W-:Y:S05]  /*b9f0*/  BSYNC B0 ;  /* 0x0000000000007941 */ /* 0x000fea0003800000 */
.L_x_267:
[----:B------:R-:W-:Y:S02]  /*ba00*/  IADD3 R2, R8, -0x1, RZ ;  /* 0xffffffff08027810 */ /* 0x000fe40007ffe0ff */
[C-C-:B------:R-:W-:Y:S02]  /*ba10*/  IADD3 R28, R3.reuse, UR10, R4.reuse ;  /* 0x0000000a031c7c10 */ /* 0x140fe4000fffe004 */
[----:B------:R-:W-:Y:S01]  /*ba20*/  IADD3 R3, R3, c[0x0][0x328], R4 ;  /* 0x0000ca0003037a10 */ /* 0x000fe20007ffe004 */
[----:B------:R-:W-:Y:S05]  /*ba30*/  IMAD R0, R0, c[0x0][0x32c], R2 ;  /* 0x0000cb0000007a24 */ /* 0x000fea00078e0202 */
[----:B------:R-:W-:Y:S02]  /*ba40*/  IADD3 R2, R0, c[0x0][0x32c], RZ ;  /* 0x0000cb0000027a10 */ /* 0x000fe40007ffe0ff */
[----:B------:R-:W-:Y:S02]  /*ba50*/  IMNMX R0, R28, R0, !PT ;  /* 0x000000001c007217 */ /* 0x000fe40007800200 */
[----:B------:R-:W-:Y:S02]  /*ba60*/  IMNMX R2, R3, R2, PT ;  /* 0x0000000203027217 */ /* 0x000fe40003800200 */
.L_x_266:
        /* <DEDUP_REMOVED lines=86> */
[----:B------:R-:W-:Y:S04]  /*bfd0*/  ISETP.GT.AND P2, PT, R0, RZ, !P2 ;  /* 0x000000ff0000720c */ /* 0x000fe80005744270 */
[----:B------:R-:W-:Y:S04]  /*bfe0*/  ISETP.LT.OR P2, PT, R2, 0x1, P2 ;  /* 0x000000010200780c */ /* 0x000fe80001741670 */
[----:B------:R-:W-:Y:S02]  /*bff0*/  FSEL R30, R239, -INF , !P2 ;  /* 0xff800000ef1e7808 */ /* 0x000fe40005000000 */
        /* <DEDUP_REMOVED lines=22> */
.L_x_272:
[----:B------:R-:W-:Y:S04]  /*c160*/  MOV R2, c[0x0][0x32c] ;  /* 0x0000cb0000027a02 */ /* 0x000fe80000000f00 */
[----:B------:R-:W-:Y:S11]  /*c170*/  ISETP.NE.AND P2, PT, R2, 0x1, PT ;  /* 0x000000010200780c */ /* 0x000ff60003f45270 */
[----:B------:R-:W-:Y:S02]  /*c180*/  @!UPT UIADD3 URZ, URZ, URZ, URZ ;  /* 0x0000003f3f3ff290 */ /* 0x000fe4000fffe03f */
[----:B------:R-:W-:Y:S05]  /*c190*/  @P2 IMAD.HI.U32 R2, R0, c[0x0][0x330], RZ ;  /* 0x0000cc0000022a27 */ /* 0x000fea00078e00ff */
[----:B------:R-:W-:Y:S02]  /*c1a0*/  @P2 SHF.R.U32.HI R0, RZ, c[0x0][0x334], R2 ;  /* 0x0000cd00ff002a19 */ /* 0x000fe40000011602 */
.L_x_273:
[----:B------:R-:W-:Y:S05]  /*c1b0*/  BSYNC B0 ;  /* 0x0000000000007941 */ /* 0x000fea0003800000 */
.L_x_271:
[----:B------:R-:W-:Y:S02]  /*c1c0*/  IADD3 R2, R8, -0x1, RZ ;  /* 0xffffffff08027810 */ /* 0x000fe40007ffe0ff */
[C-C-:B------:R-:W-:Y:S02]  /*c1d0*/  IADD3 R28, R3.reuse, UR10, R4.reuse ;  /* 0x0000000a031c7c10 */ /* 0x140fe4000fffe004 */
[----:B------:R-:W-:Y:S01]  /*c1e0*/  IADD3 R3, R3, c[0x0][0x328], R4 ;  /* 0x0000ca0003037a10 */ /* 0x000fe20007ffe004 */
[----:B------:R-:W-:Y:S05]  /*c1f0*/  IMAD R0, R0, c[0x0][0x32c], R2 ;  /* 0x0000cb0000007a24 */ /* 0x000fea00078e0202 */
[----:B------:R-:W-:Y:S02]  /*c200*/  IADD3 R2, R0, c[0x0][0x32c], RZ ;  /* 0x0000cb0000027a10 */ /* 0x000fe40007ffe0ff */
[----:B------:R-:W-:Y:S02]  /*c210*/  IMNMX R0, R28, R0, !PT ;  /* 0x000000001c007217 */ /* 0x000fe40007800200 */
[----:B------:R-:W-:Y:S02]  /*c220*/  IMNMX R2, R3, R2, PT ;  /* 0x0000000203027217 */ /* 0x000fe40003800200 */
.L_x_270:
        /* <DEDUP_REMOVED lines=111> */
.L_x_276:
[----:B------:R-:W-:Y:S04]  /*c920*/  MOV R2, c[0x0][0x32c] ;  /* 0x0000cb0000027a02 */ /* 0x000fe80000000f00 */
[----:B------:R-:W-:Y:S11]  /*c930*/  ISETP.NE.AND P2, PT, R2, 0x1, PT ;  /* 0x000000010200780c */ /* 0x000ff60003f45270 */
[----:B------:R-:W-:Y:S02]  /*c940*/  @!UPT UIADD3 URZ, URZ, URZ, URZ ;  /* 0x0000003f3f3ff290 */ /* 0x000fe4000fffe03f */
[----:B------:R-:W-:Y:S05]  /*c950*/  @P2 IMAD.HI.U32 R2, R0, c[0x0][0x330], RZ ;  /* 0x0000cc0000022a27 */ /* 0x000fea00078e00ff */
[----:B------:R-:W-:Y:S02]  /*c960*/  @P2 SHF.R.U32.HI R0, RZ, c[0x0][0x334], R2 ;  /* 0x0000cd00ff002a19 */ /* 0x000fe40000011602 */
.L_x_277:
[----:B------:R-:W-:Y:S05]  /*c970*/  BSYNC B0 ;  /* 0x0000000000007941 */ /* 0x000fea0003800000 */
.L_x_275:
[----:B------:R-:W-:Y:S02]  /*c980*/  IADD3 R8, R8, -0x1, RZ ;  /* 0xffffffff08087810 */ /* 0x000fe40007ffe0ff */
[C-C-:B------:R-:W-:Y:S02]  /*c990*/  IADD3 R6, R3.reuse, UR10, R4.reuse ;  /* 0x0000000a03067c10 */ /* 0x140fe4000fffe004 */
[----:B------:R-:W-:Y:S01]  /*c9a0*/  IADD3 R3, R3, c[0x0][0x328], R4 ;  /* 0x0000ca0003037a10 */ /* 0x000fe20007ffe004 */
[----:B------:R-:W-:Y:S05]  /*c9b0*/  IMAD R0, R0, c[0x0][0x32c], R8 ;  /* 0x0000cb0000007a24 */ /* 0x000fea00078e0208 */
[----:B------:R-:W-:Y:S02]  /*c9c0*/  IADD3 R2, R0, c[0x0][0x32c], RZ ;  /* 0x0000cb0000027a10 */ /* 0x000fe40007ffe0ff */
[----:B------:R-:W-:Y:S02]  /*c9d0*/  IMNMX R0, R6, R0, !PT ;  /* 0x0000000006007217 */ /* 0x000fe40007800200 */
[----:B------:R-:W-:Y:S02]  /*c9e0*/  IMNMX R2, R3, R2, PT ;  /* 0x0000000203027217 */ /* 0x000fe40003800200 */
.L_x_274:
[----:B------:R-:W-:Y:S02]  /*c9f0*/  ISETP.NE.AND P2, PT, R27, RZ, PT ;  /* 0x000000ff1b00720c */ /* 0x000fe40003f45270 */
[----:B------:R-:W-:Y:S02]  /*ca00*/  FMNMX.FTZ R72, R31, R100, !PT ;  /* 0x000000641f487209 */ /* 0x000fe40007810000 */
[----:B------:R-:W-:Y:S02]  /*ca10*/  ISETP.GT.AND P2, PT, R0, RZ, !P2 ;  /* 0x000000ff0000720c */ /* 0x000fe40005744270 */
        /* <DEDUP_REMOVED lines=125> */
[----:B------:R-:W-:Y:S01]  /*d1f0*/  SHFL.BFLY PT, R6, R3, 0x2, 0x1f ;  /* 0x0c401f0003067f89 */ /* 0x000fe200000e0000 */
[----:B------:R-:W-:Y:S02]  /*d200*/  FMNMX.FTZ R4, R50, R4, !PT ;  /* 0x0000000432047209 */ /* 0x000fe40007810000 */
[----:B------:R-:W-:Y:S02]  /*d210*/  ISETP.GT.AND P2, PT, R0, 0x48, !P2 ;  /* 0x000000480000780c */ /* 0x000fe40005744270 */
[----:B------:R-:W-:Y:S02]  /*d220*/  FMNMX.FTZ R4, R51, R4, !PT ;  /* 0x0000000433047209 */ /* 0x000fe40007810000 */
[----:B------:R-:W-:Y:S01]  /*d230*/  ISETP.LT.OR P2, PT, R2, 0x49, P2 ;  /* 0x000000490200780c */ /* 0x000fe20001741670 */
[----:B------:R-:W1:Y:S01]  /*d240*/  SHFL.BFLY PT, R5, R72, 0x2, 0x1f ;  /* 0x0c401f0048057f89 */ /* 0x000e6200000e0000 */
[----:B------:R-:W-:Y:S02]  /*d250*/  FMNMX.FTZ R4, R99, R4, !PT ;  /* 0x0000000463047209 */ /* 0x000fe40007810000 */
[----:B------:R-:W-:Y:S02]  /*d260*/  FSEL R190, R186, -INF , !P2 ;  /* 0xff800000babe7808 */ /* 0x000fe40005000000 */
[----:B------:R-:W-:Y:S02]  /*d270*/  FMNMX.FTZ R4, R171, R4, !PT ;  /* 0x00000004ab047209 */ /* 0x000fe40007810000 */
[----:B------:R-:W-:Y:S02]  /*d280*/  ISETP.GT.AND P1, PT, R0, 0x49, !P1 ;  /* 0x000000490000780c */ /* 0x000fe40004f24270 */
[----:B------:R-:W-:Y:S02]  /*d290*/  FMNMX.FTZ R4, R172, R4, !PT ;  /* 0x00000004ac047209 */ /* 0x000fe40007810000 */
[----:B------:R-:W-:Y:S02]  /*d2a0*/  ISETP.LT.OR P1, PT, R2, 0x4a, P1 ;  /* 0x0000004a0200780c */ /* 0x000fe40000f21670 */
[----:B------:R-:W-:Y:S02]  /*d2b0*/  FMNMX.FTZ R4, R174, R4, !PT ;  /* 0x00000004ae047209 */ /* 0x000fe40007810000 */
[----:B------:R-:W-:Y:S02]  /*d2c0*/  FSEL R186, R79, -INF , !P1 ;  /* 0xff8000004fba7808 */ /* 0x000fe40004800000 */
[----:B------:R-:W-:Y:S02]  /*d2d0*/  FMNMX.FTZ R4, R184, R4, !PT ;  /* 0x00000004b8047209 */ /* 0x000fe40007810000 */
[----:B------:R-:W-:Y:S02]  /*d2e0*/  ISETP.GT.AND P6, PT, R0, 0x50, !P6 ;  /* 0x000000500000780c */ /* 0x000fe400077c4270 */
[----:B------:R-:W-:Y:S02]  /*d2f0*/  FMNMX.FTZ R4, R188, R4, !PT ;  /* 0x00000004bc047209 */ /* 0x000fe40007810000 */
[----:B------:R-:W-:Y:S02]  /*d300*/  ISETP.GT.AND P5, PT, R0, 0x51, !P5 ;  /* 0x000000510000780c */ /* 0x000fe40006fa4270 */
[----:B-1----:R-:W-:Y:S02]  /*d310*/  FMNMX.FTZ R72, R72, R5, !PT ;  /* 0x0000000548487209 */ /* 0x002fe40007810000 */
[----:B------:R-:W-:Y:S02]  /*d320*/  FMNMX.FTZ R5, R8, R103, !PT ;  /* 0x0000006708057209 */ /* 0x000fe40007810000 */
[----:B------:R-:W-:Y:S01]  /*d330*/  FMNMX.FTZ R3, R3, R6, !PT ;  /* 0x0000000603037209 */ /* 0x000fe20007810000 */
[----:B------:R-:W1:Y:S01]  /*d340*/  SHFL.BFLY PT, R7, R72, 0x1, 0x1f ;  /* 0x0c201f0048077f89 */ /* 0x000e6200000e0000 */
[----:B------:R-:W-:Y:S02]  /*d350*/  FMNMX.FTZ R5, R9, R5, !PT ;  /* 0x0000000509057209 */ /* 0x000fe40007810000 */
[----:B------:R-:W-:Y:S02]  /*d360*/  FMNMX.FTZ R4, R189, R4, !PT ;  /* 0x00000004bd047209 */ /* 0x000fe40007810000 */
[----:B------:R-:W-:Y:S02]  /*d370*/  FMNMX.FTZ R5, R25, R5, !PT ;  /* 0x0000000519057209 */ /* 0x000fe40007810000 */
[----:B------:R-:W-:Y:S01]  /*d380*/  FMNMX.FTZ R4, R191, R4, !PT ;  /* 0x00000004bf047209 */ /* 0x000fe20007810000 */
[----:B------:R-:W2:Y:S01]  /*d390*/  SHFL.BFLY PT, R71, R3, 0x1, 0x1f ;  /* 0x0c201f0003477f89 */ /* 0x000ea200000e0000 */
        /* <DEDUP_REMOVED lines=8> */
[----:B-1----:R-:W-:Y:S02]  /*d420*/  FMNMX.FTZ R72, R72, R7, !PT ;  /* 0x0000000748487209 */ /* 0x002fe40007810000 */
[----:B------:R-:W-:Y:S02]  /*d430*/  FMNMX.FTZ R5, R88, R5, !PT ;  /* 0x0000000558057209 */ /* 0x000fe40007810000 */
[C---:B------:R-:W-:Y:S01]  /*d440*/  FSETP.NEU.FTZ.AND P2, PT, R72.reuse, -INF , PT ;  /* 0xff8000004800780b */ /* 0x040fe20003f5d000 */
[----:B------:R-:W-:Y:S01]  /*d450*/  FMUL.FTZ R74, R72, c[0x0][0x2d0] ;  /* 0x0000b400484a7a20 */ /* 0x000fe20000410000 */
[----:B------:R-:W-:Y:S02]  /*d460*/  FMNMX.FTZ R6, R98, R5, !PT ;  /* 0x0000000562067209 */ /* 0x000fe40007810000 */
[----:B------:R-:W-:Y:S02]  /*d470*/  FMNMX.FTZ R4, R237, R4, !PT ;  /* 0x00000004ed047209 */ /* 0x000fe40007810000 */
[----:B------:R-:W-:Y:S02]  /*d480*/  FSEL R74, R74, RZ, P2 ;  /* 0x000000ff4a4a7208 */ /* 0x000fe40001000000 */
[----:B--2---:R-:W-:Y:S02]  /*d490*/  FMNMX.FTZ R71, R3, R71, !PT ;  /* 0x0000004703477209 */ /* 0x004fe40007810000 */
[----:B------:R-:W-:Y:S01]  /*d4a0*/  FMNMX.FTZ R4, R238, R4, !PT ;  /* 0x00000004ee047209 */ /* 0x000fe20007810000 */
[--C-:B------:R-:W-:Y:S01]  /*d4b0*/  FFMA.FTZ R5, R31, c[0x0][0x2d0], -R74.reuse ;  /* 0x0000b4001f057a23 */ /* 0x100fe2000001084a */
[----:B------:R-:W-:Y:S01]  /*d4c0*/  FMNMX.FTZ R6, R168, R6, !PT ;  /* 0x00000006a8067209 */ /* 0x000fe20007810000 */
[--C-:B------:R-:W-:Y:S01]  /*d4d0*/  FFMA.FTZ R3, R36, c[0x0][0x2d0], -R74.reuse ;  /* 0x0000b40024037a23 */ /* 0x100fe2000001084a */
[C---:B------:R-:W-:Y:S01]  /*d4e0*/  ISETP.LT.OR P6, PT, R2.reuse, 0x51, P6 ;  /* 0x000000510200780c */ /* 0x040fe200037c1670 */
[----:B------:R1:W-:Y:S01]  /*d4f0*/  MUFU.EX2 R55, R5 ;  /* 0x0000000500377308 */ /* 0x0003e20000000800 */
[----:B------:R-:W-:Y:S01]  /*d500*/  ISETP.LT.OR P5, PT, R2, 0x52, P5 ;  /* 0x000000520200780c */ /* 0x000fe20002fa1670 */
[--C-:B------:R-:W-:Y:S01]  /*d510*/  FFMA.FTZ R16, R45, c[0x0][0x2d0], -R74.reuse ;  /* 0x0000b4002d107a23 */ /* 0x100fe2000001084a */
[----:B------:R-:W-:Y:S01]  /*d520*/  FSEL R192, R78, -INF , !P6 ;  /* 0xff8000004ec07808 */ /* 0x000fe20007000000 */
[----:B------:R-:W-:Y:S01]  /*d530*/  FMUL.FTZ R75, R71, c[0x0][0x2d0] ;  /* 0x0000b400474b7a20 */ /* 0x000fe20000410000 */
[----:B------:R-:W-:Y:S02]  /*d540*/  FSEL R195, R91, -INF , !P5 ;  /* 0xff8000005bc37808 */ /* 0x000fe40006800000 */
[----:B------:R-:W-:Y:S02]  /*d550*/  FSETP.NEU.FTZ.AND P1, PT, R71, -INF , PT ;  /* 0xff8000004700780b */ /* 0x000fe40003f3d000 */
[----:B------:R-:W-:Y:S01]  /*d560*/  ISETP.GT.AND P4, PT, R0, 0x58, !P4 ;  /* 0x000000580000780c */ /* 0x000fe20006784270 */
[----:B------:R2:W-:Y:S01]  /*d570*/  MUFU.EX2 R92, R3 ;  /* 0x00000003005c7308 */ /* 0x0005e20000000800 */
[----:B------:R-:W-:Y:S02]  /*d580*/  FMNMX.FTZ R4, R239, R4, !PT ;  /* 0x00000004ef047209 */ /* 0x000fe40007810000 */
[----:B------:R-:W-:Y:S02]  /*d590*/  FSEL R75, R75, RZ, P1 ;  /* 0x000000ff4b4b7208 */ /* 0x000fe40000800000 */
[----:B------:R-:W-:Y:S02]  /*d5a0*/  FMNMX.FTZ R4, R240, R4, !PT ;  /* 0x00000004f0047209 */ /* 0x000fe40007810000 */
[----:B------:R-:W-:Y:S01]  /*d5b0*/  ISETP.GT.AND P0, PT, R0, 0x59, !P0 ;  /* 0x000000590000780c */ /* 0x000fe20004704270 */
[--C-:B------:R-:W-:Y:S01]  /*d5c0*/  FFMA.FTZ R0, R35, c[0x0][0x2d0], -R75.reuse ;  /* 0x0000b40023007a23 */ /* 0x100fe2000001084b */
[C---:B------:R-:W-:Y:S01]  /*d5d0*/  ISETP.LT.OR P4, PT, R2.reuse, 0x59, P4 ;  /* 0x000000590200780c */ /* 0x040fe20002781670 */
[----:B------:R-:W3:Y:S01]  /*d5e0*/  SHFL.BFLY PT, R7, R4, 0x2, 0x1f ;  /* 0x0c401f0004077f89 */ /* 0x000ee200000e0000 */
[----:B------:R-:W-:Y:S01]  /*d5f0*/  ISETP.LT.OR P0, PT, R2, 0x5a, P0 ;  /* 0x0000005a0200780c */ /* 0x000fe20000701670 */
[----:B------:R4:W-:Y:S01]  /*d600*/  MUFU.EX2 R60, R0 ;  /* 0x00000000003c7308 */ /* 0x0009e20000000800 */
[--C-:B------:R-:W-:Y:S01]  /*d610*/  FFMA.FTZ R2, R37, c[0x0][0x2d0], -R75.reuse ;  /* 0x0000b40025027a23 */ /* 0x100fe2000001084b */
[----:B-1----:R-:W-:Y:S01]  /*d620*/  FMNMX.FTZ R5, R169, R6, !PT ;  /* 0x00000006a9057209 */ /* 0x002fe20007810000 */
[--C-:B------:R-:W-:Y:S01]  /*d630*/  FFMA.FTZ R6, R32, c[0x0][0x2d0], -R74.reuse ;  /* 0x0000b40020067a23 */ /* 0x100fe2000001084a */
[----:B------:R-:W-:Y:S01]  /*d640*/  FSEL R73, R59, -INF , !P0 ;  /* 0xff8000003b497808 */ /* 0x000fe20004000000 */
[--C-:B------:R-:W-:Y:S01]  /*d650*/  FFMA.FTZ R12, R43, c[0x0][0x2d0], -R75.reuse ;  /* 0x0000b4002b0c7a23 */ /* 0x100fe2000001084b */
[----:B------:R-:W-:Y:S02]  /*d660*/  FMNMX.FTZ R5, R170, R5, !PT ;  /* 0x00000005aa057209 */ /* 0x000fe40007810000 */
[----:B------:R-:W-:Y:S02]  /*d670*/  FSEL R197, R63, -INF , !P4 ;  /* 0xff8000003fc57808 */ /* 0x000fe40006000000 */
[----:B------:R-:W-:Y:S01]  /*d680*/  MUFU.EX2 R89, R2 ;  /* 0x0000000200597308 */ /* 0x000fe20000000800 */
[----:B------:R-:W-:Y:S04]  /*d690*/  FMNMX.FTZ R5, R181, R5, !PT ;  /* 0x00000005b5057209 */ /* 0x000fe80007810000 */
[----:B------:R-:W-:Y:S04]  /*d6a0*/  FMNMX.FTZ R5, R180, R5, !PT ;  /* 0x00000005b4057209 */ /* 0x000fe80007810000 */
[----:B--2---:R-:W-:Y:S01]  /*d6b0*/  FMNMX.FTZ R3, R179, R5, !PT ;  /* 0x00000005b3037209 */ /* 0x004fe20007810000 */
[----:B------:R-:W-:Y:S01]  /*d6c0*/  MUFU.EX2 R61, R6 ;  /* 0x00000006003d7308 */ /* 0x000fe20000000800 */
[----:B------:R-:W-:Y:S01]  /*d6d0*/  FFMA.FTZ R5, R38, c[0x0][0x2d0], -R74 ;  /* 0x0000b40026057a23 */ /* 0x000fe2000001084a */
[----:B---3--:R-:W-:Y:S02]  /*d6e0*/  FMNMX.FTZ R4, R4, R7, !PT ;  /* 0x0000000704047209 */ /* 0x008fe40007810000 */
[----:B------:R-:W-:Y:S03]  /*d6f0*/  FMNMX.FTZ R3, R178, R3, !PT ;  /* 0x00000003b2037209 */ /* 0x000fe60007810000 */
[----:B------:R-:W1:Y:S01]  /*d700*/  SHFL.BFLY PT, R70, R4, 0x1, 0x1f ;  /* 0x0c201f0004467f89 */ /* 0x000e6200000e0000 */
[----:B------:R-:W-:Y:S02]  /*d710*/  FMNMX.FTZ R3, R199, R3, !PT ;  /* 0x00000003c7037209 */ /* 0x000fe40007810000 */
[----:B------:R2:W3:Y:S02]  /*d720*/  MUFU.EX2 R86, R5 ;  /* 0x0000000500567308 */ /* 0x0004e40000000800 */
[----:B------:R-:W-:Y:S04]  /*d730*/  FMNMX.FTZ R3, R200, R3, !PT ;  /* 0x00000003c8037209 */ /* 0x000fe80007810000 */
[----:B------:R-:W-:Y:S04]  /*d740*/  FMNMX.FTZ R3, R190, R3, !PT ;  /* 0x00000003be037209 */ /* 0x000fe80007810000 */
[----:B------:R-:W-:Y:S04]  /*d750*/  FMNMX.FTZ R3, R186, R3, !PT ;  /* 0x00000003ba037209 */ /* 0x000fe80007810000 */
[----:B------:R-:W-:Y:S04]  /*d760*/  FMNMX.FTZ R3, R192, R3, !PT ;  /* 0x00000003c0037209 */ /* 0x000fe80007810000 */
[----:B----4-:R-:W-:Y:S01]  /*d770*/  FMNMX.FTZ R0, R195, R3, !PT ;  /* 0x00000003c3007209 */ /* 0x010fe20007810000 */
[--C-:B------:R-:W-:Y:S02]  /*d780*/  FFMA.FTZ R3, R39, c[0x0][0x2d0], -R75.reuse ;  /* 0x0000b40027037a23 */ /* 0x100fe4000001084b */
[----:B------:R-:W-:Y:S01]  /*d790*/  LDSM.16.MT88.4 R36, [R212+0x100] ;  /* 0x00010000d424783b */ /* 0x000fe20000004200 */
[----:B------:R-:W-:Y:S01]  /*d7a0*/  FMNMX.FTZ R0, R197, R0, !PT ;  /* 0x00000000c5007209 */ /* 0x000fe20007810000 */
[----:B------:R4:W5:Y:S01]  /*d7b0*/  MUFU.EX2 R85, R3 ;  /* 0x0000000300557308 */ /* 0x0009620000000800 */
[----:B-1----:R-:W-:Y:S01]  /*d7c0*/  FMNMX.FTZ R70, R4, R70, !PT ;  /* 0x0000004604467209 */ /* 0x002fe20007810000 */
[--C-:B--2---:R-:W-:Y:S01]  /*d7d0*/  FFMA.FTZ R5, R30, c[0x0][0x2d0], -R75.reuse ;  /* 0x0000b4001e057a23 */ /* 0x104fe2000001084b */
[----:B------:R-:W-:Y:S02]  /*d7e0*/  FMNMX.FTZ R0, R73, R0, !PT ;  /* 0x0000000049007209 */ /* 0x000fe40007810000 */
[C---:B------:R-:W-:Y:S01]  /*d7f0*/  FSETP.NEU.FTZ.AND P0, PT, R70.reuse, -INF , PT ;  /* 0xff8000004600780b */ /* 0x040fe20003f1d000 */
[----:B------:R-:W-:Y:S01]  /*d800*/  FMUL.FTZ R96, R70, c[0x0][0x2d0] ;  /* 0x0000b40046607a20 */ /* 0x000fe20000410000 */
[----:B---3--:R-:W-:Y:S01]  /*d810*/  F2FP.PACK_AB R78, R86, R92 ;  /* 0x0000005c564e723e */ /* 0x008fe200000000ff */
[----:B------:R-:W1:Y:S02]  /*d820*/  SHFL.BFLY PT, R2, R0, 0x2, 0x1f ;  /* 0x0c401f0000027f89 */ /* 0x000e6400000e0000 */
[----:B------:R-:W2:Y:S01]  /*d830*/  MUFU.EX2 R54, R5 ;  /* 0x0000000500367308 */ /* 0x000ea20000000800 */
[----:B------:R-:W-:Y:S05]  /*d840*/  FSEL R96, R96, RZ, P0 ;  /* 0x000000ff60607208 */ /* 0x000fea0000000000 */
[--C-:B------:R-:W-:Y:S02]  /*d850*/  FFMA.FTZ R4, R34, c[0x0][0x2d0], -R96.reuse ;  /* 0x0000b40022047a23 */ /* 0x100fe40000010860 */
[--C-:B------:R-:W-:Y:S02]  /*d860*/  FFMA.FTZ R32, R46, c[0x0][0x2d0], -R96.reuse ;  /* 0x0000b4002e207a23 */ /* 0x100fe40000010860 */
[----:B------:R-:W-:Y:S01]  /*d870*/  MUFU.EX2 R52, R4 ;  /* 0x0000000400347308 */ /* 0x000fe20000000800 */
[--C-:B----4-:R-:W-:Y:S01]  /*d880*/  FFMA.FTZ R3, R28, c[0x0][0x2d0], -R96.reuse ;  /* 0x0000b4001c037a23 */ /* 0x110fe20000010860 */
[----:B-----5:R-:W-:Y:S01]  /*d890*/  F2FP.PACK_AB R79, R85, R89 ;  /* 0x00000059554f723e */ /* 0x020fe200000000ff */
[----:B------:R-:W-:Y:S07]  /*d8a0*/  FFMA.FTZ R28, R49, c[0x0][0x2d0], -R75 ;  /* 0x0000b400311c7a23 */ /* 0x000fee000001084b */
[----:B------:R3:W-:Y:S02]  /*d8b0*/  MUFU.EX2 R53, R3 ;  /* 0x0000000300357308 */ /* 0x0007e40000000800 */
[--C-:B---3--:R-:W-:Y:S08]  /*d8c0*/  FFMA.FTZ R3, R29, c[0x0][0x2d0], -R96.reuse ;  /* 0x0000b4001d037a23 */ /* 0x108ff00000010860 */
[----:B------:R3:W-:Y:S02]  /*d8d0*/  MUFU.EX2 R93, R3 ;  /* 0x00000003005d7308 */ /* 0x0007e40000000800 */
[----:B---3--:R-:W-:Y:S08]  /*d8e0*/  FFMA.FTZ R3, R33, c[0x0][0x2d0], -R96 ;  /* 0x0000b40021037a23 */ /* 0x008ff00000010860 */
[----:B------:R-:W-:Y:S10]  /*d8f0*/  MUFU.EX2 R33, R16 ;  /* 0x0000001000217308 */ /* 0x000ff40000000800 */
[----:B------:R1:W-:Y:S02]  /*d900*/  MUFU.EX2 R87, R3 ;  /* 0x0000000300577308 */ /* 0x0003e40000000800 */
[----:B-1----:R-:W-:Y:S01]  /*d910*/  FMNMX.FTZ R3, R0, R2, !PT ;  /* 0x0000000200037209 */ /* 0x002fe20007810000 */
[----:B------:R-:W-:Y:S01]  /*d920*/  FFMA.FTZ R2, R40, c[0x0][0x2d0], -R74 ;  /* 0x0000b40028027a23 */ /* 0x000fe2000001084a */
[----:B------:R-:W-:Y:S01]  /*d930*/  FSEL R0, R72, RZ, P2 ;  /* 0x000000ff48007208 */ /* 0x000fe20001000000 */
[----:B------:R-:W-:Y:S05]  /*d940*/  FFMA.FTZ R40, R50, c[0x0][0x2d0], -R96 ;  /* 0x0000b40032287a23 */ /* 0x000fea0000010860 */
[----:B------:R1:W-:Y:S01]  /*d950*/  MUFU.EX2 R80, R2 ;  /* 0x0000000200507308 */ /* 0x0003e20000000800 */
[----:B------:R-:W3:Y:S01]  /*d960*/  SHFL.BFLY PT, R4, R3, 0x1, 0x1f ;  /* 0x0c201f0003047f89 */ /* 0x000ee200000e0000 */
[----:B------:R-:W-:Y:S01]  /*d970*/  FADD.FTZ R0, -R0, R100 ;  /* 0x0000006400007221 */ /* 0x000fe20000010100 */
[----:B------:R-:W-:Y:S03]  /*d980*/  MOV R100, R55 ;  /* 0x0000003700647202 */ /* 0x000fe60000000f00 */
[----:B------:R-:W-:Y:S01]  /*d990*/  FMUL.FTZ R0, R0, c[0x0][0x2d0] ;  /* 0x0000b40000007a20 */ /* 0x000fe20000410000 */
[----:B------:R-:W-:Y:S03]  /*d9a0*/  F2FP.PACK_AB R76, R61, R100 ;  /* 0x000000643d4c723e */ /* 0x000fe600000000ff */
[----:B------:R4:W5:Y:S01]  /*d9b0*/  MUFU.EX2 R69, R0 ;  /* 0x0000000000457308 */ /* 0x0009620000000800 */
[----:B-1----:R-:W-:Y:S02]  /*d9c0*/  FSEL R2, R71, RZ, P1 ;  /* 0x000000ff47027208 */ /* 0x002fe40000800000 */
[----:B---3--:R-:W-:Y:S03]  /*d9d0*/  FMNMX.FTZ R3, R3, R4, !PT ;  /* 0x0000000403037209 */ /* 0x008fe60007810000 */
[----:B------:R-:W-:Y:S02]  /*d9e0*/  FADD.FTZ R2, -R2, R101 ;  /* 0x0000006502027221 */ /* 0x000fe40000010100 */
[C---:B------:R-:W-:Y:S02]  /*d9f0*/  FMUL.FTZ R97, R3.reuse, c[0x0][0x2d0] ;  /* 0x0000b40003617a20 */ /* 0x040fe40000410000 */
[----:B------:R-:W-:Y:S01]  /*da00*/  FMUL.FTZ R2, R2, c[0x0][0x2d0] ;  /* 0x0000b40002027a20 */ /* 0x000fe20000410000 */
[----:B----4-:R-:W-:Y:S01]  /*da10*/  FSEL R0, R70, RZ, P0 ;  /* 0x000000ff46007208 */ /* 0x010fe20000000000 */
[----:B--2---:R-:W-:Y:S01]  /*da20*/  IMAD.MOV.U32 R101, RZ, RZ, R54 ;  /* 0x000000ffff657224 */ /* 0x004fe200078e0036 */
[----:B------:R-:W-:Y:S01]  /*da30*/  FSETP.NEU.FTZ.AND P0, PT, R3, -INF , PT ;  /* 0xff8000000300780b */ /* 0x000fe20003f1d000 */
[----:B------:R-:W1:Y:S01]  /*da40*/  MUFU.EX2 R68, R2 ;  /* 0x0000000200447308 */ /* 0x000e620000000800 */
[----:B-----5:R-:W-:Y:S01]  /*da50*/  FMUL.FTZ R16, R69, R116 ;  /* 0x0000007445107220 */ /* 0x020fe20000410000 */
[----:B------:R-:W-:Y:S01]  /*da60*/  MOV R116, R61 ;  /* 0x0000003d00747202 */ /* 0x000fe20000000f00 */
[----:B------:R-:W-:Y:S01]  /*da70*/  FADD.FTZ R0, -R0, R102 ;  /* 0x0000006600007221 */ /* 0x000fe20000010100 */
[----:B------:R-:W-:Y:S01]  /*da80*/  FSEL R97, R97, RZ, P0 ;  /* 0x000000ff61617208 */ /* 0x000fe20000000000 */
[----:B------:R-:W-:Y:S01]  /*da90*/  FMUL.FTZ R17, R69, R117 ;  /* 0x0000007545117220 */ /* 0x000fe20000410000 */
[----:B------:R-:W-:Y:S01]  /*daa0*/  F2FP.PACK_AB R77, R60, R101 ;  /* 0x000000653c4d723e */ /* 0x000fe200000000ff */
[----:B------:R-:W-:Y:S01]  /*dab0*/  FMUL.FTZ R0, R0, c[0x0][0x2d0] ;  /* 0x0000b40000007a20 */ /* 0x000fe20000410000 */
[----:B------:R-:W-:Y:S01]  /*dac0*/  MOV R102, R53 ;  /* 0x0000003500667202 */ /* 0x000fe20000000f00 */
[----:B------:R-:W-:Y:S02]  /*dad0*/  IMAD.MOV.U32 R117, RZ, RZ, R60 ;  /* 0x000000ffff757224 */ /* 0x000fe400078e003c */
[----:B------:R2:W3:Y:S01]  /*dae0*/  MUFU.EX2 R2, R0 ;  /* 0x0000000000027308 */ /* 0x0004e20000000800 */
[--C-:B------:R-:W-:Y:S01]  /*daf0*/  FFMA.FTZ R4, R25, c[0x0][0x2d0], -R97.reuse ;  /* 0x0000b40019047a23 */ /* 0x100fe20000010861 */
[----:B------:R-:W-:Y:S01]  /*db00*/  F2FP.PACK_AB R64, R93, R102 ;  /* 0x000000665d40723e */ /* 0x000fe200000000ff */
[--C-:B------:R-:W-:Y:S02]  /*db10*/  FFMA.FTZ R58, R58, c[0x0][0x2d0], -R97.reuse ;  /* 0x0000b4003a3a7a23 */ /* 0x100fe40000010861 */
[----:B------:R-:W-:Y:S02]  /*db20*/  FMUL.FTZ R49, R69, R149 ;  /* 0x0000009545317220 */ /* 0x000fe40000410000 */
[--C-:B------:R-:W-:Y:S03]  /*db30*/  FFMA.FTZ R62, R62, c[0x0][0x2d0], -R97.reuse ;  /* 0x0000b4003e3e7a23 */ /* 0x100fe60000010861 */
[----:B------:R4:W-:Y:S01]  /*db40*/  MUFU.EX2 R5, R4 ;  /* 0x0000000400057308 */ /* 0x0009e20000000800 */
[C---:B-1----:R-:W-:Y:S02]  /*db50*/  FMUL.FTZ R18, R68.reuse, R118 ;  /* 0x0000007644127220 */ /* 0x042fe40000410000 */
[C---:B------:R-:W-:Y:S02]  /*db60*/  FMUL.FTZ R19, R68.reuse, R119 ;  /* 0x0000007744137220 */ /* 0x040fe40000410000 */
[C---:B------:R-:W-:Y:S02]  /*db70*/  FMUL.FTZ R34, R68.reuse, R134 ;  /* 0x0000008644227220 */ /* 0x040fe40000410000 */
[C---:B------:R-:W-:Y:S03]  /*db80*/  FMUL.FTZ R35, R68.reuse, R135 ;  /* 0x0000008744237220 */ /* 0x040fe60000410000 */
[----:B------:R1:W-:Y:S01]  /*db90*/  MUFU.EX2 R119, R40 ;  /* 0x0000002800777308 */ /* 0x0003e20000000800 */
[----:B------:R-:W-:Y:S02]  /*dba0*/  FMUL.FTZ R50, R68, R150 ;  /* 0x0000009644327220 */ /* 0x000fe40000410000 */
[----:B--2---:R-:W-:Y:S02]  /*dbb0*/  FFMA.FTZ R0, R8, c[0x0][0x2d0], -R97 ;  /* 0x0000b40008007a23 */ /* 0x004fe40000010861 */
[C---:B---3--:R-:W-:Y:S02]  /*dbc0*/  FMUL.FTZ R60, R2.reuse, R160 ;  /* 0x000000a0023c7220 */ /* 0x048fe40000410000 */
[----:B------:R-:W2:Y:S01]  /*dbd0*/  LDL.LU R160, [R1+0x10] ;  /* 0x0000100001a07983 */ /* 0x000ea20000300800 */
[----:B------:R-:W-:Y:S02]  /*dbe0*/  FMUL.FTZ R13, R2, R113 ;  /* 0x00000071020d7220 */ /* 0x000fe40000410000 */
[----:B------:R3:W-:Y:S01]  /*dbf0*/  MUFU.EX2 R59, R0 ;  /* 0x00000000003b7308 */ /* 0x0007e20000000800 */
[----:B------:R-:W-:Y:S02]  /*dc00*/  FFMA.FTZ R8, R41, c[0x0][0x2d0], -R75 ;  /* 0x0000b40029087a23 */ /* 0x000fe4000001084b */
[----:B------:R-:W-:Y:S02]  /*dc10*/  IMAD.MOV.U32 R113, RZ, RZ, R89 ;  /* 0x000000ffff717224 */ /* 0x000fe400078e0059 */
[----:B----4-:R-:W-:Y:S02]  /*dc20*/  FFMA.FTZ R4, R24, c[0x0][0x2d0], -R97 ;  /* 0x0000b40018047a23 */ /* 0x010fe40000010861 */
[C---:B------:R-:W-:Y:S02]  /*dc30*/  FMUL.FTZ R45, R2.reuse, R145 ;  /* 0x00000091022d7220 */ /* 0x040fe40000410000 */
[C---:B------:R-:W-:Y:S01]  /*dc40*/  FMUL.FTZ R25, R2.reuse, R125 ;  /* 0x0000007d02197220 */ /* 0x040fe20000410000 */
[----:B------:R4:W-:Y:S01]  /*dc50*/  MUFU.EX2 R6, R4 ;  /* 0x0000000400067308 */ /* 0x0009e20000000800 */
[C---:B------:R-:W-:Y:S02]  /*dc60*/  FMUL.FTZ R29, R2.reuse, R129 ;  /* 0x00000081021d7220 */ /* 0x040fe40000410000 */
[C---:B------:R-:W-:Y:S02]  /*dc70*/  FMUL.FTZ R41, R2.reuse, R141 ;  /* 0x0000008d02297220 */ /* 0x040fe40000410000 */
[C---:B-1----:R-:W-:Y:S02]  /*dc80*/  FMUL.FTZ R40, R2.reuse, R140 ;  /* 0x0000008c02287220 */ /* 0x042fe40000410000 */
[----:B------:R-:W-:Y:S01]  /*dc90*/  FMUL.FTZ R61, R2, R161 ;  /* 0x000000a1023d7220 */ /* 0x000fe20000410000 */
[----:B------:R-:W-:Y:S01]  /*dca0*/  MOV R161, R100 ;  /* 0x0000006400a17202 */ /* 0x000fe20000000f00 */
[----:B------:R-:W-:Y:S01]  /*dcb0*/  FFMA.FTZ R24, R44, c[0x0][0x2d0], -R75 ;  /* 0x0000b4002c187a23 */ /* 0x000fe2000001084b */
[----:B------:R1:W5:Y:S01]  /*dcc0*/  MUFU.EX2 R31, R8 ;  /* 0x00000008001f7308 */ /* 0x0003620000000800 */
[----:B------:R-:W-:Y:S02]  /*dcd0*/  FFMA.FTZ R44, R51, c[0x0][0x2d0], -R96 ;  /* 0x0000b400332c7a23 */ /* 0x000fe40000010860 */
[----:B------:R-:W-:Y:S02]  /*dce0*/  FMUL.FTZ R51, R68, R151 ;  /* 0x0000009744337220 */ /* 0x000fe40000410000 */
[----:B---3--:R-:W-:Y:S02]  /*dcf0*/  FFMA.FTZ R0, R9, c[0x0][0x2d0], -R97 ;  /* 0x0000b40009007a23 */ /* 0x008fe40000010861 */
[----:B------:R-:W-:Y:S01]  /*dd00*/  FMUL.FTZ R9, R2, R109 ;  /* 0x0000006d02097220 */ /* 0x000fe20000410000 */
[----:B------:R-:W-:Y:S02]  /*dd10*/  MOV R109, R86 ;  /* 0x00000056006d7202 */ /* 0x000fe40000000f00 */
[----:B------:R3:W3:Y:S01]  /*dd20*/  MUFU.EX2 R7, R0 ;  /* 0x0000000000077308 */ /* 0x0006e20000000800 */
[----:B----4-:R-:W-:Y:S09]  /*dd30*/  FFMA.FTZ R4, R42, c[0x0][0x2d0], -R74 ;  /* 0x0000b4002a047a23 */ /* 0x010ff2000001084a */
[----:B------:R4:W-:Y:S01]  /*dd40*/  MUFU.EX2 R63, R4 ;  /* 0x00000004003f7308 */ /* 0x0009e20000000800 */
[----:B-1----:R-:W-:Y:S02]  /*dd50*/  FMUL.FTZ R8, R2, R108 ;  /* 0x0000006c02087220 */ /* 0x002fe40000410000 */
[----:B-----5:R-:W-:Y:S07]  /*dd60*/  IMAD.MOV.U32 R125, RZ, RZ, R31 ;  /* 0x000000ffff7d7224 */ /* 0x020fee00078e001f */
[----:B------:R-:W1:Y:S01]  /*dd70*/  MUFU.EX2 R30, R24 ;  /* 0x00000018001e7308 */ /* 0x000e620000000800 */
[----:B---3--:R-:W-:Y:S02]  /*dd80*/  FSEL R0, R3, RZ, P0 ;  /* 0x000000ff03007208 */ /* 0x008fe40000000000 */
[C---:B------:R-:W-:Y:S02]  /*dd90*/  ISETP.GT.AND P0, PT, R225.reuse, UR5, PT ;  /* 0x00000005e1007c0c */ /* 0x040fe4000bf04270 */
[----:B------:R-:W-:Y:S01]  /*dda0*/  IADD3 R225, R225, -0x1, RZ ;  /* 0xffffffffe1e17810 */ /* 0x000fe20007ffe0ff */
[----:B------:R-:W-:Y:S04]  /*ddb0*/  FADD.FTZ R0, -R0, R103 ;  /* 0x0000006700007221 */ /* 0x000fe80000010100 */
[----:B------:R3:W5:Y:S01]  /*ddc0*/  MUFU.EX2 R108, R44 ;  /* 0x0000002c006c7308 */ /* 0x0007620000000800 */
[----:B------:R-:W-:Y:S02]  /*ddd0*/  IMAD.MOV.U32 R103, RZ, RZ, R6 ;  /* 0x000000ffff677224 */ /* 0x000fe400078e0006 */
[----:B------:R-:W-:Y:S02]  /*dde0*/  FMUL.FTZ R0, R0, c[0x0][0x2d0] ;  /* 0x0000b40000007a20 */ /* 0x000fe40000410000 */
[C---:B----4-:R-:W-:Y:S01]  /*ddf0*/  FMUL.FTZ R4, R69.reuse, R104 ;  /* 0x0000006845047220 */ /* 0x050fe20000410000 */
[----:B------:R-:W-:Y:S01]  /*de00*/  MOV R104, R5 ;  /* 0x0000000500687202 */ /* 0x000fe20000000f00 */
[----:B------:R-:W-:Y:S02]  /*de10*/  FMUL.FTZ R5, R69, R105 ;  /* 0x0000006945057220 */ /* 0x000fe40000410000 */
[C---:B------:R-:W-:Y:S01]  /*de20*/  FMUL.FTZ R6, R68.reuse, R106 ;  /* 0x0000006a44067220 */ /* 0x040fe20000410000 */
[----:B------:R-:W4:Y:S01]  /*de30*/  MUFU.EX2 R0, R0 ;  /* 0x0000000000007308 */ /* 0x000f220000000800 */
[----:B------:R-:W-:Y:S01]  /*de40*/  IMAD.MOV.U32 R106, RZ, RZ, R7 ;  /* 0x000000ffff6a7224 */ /* 0x000fe200078e0007 */
[----:B------:R-:W-:Y:S01]  /*de50*/  F2FP.PACK_AB R67, R103, R104 ;  /* 0x000000686743723e */ /* 0x000fe200000000ff */
[----:B------:R-:W-:Y:S01]  /*de60*/  FMUL.FTZ R7, R68, R107 ;  /* 0x0000006b44077220 */ /* 0x000fe20000410000 */
[----:B------:R-:W-:Y:S01]  /*de70*/  MOV R107, R52 ;  /* 0x00000034006b7202 */ /* 0x000fe20000000f00 */
[----:B-1----:R-:W-:Y:S01]  /*de80*/  IMAD.MOV.U32 R129, RZ, RZ, R30 ;  /* 0x000000ffff817224 */ /* 0x002fe200078e001e */
[----:B------:R-:W1:Y:S01]  /*de90*/  LDSM.16.MT88.4 R52, [R210+0x100] ;  /* 0x00010000d234783b */ /* 0x000e620000004200 */
[----:B------:R-:W-:Y:S01]  /*dea0*/  F2FP.PACK_AB R65, R106, R59 ;  /* 0x0000003b6a41723e */ /* 0x000fe200000000ff */
[C---:B------:R-:W-:Y:S01]  /*deb0*/  FMUL.FTZ R24, R2.reuse, R124 ;  /* 0x0000007c02187220 */ /* 0x040fe20000410000 */
[----:B------:R-:W-:Y:S01]  /*dec0*/  F2FP.PACK_AB R66, R107, R87 ;  /* 0x000000576b42723e */ /* 0x000fe200000000ff */
[-C--:B------:R-:W-:Y:S01]  /*ded0*/  HMMA.16816.F32 R4, R76, R20.reuse, R4 ;  /* 0x000000144c04723c */ /* 0x080fe20000001804 */
[----:B------:R-:W1:Y:S04]  /*dee0*/  MUFU.EX2 R105, R28 ;  /* 0x0000001c00697308 */ /* 0x000e680000000800 */
[----:B---3--:R-:W-:Y:S02]  /*def0*/  FMUL.FTZ R44, R2, R144 ;  /* 0x00000090022c7220 */ /* 0x008fe40000410000 */
[----:B-----5:R-:W-:Y:S02]  /*df00*/  IMAD.MOV.U32 R149, RZ, RZ, R108 ;  /* 0x000000ffff957224 */ /* 0x020fe400078e006c */
[----:B------:R-:W-:Y:S02]  /*df10*/  IMAD.MOV.U32 R108, RZ, RZ, R85 ;  /* 0x000000ffff6c7224 */ /* 0x000fe400078e0055 */
[----:B------:R-:W-:Y:S01]  /*df20*/  MUFU.EX2 R124, R32 ;  /* 0x00000020007c7308 */ /* 0x000fe20000000800 */
[C---:B----4-:R-:W-:Y:S02]  /*df30*/  FMUL.FTZ R10, R0.reuse, R110 ;  /* 0x0000006e000a7220 */ /* 0x050fe40000410000 */
[C---:B------:R-:W-:Y:S02]  /*df40*/  FMUL.FTZ R11, R0.reuse, R111 ;  /* 0x0000006f000b7220 */ /* 0x040fe40000410000 */
[C---:B------:R-:W-:Y:S02]  /*df50*/  FMUL.FTZ R27, R0.reuse, R127 ;  /* 0x0000007f001b7220 */ /* 0x040fe40000410000 */
[----:B------:R-:W3:Y:S03]  /*df60*/  LDL.LU R127, [R1+0x14] ;  /* 0x00001400017f7983 */ /* 0x000ee60000300800 */
[----:B------:R4:W-:Y:S01]  /*df70*/  MUFU.EX2 R110, R12 ;  /* 0x0000000c006e7308 */ /* 0x0009e20000000800 */
[----:B------:R-:W-:Y:S01]  /*df80*/  IMAD.MOV.U32 R111, RZ, RZ, R87 ;  /* 0x000000ffff6f7224 */ /* 0x000fe200078e0057 */
[C---:B------:R-:W-:Y:S04]  /*df90*/  HMMA.16816.F32 R8, R64.reuse, R20, R8 ;  /* 0x000000144008723c */ /* 0x040fe80000001808 */
[C---:B------:R-:W-:Y:S01]  /*dfa0*/  FMUL.FTZ R15, R0.reuse, R115 ;  /* 0x00000073000f7220 */ /* 0x040fe20000410000 */
[----:B-1----:R-:W-:Y:S01]  /*dfb0*/  MOV R150, R105 ;  /* 0x0000006900967202 */ /* 0x002fe20000000f00 */
[C---:B------:R-:W-:Y:S01]  /*dfc0*/  FMUL.FTZ R14, R0.reuse, R114 ;  /* 0x00000072000e7220 */ /* 0x040fe20000410000 */
[----:B------:R-:W-:Y:S01]  /*dfd0*/  MOV R105, R63 ;  /* 0x0000003f00697202 */ /* 0x000fe20000000f00 */
[----:B------:R-:W-:Y:S01]  /*dfe0*/  FFMA.FTZ R20, R47, c[0x0][0x2d0], -R74 ;  /* 0x0000b4002f147a23 */ /* 0x000fe2000001084a */
[----:B------:R-:W-:Y:S03]  /*dff0*/  MOV R114, R92 ;  /* 0x0000005c00727202 */ /* 0x000fe60000000f00 */
[----:B------:R-:W1:Y:S01]  /*e000*/  MUFU.EX2 R91, R20 ;  /* 0x00000014005b7308 */ /* 0x000e620000000800 */
[C---:B------:R-:W-:Y:S01]  /*e010*/  FMUL.FTZ R21, R69.reuse, R121 ;  /* 0x0000007945157220 */ /* 0x040fe20000410000 */
[----:B------:R-:W-:Y:S01]  /*e020*/  MOV R121, R84 ;  /* 0x0000005400797202 */ /* 0x000fe20000000f00 */
[----:B------:R-:W-:Y:S01]  /*e030*/  FMUL.FTZ R26, R0, R126 ;  /* 0x0000007e001a7220 */ /* 0x000fe20000410000 */
[----:B------:R-:W-:Y:S01]  /*e040*/  MOV R126, R80 ;  /* 0x00000050007e7202 */ /* 0x000fe20000000f00 */
[----:B------:R-:W-:Y:S01]  /*e050*/  FMUL.FTZ R28, R2, R128 ;  /* 0x00000080021c7220 */ /* 0x000fe20000410000 */
[----:B------:R-:W5:Y:S01]  /*e060*/  LDSM.16.MT88.4 R80, [R211+0x100] ;  /* 0x00010000d350783b */ /* 0x000f620000004200 */
[C---:B------:R-:W-:Y:S01]  /*e070*/  FMUL.FTZ R30, R0.reuse, R130 ;  /* 0x00000082001e7220 */ /* 0x040fe20000410000 */
[----:B------:R-:W-:Y:S01]  /*e080*/  MOV R130, R33 ;  /* 0x0000002100827202 */ /* 0x000fe20000000f00 */
[----:B------:R-:W-:Y:S01]  /*e090*/  FMUL.FTZ R31, R0, R131 ;  /* 0x00000083001f7220 */ /* 0x000fe20000410000 */
[----:B------:R-:W-:Y:S01]  /*e0a0*/  MOV R131, R101 ;  /* 0x0000006500837202 */ /* 0x000fe20000000f00 */
[----:B----4-:R-:W-:Y:S01]  /*e0b0*/  FMUL.FTZ R12, R2, R112 ;  /* 0x00000070020c7220 */ /* 0x010fe20000410000 */
[----:B------:R-:W-:Y:S01]  /*e0c0*/  MOV R112, R59 ;  /* 0x0000003b00707202 */ /* 0x000fe20000000f00 */
[C---:B------:R-:W-:Y:S01]  /*e0d0*/  FMUL.FTZ R32, R69.reuse, R132 ;  /* 0x0000008445207220 */ /* 0x040fe20000410000 */
[----:B------:R-:W4:Y:S01]  /*e0e0*/  LDSM.16.MT88.4 R84, [R209+0x900] ;  /* 0x00090000d154783b */ /* 0x000f220000004200 */
[----:B------:R-:W-:Y:S02]  /*e0f0*/  FMUL.FTZ R33, R69, R133 ;  /* 0x0000008545217220 */ /* 0x000fe40000410000 */
[----:B------:R-:W-:Y:S01]  /*e100*/  FFMA.FTZ R92, R95, c[0x0][0x2d0], -R75 ;  /* 0x0000b4005f5c7a23 */ /* 0x000fe2000001084b */
[-C--:B------:R-:W-:Y:S03]  /*e110*/  HMMA.16816.F32 R12, R64, R22.reuse, R12 ;  /* 0x00000016400c723c */ /* 0x080fe6000000180c */
[----:B------:R-:W-:Y:S01]  /*e120*/  IMAD.MOV.U32 R115, RZ, RZ, R93 ;  /* 0x000000ffff737224 */ /* 0x000fe200078e005d */
[----:B------:R-:W-:Y:S01]  /*e130*/  LDSM.16.MT88.4 R132, [R212+0x2900] ;  /* 0x00290000d484783b */ /* 0x000fe20000004200 */
[C---:B------:R-:W-:Y:S02]  /*e140*/  FMUL.FTZ R42, R0.reuse, R142 ;  /* 0x0000008e002a7220 */ /* 0x040fe40000410000 */
[----:B-1----:R-:W-:Y:S01]  /*e150*/  IMAD.MOV.U32 R151, RZ, RZ, R91 ;  /* 0x000000ffff977224 */ /* 0x002fe200078e005b */
[C---:B------:R-:W-:Y:S04]  /*e160*/  HMMA.16816.F32 R16, R76.reuse, R22, R16 ;  /* 0x000000164c10723c */ /* 0x040fe80000001810 */
[C---:B------:R-:W-:Y:S02]  /*e170*/  FMUL.FTZ R20, R69.reuse, R120 ;  /* 0x0000007845147220 */ /* 0x040fe40000410000 */
[----:B------:R-:W-:Y:S02]  /*e180*/  FMUL.FTZ R43, R0, R143 ;  /* 0x0000008f002b7220 */ /* 0x000fe40000410000 */
[C---:B------:R-:W-:Y:S02]  /*e190*/  FMUL.FTZ R22, R68.reuse, R122 ;  /* 0x0000007a44167220 */ /* 0x040fe40000410000 */
[----:B------:R1:W-:Y:S02]  /*e1a0*/  MUFU.EX2 R122, R62 ;  /* 0x0000003e007a7308 */ /* 0x0003e40000000800 */
[----:B------:R-:W-:Y:S02]  /*e1b0*/  FMUL.FTZ R23, R68, R123 ;  /* 0x0000007b44177220 */ /* 0x000fe40000410000 */
[C---:B------:R-:W-:Y:S02]  /*e1c0*/  FMUL.FTZ R46, R0.reuse, R146 ;  /* 0x00000092002e7220 */ /* 0x040fe40000410000 */
[C---:B------:R-:W-:Y:S02]  /*e1d0*/  FMUL.FTZ R47, R0.reuse, R147 ;  /* 0x00000093002f7220 */ /* 0x040fe40000410000 */
[C---:B------:R-:W-:Y:S01]  /*e1e0*/  FMUL.FTZ R59, R0.reuse, R159 ;  /* 0x0000009f003b7220 */ /* 0x040fe20000410000 */
[-C--:B------:R-:W-:Y:S03]  /*e1f0*/  HMMA.16816.F32 R20, R76, R36.reuse, R20 ;  /* 0x000000244c14723c */ /* 0x080fe60000001814 */
[----:B------:R-:W-:Y:S02]  /*e200*/  FMUL.FTZ R63, R0, R163 ;  /* 0x000000a3003f7220 */ /* 0x000fe40000410000 */
[----:B------:R-:W-:Y:S03]  /*e210*/  IMAD.MOV.U32 R123, RZ, RZ, R102 ;  /* 0x000000ffff7b7224 */ /* 0x000fe600078e0066 */
[C---:B------:R-:W-:Y:S07]  /*e220*/  HMMA.16816.F32 R24, R64.reuse, R36, R24 ;  /* 0x000000244018723c */ /* 0x040fee0000001818 */
[----:B------:R-:W-:Y:S01]  /*e230*/  FFMA.FTZ R36, R48, c[0x0][0x2d0], -R96 ;  /* 0x0000b40030247a23 */ /* 0x000fe20000010860 */
[-C--:B------:R-:W-:Y:S03]  /*e240*/  HMMA.16816.F32 R28, R64, R38.reuse, R28 ;  /* 0x00000026401c723c */ /* 0x080fe6000000181c */
[----:B------:R4:W-:Y:S01]  /*e250*/  MUFU.EX2 R128, R36 ;  /* 0x0000002400807308 */ /* 0x0009e20000000800 */
[----:B------:R-:W-:Y:S02]  /*e260*/  FMUL.FTZ R37, R69, R137 ;  /* 0x0000008945257220 */ /* 0x000fe40000410000 */
[--C-:B------:R-:W-:Y:S02]  /*e270*/  FFMA.FTZ R48, R57, c[0x0][0x2d0], -R74.reuse ;  /* 0x0000b40039307a23 */ /* 0x100fe4000001084a */
[C---:B------:R-:W-:Y:S04]  /*e280*/  HMMA.16816.F32 R32, R76.reuse, R38, R32 ;  /* 0x000000264c20723c */ /* 0x040fe80000001820 */
[----:B------:R-:W-:Y:S01]  /*e290*/  FMUL.FTZ R57, R2, R157 ;  /* 0x0000009d02397220 */ /* 0x000fe20000410000 */
[----:B------:R5:W-:Y:S01]  /*e2a0*/  MUFU.EX2 R118, R48 ;  /* 0x0000003000767308 */ /* 0x000be20000000800 */
[----:B-1----:R-:W-:Y:S02]  /*e2b0*/  FMUL.FTZ R62, R0, R162 ;  /* 0x000000a2003e7220 */ /* 0x002fe40000410000 */
[C---:B------:R-:W-:Y:S04]  /*e2c0*/  FMUL.FTZ R38, R68.reuse, R138 ;  /* 0x0000008a44267220 */ /* 0x040fe80000410000 */
[----:B------:R-:W-:Y:S03]  /*e2d0*/  FMUL.FTZ R39, R68, R139 ;  /* 0x0000008b44277220 */ /* 0x000fe60000410000 */
[----:B------:R-:W-:Y:S01]  /*e2e0*/  MUFU.EX2 R138, R92 ;  /* 0x0000005c008a7308 */ /* 0x000fe20000000800 */
[C---:B----4-:R-:W-:Y:S07]  /*e2f0*/  FMUL.FTZ R36, R69.reuse, R136 ;  /* 0x0000008845247220 */ /* 0x050fee0000410000 */
[-C--:B------:R-:W-:Y:S03]  /*e300*/  HMMA.16816.F32 R36, R76, R52.reuse, R36 ;  /* 0x000000344c24723c */ /* 0x080fe60000001824 */
[C---:B-----5:R-:W-:Y:S02]  /*e310*/  FMUL.FTZ R48, R69.reuse, R148 ;  /* 0x0000009445307220 */ /* 0x060fe40000410000 */
[----:B------:R1:W-:Y:S03]  /*e320*/  MUFU.EX2 R148, R58 ;  /* 0x0000003a00947308 */ /* 0x0003e60000000800 */
[C---:B------:R-:W-:Y:S07]  /*e330*/  HMMA.16816.F32 R40, R64.reuse, R52, R40 ;  /* 0x000000344028723c */ /* 0x040fee0000001828 */
[--C-:B------:R-:W-:Y:S01]  /*e340*/  FFMA.FTZ R52, R56, c[0x0][0x2d0], -R97.reuse ;  /* 0x0000b40038347a23 */ /* 0x100fe20000010861 */
[-C--:B------:R-:W-:Y:S03]  /*e350*/  HMMA.16816.F32 R44, R64, R54.reuse, R44 ;  /* 0x00000036402c723c */ /* 0x080fe6000000182c */
[----:B------:R4:W5:Y:S01]  /*e360*/  MUFU.EX2 R120, R52 ;  /* 0x0000003400787308 */ /* 0x0009620000000800 */
[----:B------:R-:W-:Y:S02]  /*e370*/  FMUL.FTZ R56, R2, R156 ;  /* 0x0000009c02387220 */ /* 0x000fe40000410000 */
[C---:B------:R-:W-:Y:S02]  /*e380*/  FMUL.FTZ R53, R69.reuse, R153 ;  /* 0x0000009945357220 */ /* 0x040fe40000410000 */
[C---:B------:R-:W-:Y:S04]  /*e390*/  HMMA.16816.F32 R48, R76.reuse, R54, R48 ;  /* 0x000000364c30723c */ /* 0x040fe80000001830 */
[----:B-1----:R-:W-:Y:S03]  /*e3a0*/  FMUL.FTZ R58, R0, R158 ;  /* 0x0000009e003a7220 */ /* 0x002fe60000410000 */
[C---:B------:R-:W-:Y:S02]  /*e3b0*/  FMUL.FTZ R54, R68.reuse, R154 ;  /* 0x0000009a44367220 */ /* 0x040fe40000410000 */
[----:B------:R-:W-:Y:S03]  /*e3c0*/  FMUL.FTZ R55, R68, R155 ;  /* 0x0000009b44377220 */ /* 0x000fe60000410000 */
[C---:B----4-:R-:W-:Y:S07]  /*e3d0*/  FMUL.FTZ R52, R69.reuse, R152 ;  /* 0x0000009845347220 */ /* 0x050fee0000410000 */
[-C--:B------:R-:W-:Y:S08]  /*e3e0*/  HMMA.16816.F32 R52, R76, R80.reuse, R52 ;  /* 0x000000504c34723c */ /* 0x080ff00000001834 */
[C---:B------:R-:W-:Y:S07]  /*e3f0*/  HMMA.16816.F32 R56, R64.reuse, R80, R56 ;  /* 0x000000504038723c */ /* 0x040fee0000001838 */
[----:B------:R-:W-:Y:S01]  /*e400*/  FFMA.FTZ R80, R88, c[0x0][0x2d0], -R97 ;  /* 0x0000b40058507a23 */ /* 0x000fe20000010861 */
[-C--:B------:R-:W-:Y:S03]  /*e410*/  HMMA.16816.F32 R60, R64, R82.reuse, R60 ;  /* 0x00000052403c723c */ /* 0x080fe6000000183c */
[----:B------:R1:W4:Y:S01]  /*e420*/  MUFU.EX2 R251, R80 ;  /* 0x0000005000fb7308 */ /* 0x0003220000000800 */
[----:B-----5:R-:W-:Y:S03]  /*e430*/  F2FP.PACK_AB R81, R148, R120 ;  /* 0x000000789451723e */ /* 0x020fe600000000ff */
[C---:B------:R-:W-:Y:S02]  /*e440*/  FMUL.FTZ R64, R69.reuse, R164 ;  /* 0x000000a445407220 */ /* 0x040fe40000410000 */
[C---:B------:R-:W-:Y:S03]  /*e450*/  FMUL.FTZ R65, R69.reuse, R165 ;  /* 0x000000a545417220 */ /* 0x040fe60000410000 */
[C---:B------:R-:W-:Y:S02]  /*e460*/  FMUL.FTZ R66, R68.reuse, R166 ;  /* 0x000000a644427220 */ /* 0x040fe40000410000 */
[----:B------:R-:W-:Y:S07]  /*e470*/  FMUL.FTZ R67, R68, R167 ;  /* 0x000000a744437220 */ /* 0x000fee0000410000 */
[----:B------:R-:W-:Y:S04]  /*e480*/  HMMA.16816.F32 R64, R76, R82, R64 ;  /* 0x000000524c40723c */ /* 0x000fe80000001840 */
[----:B--2---:R-:W-:Y:S02]  /*e490*/  FFMA.FTZ R69, R69, R160, R161 ;  /* 0x000000a045457223 */ /* 0x004fe400000100a1 */
[--C-:B-1----:R-:W-:Y:S01]  /*e4a0*/  FFMA.FTZ R80, R90, c[0x0][0x2d0], -R74.reuse ;  /* 0x0000b4005a507a23 */ /* 0x102fe2000001084a */
[----:B------:R-:W-:Y:S01]  /*e4b0*/  F2FP.PACK_AB R78, R151, R130 ;  /* 0x00000082974e723e */ /* 0x000fe200000000ff */
[----:B------:R-:W1:Y:S01]  /*e4c0*/  LDSM.16.MT88.4 R88, [R212+0x900] ;  /* 0x00090000d458783b */ /* 0x000e620000004200 */
[----:B------:R-:W-:Y:S01]  /*e4d0*/  F2FP.PACK_AB R79, R150, R129 ;  /* 0x00000081964f723e */ /* 0x000fe200000000ff */
[----:B------:R2:W-:Y:S02]  /*e4e0*/  MUFU.EX2 R250, R80 ;  /* 0x0000005000fa7308 */ /* 0x0005e40000000800 */
[----:B------:R-:W-:Y:S02]  /*e4f0*/  F2FP.PACK_AB R76, R105, R126 ;  /* 0x0000007e694c723e */ /* 0x000fe400000000ff */
[----:B------:R-:W-:Y:S02]  /*e500*/  F2FP.PACK_AB R77, R110, R125 ;  /* 0x0000007d6e4d723e */ /* 0x000fe400000000ff */
[----:B------:R-:W-:Y:S02]  /*e510*/  F2FP.PACK_AB R82, R149, R119 ;  /* 0x000000779552723e */ /* 0x000fe400000000ff */
[----:B----4-:R-:W-:Y:S03]  /*e520*/  F2FP.PACK_AB R83, R251, R122 ;  /* 0x0000007afb53723e */ /* 0x010fe600000000ff */
[-C--:B------:R-:W-:Y:S03]  /*e530*/  HMMA.16816.F32 R4, R76, R84.reuse, R4 ;  /* 0x000000544c04723c */ /* 0x080fe60000001804 */
[----:B--2---:R-:W-:Y:S02]  /*e540*/  FFMA.FTZ R80, R94, c[0x0][0x2d0], -R75 ;  /* 0x0000b4005e507a23 */ /* 0x004fe4000001084b */
[----:B------:R-:W2:Y:S02]  /*e550*/  LDSM.16.MT88.4 R92, [R210+0x900] ;  /* 0x00090000d25c783b */ /* 0x000ea40000004200 */
[----:B------:R4:W-:Y:S02]  /*e560*/  MUFU.EX2 R139, R80 ;  /* 0x00000050008b7308 */ /* 0x0009e40000000800 */
[----:B----4-:R-:W-:Y:S07]  /*e570*/  F2FP.PACK_AB R80, R128, R124 ;  /* 0x0000007c8050723e */ /* 0x010fee00000000ff */
[C---:B------:R-:W-:Y:S07]  /*e580*/  HMMA.16816.F32 R8, R80.reuse, R84, R8 ;  /* 0x000000545008723c */ /* 0x040fee0000001808 */
[--C-:B------:R-:W-:Y:S01]  /*e590*/  FFMA.FTZ R84, R176, c[0x0][0x2d0], -R74.reuse ;  /* 0x0000b400b0547a23 */ /* 0x100fe2000001084a */
[-C--:B------:R-:W-:Y:S03]  /*e5a0*/  HMMA.16816.F32 R12, R80, R86.reuse, R12 ;  /* 0x00000056500c723c */ /* 0x080fe6000000180c */
[----:B------:R4:W-:Y:S05]  /*e5b0*/  MUFU.EX2 R247, R84 ;  /* 0x0000005400f77308 */ /* 0x0009ea0000000800 */
[C---:B------:R-:W-:Y:S08]  /*e5c0*/  HMMA.16816.F32 R16, R76.reuse, R86, R16 ;  /* 0x000000564c10723c */ /* 0x040ff00000001810 */
[-C--:B-1----:R-:W-:Y:S08]  /*e5d0*/  HMMA.16816.F32 R20, R76, R88.reuse, R20 ;  /* 0x000000584c14723c */ /* 0x082ff00000001814 */
[C---:B------:R-:W-:Y:S04]  /*e5e0*/  HMMA.16816.F32 R24, R80.reuse, R88, R24 ;  /* 0x000000585018723c */ /* 0x040fe80000001818 */
[----:B----4-:R-:W-:Y:S02]  /*e5f0*/  FFMA.FTZ R84, R177, c[0x0][0x2d0], -R74 ;  /* 0x0000b400b1547a23 */ /* 0x010fe4000001084a */
[----:B---3--:R-:W-:Y:S01]  /*e600*/  FFMA.FTZ R68, R68, R127, R131 ;  /* 0x0000007f44447223 */ /* 0x008fe20000010083 */
[----:B------:R-:W-:Y:S01]  /*e610*/  MOV R127, R106 ;  /* 0x0000006a007f7202 */ /* 0x000fe20000000f00 */
[-C--:B------:R-:W-:Y:S01]  /*e620*/  HMMA.16816.F32 R28, R80, R90.reuse, R28 ;  /* 0x0000005a501c723c */ /* 0x080fe2000000181c */
[----:B------:R1:W-:Y:S03]  /*e630*/  MUFU.EX2 R245, R84 ;  /* 0x0000005400f57308 */ /* 0x0003e60000000800 */
[--C-:B------:R-:W-:Y:S04]  /*e640*/  FFMA.FTZ R88, R171, c[0x0][0x2d0], -R96.reuse ;  /* 0x0000b400ab587a23 */ /* 0x100fe80000010860 */
        /* <DEDUP_REMOVED lines=10> */
[----:B------:R2:W-:Y:S10]  /*e6f0*/  MUFU.EX2 R142, R88 ;  /* 0x00000058008e7308 */ /* 0x0005f40000000800 */
        /* <DEDUP_REMOVED lines=58> */
[----:B--2---:R-:W-:Y:S02]  /*eaa0*/  FFMA.FTZ R84, R188, c[0x0][0x2d0], -R96 ;  /* 0x0000b400bc547a23 */ /* 0x004fe40000010860 */
[----:B------:R-:W-:Y:S01]  /*eab0*/  IMAD.MOV.U32 R188, RZ, RZ, R120 ;  /* 0x000000ffffbc7224 */ /* 0x000fe200078e0078 */
[----:B------:R-:W-:Y:S01]  /*eac0*/  MOV R120, R103 ;  /* 0x0000006700787202 */ /* 0x000fe20000000f00 */
[C---:B------:R-:W-:Y:S03]  /*ead0*/  HMMA.16816.F32 R48, R76.reuse, R94, R48 ;  /* 0x0000005e4c30723c */ /* 0x040fe60000001830 */
[----:B------:R2:W-:Y:S01]  /*eae0*/  MUFU.EX2 R185, R84 ;  /* 0x0000005400b97308 */ /* 0x0005e20000000800 */
[----:B------:R-:W-:Y:S01]  /*eaf0*/  IMAD.MOV.U32 R131, RZ, RZ, R120 ;  /* 0x000000ffff837224 */ /* 0x000fe200078e0078 */
[----:B------:R-:W-:Y:S08]  /*eb00*/  MOV R120, R112 ;  /* 0x0000007000787202 */ /* 0x000ff00000000f00 */
[----:B------:R3:W-:Y:S01]  /*eb10*/  MUFU.EX2 R155, R92 ;  /* 0x0000005c009b7308 */ /* 0x0007e20000000800 */
[----:B-1----:R-:W-:Y:S01]  /*eb20*/  FFMA.FTZ R88, R194, c[0x0][0x2d0], -R75 ;  /* 0x0000b400c2587a23 */ /* 0x002fe2000001084b */
[----:B------:R-:W-:Y:S08]  /*eb30*/  MOV R194, R118 ;  /* 0x0000007600c27202 */ /* 0x000ff00000000f00 */
[----:B------:R1:W-:Y:S01]  /*eb40*/  MUFU.EX2 R193, R88 ;  /* 0x0000005800c17308 */ /* 0x0003e20000000800 */
[--C-:B--2---:R-:W-:Y:S01]  /*eb50*/  FFMA.FTZ R84, R189, c[0x0][0x2d0], -R96.reuse ;  /* 0x0000b400bd547a23 */ /* 0x104fe20000010860 */
[----:B------:R-:W-:Y:S08]  /*eb60*/  MOV R189, R119 ;  /* 0x0000007700bd7202 */ /* 0x000ff00000000f00 */
[----:B------:R2:W-:Y:S01]  /*eb70*/  MUFU.EX2 R183, R84 ;  /* 0x0000005400b77308 */ /* 0x0005e20000000800 */
[----:B---3--:R-:W-:Y:S09]  /*eb80*/  FFMA.FTZ R92, R179, c[0x0][0x2d0], -R97 ;  /* 0x0000b400b35c7a23 */ /* 0x008ff20000010861 */
[----:B------:R3:W-:Y:S01]  /*eb90*/  MUFU.EX2 R154, R92 ;  /* 0x0000005c009a7308 */ /* 0x0007e20000000800 */
[----:B-1----:R-:W1:Y:S01]  /*eba0*/  LDSM.16.MT88.4 R88, [R211+0x1100] ;  /* 0x00110000d358783b */ /* 0x002e620000004200 */
[----:B--2---:R-:W-:Y:S02]  /*ebb0*/  FFMA.FTZ R84, R191, c[0x0][0x2d0], -R96 ;  /* 0x0000b400bf547a23 */ /* 0x004fe40000010860 */
[----:B------:R-:W-:Y:S06]  /*ebc0*/  IMAD.MOV.U32 R191, RZ, RZ, R117 ;  /* 0x000000ffffbf7224 */ /* 0x000fec00078e0075 */
[----:B------:R2:W4:Y:S01]  /*ebd0*/  MUFU.EX2 R184, R84 ;  /* 0x0000005400b87308 */ /* 0x0005220000000800 */
[----:B---3--:R-:W-:Y:S02]  /*ebe0*/  FFMA.FTZ R92, R206, c[0x0][0x2d0], -R75 ;  /* 0x0000b400ce5c7a23 */ /* 0x008fe4000001084b */
[----:B------:R-:W-:Y:S02]  /*ebf0*/  IMAD.MOV.U32 R206, RZ, RZ, R110 ;  /* 0x000000ffffce7224 */ /* 0x000fe400078e006e */
[--C-:B--2---:R-:W-:Y:S01]  /*ec00*/  FFMA.FTZ R84, R204, c[0x0][0x2d0], -R74.reuse ;  /* 0x0000b400cc547a23 */ /* 0x104fe2000001084a */
[----:B------:R-:W-:Y:S01]  /*ec10*/  MOV R204, R116 ;  /* 0x0000007400cc7202 */ /* 0x000fe20000000f00 */
[-C--:B-1----:R-:W-:Y:S01]  /*ec20*/  HMMA.16816.F32 R52, R76, R88.reuse, R52 ;  /* 0x000000584c34723c */ /* 0x082fe20000001834 */
[----:B------:R-:W-:Y:S02]  /*ec30*/  LDSM.16.MT88.4 R116, [R209+0x2900] ;  /* 0x00290000d174783b */ /* 0x000fe40000004200 */
[----:B------:R1:W-:Y:S05]  /*ec40*/  MUFU.EX2 R182, R84 ;  /* 0x0000005400b67308 */ /* 0x0003ea0000000800 */
[C---:B------:R-:W-:Y:S07]  /*ec50*/  HMMA.16816.F32 R56, R80.reuse, R88, R56 ;  /* 0x000000585038723c */ /* 0x040fee0000001838 */
[--C-:B------:R-:W-:Y:S01]  /*ec60*/  FFMA.FTZ R88, R178, c[0x0][0x2d0], -R97.reuse ;  /* 0x0000b400b2587a23 */ /* 0x100fe20000010861 */
[-C--:B------:R-:W-:Y:S01]  /*ec70*/  HMMA.16816.F32 R60, R80, R90.reuse, R60 ;  /* 0x0000005a503c723c */ /* 0x080fe2000000183c */
[----:B------:R2:W-:Y:S06]  /*ec80*/  MUFU.EX2 R178, R92 ;  /* 0x0000005c00b27308 */ /* 0x0005ec0000000800 */
[----:B------:R-:W-:Y:S01]  /*ec90*/  FFMA.FTZ R80, R228, c[0x0][0x2d0], -R74 ;  /* 0x0000b400e4507a23 */ /* 0x000fe2000001084a */
[----:B------:R-:W-:Y:S03]  /*eca0*/  HMMA.16816.F32 R64, R76, R90, R64 ;  /* 0x0000005a4c40723c */ /* 0x000fe60000001840 */
[----:B------:R3:W-:Y:S01]  /*ecb0*/  MUFU.EX2 R179, R80 ;  /* 0x0000005000b37308 */ /* 0x0007e20000000800 */
[----:B-1----:R-:W-:Y:S01]  /*ecc0*/  FFMA.FTZ R84, R181, c[0x0][0x2d0], -R97 ;  /* 0x0000b400b5547a23 */ /* 0x002fe20000010861 */
[----:B----4-:R-:W-:Y:S02]  /*ecd0*/  F2FP.PACK_AB R82, R184, R183 ;  /* 0x000000b7b852723e */ /* 0x010fe400000000ff */
[----:B------:R-:W-:Y:S02]  /*ece0*/  F2FP.PACK_AB R76, R147, R236 ;  /* 0x000000ec934c723e */ /* 0x000fe400000000ff */
[----:B------:R-:W-:Y:S03]  /*ecf0*/  F2FP.PACK_AB R77, R145, R146 ;  /* 0x00000092914d723e */ /* 0x000fe600000000ff */
[----:B------:R-:W-:Y:S01]  /*ed00*/  F2FP.PACK_AB R78, R196, R201 ;  /* 0x000000c9c44e723e */ /* 0x000fe200000000ff */
[----:B------:R1:W4:Y:S01]  /*ed10*/  MUFU.EX2 R181, R84 ;  /* 0x0000005400b57308 */ /* 0x0003220000000800 */
[----:B------:R-:W-:Y:S02]  /*ed20*/  F2FP.PACK_AB R79, R193, R187 ;  /* 0x000000bbc14f723e */ /* 0x000fe400000000ff */
[----:B------:R-:W-:Y:S01]  /*ed30*/  MOV R228, R188 ;  /* 0x000000bc00e47202 */ /* 0x000fe20000000f00 */
[----:B--2---:R-:W-:Y:S01]  /*ed40*/  LDSM.16.MT88.4 R92, [R210+0x1900] ;  /* 0x00190000d25c783b */ /* 0x004fe20000004200 */
[----:B------:R-:W-:Y:S05]  /*ed50*/  IMAD.MOV.U32 R188, RZ, RZ, R148 ;  /* 0x000000ffffbc7224 */ /* 0x000fea00078e0094 */
[----:B------:R2:W5:Y:S01]  /*ed60*/  MUFU.EX2 R180, R88 ;  /* 0x0000005800b47308 */ /* 0x0005620000000800 */
[--C-:B---3--:R-:W-:Y:S01]  /*ed70*/  FFMA.FTZ R80, R205, c[0x0][0x2d0], -R75.reuse ;  /* 0x0000b400cd507a23 */ /* 0x108fe2000001084b */
[----:B------:R-:W-:Y:S02]  /*ed80*/  MOV R205, R189 ;  /* 0x000000bd00cd7202 */ /* 0x000fe40000000f00 */
[----:B------:R-:W-:Y:S06]  /*ed90*/  MOV R189, R149 ;  /* 0x0000009500bd7202 */ /* 0x000fec0000000f00 */
[----:B------:R3:W-:Y:S01]  /*eda0*/  MUFU.EX2 R153, R80 ;  /* 0x0000005000997308 */ /* 0x0007e20000000800 */
[----:B-1----:R-:W1:Y:S01]  /*edb0*/  LDSM.16.MT88.4 R84, [R209+0x1900] ;  /* 0x00190000d154783b */ /* 0x002e620000004200 */
[----:B----4-:R-:W-:Y:S07]  /*edc0*/  F2FP.PACK_AB R81, R155, R181 ;  /* 0x000000b59b51723e */ /* 0x010fee00000000ff */
[----:B--2---:R-:W2:Y:S01]  /*edd0*/  LDSM.16.MT88.4 R88, [R212+0x1900] ;  /* 0x00190000d458783b */ /* 0x004ea20000004200 */
[----:B-----5:R-:W-:Y:S02]  /*ede0*/  F2FP.PACK_AB R83, R180, R154 ;  /* 0x0000009ab453723e */ /* 0x020fe400000000ff */
[----:B---3--:R-:W-:Y:S01]  /*edf0*/  F2FP.PACK_AB R80, R185, R144 ;  /* 0x00000090b950723e */ /* 0x008fe200000000ff */
[-C--:B-1----:R-:W-:Y:S08]  /*ee00*/  HMMA.16816.F32 R4, R76, R84.reuse, R4 ;  /* 0x000000544c04723c */ /* 0x082ff00000001804 */
[C---:B------:R-:W-:Y:S07]  /*ee10*/  HMMA.16816.F32 R8, R80.reuse, R84, R8 ;  /* 0x000000545008723c */ /* 0x040fee0000001808 */
[--C-:B------:R-:W-:Y:S01]  /*ee20*/  FFMA.FTZ R84, R233, c[0x0][0x2d0], -R74.reuse ;  /* 0x0000b400e9547a23 */ /* 0x100fe2000001084a */
[-C--:B------:R-:W-:Y:S03]  /*ee30*/  HMMA.16816.F32 R12, R80, R86.reuse, R12 ;  /* 0x00000056500c723c */ /* 0x080fe6000000180c */
[----:B------:R1:W-:Y:S01]  /*ee40*/  MUFU.EX2 R159, R84 ;  /* 0x00000054009f7308 */ /* 0x0003e20000000800 */
[----:B------:R-:W-:Y:S04]  /*ee50*/  MOV R233, R105 ;  /* 0x0000006900e97202 */ /* 0x000fe80000000f00 */
[C---:B------:R-:W-:Y:S08]  /*ee60*/  HMMA.16816.F32 R16, R76.reuse, R86, R16 ;  /* 0x000000564c10723c */ /* 0x040ff00000001810 */
[-C--:B--2---:R-:W-:Y:S08]  /*ee70*/  HMMA.16816.F32 R20, R76, R88.reuse, R20 ;  /* 0x000000584c14723c */ /* 0x084ff00000001814 */
        /* <DEDUP_REMOVED lines=11> */
[----:B-1----:R-:W-:Y:S02]  /*ef30*/  FFMA.FTZ R84, R229, c[0x0][0x2d0], -R75 ;  /* 0x0000b400e5547a23 */ /* 0x002fe4000001084b */
[----:B------:R-:W-:Y:S02]  /*ef40*/  IMAD.MOV.U32 R229, RZ, RZ, R107 ;  /* 0x000000ffffe57224 */ /* 0x000fe400078e006b */
[-C--:B------:R-:W-:Y:S01]  /*ef50*/  HMMA.16816.F32 R44, R80, R94.reuse, R44 ;  /* 0x0000005e502c723c */ /* 0x080fe2000000182c */
[----:B------:R1:W-:Y:S03]  /*ef60*/  MUFU.EX2 R158, R84 ;  /* 0x00000054009e7308 */ /* 0x0003e60000000800 */
[--C-:B--2---:R-:W-:Y:S02]  /*ef70*/  FFMA.FTZ R88, R207, c[0x0][0x2d0], -R96.reuse ;  /* 0x0000b400cf587a23 */ /* 0x104fe40000010860 */
[----:B------:R-:W-:Y:S02]  /*ef80*/  FFMA.FTZ R92, R200, c[0x0][0x2d0], -R97 ;  /* 0x0000b400c85c7a23 */ /* 0x000fe40000010861 */
[C---:B------:R-:W-:Y:S03]  /*ef90*/  HMMA.16816.F32 R48, R76.reuse, R94, R48 ;  /* 0x0000005e4c30723c */ /* 0x040fe60000001830 */
[----:B------:R2:W-:Y:S10]  /*efa0*/  MUFU.EX2 R175, R88 ;  /* 0x0000005800af7308 */ /* 0x0005f40000000800 */
[----:B------:R3:W-:Y:S01]  /*efb0*/  MUFU.EX2 R172, R92 ;  /* 0x0000005c00ac7308 */ /* 0x0007e20000000800 */
[----:B-1----:R-:W-:Y:S01]  /*efc0*/  FFMA.FTZ R84, R230, c[0x0][0x2d0], -R75 ;  /* 0x0000b400e6547a23 */ /* 0x002fe2000001084b */
[----:B------:R-:W-:Y:S08]  /*efd0*/  MOV R230, R108 ;  /* 0x0000006c00e67202 */ /* 0x000ff00000000f00 */
[----:B------:R1:W-:Y:S01]  /*efe0*/  MUFU.EX2 R176, R84 ;  /* 0x0000005400b07308 */ /* 0x0003e20000000800 */
[--C-:B--2---:R-:W-:Y:S09]  /*eff0*/  FFMA.FTZ R88, R226, c[0x0][0x2d0], -R96.reuse ;  /* 0x0000b400e2587a23 */ /* 0x104ff20000010860 */
[----:B------:R2:W4:Y:S01]  /*f000*/  MUFU.EX2 R174, R88 ;  /* 0x0000005800ae7308 */ /* 0x0005220000000800 */
[----:B---3--:R-:W-:Y:S09]  /*f010*/  FFMA.FTZ R92, R190, c[0x0][0x2d0], -R97 ;  /* 0x0000b400be5c7a23 */ /* 0x008ff20000010861 */
[----:B------:R3:W-:Y:S01]  /*f020*/  MUFU.EX2 R99, R92 ;  /* 0x0000005c00637308 */ /* 0x0007e20000000800 */
[----:B-1----:R-:W-:Y:S01]  /*f030*/  FFMA.FTZ R84, R202, c[0x0][0x2d0], -R96 ;  /* 0x0000b400ca547a23 */ /* 0x002fe20000010860 */
[----:B------:R-:W-:Y:S08]  /*f040*/  MOV R202, R109 ;  /* 0x0000006d00ca7202 */ /* 0x000ff00000000f00 */
        /* <DEDUP_REMOVED lines=18> */
[----:B------:R4:W4:Y:S01]  /*f170*/  MUFU.EX2 R171, R80 ;  /* 0x0000005000ab7308 */ /* 0x0009220000000800 */
        /* <DEDUP_REMOVED lines=8> */
[--C-:B----4-:R-:W-:Y:S01]  /*f200*/  FFMA.FTZ R80, R242, c[0x0][0x2d0], -R75.reuse ;  /* 0x0000b400f2507a23 */ /* 0x110fe2000001084b */
[----:B------:R-:W-:Y:S03]  /*f210*/  F2FP.PACK_AB R164, R171, R173 ;  /* 0x000000adaba4723e */ /* 0x000fe600000000ff */
[----:B------:R2:W3:Y:S02]  /*f220*/  MUFU.EX2 R170, R80 ;  /* 0x0000005000aa7308 */ /* 0x0004e40000000800 */
[----:B--2---:R-:W-:Y:S03]  /*f230*/  F2FP.PACK_AB R80, R157, R152 ;  /* 0x000000989d50723e */ /* 0x004fe600000000ff */
[----:B---3--:R-:W-:Y:S04]  /*f240*/  F2FP.PACK_AB R165, R168, R170 ;  /* 0x000000aaa8a5723e */ /* 0x008fe800000000ff */
[C---:B------:R-:W-:Y:S07]  /*f250*/  HMMA.16816.F32 R8, R80.reuse, R88, R8 ;  /* 0x000000585008723c */ /* 0x040fee0000001808 */
[--C-:B------:R-:W-:Y:S01]  /*f260*/  FFMA.FTZ R88, R252, c[0x0][0x2d0], -R74.reuse ;  /* 0x0000b400fc587a23 */ /* 0x100fe2000001084a */
[-C--:B------:R-:W-:Y:S03]  /*f270*/  HMMA.16816.F32 R12, R80, R90.reuse, R12 ;  /* 0x0000005a500c723c */ /* 0x080fe6000000180c */
[----:B------:R2:W-:Y:S01]  /*f280*/  MUFU.EX2 R169, R88 ;  /* 0x0000005800a97308 */ /* 0x0005e20000000800 */
[----:B------:R-:W-:Y:S02]  /*f290*/  FFMA.FTZ R74, R121, c[0x0][0x2d0], -R74 ;  /* 0x0000b400794a7a23 */ /* 0x000fe4000001084a */
[----:B------:R-:W3:Y:S02]  /*f2a0*/  LDL.LU R121, [R1+0x18] ;  /* 0x0000180001797983 */ /* 0x000ee40000300800 */
[C---:B------:R-:W-:Y:S05]  /*f2b0*/  HMMA.16816.F32 R16, R76.reuse, R90, R16 ;  /* 0x0000005a4c10723c */ /* 0x040fea0000001810 */
[----:B------:R4:W5:Y:S03]  /*f2c0*/  MUFU.EX2 R103, R74 ;  /* 0x0000004a00677308 */ /* 0x0009660000000800 */
[-C--:B-1----:R-:W-:Y:S08]  /*f2d0*/  HMMA.16816.F32 R20, R76, R84.reuse, R20 ;  /* 0x000000544c14723c */ /* 0x082ff00000001814 */
[C---:B------:R-:W-:Y:S01]  /*f2e0*/  HMMA.16816.F32 R24, R80.reuse, R84, R24 ;  /* 0x000000545018723c */ /* 0x040fe20000001818 */
[----:B--2---:R-:W1:Y:S07]  /*f2f0*/  LDSM.16.MT88.4 R88, [R211+0x2100] ;  /* 0x00210000d358783b */ /* 0x004e6e0000004200 */
[-C--:B------:R-:W-:Y:S04]  /*f300*/  HMMA.16816.F32 R28, R80, R86.reuse, R28 ;  /* 0x00000056501c723c */ /* 0x080fe8000000181c */
[--C-:B----4-:R-:W-:Y:S01]  /*f310*/  FFMA.FTZ R74, R248, c[0x0][0x2d0], -R75.reuse ;  /* 0x0000b400f84a7a23 */ /* 0x110fe2000001084b */
[----:B-----5:R-:W-:Y:S01]  /*f320*/  F2FP.PACK_AB R166, R103, R169 ;  /* 0x000000a967a6723e */ /* 0x020fe200000000ff */
[----:B------:R-:W-:Y:S02]  /*f330*/  FFMA.FTZ R75, R249, c[0x0][0x2d0], -R75 ;  /* 0x0000b400f94b7a23 */ /* 0x000fe4000001084b */
[C---:B------:R-:W-:Y:S01]  /*f340*/  HMMA.16816.F32 R32, R76.reuse, R86, R32 ;  /* 0x000000564c20723c */ /* 0x040fe20000001820 */
[----:B------:R2:W-:Y:S07]  /*f350*/  MUFU.EX2 R102, R74 ;  /* 0x0000004a00667308 */ /* 0x0005ee0000000800 */
[-C--:B------:R-:W-:Y:S03]  /*f360*/  HMMA.16816.F32 R36, R76, R92.reuse, R36 ;  /* 0x0000005c4c24723c */ /* 0x080fe60000001824 */
[----:B------:R-:W4:Y:S05]  /*f370*/  MUFU.EX2 R101, R75 ;  /* 0x0000004b00657308 */ /* 0x000f2a0000000800 */
[C---:B------:R-:W-:Y:S08]  /*f380*/  HMMA.16816.F32 R40, R80.reuse, R92, R40 ;  /* 0x0000005c5028723c */ /* 0x040ff00000001828 */
[-C--:B------:R-:W-:Y:S04]  /*f390*/  HMMA.16816.F32 R44, R80, R94.reuse, R44 ;  /* 0x0000005e502c723c */ /* 0x080fe8000000182c */
[--C-:B--2---:R-:W-:Y:S04]  /*f3a0*/  FFMA.FTZ R74, R237, c[0x0][0x2d0], -R96.reuse ;  /* 0x0000b400ed4a7a23 */ /* 0x104fe80000010860 */
[----:B------:R2:W-:Y:S01]  /*f3b0*/  MUFU.EX2 R100, R74 ;  /* 0x0000004a00647308 */ /* 0x0005e20000000800 */
[C---:B------:R-:W-:Y:S04]  /*f3c0*/  HMMA.16816.F32 R48, R76.reuse, R94, R48 ;  /* 0x0000005e4c30723c */ /* 0x040fe80000001830 */
[----:B----4-:R-:W-:Y:S04]  /*f3d0*/  F2FP.PACK_AB R167, R101, R102 ;  /* 0x0000006665a7723e */ /* 0x010fe800000000ff */
[-C--:B-1----:R-:W-:Y:S08]  /*f3e0*/  HMMA.16816.F32 R52, R76, R88.reuse, R52 ;  /* 0x000000584c34723c */ /* 0x082ff00000001834 */
[C---:B------:R-:W-:Y:S04]  /*f3f0*/  HMMA.16816.F32 R56, R80.reuse, R88, R56 ;  /* 0x000000585038723c */ /* 0x040fe80000001838 */
[----:B--2---:R-:W-:Y:S04]  /*f400*/  FFMA.FTZ R74, R238, c[0x0][0x2d0], -R96 ;  /* 0x0000b400ee4a7a23 */ /* 0x004fe80000010860 */
[-C--:B------:R-:W-:Y:S01]  /*f410*/  HMMA.16816.F32 R60, R80, R90.reuse, R60 ;  /* 0x0000005a503c723c */ /* 0x080fe2000000183c */
[----:B------:R1:W2:Y:S07]  /*f420*/  MUFU.EX2 R85, R74 ;  /* 0x0000004a00557308 */ /* 0x0002ae0000000800 */
[----:B------:R-:W-:Y:S08]  /*f430*/  HMMA.16816.F32 R64, R76, R90, R64 ;  /* 0x0000005a4c40723c */ /* 0x000ff00000001840 */
[-C--:B------:R-:W-:Y:S07]  /*f440*/  HMMA.16816.F32 R104, R164, R116.reuse, R4 ;  /* 0x00000074a468723c */ /* 0x080fee0000001804 */
[----:B------:R-:W-:Y:S02]  /*f450*/  FADD.FTZ R4, R204, R69 ;  /* 0x00000045cc047221 */ /* 0x000fe40000010000 */
[----:B------:R-:W-:Y:S03]  /*f460*/  FADD.FTZ R6, R191, R68 ;  /* 0x00000044bf067221 */ /* 0x000fe60000010000 */
[--C-:B-1----:R-:W-:Y:S01]  /*f470*/  FFMA.FTZ R74, R239, c[0x0][0x2d0], -R96.reuse ;  /* 0x0000b400ef4a7a23 */ /* 0x102fe20000010860 */
[----:B------:R-:W-:Y:S01]  /*f480*/  MOV R191, R150 ;  /* 0x0000009600bf7202 */ /* 0x000fe20000000f00 */
[----:B------:R-:W-:Y:S01]  /*f490*/  FFMA.FTZ R96, R240, c[0x0][0x2d0], -R96 ;  /* 0x0000b400f0607a23 */ /* 0x000fe20000010860 */
[----:B--2---:R-:W-:Y:S01]  /*f4a0*/  F2FP.PACK_AB R160, R85, R100 ;  /* 0x0000006455a0723e */ /* 0x004fe200000000ff */
[----:B------:R-:W-:Y:S01]  /*f4b0*/  IMAD.MOV.U32 R204, RZ, RZ, R151 ;  /* 0x000000ffffcc7224 */ /* 0x000fe200078e0097 */
[----:B------:R1:W-:Y:S01]  /*f4c0*/  MUFU.EX2 R86, R74 ;  /* 0x0000004a00567308 */ /* 0x0003e20000000800 */
[----:B------:R-:W-:Y:S01]  /*f4d0*/  FADD.FTZ R4, R198, R4 ;  /* 0x00000004c6047221 */ /* 0x000fe20000010000 */
[----:B------:R-:W2:Y:S01]  /*f4e0*/  LDSM.16.MT88.4 R148, [R210+0x2900] ;  /* 0x00290000d294783b */ /* 0x000ea20000004200 */
[----:B------:R-:W-:Y:S02]  /*f4f0*/  MOV R198, R122 ;  /* 0x0000007a00c67202 */ /* 0x000fe40000000f00 */
[----:B------:R-:W-:Y:S05]  /*f500*/  FADD.FTZ R4, R202, R4 ;  /* 0x00000004ca047221 */ /* 0x000fea0000010000 */
[----:B------:R-:W4:Y:S01]  /*f510*/  MUFU.EX2 R96, R96 ;  /* 0x0000006000607308 */ /* 0x000f220000000800 */
[--C-:B-1----:R-:W-:Y:S09]  /*f520*/  FFMA.FTZ R74, R192, c[0x0][0x2d0], -R97.reuse ;  /* 0x0000b400c04a7a23 */ /* 0x102ff20000010861 */
[----:B------:R1:W-:Y:S01]  /*f530*/  MUFU.EX2 R75, R74 ;  /* 0x0000004a004b7308 */ /* 0x0003e20000000800 */
[----:B----4-:R-:W-:Y:S01]  /*f540*/  F2FP.PACK_AB R162, R96, R86 ;  /* 0x0000005660a2723e */ /* 0x010fe200000000ff */
[--C-:B-1----:R-:W-:Y:S08]  /*f550*/  FFMA.FTZ R74, R195, c[0x0][0x2d0], -R97.reuse ;  /* 0x0000b400c34a7a23 */ /* 0x102ff00000010861 */
[----:B------:R1:W4:Y:S02]  /*f560*/  MUFU.EX2 R84, R74 ;  /* 0x0000004a00547308 */ /* 0x0003240000000800 */
[--C-:B-1----:R-:W-:Y:S01]  /*f570*/  FFMA.FTZ R74, R197, c[0x0][0x2d0], -R97.reuse ;  /* 0x0000b400c54a7a23 */ /* 0x102fe20000010861 */
[----:B----4-:R-:W-:Y:S01]  /*f580*/  F2FP.PACK_AB R161, R84, R75 ;  /* 0x0000004b54a1723e */ /* 0x010fe200000000ff */
[----:B------:R-:W-:Y:S02]  /*f590*/  FFMA.FTZ R97, R73, c[0x0][0x2d0], -R97 ;  /* 0x0000b40049617a23 */ /* 0x000fe40000010861 */
[----:B------:R-:W4:Y:S04]  /*f5a0*/  LDL.LU R73, [R1+0x1c] ;  /* 0x00001c0001497983 */ /* 0x000f280000300800 */
[----:B------:R-:W-:Y:S10]  /*f5b0*/  MUFU.EX2 R74, R74 ;  /* 0x0000004a004a7308 */ /* 0x000ff40000000800 */
[----:B------:R-:W1:Y:S02]  /*f5c0*/  MUFU.EX2 R97, R97 ;  /* 0x0000006100617308 */ /* 0x000e640000000800 */
[----:B-1----:R-:W-:Y:S01]  /*f5d0*/  F2FP.PACK_AB R163, R97, R74 ;  /* 0x0000004a61a3723e */ /* 0x002fe200000000ff */
[----:B---3--:R-:W-:Y:S01]  /*f5e0*/  FFMA.FTZ R2, R2, R121, R123 ;  /* 0x0000007902027223 */ /* 0x008fe2000001007b */
[----:B------:R-:W-:Y:S01]  /*f5f0*/  MOV R121, R111 ;  /* 0x0000006f00797202 */ /* 0x000fe20000000f00 */
[----:B------:R-:W-:Y:S04]  /*f600*/  IMAD.MOV.U32 R123, RZ, RZ, R113 ;  /* 0x000000ffff7b7224 */ /* 0x000fe800078e0071 */
[C---:B------:R-:W-:Y:S04]  /*f610*/  HMMA.16816.F32 R108, R160.reuse, R116, R8 ;  /* 0x00000074a06c723c */ /* 0x040fe80000001808 */
[----:B------:R-:W-:Y:S02]  /*f620*/  FADD.FTZ R2, R203, R2 ;  /* 0x00000002cb027221 */ /* 0x000fe40000010000 */
[----:B------:R-:W-:Y:S02]  /*f630*/  FADD.FTZ R6, R123, R6 ;  /* 0x000000067b067221 */ /* 0x000fe40000010000 */
[----:B------:R-:W-:Y:S01]  /*f640*/  FADD.FTZ R5, R121, R2 ;  /* 0x0000000279057221 */ /* 0x000fe20000010000 */
[-C--:B------:R-:W-:Y:S03]  /*f650*/  HMMA.16816.F32 R112, R160, R118.reuse, R12 ;  /* 0x00000076a070723c */ /* 0x080fe6000000180c */
[----:B------:R-:W-:Y:S02]  /*f660*/  FADD.FTZ R2, R230, R6 ;  /* 0x00000006e6027221 */ /* 0x000fe40000010000 */
[----:B------:R-:W-:Y:S03]  /*f670*/  FADD.FTZ R6, R126, R4 ;  /* 0x000000047e067221 */ /* 0x000fe60000010000 */
[C---:B------:R-:W-:Y:S04]  /*f680*/  HMMA.16816.F32 R116, R164.reuse, R118, R16 ;  /* 0x00000076a474723c */ /* 0x040fe80000001810 */
[----:B----4-:R-:W-:Y:S02]  /*f690*/  FFMA.FTZ R8, R0, R73, R120 ;  /* 0x0000004900087223 */ /* 0x010fe40000010078 */
[----:B------:R-:W-:Y:S02]  /*f6a0*/  FADD.FTZ R0, R229, R5 ;  /* 0x00000005e5007221 */ /* 0x000fe40000010000 */
[-C--:B------:R-:W-:Y:S04]  /*f6b0*/  HMMA.16816.F32 R120, R164, R132.reuse, R20 ;  /* 0x00000084a478723c */ /* 0x080fe80000001814 */
[----:B------:R-:W-:Y:S02]  /*f6c0*/  FADD.FTZ R8, R127, R8 ;  /* 0x000000087f087221 */ /* 0x000fe40000010000 */
[----:B------:R-:W-:Y:S02]  /*f6d0*/  FADD.FTZ R5, R125, R2 ;  /* 0x000000027d057221 */ /* 0x000fe40000010000 */
[----:B------:R-:W-:Y:S04]  /*f6e0*/  FADD.FTZ R7, R124, R0 ;  /* 0x000000007c077221 */ /* 0x000fe80000010000 */
        /* <DEDUP_REMOVED lines=67> */
[----:B------:R-:W-:Y:S03]  /*fb20*/  FADD.FTZ R0, R177, R11 ;  /* 0x0000000bb1007221 */ /* 0x000fe60000010000 */
        /* <DEDUP_REMOVED lines=16> */
[----:B------:R-:W-:Y:S01]  /*fc30*/  MOV R102, R70 ;  /* 0x0000004600667202 */ /* 0x000fe20000000f00 */
[----:B------:R-:W-:Y:S01]  /*fc40*/  FADD.FTZ R6, R103, R0 ;  /* 0x0000000067067221 */ /* 0x000fe20000010000 */
[----:B------:R-:W-:Y:S01]  /*fc50*/  MOV R103, R3 ;  /* 0x0000000300677202 */ /* 0x000fe20000000f00 */
[----:B------:R-:W-:Y:S01]  /*fc60*/  FADD.FTZ R5, R101, R5 ;  /* 0x0000000565057221 */ /* 0x000fe20000010000 */
[----:B------:R-:W-:Y:S01]  /*fc70*/  MOV R101, R71 ;  /* 0x0000004700657202 */ /* 0x000fe20000000f00 */
        /* <DEDUP_REMOVED lines=11> */
.L_x_261:
[----:B------:R-:W2:Y:S01]  /*fd30*/  S2UR UR5, SR_CTAID.X ;  /* 0x00000000000579c3 */ /* 0x000ea20000002500 */
[----:B------:R-:W-:Y:S01]  /*fd40*/  ULDC.64 UR14, c[0x0][0x2c8] ;  /* 0x0000b200000e7ab9 */ /* 0x000fe20000000a00 */
[----:B------:R-:W-:Y:S01]  /*fd50*/  PLOP3.LUT P0, PT, PT, PT, UP0, 0x40, 0x0 ;  /* 0x000000000000781c */ /* 0x000fe20003f0e808 */
[----:B------:R-:W-:-:S02]  /*fd60*/  UIADD3 UR6, UR7, 0x1, -UR12 ;  /* 0x0000000107067890 */ /* 0x000fc4000fffe80c */
[----:B--2---:R-:W-:-:S04]  /*fd70*/  ULEA UR5, UR5, 0x7f, 0x7 ;  /* 0x0000007f05057891 */ /* 0x004fc8000f8e383f */
[----:B------:R-:W-:-:S04]  /*fd80*/  UIMAD.WIDE.U32 UR16, UR5, UR14, URZ ;  /* 0x0000000e051072a5 */ /* 0x000fc8000f8e003f */
[----:B------:R-:W-:-:S04]  /*fd90*/  @UP1 USHF.R.U32.HI UR5, URZ, UR15, UR17 ;  /* 0x0000000f3f051299 */ /* 0x000fc80008011611 */
[----:B------:R-:W-:-:S03]  /*fda0*/  UIADD3 UR6, UR6, UR5, URZ ;  /* 0x0000000506067290 */ /* 0x000fc6000fffe03f */
        /* <DEDUP_REMOVED lines=15> */
.L_x_280:
[----:B------:R-:W-:Y:S02]  /*fea0*/  ULDC UR11, c[0x0][0x32c] ;  /* 0x0000cb00000b7ab9 */ /* 0x000fe40000000800 */
[----:B------:R-:W-:Y:S02]  /*feb0*/  UISETP.NE.AND UP2, UPT, UR11, 0x1, UPT ;  /* 0x000000010b00788c */ /* 0x000fe4000bf45270 */
[----:B------:R-:W-:Y:S02]  /*fec0*/  ULDC.64 UR14, c[0x0][0x330] ;  /* 0x0000cc00000e7ab9 */ /* 0x000fe40000000a00 */
[----:B------:R-:W-:-:S07]  /*fed0*/  UIMAD.WIDE.U32 UR16, UR6, UR14, URZ ;  /* 0x0000000e061072a5 */ /* 0x000fce000f8e003f */
[----:B------:R-:W-:Y:S02]  /*fee0*/  @UP2 UMOV UR11, UR17 ;  /* 0x00000011000b2c82 */ /* 0x000fe40008000000 */
[----:B------:R-:W-:-:S03]  /*fef0*/  @UP2 USHF.R.U32.HI UR6, URZ, UR15, UR11 ;  /* 0x0000000f3f062299 */ /* 0x000fc6000801160b */
.L_x_281:
[----:B------:R-:W-:Y:S02]  /*ff00*/  ULDC UR11, c[0x0][0x32c] ;  /* 0x0000cb00000b7ab9 */ /* 0x000fe40000000800 */
[----:B------:R-:W-:-:S04]  /*ff10*/  UIMAD UR11, UR6, UR11, URZ ;  /* 0x0000000b060b72a4 */ /* 0x000fc8000f8e023f */
[----:B------:R-:W-:-:S04]  /*ff20*/  UISETP.LT.AND UP2, UPT, UR5, UR11, UPT ;  /* 0x0000000b0500728c */ /* 0x000fc8000bf41270 */
[----:B------:R-:W-:-:S04]  /*ff30*/  USEL UR5, UR5, UR11, !UP2 ;  /* 0x0000000b05057287 */ /* 0x000fc8000d000000 */
.L_x_279:
[----:B------:R-:W-:-:S04]  /*ff40*/  UIADD3 UR5, UR5, 0x5f, URZ ;  /* 0x0000005f05057890 */ /* 0x000fc8000fffe03f */
        /* <DEDUP_REMOVED lines=13> */
.L_x_283:
[----:B------:R-:W-:Y:S04]  /*10020*/  DEPBAR.LE SB0, 0x0 ;  /* 0x000080000000791a */ /* 0x000fe80000000000 */
[----:B------:R-:W-:Y:S01]  /*10030*/  BAR.SYNC.DEFER_BLOCKING 0x0 ;  /* 0x0000000000007b1d */ /* 0x000fe20000010000 */
[C---:B------:R-:W-:Y:S02]  /*10040*/  ISETP.LT.AND P2, PT, R103.reuse, UR4, PT ;  /* 0x0000000467007c0c */ /* 0x040fe4000bf41270 */
[C---:B------:R-:W-:Y:S11]  /*10050*/  ISETP.GT.AND P4, PT, R103.reuse, UR4, PT ;  /* 0x0000000467007c0c */ /* 0x040ff6000bf84270 */
        /* <DEDUP_REMOVED lines=98> */
[----:B------:R2:W-:Y:S07]  /*10680*/  @!P2 LDGSTS.E.BYPASS.LTC128B.128 [R227+0x2900], [R194.64], !P3 ;  /* 0x02900000c2e3afae */ /* 0x0005ee000d901d68 */
        /* <DEDUP_REMOVED lines=148> */
[----:B------:R-:W-:Y:S01]  /*10fd0*/  MUFU.TANH R201, R44 ;  /* 0x0000002c00c97308 */ /* 0x000fe20000002400 */
[C---:B------:R-:W-:Y:S04]  /*10fe0*/  HMMA.16816.F32 R88, R188.reuse, R4, R88 ;  /* 0x00000004bc58723c */ /* 0x040fe80000001858 */
[----:B------:R-:W-:Y:S02]  /*10ff0*/  FMUL.FTZ R67, R67, c[0x0][0x320] ;  /* 0x0000c80043437a20 */ /* 0x000fe40000410000 */
[----:B------:R-:W-:Y:S01]  /*11000*/  FMUL.FTZ R68, R68, c[0x0][0x320] ;  /* 0x0000c80044447a20 */ /* 0x000fe20000410000 */
[----:B------:R-:W-:Y:S01]  /*11010*/  FMNMX.FTZ R5, R180, R101, !PT ;  /* 0x00000065b4057209 */ /* 0x000fe20007810000 */
[-C--:B------:R-:W-:Y:S01]  /*11020*/  HMMA.16816.F32 R92, R188, R6.reuse, R92 ;  /* 0x00000006bc5c723c */ /* 0x080fe2000000185c */
[----:B------:R-:W-:Y:S03]  /*11030*/  MUFU.TANH R44, R72 ;  /* 0x00000048002c7308 */ /* 0x000fe60000002400 */
[----:B----4-:R-:W-:Y:S01]  /*11040*/  FMNMX.FTZ R4, R16, R0, !PT ;  /* 0x0000000010047209 */ /* 0x010fe20007810000 */
[----:B------:R-:W-:Y:S02]  /*11050*/  FMUL.FTZ R82, R82, c[0x0][0x320] ;  /* 0x0000c80052527a20 */ /* 0x000fe40000410000 */
[----:B------:R-:W-:Y:S01]  /*11060*/  FMUL.FTZ R80, R80, c[0x0][0x320] ;  /* 0x0000c80050507a20 */ /* 0x000fe20000410000 */
[----:B------:R-:W-:Y:S01]  /*11070*/  FMNMX.FTZ R4, R17, R4, !PT ;  /* 0x0000000411047209 */ /* 0x000fe20007810000 */
[----:B------:R-:W-:Y:S01]  /*11080*/  FMUL.FTZ R84, R84, c[0x0][0x320] ;  /* 0x0000c80054547a20 */ /* 0x000fe20000410000 */
[----:B------:R-:W-:Y:S01]  /*11090*/  HMMA.16816.F32 R96, R172, R6, R96 ;  /* 0x00000006ac60723c */ /* 0x000fe20000001860 */
[----:B------:R-:W-:Y:S03]  /*110a0*/  MUFU.TANH R200, R39 ;  /* 0x0000002700c87308 */ /* 0x000fe60000002400 */
[----:B------:R-:W-:Y:S01]  /*110b0*/  FMNMX.FTZ R4, R20, R4, !PT ;  /* 0x0000000414047209 */ /* 0x000fe20007810000 */
[----:B------:R-:W-:Y:S02]  /*110c0*/  FMUL.FTZ R83, R83, c[0x0][0x320] ;  /* 0x0000c80053537a20 */ /* 0x000fe40000410000 */
[----:B------:R-:W-:Y:S01]  /*110d0*/  FMUL.FTZ R81, R81, c[0x0][0x320] ;  /* 0x0000c80051517a20 */ /* 0x000fe20000410000 */
[----:B------:R-:W-:Y:S01]  /*110e0*/  FMNMX.FTZ R4, R21, R4, !PT ;  /* 0x0000000415047209 */ /* 0x000fe20007810000 */
[----:B------:R-:W-:Y:S02]  /*110f0*/  FMUL.FTZ R86, R86, c[0x0][0x320] ;  /* 0x0000c80056567a20 */ /* 0x000fe40000410000 */
[----:B------:R-:W1:Y:S01]  /*11100*/  MUFU.TANH R3, R84 ;  /* 0x0000005400037308 */ /* 0x000e620000002400 */
[----:B------:R-:W-:Y:S02]  /*11110*/  FMUL.FTZ R87, R87, c[0x0][0x320] ;  /* 0x0000c80057577a20 */ /* 0x000fe40000410000 */
[----:B------:R-:W-:Y:S02]  /*11120*/  FMUL.FTZ R85, R85, c[0x0][0x320] ;  /* 0x0000c80055557a20 */ /* 0x000fe40000410000 */
[----:B------:R-:W-:Y:S02]  /*11130*/  FMUL.FTZ R88, R88, c[0x0][0x320] ;  /* 0x0000c80058587a20 */ /* 0x000fe40000410000 */
[----:B------:R-:W-:Y:S02]  /*11140*/  FMUL.FTZ R89, R89, c[0x0][0x320] ;  /* 0x0000c80059597a20 */ /* 0x000fe40000410000 */
[----:B------:R-:W-:Y:S01]  /*11150*/  FMUL.FTZ R90, R90, c[0x0][0x320] ;  /* 0x0000c8005a5a7a20 */ /* 0x000fe20000410000 */
[----:B------:R2:W4:Y:S01]  /*11160*/  MUFU.TANH R195, R37 ;  /* 0x0000002500c37308 */ /* 0x0005220000002400 */
        /* <DEDUP_REMOVED lines=8> */
[----:B-1----:R-:W-:Y:S01]  /*111f0*/  MOV R189, R3 ;  /* 0x0000000300bd7202 */ /* 0x002fe20000000f00 */
[----:B------:R-:W-:Y:S01]  /*11200*/  FMUL.FTZ R61, R61, c[0x0][0x320] ;  /* 0x0000c8003d3d7a20 */ /* 0x000fe20000410000 */
[----:B------:R-:W-:Y:S01]  /*11210*/  FMNMX.FTZ R3, R177, R100, !PT ;  /* 0x00000064b1037209 */ /* 0x000fe20007810000 */
[----:B------:R-:W-:Y:S02]  /*11220*/  FMUL.FTZ R73, R73, c[0x0][0x320] ;  /* 0x0000c80049497a20 */ /* 0x000fe40000410000 */
[----:B------:R-:W-:Y:S01]  /*11230*/  FMUL.FTZ R77, R77, c[0x0][0x320] ;  /* 0x0000c8004d4d7a20 */ /* 0x000fe20000410000 */
[----:B------:R-:W1:Y:S01]  /*11240*/  MUFU.TANH R184, R48 ;  /* 0x0000003000b87308 */ /* 0x000e620000002400 */
[----:B------:R-:W-:Y:S01]  /*11250*/  FMNMX.FTZ R3, R170, R3, !PT ;  /* 0x00000003aa037209 */ /* 0x000fe20007810000 */
[----:B------:R-:W-:Y:S01]  /*11260*/  FMUL.FTZ R74, R74, c[0x0][0x320] ;  /* 0x0000c8004a4a7a20 */ /* 0x000fe20000410000 */
[----:B--2---:R-:W2:Y:S02]  /*11270*/  LDL.64 R36, [R1+0x28] ;  /* 0x0000280001247983 */ /* 0x004ea40000100a00 */
[----:B------:R-:W-:Y:S01]  /*11280*/  FMNMX.FTZ R0, R18, R3, !PT ;  /* 0x0000000312007209 */ /* 0x000fe20007810000 */
[----:B------:R-:W-:Y:S01]  /*11290*/  FMUL.FTZ R92, R92, c[0x0][0x320] ;  /* 0x0000c8005c5c7a20 */ /* 0x000fe20000410000 */
[----:B------:R-:W-:Y:S01]  /*112a0*/  FMNMX.FTZ R3, R171, R5, !PT ;  /* 0x00000005ab037209 */ /* 0x000fe20007810000 */
[----:B------:R-:W-:Y:S01]  /*112b0*/  FMUL.FTZ R79, R79, c[0x0][0x320] ;  /* 0x0000c8004f4f7a20 */ /* 0x000fe20000410000 */
[----:B------:R-:W-:Y:S01]  /*112c0*/  FMNMX.FTZ R0, R19, R0, !PT ;  /* 0x0000000013007209 */ /* 0x000fe20007810000 */
[----:B------:R1:W-:Y:S01]  /*112d0*/  MUFU.TANH R238, R74 ;  /* 0x0000004a00ee7308 */ /* 0x0003e20000002400 */
        /* <DEDUP_REMOVED lines=9> */
[----:B------:R-:W1:Y:S01]  /*11370*/  MUFU.TANH R198, R51 ;  /* 0x0000003300c67308 */ /* 0x000e620000002400 */
        /* <DEDUP_REMOVED lines=10> */
[----:B------:R-:W-:Y:S01]  /*11420*/  FMUL.FTZ R24, R24, c[0x0][0x320] ;  /* 0x0000c80018187a20 */ /* 0x000fe20000410000 */
[----:B----4-:R-:W-:Y:S01]  /*11430*/  FMNMX.FTZ R72, R195, R72, !PT ;  /* 0x00000048c3487209 */ /* 0x010fe20007810000 */
[----:B------:R-:W-:Y:S01]  /*11440*/  FMUL.FTZ R76, R76, c[0x0][0x320] ;  /* 0x0000c8004c4c7a20 */ /* 0x000fe20000410000 */
[----:B------:R-:W-:Y:S01]  /*11450*/  FMNMX.FTZ R0, R200, R0, !PT ;  /* 0x00000000c8007209 */ /* 0x000fe20007810000 */
[----:B-1----:R-:W-:Y:S01]  /*11460*/  FMUL.FTZ R74, R94, c[0x0][0x320] ;  /* 0x0000c8005e4a7a20 */ /* 0x002fe20000410000 */
[----:B------:R-:W-:Y:S01]  /*11470*/  FMNMX.FTZ R72, R184, R72, !PT ;  /* 0x00000048b8487209 */ /* 0x000fe20007810000 */
[----:B------:R-:W-:Y:S01]  /*11480*/  FMUL.FTZ R62, R62, c[0x0][0x320] ;  /* 0x0000c8003e3e7a20 */ /* 0x000fe20000410000 */
[----:B------:R-:W-:Y:S01]  /*11490*/  FMNMX.FTZ R0, R197, R0, !PT ;  /* 0x00000000c5007209 */ /* 0x000fe20007810000 */
[----:B------:R-:W-:Y:S01]  /*114a0*/  FMUL.FTZ R63, R63, c[0x0][0x320] ;  /* 0x0000c8003f3f7a20 */ /* 0x000fe20000410000 */
[----:B------:R-:W1:Y:S01]  /*114b0*/  MUFU.TANH R228, R54 ;  /* 0x0000003600e47308 */ /* 0x000e620000002400 */
[----:B------:R-:W-:Y:S02]  /*114c0*/  FMUL.FTZ R75, R75, c[0x0][0x320] ;  /* 0x0000c8004b4b7a20 */ /* 0x000fe40000410000 */
[----:B------:R-:W-:Y:S01]  /*114d0*/  FMUL.FTZ R78, R78, c[0x0][0x320] ;  /* 0x0000c8004e4e7a20 */ /* 0x000fe20000410000 */
[----:B------:R-:W-:Y:S01]  /*114e0*/  FMNMX.FTZ R0, R198, R0, !PT ;  /* 0x00000000c6007209 */ /* 0x000fe20007810000 */
[----:B------:R-:W-:Y:S02]  /*114f0*/  FMUL.FTZ R25, R25, c[0x0][0x320] ;  /* 0x0000c80019197a20 */ /* 0x000fe40000410000 */
[----:B------:R-:W-:Y:S02]  /*11500*/  FMUL.FTZ R28, R28, c[0x0][0x320] ;  /* 0x0000c8001c1c7a20 */ /* 0x000fe40000410000 */
[----:B------:R-:W-:Y:S01]  /*11510*/  FMUL.FTZ R29, R29, c[0x0][0x320] ;  /* 0x0000c8001d1d7a20 */ /* 0x000fe20000410000 */
[----:B------:R-:W4:Y:S01]  /*11520*/  MUFU.TANH R52, R52 ;  /* 0x0000003400347308 */ /* 0x000f220000002400 */
[----:B------:R-:W-:Y:S02]  /*11530*/  FMUL.FTZ R43, R43, c[0x0][0x320] ;  /* 0x0000c8002b2b7a20 */ /* 0x000fe40000410000 */
[----:B------:R-:W-:Y:S01]  /*11540*/  FMUL.FTZ R71, R71, c[0x0][0x320] ;  /* 0x0000c80047477a20 */ /* 0x000fe20000410000 */
[----:B------:R-:W-:Y:S06]  /*11550*/  FMNMX.FTZ R72, R183, R72, !PT ;  /* 0x00000048b7487209 */ /* 0x000fec0007810000 */
[----:B------:R-:W-:Y:S01]  /*11560*/  MUFU.TANH R226, R40 ;  /* 0x0000002800e27308 */ /* 0x000fe20000002400 */
[----:B-1----:R-:W-:Y:S09]  /*11570*/  FMNMX.FTZ R0, R228, R0, !PT ;  /* 0x00000000e4007209 */ /* 0x002ff20007810000 */
[----:B------:R-:W1:Y:S01]  /*11580*/  MUFU.TANH R40, R55 ;  /* 0x0000003700287308 */ /* 0x000e620000002400 */
[----:B----4-:R-:W-:Y:S09]  /*11590*/  FMNMX.FTZ R72, R52, R72, !PT ;  /* 0x0000004834487209 */ /* 0x010ff20007810000 */
[----:B------:R-:W4:Y:S10]  /*115a0*/  MUFU.TANH R24, R24 ;  /* 0x0000001800187308 */ /* 0x000f340000002400 */
[----:B------:R-:W4:Y:S01]  /*115b0*/  MUFU.TANH R234, R53 ;  /* 0x0000003500ea7308 */ /* 0x000f220000002400 */
[----:B-1----:R-:W-:Y:S09]  /*115c0*/  FMNMX.FTZ R0, R40, R0, !PT ;  /* 0x0000000028007209 */ /* 0x002ff20007810000 */
[----:B------:R-:W1:Y:S01]  /*115d0*/  MUFU.TANH R221, R66 ;  /* 0x0000004200dd7308 */ /* 0x000e620000002400 */
[----:B----4-:R-:W-:Y:S09]  /*115e0*/  FMNMX.FTZ R4, R24, R5, !PT ;  /* 0x0000000518047209 */ /* 0x010ff20007810000 */
[----:B------:R-:W4:Y:S01]  /*115f0*/  MUFU.TANH R25, R25 ;  /* 0x0000001900197308 */ /* 0x000f220000002400 */
[----:B------:R-:W-:Y:S09]  /*11600*/  FMNMX.FTZ R72, R234, R72, !PT ;  /* 0x00000048ea487209 */ /* 0x000ff20007810000 */
        /* <DEDUP_REMOVED lines=12> */
[----:B------:R-:W3:Y:S01]  /*116d0*/  MUFU.TANH R51, R68 ;  /* 0x0000004400337308 */ /* 0x000ee20000002400 */
[----:B-1----:R-:W-:Y:S09]  /*116e0*/  FMNMX.FTZ R0, R223, R0, !PT ;  /* 0x00000000df007209 */ /* 0x002ff20007810000 */
[----:B------:R-:W1:Y:S01]  /*116f0*/  MUFU.TANH R222, R69 ;  /* 0x0000004500de7308 */ /* 0x000e620000002400 */
[----:B----4-:R-:W-:Y:S02]  /*11700*/  FMNMX.FTZ R3, R29, R4, !PT ;  /* 0x000000041d037209 */ /* 0x010fe40007810000 */
[----:B------:R-:W-:Y:S02]  /*11710*/  FMNMX.FTZ R4, R176, R102, !PT ;  /* 0x00000066b0047209 */ /* 0x000fe40007810000 */
[----:B------:R-:W-:Y:S05]  /*11720*/  FMNMX.FTZ R3, R226, R3, !PT ;  /* 0x00000003e2037209 */ /* 0x000fea0007810000 */
[----:B------:R-:W-:Y:S01]  /*11730*/  MUFU.TANH R236, R43 ;  /* 0x0000002b00ec7308 */ /* 0x000fe20000002400 */
[----:B------:R-:W-:Y:S02]  /*11740*/  FMNMX.FTZ R4, R178, R4, !PT ;  /* 0x00000004b2047209 */ /* 0x000fe40007810000 */
[----:B---3--:R-:W-:Y:S07]  /*11750*/  FMNMX.FTZ R72, R51, R72, !PT ;  /* 0x0000004833487209 */ /* 0x008fee0007810000 */
[----:B------:R-:W3:Y:S01]  /*11760*/  MUFU.TANH R43, R71 ;  /* 0x00000047002b7308 */ /* 0x000ee20000002400 */
[----:B------:R-:W-:Y:S02]  /*11770*/  MOV R23, c[0x0][0x1e4] ;  /* 0x0000790000177a02 */ /* 0x000fe40000000f00 */
[----:B-1----:R-:W-:Y:S04]  /*11780*/  MOV R191, R222 ;  /* 0x000000de00bf7202 */ /* 0x002fe80000000f00 */
[----:B------:R-:W-:Y:S03]  /*11790*/  FMNMX.FTZ R72, R191, R72, !PT ;  /* 0x00000048bf487209 */ /* 0x000fe60007810000 */
[----:B------:R-:W1:Y:S10]  /*117a0*/  MUFU.TANH R230, R82 ;  /* 0x0000005200e67308 */ /* 0x000e740000002400 */
[----:B------:R-:W4:Y:S01]  /*117b0*/  MUFU.TANH R14, R14 ;  /* 0x0000000e000e7308 */ /* 0x000f220000002400 */
[----:B---3--:R-:W-:Y:S09]  /*117c0*/  FMNMX.FTZ R0, R43, R0, !PT ;  /* 0x000000002b007209 */ /* 0x008ff20007810000 */
[----:B------:R-:W3:Y:S01]  /*117d0*/  MUFU.TANH R219, R80 ;  /* 0x0000005000db7308 */ /* 0x000ee20000002400 */
[----:B-1----:R-:W-:Y:S09]  /*117e0*/  FMNMX.FTZ R0, R230, R0, !PT ;  /* 0x00000000e6007209 */ /* 0x002ff20007810000 */
[----:B------:R-:W1:Y:S01]  /*117f0*/  MUFU.TANH R225, R46 ;  /* 0x0000002e00e17308 */ /* 0x000e620000002400 */
[----:B----4-:R-:W-:Y:S04]  /*11800*/  FMNMX.FTZ R4, R14, R4, !PT ;  /* 0x000000040e047209 */ /* 0x010fe80007810000 */
[----:B------:R-:W-:Y:S05]  /*11810*/  FMNMX.FTZ R4, R179, R4, !PT ;  /* 0x00000004b3047209 */ /* 0x000fea0007810000 */
[----:B------:R-:W4:Y:S01]  /*11820*/  MUFU.TANH R46, R83 ;  /* 0x00000053002e7308 */ /* 0x000f220000002400 */
[----:B---3--:R-:W-:Y:S09]  /*11830*/  FMNMX.FTZ R72, R219, R72, !PT ;  /* 0x00000048db487209 */ /* 0x008ff20007810000 */
[----:B------:R-:W3:Y:S01]  /*11840*/  MUFU.TANH R204, R81 ;  /* 0x0000005100cc7308 */ /* 0x000ee20000002400 */
[----:B-1----:R-:W-:Y:S02]  /*11850*/  MOV R48, R225 ;  /* 0x000000e100307202 */ /* 0x002fe40000000f00 */
[----:B------:R-:W-:Y:S07]  /*11860*/  IADD3 R225, R103, -0x1, RZ ;  /* 0xffffffff67e17810 */ /* 0x000fee0007ffe0ff */
[----:B------:R-:W1:Y:S01]  /*11870*/  MUFU.TANH R220, R86 ;  /* 0x0000005600dc7308 */ /* 0x000e620000002400 */
[----:B----4-:R-:W-:Y:S09]  /*11880*/  FMNMX.FTZ R0, R46, R0, !PT ;  /* 0x000000002e007209 */ /* 0x010ff20007810000 */
[----:B------:R-:W4:Y:S01]  /*11890*/  MUFU.TANH R182, R26 ;  /* 0x0000001a00b67308 */ /* 0x000f220000002400 */
[----:B---3--:R-:W-:Y:S04]  /*118a0*/  FMNMX.FTZ R72, R204, R72, !PT ;  /* 0x00000048cc487209 */ /* 0x008fe80007810000 */
[----:B------:R-:W-:Y:S05]  /*118b0*/  FMNMX.FTZ R72, R189, R72, !PT ;  /* 0x00000048bd487209 */ /* 0x000fea0007810000 */
[----:B------:R-:W3:Y:S01]  /*118c0*/  MUFU.TANH R202, R41 ;  /* 0x0000002900ca7308 */ /* 0x000ee20000002400 */
[----:B-1----:R-:W-:Y:S09]  /*118d0*/  FMNMX.FTZ R0, R220, R0, !PT ;  /* 0x00000000dc007209 */ /* 0x002ff20007810000 */
[----:B------:R-:W-:Y:S01]  /*118e0*/  MUFU.TANH R196, R31 ;  /* 0x0000001f00c47308 */ /* 0x000fe20000002400 */
[----:B----4-:R-:W-:Y:S09]  /*118f0*/  FMNMX.FTZ R4, R182, R4, !PT ;  /* 0x00000004b6047209 */ /* 0x010ff20007810000 */
[----:B------:R-:W1:Y:S01]  /*11900*/  MUFU.TANH R31, R87 ;  /* 0x00000057001f7308 */ /* 0x000e620000002400 */
[----:B---3--:R-:W-:Y:S04]  /*11910*/  FMNMX.FTZ R3, R202, R3, !PT ;  /* 0x00000003ca037209 */ /* 0x008fe80007810000 */
[----:B------:R-:W-:Y:S05]  /*11920*/  FMNMX.FTZ R3, R201, R3, !PT ;  /* 0x00000003c9037209 */ /* 0x000fea0007810000 */
[----:B------:R-:W3:Y:S10]  /*11930*/  MUFU.TANH R192, R27 ;  /* 0x0000001b00c07308 */ /* 0x000ef40000002400 */
[----:B------:R-:W-:Y:S01]  /*11940*/  MUFU.TANH R41, R42 ;  /* 0x0000002a00297308 */ /* 0x000fe20000002400 */
[----:B-1----:R-:W-:Y:S09]  /*11950*/  FMNMX.FTZ R0, R31, R0, !PT ;  /* 0x000000001f007209 */ /* 0x002ff20007810000 */
[----:B------:R-:W1:Y:S01]  /*11960*/  MUFU.TANH R42, R85 ;  /* 0x00000055002a7308 */ /* 0x000e620000002400 */
[----:B---3--:R-:W-:Y:S09]  /*11970*/  FMNMX.FTZ R4, R192, R4, !PT ;  /* 0x00000004c0047209 */ /* 0x008ff20007810000 */
[----:B------:R-:W3:Y:S10]  /*11980*/  MUFU.TANH R27, R98 ;  /* 0x00000062001b7308 */ /* 0x000ef40000002400 */
[----:B------:R-:W4:Y:S01]  /*11990*/  MUFU.TANH R193, R30 ;  /* 0x0000001e00c17308 */ /* 0x000f220000002400 */
[----:B-1----:R-:W-:Y:S09]  /*119a0*/  FMNMX.FTZ R72, R42, R72, !PT ;  /* 0x000000482a487209 */ /* 0x002ff20007810000 */
[----:B------:R-:W1:Y:S01]  /*119b0*/  MUFU.TANH R30, R45 ;  /* 0x0000002d001e7308 */ /* 0x000e620000002400 */
[----:B---3--:R-:W-:Y:S09]  /*119c0*/  FMNMX.FTZ R0, R27, R0, !PT ;  /* 0x000000001b007209 */ /* 0x008ff20007810000 */
[----:B------:R-:W3:Y:S01]  /*119d0*/  MUFU.TANH R173, R96 ;  /* 0x0000006000ad7308 */ /* 0x000ee20000002400 */
[----:B----4-:R-:W-:Y:S04]  /*119e0*/  FMNMX.FTZ R4, R193, R4, !PT ;  /* 0x00000004c1047209 */ /* 0x010fe80007810000 */
[----:B------:R-:W-:Y:S05]  /*119f0*/  FMNMX.FTZ R4, R196, R4, !PT ;  /* 0x00000004c4047209 */ /* 0x000fea0007810000 */
[----:B------:R4:W2:Y:S01]  /*11a00*/  MUFU.TANH R175, R99 ;  /* 0x0000006300af7308 */ /* 0x0008a20000002400 */
[----:B------:R-:W-:Y:S02]  /*11a10*/  FMNMX.FTZ R4, R41, R4, !PT ;  /* 0x0000000429047209 */ /* 0x000fe40007810000 */
[----:B-1----:R-:W-:Y:S02]  /*11a20*/  FMNMX.FTZ R3, R30, R3, !PT ;  /* 0x000000031e037209 */ /* 0x002fe40007810000 */
[----:B------:R-:W-:Y:S05]  /*11a30*/  MOV R45, R236 ;  /* 0x000000ec002d7202 */ /* 0x000fea0000000f00 */
[----:B------:R-:W1:Y:S01]  /*11a40*/  MUFU.TANH R218, R56 ;  /* 0x0000003800da7308 */ /* 0x000e620000002400 */
[----:B------:R-:W-:Y:S02]  /*11a50*/  FMNMX.FTZ R4, R45, R4, !PT ;  /* 0x000000042d047209 */ /* 0x000fe40007810000 */
[----:B---3--:R-:W-:Y:S02]  /*11a60*/  FMNMX.FTZ R72, R173, R72, !PT ;  /* 0x00000048ad487209 */ /* 0x008fe40007810000 */
[----:B------:R-:W-:Y:S05]  /*11a70*/  FMNMX.FTZ R4, R48, R4, !PT ;  /* 0x0000000430047209 */ /* 0x000fea0007810000 */
[----:B------:R-:W3:Y:S01]  /*11a80*/  MUFU.TANH R172, R97 ;  /* 0x0000006100ac7308 */ /* 0x000ee20000002400 */
[----:B----4-:R-:W-:Y:S02]  /*11a90*/  MOV R99, R238 ;  /* 0x000000ee00637202 */ /* 0x010fe40000000f00 */
[----:B--2---:R-:W-:Y:S07]  /*11aa0*/  FMNMX.FTZ R0, R175, R0, !PT ;  /* 0x00000000af007209 */ /* 0x004fee0007810000 */
[----:B------:R-:W2:Y:S01]  /*11ab0*/  MUFU.TANH R224, R57 ;  /* 0x0000003900e07308 */ /* 0x000ea20000002400 */
[----:B------:R-:W4:Y:S01]  /*11ac0*/  SHFL.BFLY PT, R71, R0, 0x2, 0x1f ;  /* 0x0c401f0000477f89 */ /* 0x000f2200000e0000 */
[----:B-1----:R-:W-:Y:S08]  /*11ad0*/  FMNMX.FTZ R3, R218, R3, !PT ;  /* 0x00000003da037209 */ /* 0x002ff00007810000 */
[----:B------:R-:W1:Y:S01]  /*11ae0*/  MUFU.TANH R233, R60 ;  /* 0x0000003c00e97308 */ /* 0x000e620000002400 */
[----:B---3--:R-:W-:Y:S05]  /*11af0*/  FMNMX.FTZ R72, R172, R72, !PT ;  /* 0x00000048ac487209 */ /* 0x008fea0007810000 */
[----:B------:R-:W3:Y:S04]  /*11b00*/  SHFL.BFLY PT, R5, R72, 0x2, 0x1f ;  /* 0x0c401f0048057f89 */ /* 0x000ee800000e0000 */
[----:B------:R-:W3:Y:S01]  /*11b10*/  MUFU.TANH R215, R47 ;  /* 0x0000002f00d77308 */ /* 0x000ee20000002400 */
[----:B--2---:R-:W-:Y:S02]  /*11b20*/  FMNMX.FTZ R3, R224, R3, !PT ;  /* 0x00000003e0037209 */ /* 0x004fe40007810000 */
[----:B----4-:R-:W-:Y:S07]  /*11b30*/  FMNMX.FTZ R71, R0, R71, !PT ;  /* 0x0000004700477209 */ /* 0x010fee0007810000 */
[----:B------:R-:W2:Y:S01]  /*11b40*/  MUFU.TANH R235, R61 ;  /* 0x0000003d00eb7308 */ /* 0x000ea20000002400 */
[----:B-1----:R-:W-:Y:S09]  /*11b50*/  FMNMX.FTZ R3, R233, R3, !PT ;  /* 0x00000003e9037209 */ /* 0x002ff20007810000 */
[----:B------:R-:W1:Y:S01]  /*11b60*/  MUFU.TANH R229, R58 ;  /* 0x0000003a00e57308 */ /* 0x000e620000002400 */
[----:B---3--:R-:W-:Y:S02]  /*11b70*/  FMNMX.FTZ R72, R72, R5, !PT ;  /* 0x0000000548487209 */ /* 0x008fe40007810000 */
[----:B------:R-:W-:Y:S01]  /*11b80*/  MOV R50, R215 ;  /* 0x000000d700327202 */ /* 0x000fe20000000f00 */
[----:B------:R-:W3:Y:S03]  /*11b90*/  SHFL.BFLY PT, R5, R71, 0x1, 0x1f ;  /* 0x0c201f0047057f89 */ /* 0x000ee600000e0000 */
[----:B------:R-:W-:Y:S03]  /*11ba0*/  FMNMX.FTZ R4, R50, R4, !PT ;  /* 0x0000000432047209 */ /* 0x000fe60007810000 */
[----:B------:R-:W4:Y:S01]  /*11bb0*/  MUFU.TANH R231, R73 ;  /* 0x0000004900e77308 */ /* 0x000f220000002400 */
[----:B--2---:R-:W-:Y:S01]  /*11bc0*/  MOV R94, R235 ;  /* 0x000000eb005e7202 */ /* 0x004fe20000000f00 */
[----:B------:R-:W2:Y:S01]  /*11bd0*/  SHFL.BFLY PT, R7, R72, 0x1, 0x1f ;  /* 0x0c201f0048077f89 */ /* 0x000ea200000e0000 */
[----:B------:R-:W-:Y:S07]  /*11be0*/  FMNMX.FTZ R3, R235, R3, !PT ;  /* 0x00000003eb037209 */ /* 0x000fee0007810000 */
[----:B------:R-:W2:Y:S01]  /*11bf0*/  MUFU.TANH R232, R59 ;  /* 0x0000003b00e87308 */ /* 0x000ea20000002400 */
[----:B------:R-:W-:Y:S02]  /*11c00*/  FMNMX.FTZ R3, R44, R3, !PT ;  /* 0x000000032c037209 */ /* 0x000fe40007810000 */
[----:B-1----:R-:W-:Y:S07]  /*11c10*/  FMNMX.FTZ R4, R229, R4, !PT ;  /* 0x00000004e5047209 */ /* 0x002fee0007810000 */
[----:B------:R-:W1:Y:S01]  /*11c20*/  MUFU.TANH R47, R76 ;  /* 0x0000004c002f7308 */ /* 0x000e620000002400 */
[----:B---3--:R-:W-:Y:S02]  /*11c30*/  FMNMX.FTZ R71, R71, R5, !PT ;  /* 0x0000000547477209 */ /* 0x008fe40007810000 */
[----:B----4-:R-:W-:Y:S02]  /*11c40*/  FMNMX.FTZ R3, R231, R3, !PT ;  /* 0x00000003e7037209 */ /* 0x010fe40007810000 */
[----:B--2---:R-:W-:Y:S05]  /*11c50*/  FMNMX.FTZ R72, R72, R7, !PT ;  /* 0x0000000748487209 */ /* 0x004fea0007810000 */
        /* <DEDUP_REMOVED lines=16> */
[----:B--2---:R-:W-:Y:S07]  /*11d60*/  FMNMX.FTZ R3, R174, R3, !PT ;  /* 0x00000003ae037209 */ /* 0x004fee0007810000 */
[----:B------:R-:W2:Y:S01]  /*11d70*/  MUFU.TANH R237, R75 ;  /* 0x0000004b00ed7308 */ /* 0x000ea20000002400 */
[----:B-1----:R-:W-:Y:S09]  /*11d80*/  FMNMX.FTZ R3, R222, R3, !PT ;  /* 0x00000003de037209 */ /* 0x002ff20007810000 */
[----:B------:R1:W-:Y:S01]  /*11d90*/  MUFU.TANH R75, R0 ;  /* 0x00000000004b7308 */ /* 0x0003e20000002400 */
[----:B---3--:R-:W-:Y:S02]  /*11da0*/  FMNMX.FTZ R3, R97, R3, !PT ;  /* 0x0000000361037209 */ /* 0x008fe40007810000 */
[----:B------:R-:W-:Y:S02]  /*11db0*/  MOV R92, R226 ;  /* 0x000000e2005c7202 */ /* 0x000fe40000000f00 */
[----:B------:R-:W-:Y:S05]  /*11dc0*/  FMNMX.FTZ R3, R26, R3, !PT ;  /* 0x000000031a037209 */ /* 0x000fea0007810000 */
[----:B------:R-:W3:Y:S01]  /*11dd0*/  MUFU.TANH R98, R78 ;  /* 0x0000004e00627308 */ /* 0x000ee20000002400 */
[----:B------:R-:W4:Y:S01]  /*11de0*/  SHFL.BFLY PT, R6, R3, 0x2, 0x1f ;  /* 0x0c401f0003067f89 */ /* 0x000f2200000e0000 */
[----:B--2---:R-:W-:Y:S04]  /*11df0*/  MOV R190, R237 ;  /* 0x000000ed00be7202 */ /* 0x004fe80000000f00 */
[----:B------:R-:W-:Y:S04]  /*11e00*/  FMNMX.FTZ R4, R190, R4, !PT ;  /* 0x00000004be047209 */ /* 0x000fe80007810000 */
[----:B------:R-:W2:Y:S01]  /*11e10*/  MUFU.TANH R96, R79 ;  /* 0x0000004f00607308 */ /* 0x000ea20000002400 */
[----:B-1----:R-:W-:Y:S04]  /*11e20*/  FADD.FTZ R0, -R72, R2 ;  /* 0x0000000248007221 */ /* 0x002fe80000010100 */
[----:B------:R-:W-:Y:S05]  /*11e30*/  FMUL.FTZ R2, R0, c[0x0][0x2d0] ;  /* 0x0000b40000027a20 */ /* 0x000fea0000410000 */
        /* <DEDUP_REMOVED lines=9> */
[----:B------:R-:W2:Y:S01]  /*11ed0*/  MUFU.TANH R74, R74 ;  /* 0x0000004a004a7308 */ /* 0x000ea20000002400 */
[----:B-1----:R-:W-:Y:S09]  /*11ee0*/  FMNMX.FTZ R4, R215, R4, !PT ;  /* 0x00000004d7047209 */ /* 0x002ff20007810000 */
[----:B------:R1:W1:Y:S01]  /*11ef0*/  MUFU.EX2 R73, R2 ;  /* 0x0000000200497308 */ /* 0x0002620000000800 */
[----:B---3--:R-:W-:Y:S02]  /*11f00*/  FMNMX.FTZ R0, R208, R4, !PT ;  /* 0x00000004d0007209 */ /* 0x008fe40007810000 */
[----:B----4-:R-:W-:Y:S02]  /*11f10*/  FMNMX.FTZ R70, R3, R70, !PT ;  /* 0x0000004603467209 */ /* 0x010fe40007810000 */
[----:B--2---:R-:W-:Y:S04]  /*11f20*/  FMNMX.FTZ R0, R74, R0, !PT ;  /* 0x000000004a007209 */ /* 0x004fe80007810000 */
[----:B------:R-:W-:Y:S05]  /*11f30*/  FMNMX.FTZ R0, R75, R0, !PT ;  /* 0x000000004b007209 */ /* 0x000fea0007810000 */
[----:B------:R-:W2:Y:S01]  /*11f40*/  SHFL.BFLY PT, R3, R0, 0x2, 0x1f ;  /* 0x0c401f0000037f89 */ /* 0x000ea200000e0000 */
[----:B-1----:R-:W-:Y:S02]  /*11f50*/  FADD.FTZ R2, -R71, R100 ;  /* 0x0000006447027221 */ /* 0x002fe40000010100 */
[----:B------:R-:W-:Y:S02]  /*11f60*/  FMUL.FTZ R100, R72, c[0x0][0x2d0] ;  /* 0x0000b40048647a20 */ /* 0x000fe40000410000 */
[----:B------:R-:W-:Y:S02]  /*11f70*/  FMUL.FTZ R2, R2, c[0x0][0x2d0] ;  /* 0x0000b40002027a20 */ /* 0x000fe40000410000 */
[--C-:B------:R-:W-:Y:S01]  /*11f80*/  FFMA.FTZ R4, R169, c[0x0][0x2d0], -R100.reuse ;  /* 0x0000b400a9047a23 */ /* 0x100fe20000010864 */
[----:B------:R-:W-:Y:S01]  /*11f90*/  MOV R169, R42 ;  /* 0x0000002a00a97202 */ /* 0x000fe20000000f00 */
[----:B------:R1:W-:Y:S01]  /*11fa0*/  MUFU.EX2 R69, R2 ;  /* 0x0000000200457308 */ /* 0x0003e20000000800 */
[--C-:B------:R-:W-:Y:S09]  /*11fb0*/  FFMA.FTZ R56, R183, c[0x0][0x2d0], -R100.reuse ;  /* 0x0000b400b7387a23 */ /* 0x100ff20000010864 */
[----:B------:R-:W-:Y:S01]  /*11fc0*/  MUFU.EX2 R245, R4 ;  /* 0x0000000400f57308 */ /* 0x000fe20000000800 */
[----:B--2---:R-:W-:Y:S01]  /*11fd0*/  FMNMX.FTZ R0, R0, R3, !PT ;  /* 0x0000000300007209 */ /* 0x004fe20007810000 */
[--C-:B------:R-:W-:Y:S02]  /*11fe0*/  FFMA.FTZ R3, R17, c[0x0][0x2d0], -R100.reuse ;  /* 0x0000b40011037a23 */ /* 0x100fe40000010864 */
[----:B------:R-:W-:Y:S01]  /*11ff0*/  FMUL.FTZ R17, R73, R117 ;  /* 0x0000007549117220 */ /* 0x000fe20000410000 */
[----:B------:R-:W-:Y:S05]  /*12000*/  MOV R117, R229 ;  /* 0x000000e500757202 */ /* 0x000fea0000000f00 */
[----:B------:R2:W-:Y:S01]  /*12010*/  MUFU.EX2 R252, R3 ;  /* 0x0000000300fc7308 */ /* 0x0005e20000000800 */
[----:B-1----:R-:W-:Y:S02]  /*12020*/  FADD.FTZ R2, -R70, R101 ;  /* 0x0000006546027221 */ /* 0x002fe40000010100 */
[----:B------:R-:W-:Y:S02]  /*12030*/  FMUL.FTZ R101, R71, c[0x0][0x2d0] ;  /* 0x0000b40047657a20 */ /* 0x000fe40000410000 */
[----:B------:R-:W-:Y:S02]  /*12040*/  FMUL.FTZ R2, R2, c[0x0][0x2d0] ;  /* 0x0000b40002027a20 */ /* 0x000fe40000410000 */
[--C-:B------:R-:W-:Y:S03]  /*12050*/  FFMA.FTZ R60, R199, c[0x0][0x2d0], -R101.reuse ;  /* 0x0000b400c73c7a23 */ /* 0x100fe60000010865 */
[----:B------:R1:W3:Y:S01]  /*12060*/  MUFU.EX2 R68, R2 ;  /* 0x0000000200447308 */ /* 0x0002e20000000800 */
[--C-:B--2---:R-:W-:Y:S01]  /*12070*/  FFMA.FTZ R3, R177, c[0x0][0x2d0], -R101.reuse ;  /* 0x0000b400b1037a23 */ /* 0x104fe20000010865 */
[----:B------:R-:W-:Y:S08]  /*12080*/  MOV R177, R31 ;  /* 0x0000001f00b17202 */ /* 0x000ff00000000f00 */
[----:B------:R2:W-:Y:S01]  /*12090*/  MUFU.EX2 R244, R3 ;  /* 0x0000000300f47308 */ /* 0x0005e20000000800 */
[--C-:B-1----:R-:W-:Y:S01]  /*120a0*/  FFMA.FTZ R2, R168, c[0x0][0x2d0], -R100.reuse ;  /* 0x0000b400a8027a23 */ /* 0x102fe20000010864 */
[----:B------:R-:W-:Y:S01]  /*120b0*/  MOV R168, R27 ;  /* 0x0000001b00a87202 */ /* 0x000fe20000000f00 */
[C---:B---3--:R-:W-:Y:S07]  /*120c0*/  FMUL.FTZ R57, R68.reuse, R157 ;  /* 0x0000009d44397220 */ /* 0x048fee0000410000 */
[----:B------:R1:W3:Y:S01]  /*120d0*/  MUFU.EX2 R251, R2 ;  /* 0x0000000200fb7308 */ /* 0x0002e20000000800 */
[----:B------:R-:W-:Y:S02]  /*120e0*/  FMUL.FTZ R61, R68, R161 ;  /* 0x000000a1443d7220 */ /* 0x000fe40000410000 */
[--C-:B--2---:R-:W-:Y:S01]  /*120f0*/  FFMA.FTZ R3, R170, c[0x0][0x2d0], -R101.reuse ;  /* 0x0000b400aa037a23 */ /* 0x104fe20000010865 */
[----:B------:R-:W-:Y:S06]  /*12100*/  MOV R170, R43 ;  /* 0x0000002b00aa7202 */ /* 0x000fec0000000f00 */
[----:B------:R2:W4:Y:S01]  /*12110*/  MUFU.EX2 R247, R3 ;  /* 0x0000000300f77308 */ /* 0x0005220000000800 */
[----:B-1----:R-:W-:Y:S01]  /*12120*/  FFMA.FTZ R2, R16, c[0x0][0x2d0], -R100 ;  /* 0x0000b40010027a23 */ /* 0x002fe20000010864 */
[----:B---3--:R-:W-:Y:S08]  /*12130*/  F2FP.PACK_AB R76, R251, R245 ;  /* 0x000000f5fb4c723e */ /* 0x008ff000000000ff */
[----:B------:R1:W3:Y:S01]  /*12140*/  MUFU.EX2 R250, R2 ;  /* 0x0000000200fa7308 */ /* 0x0002e20000000800 */
[--C-:B--2---:R-:W-:Y:S01]  /*12150*/  FFMA.FTZ R3, R18, c[0x0][0x2d0], -R101.reuse ;  /* 0x0000b40012037a23 */ /* 0x104fe20000010865 */
[----:B----4-:R-:W-:Y:S01]  /*12160*/  F2FP.PACK_AB R77, R247, R244 ;  /* 0x000000f4f74d723e */ /* 0x010fe200000000ff */
[----:B------:R-:W-:Y:S01]  /*12170*/  FMUL.FTZ R18, R69, R118 ;  /* 0x0000007645127220 */ /* 0x000fe20000410000 */
[----:B------:R-:W-:Y:S06]  /*12180*/  MOV R118, R49 ;  /* 0x0000003100767202 */ /* 0x000fec0000000f00 */
[----:B------:R2:W-:Y:S01]  /*12190*/  MUFU.EX2 R249, R3 ;  /* 0x0000000300f97308 */ /* 0x0005e20000000800 */
[----:B------:R-:W-:Y:S01]  /*121a0*/  FMUL.FTZ R49, R73, R149 ;  /* 0x0000009549317220 */ /* 0x000fe20000410000 */
[----:B-1----:R-:W2:Y:S01]  /*121b0*/  SHFL.BFLY PT, R2, R0, 0x1, 0x1f ;  /* 0x0c201f0000027f89 */ /* 0x002ea200000e0000 */
[----:B---3--:R-:W-:Y:S02]  /*121c0*/  F2FP.PACK_AB R78, R252, R250 ;  /* 0x000000fafc4e723e */ /* 0x008fe400000000ff */
[----:B--2---:R-:W-:Y:S01]  /*121d0*/  FMNMX.FTZ R3, R0, R2, !PT ;  /* 0x0000000200037209 */ /* 0x004fe20007810000 */
        /* <DEDUP_REMOVED lines=17> */
[----:B------:R1:W3:Y:S01]  /*122f0*/  MUFU.EX2 R242, R2 ;  /* 0x0000000200f27308 */ /* 0x0002e20000000800 */
[C---:B--2---:R-:W-:Y:S02]  /*12300*/  FMUL.FTZ R27, R0.reuse, R127 ;  /* 0x0000007f001b7220 */ /* 0x044fe40000410000 */
[C---:B------:R-:W-:Y:S02]  /*12310*/  FMUL.FTZ R31, R0.reuse, R131 ;  /* 0x00000083001f7220 */ /* 0x040fe40000410000 */
[C---:B------:R-:W-:Y:S02]  /*12320*/  FMUL.FTZ R42, R0.reuse, R142 ;  /* 0x0000008e002a7220 */ /* 0x040fe40000410000 */
[C---:B------:R-:W-:Y:S02]  /*12330*/  FMUL.FTZ R43, R0.reuse, R143 ;  /* 0x0000008f002b7220 */ /* 0x040fe40000410000 */
[C---:B------:R-:W-:Y:S02]  /*12340*/  FMUL.FTZ R47, R0.reuse, R147 ;  /* 0x00000093002f7220 */ /* 0x040fe40000410000 */
[C---:B------:R-:W-:Y:S02]  /*12350*/  FMUL.FTZ R58, R0.reuse, R158 ;  /* 0x0000009e003a7220 */ /* 0x040fe40000410000 */
[C---:B------:R-:W-:Y:S02]  /*12360*/  FMUL.FTZ R59, R0.reuse, R159 ;  /* 0x0000009f003b7220 */ /* 0x040fe40000410000 */
[C---:B------:R-:W-:Y:S02]  /*12370*/  FMUL.FTZ R62, R0.reuse, R162 ;  /* 0x000000a2003e7220 */ /* 0x040fe40000410000 */
[----:B------:R-:W-:Y:S02]  /*12380*/  FMUL.FTZ R63, R0, R163 ;  /* 0x000000a3003f7220 */ /* 0x000fe40000410000 */
[--C-:B-1----:R-:W-:Y:S01]  /*12390*/  FFMA.FTZ R2, R12, c[0x0][0x2d0], -R102.reuse ;  /* 0x0000b4000c027a23 */ /* 0x102fe20000010866 */
        /* <DEDUP_REMOVED lines=11> */
[----:B------:R-:W-:Y:S01]  /*12450*/  FMUL.FTZ R14, R0, R114 ;  /* 0x00000072000e7220 */ /* 0x000fe20000410000 */
[----:B------:R-:W-:Y:S01]  /*12460*/  MOV R114, R52 ;  /* 0x0000003400727202 */ /* 0x000fe20000000f00 */
[--C-:B------:R-:W-:Y:S05]  /*12470*/  FFMA.FTZ R74, R74, c[0x0][0x2d0], -R2.reuse ;  /* 0x0000b4004a4a7a23 */ /* 0x100fea0000010802 */
[----:B------:R2:W-:Y:S10]  /*12480*/  MUFU.EX2 R185, R4 ;  /* 0x0000000400b97308 */ /* 0x0005f40000000800 */
[----:B------:R3:W-:Y:S01]  /*12490*/  MUFU.EX2 R188, R7 ;  /* 0x0000000700bc7308 */ /* 0x0007e20000000800 */
[----:B-1----:R-:W-:Y:S01]  /*124a0*/  FMUL.FTZ R16, R73, R116 ;  /* 0x0000007449107220 */ /* 0x002fe20000410000 */
[----:B------:R-:W-:Y:S01]  /*124b0*/  MOV R116, R50 ;  /* 0x0000003200747202 */ /* 0x000fe20000000f00 */
[----:B------:R-:W-:Y:S07]  /*124c0*/  FMUL.FTZ R50, R69, R150 ;  /* 0x0000009645327220 */ /* 0x000fee0000410000 */
[----:B------:R-:W1:Y:S01]  /*124d0*/  MUFU.EX2 R186, R8 ;  /* 0x0000000800ba7308 */ /* 0x000e620000000800 */
[----:B--2---:R-:W-:Y:S01]  /*124e0*/  FFMA.FTZ R4, R178, c[0x0][0x2d0], -R2 ;  /* 0x0000b400b2047a23 */ /* 0x004fe20000010802 */
[----:B------:R-:W-:Y:S08]  /*124f0*/  MOV R178, R232 ;  /* 0x000000e800b27202 */ /* 0x000ff00000000f00 */
[----:B------:R2:W4:Y:S01]  /*12500*/  MUFU.EX2 R187, R4 ;  /* 0x0000000400bb7308 */ /* 0x0005220000000800 */
[----:B---3--:R-:W-:Y:S02]  /*12510*/  @P4 MOV R7, R37 ;  /* 0x0000002500074202 */ /* 0x008fe40000000f00 */
[----:B-1----:R-:W-:Y:S01]  /*12520*/  F2FP.PACK_AB R67, R186, R188 ;  /* 0x000000bcba43723e */ /* 0x002fe200000000ff */
[----:B--2---:R-:W-:Y:S01]  /*12530*/  @P4 IMAD.WIDE.U32 R4, R225, c[0x0][0x1e0], RZ ;  /* 0x00007800e1044a25 */ /* 0x004fe200078e00ff */
        /* <DEDUP_REMOVED lines=23> */
[----:B--2---:R-:W-:Y:S01]  /*126b0*/  @P4 IADD3 R4, P1, R6, R13, RZ ;  /* 0x0000000d06044210 */ /* 0x004fe20007f3e0ff */
[----:B---3--:R-:W-:Y:S02]  /*126c0*/  FFMA.FTZ R11, R32, c[0x0][0x2d0], -R100 ;  /* 0x0000b400200b7a23 */ /* 0x008fe40000010864 */
[----:B------:R-:W-:Y:S06]  /*126d0*/  FFMA.FTZ R32, R192, c[0x0][0x2d0], -R2 ;  /* 0x0000b400c0207a23 */ /* 0x000fec0000010802 */
[----:B------:R2:W-:Y:S01]  /*126e0*/  MUFU.EX2 R238, R11 ;  /* 0x0000000b00ee7308 */ /* 0x0005e20000000800 */
[----:B----4-:R-:W-:Y:S01]  /*126f0*/  FMUL.FTZ R8, R68, R108 ;  /* 0x0000006c44087220 */ /* 0x010fe20000410000 */
[----:B------:R-:W-:Y:S01]  /*12700*/  MOV R108, R44 ;  /* 0x0000002c006c7202 */ /* 0x000fe20000000f00 */
[----:B------:R-:W-:Y:S01]  /*12710*/  FFMA.FTZ R44, R194, c[0x0][0x2d0], -R100 ;  /* 0x0000b400c22c7a23 */ /* 0x000fe20000010864 */
[-C--:B-1----:R-:W-:Y:S01]  /*12720*/  @P4 IADD3.X R7, R9, R12.reuse, RZ, P0, !PT ;  /* 0x0000000c09074210 */ /* 0x082fe200007fe4ff */
[----:B------:R-:W-:Y:S01]  /*12730*/  FMUL.FTZ R9, R68, R109 ;  /* 0x0000006d44097220 */ /* 0x000fe20000410000 */
[----:B------:R-:W-:Y:S01]  /*12740*/  @P4 IADD3 R10, P0, R4, R13, RZ ;  /* 0x0000000d040a4210 */ /* 0x000fe20007f1e0ff */
[----:B------:R-:W-:Y:S01]  /*12750*/  FMUL.FTZ R13, R68, R113 ;  /* 0x00000071440d7220 */ /* 0x000fe20000410000 */
[----:B------:R-:W-:Y:S01]  /*12760*/  @P4 IADD3.X R5, R7, R12, RZ, P1, !PT ;  /* 0x0000000c07054210 */ /* 0x000fe20000ffe4ff */
[----:B------:R1:W-:Y:S01]  /*12770*/  @P4 LDGSTS.E.BYPASS.LTC128B.128 [R227+0x4900], [R6.64], !P3 ;  /* 0x0490000006e34fae */ /* 0x0003e2000d901d68 */
[----:B------:R-:W-:Y:S01]  /*12780*/  MOV R109, R40 ;  /* 0x00000028006d7202 */ /* 0x000fe20000000f00 */
[----:B------:R-:W-:Y:S01]  /*12790*/  FFMA.FTZ R40, R196, c[0x0][0x2d0], -R2 ;  /* 0x0000b400c4287a23 */ /* 0x000fe20000010802 */
[----:B------:R-:W-:Y:S01]  /*127a0*/  MOV R113, R51 ;  /* 0x0000003300717202 */ /* 0x000fe20000000f00 */
[----:B------:R-:W-:Y:S04]  /*127b0*/  FMUL.FTZ R51, R69, R151 ;  /* 0x0000009745337220 */ /* 0x000fe80000410000 */
[----:B------:R3:W-:Y:S01]  /*127c0*/  @P4 LDGSTS.E.BYPASS.LTC128B.128 [R227+0x5100], [R4.64], !P3 ;  /* 0x0510000004e34fae */ /* 0x0007e2000d901d68 */
[----:B--2---:R-:W-:Y:S01]  /*127d0*/  @P4 IADD3.X R11, R5, R12, RZ, P0, !PT ;  /* 0x0000000c050b4210 */ /* 0x004fe200007fe4ff */
[--C-:B------:R-:W-:Y:S01]  /*127e0*/  FFMA.FTZ R12, R24, c[0x0][0x2d0], -R102.reuse ;  /* 0x0000b400180c7a23 */ /* 0x100fe20000010866 */
[----:B------:R-:W-:Y:S01]  /*127f0*/  ISETP.GT.AND P0, PT, R103, UR5, PT ;  /* 0x0000000567007c0c */ /* 0x000fe2000bf04270 */
[----:B------:R-:W-:Y:S01]  /*12800*/  FFMA.FTZ R24, R29, c[0x0][0x2d0], -R102 ;  /* 0x0000b4001d187a23 */ /* 0x000fe20000010866 */
[----:B------:R-:W-:Y:S03]  /*12810*/  MOV R103, R225 ;  /* 0x000000e100677202 */ /* 0x000fe60000000f00 */
[----:B------:R2:W-:Y:S01]  /*12820*/  @P4 LDGSTS.E.BYPASS.LTC128B.128 [R227+0x5900], [R10.64], !P3 ;  /* 0x059000000ae34fae */ /* 0x0005e2000d901d68 */
[----:B------:R4:W-:Y:S01]  /*12830*/  MUFU.EX2 R232, R12 ;  /* 0x0000000c00e87308 */ /* 0x0009e20000000800 */
[C---:B------:R-:W-:Y:S06]  /*12840*/  FMUL.FTZ R29, R68.reuse, R129 ;  /* 0x00000081441d7220 */ /* 0x040fec0000410000 */
        /* <DEDUP_REMOVED lines=11> */
[----:B----4-:R-:W-:Y:S01]  /*12900*/  FMUL.FTZ R12, R68, R112 ;  /* 0x00000070440c7220 */ /* 0x010fe20000410000 */
[----:B------:R-:W4:Y:S01]  /*12910*/  LDSM.16.MT88.4 R52, [R210+0x100] ;  /* 0x00010000d234783b */ /* 0x000f220000004200 */
[C---:B--2---:R-:W-:Y:S01]  /*12920*/  FMUL.FTZ R10, R0.reuse, R110 ;  /* 0x0000006e000a7220 */ /* 0x044fe20000410000 */
[----:B------:R-:W-:Y:S01]  /*12930*/  MOV R110, R46 ;  /* 0x0000002e006e7202 */ /* 0x000fe20000000f00 */
[C---:B------:R-:W-:Y:S01]  /*12940*/  FMUL.FTZ R11, R0.reuse, R111 ;  /* 0x0000006f000b7220 */ /* 0x040fe20000410000 */
[----:B------:R-:W-:Y:S01]  /*12950*/  MOV R111, R205 ;  /* 0x000000cd006f7202 */ /* 0x000fe20000000f00 */
[C---:B------:R-:W-:Y:S01]  /*12960*/  FMUL.FTZ R46, R0.reuse, R146 ;  /* 0x00000092002e7220 */ /* 0x040fe20000410000 */
[----:B------:R-:W-:Y:S02]  /*12970*/  MOV R112, R203 ;  /* 0x000000cb00707202 */ /* 0x000fe40000000f00 */
[----:B------:R2:W-:Y:S01]  /*12980*/  MUFU.EX2 R230, R24 ;  /* 0x0000001800e67308 */ /* 0x0005e20000000800 */
[----:B------:R-:W4:Y:S01]  /*12990*/  LDSM.16.MT88.4 R80, [R211+0x100] ;  /* 0x00010000d350783b */ /* 0x000f220000004200 */
[----:B-1----:R-:W-:Y:S01]  /*129a0*/  FMUL.FTZ R6, R69, R106 ;  /* 0x0000006a45067220 */ /* 0x002fe20000410000 */
[----:B------:R-:W-:Y:S01]  /*129b0*/  MOV R106, R26 ;  /* 0x0000001a006a7202 */ /* 0x000fe20000000f00 */
[C---:B------:R-:W-:Y:S05]  /*129c0*/  FMUL.FTZ R26, R0.reuse, R126 ;  /* 0x0000007e001a7220 */ /* 0x040fea0000410000 */
[----:B------:R-:W1:Y:S01]  /*129d0*/  LDSM.16.MT88.4 R84, [R209+0x900] ;  /* 0x00090000d154783b */ /* 0x000e620000004200 */
[----:B------:R4:W-:Y:S01]  /*129e0*/  MUFU.EX2 R181, R32 ;  /* 0x0000002000b57308 */ /* 0x0009e20000000800 */
[--C-:B---3--:R-:W-:Y:S02]  /*129f0*/  FFMA.FTZ R4, R15, c[0x0][0x2d0], -R101.reuse ;  /* 0x0000b4000f047a23 */ /* 0x108fe40000010865 */
[----:B------:R-:W-:Y:S01]  /*12a00*/  FMUL.FTZ R15, R0, R115 ;  /* 0x00000073000f7220 */ /* 0x000fe20000410000 */
[----:B------:R-:W-:Y:S03]  /*12a10*/  MOV R115, R206 ;  /* 0x000000ce00737202 */ /* 0x000fe60000000f00 */
[----:B------:R-:W3:Y:S03]  /*12a20*/  LDSM.16.MT88.4 R88, [R212+0x900] ;  /* 0x00090000d458783b */ /* 0x000ee60000004200 */
[----:B------:R4:W-:Y:S01]  /*12a30*/  MUFU.EX2 R234, R4 ;  /* 0x0000000400ea7308 */ /* 0x0009e20000000800 */
[----:B--2---:R-:W-:Y:S04]  /*12a40*/  FMUL.FTZ R24, R68, R124 ;  /* 0x0000007c44187220 */ /* 0x004fe80000410000 */
[----:B------:R-:W0:Y:S05]  /*12a50*/  LDGDEPBAR ;  /* 0x00000000000079af */ /* 0x000e2a0000000000 */
[----:B------:R2:W-:Y:S01]  /*12a60*/  MUFU.EX2 R206, R56 ;  /* 0x0000003800ce7308 */ /* 0x0005e20000000800 */
[----:B----4-:R-:W-:Y:S02]  /*12a70*/  FMUL.FTZ R32, R73, R132 ;  /* 0x0000008449207220 */ /* 0x010fe40000410000 */
[--C-:B------:R-:W-:Y:S02]  /*12a80*/  FFMA.FTZ R4, R34, c[0x0][0x2d0], -R101.reuse ;  /* 0x0000b40022047a23 */ /* 0x100fe40000010865 */
[----:B------:R-:W-:Y:S05]  /*12a90*/  FMUL.FTZ R34, R69, R134 ;  /* 0x0000008645227220 */ /* 0x000fea0000410000 */
[----:B------:R4:W-:Y:S01]  /*12aa0*/  MUFU.EX2 R235, R4 ;  /* 0x0000000400eb7308 */ /* 0x0009e20000000800 */
[----:B--2---:R-:W-:Y:S02]  /*12ab0*/  FMUL.FTZ R56, R68, R156 ;  /* 0x0000009c44387220 */ /* 0x004fe40000410000 */
[--C-:B----4-:R-:W-:Y:S02]  /*12ac0*/  FFMA.FTZ R4, R35, c[0x0][0x2d0], -R101.reuse ;  /* 0x0000b40023047a23 */ /* 0x110fe40000010865 */
[----:B------:R-:W-:Y:S05]  /*12ad0*/  FMUL.FTZ R35, R69, R135 ;  /* 0x0000008745237220 */ /* 0x000fea0000410000 */
[----:B------:R2:W-:Y:S01]  /*12ae0*/  MUFU.EX2 R236, R4 ;  /* 0x0000000400ec7308 */ /* 0x0005e20000000800 */
[----:B------:R-:W-:Y:S01]  /*12af0*/  LDSM.16.MT88.4 R132, [R212+0x2900] ;  /* 0x00290000d484783b */ /* 0x000fe20000004200 */
[C---:B--2---:R-:W-:Y:S01]  /*12b00*/  FMUL.FTZ R4, R73.reuse, R104 ;  /* 0x0000006849047220 */ /* 0x044fe20000410000 */
        /* <DEDUP_REMOVED lines=9> */
[----:B--2---:R-:W-:Y:S02]  /*12ba0*/  FMUL.FTZ R44, R68, R144 ;  /* 0x00000090442c7220 */ /* 0x004fe40000410000 */
[C---:B------:R-:W-:Y:S04]  /*12bb0*/  HMMA.16816.F32 R16, R76.reuse, R22, R16 ;  /* 0x000000164c10723c */ /* 0x040fe80000001810 */
[----:B------:R-:W-:Y:S01]  /*12bc0*/  FFMA.FTZ R28, R182, c[0x0][0x2d0], -R2 ;  /* 0x0000b400b61c7a23 */ /* 0x000fe20000010802 */
[----:B------:R-:W-:Y:S01]  /*12bd0*/  MOV R124, R121 ;  /* 0x00000079007c7202 */ /* 0x000fe20000000f00 */
[----:B------:R-:W-:Y:S01]  /*12be0*/  FMUL.FTZ R45, R68, R145 ;  /* 0x00000091442d7220 */ /* 0x000fe20000410000 */
[----:B------:R-:W-:Y:S01]  /*12bf0*/  MOV R121, R114 ;  /* 0x0000007200797202 */ /* 0x000fe20000000f00 */
[C---:B------:R-:W-:Y:S01]  /*12c00*/  FMUL.FTZ R22, R69.reuse, R122 ;  /* 0x0000007a45167220 */ /* 0x040fe20000410000 */
[----:B------:R2:W1:Y:S03]  /*12c10*/  MUFU.EX2 R182, R28 ;  /* 0x0000001c00b67308 */ /* 0x0004660000000800 */
[----:B------:R-:W-:Y:S01]  /*12c20*/  FMUL.FTZ R23, R69, R123 ;  /* 0x0000007b45177220 */ /* 0x000fe20000410000 */
[----:B------:R-:W-:Y:S01]  /*12c30*/  MOV R123, R30 ;  /* 0x0000001e007b7202 */ /* 0x000fe20000000f00 */
[----:B------:R-:W-:Y:S01]  /*12c40*/  FMUL.FTZ R30, R0, R130 ;  /* 0x00000082001e7220 */ /* 0x000fe20000410000 */
[----:B------:R-:W-:Y:S01]  /*12c50*/  MOV R122, R41 ;  /* 0x00000029007a7202 */ /* 0x000fe20000000f00 */
[C---:B------:R-:W-:Y:S01]  /*12c60*/  FMUL.FTZ R41, R68.reuse, R141 ;  /* 0x0000008d44297220 */ /* 0x040fe20000410000 */
[----:B------:R-:W-:Y:S01]  /*12c70*/  MOV R126, R123 ;  /* 0x0000007b007e7202 */ /* 0x000fe20000000f00 */
[----:B----4-:R-:W-:Y:S01]  /*12c80*/  FMUL.FTZ R20, R73, R120 ;  /* 0x0000007849147220 */ /* 0x010fe20000410000 */
        /* <DEDUP_REMOVED lines=8> */
[C---:B--2---:R-:W-:Y:S02]  /*12d10*/  FMUL.FTZ R28, R68.reuse, R128 ;  /* 0x00000080441c7220 */ /* 0x044fe40000410000 */
        /* <DEDUP_REMOVED lines=8> */
[----:B----4-:R-:W-:Y:S02]  /*12da0*/  FMUL.FTZ R48, R73, R148 ;  /* 0x0000009449307220 */ /* 0x010fe40000410000 */
[C---:B------:R-:W-:Y:S01]  /*12db0*/  HMMA.16816.F32 R32, R76.reuse, R38, R32 ;  /* 0x000000264c20723c */ /* 0x040fe20000001820 */
[----:B------:R-:W-:Y:S03]  /*12dc0*/  LDSM.16.MT88.4 R148, [R210+0x2900] ;  /* 0x00290000d294783b */ /* 0x000fe60000004200 */
[----:B------:R-:W-:Y:S01]  /*12dd0*/  MOV R171, R94 ;  /* 0x0000005e00ab7202 */ /* 0x000fe20000000f00 */
[----:B------:R4:W1:Y:S02]  /*12de0*/  MUFU.EX2 R137, R40 ;  /* 0x0000002800897308 */ /* 0x0008640000000800 */
[C---:B------:R-:W-:Y:S02]  /*12df0*/  FMUL.FTZ R38, R69.reuse, R138 ;  /* 0x0000008a45267220 */ /* 0x040fe40000410000 */
[----:B------:R-:W-:Y:S06]  /*12e00*/  FMUL.FTZ R39, R69, R139 ;  /* 0x0000008b45277220 */ /* 0x000fec0000410000 */
[----:B------:R1:W-:Y:S01]  /*12e10*/  MUFU.EX2 R139, R60 ;  /* 0x0000003c008b7308 */ /* 0x0003e20000000800 */
[C---:B--2---:R-:W-:Y:S09]  /*12e20*/  FMUL.FTZ R36, R73.reuse, R136 ;  /* 0x0000008849247220 */ /* 0x044ff20000410000 */
[----:B------:R2:W-:Y:S01]  /*12e30*/  MUFU.EX2 R138, R92 ;  /* 0x0000005c008a7308 */ /* 0x0005e20000000800 */
[-C--:B------:R-:W-:Y:S03]  /*12e40*/  HMMA.16816.F32 R36, R76, R52.reuse, R36 ;  /* 0x000000344c24723c */ /* 0x080fe60000001824 */
[C---:B----4-:R-:W-:Y:S07]  /*12e50*/  FMUL.FTZ R40, R68.reuse, R140 ;  /* 0x0000008c44287220 */ /* 0x050fee0000410000 */
[C---:B------:R-:W-:Y:S04]  /*12e60*/  HMMA.16816.F32 R40, R64.reuse, R52, R40 ;  /* 0x000000344028723c */ /* 0x040fe80000001828 */
[----:B-1----:R-:W-:Y:S03]  /*12e70*/  FMUL.FTZ R60, R68, R160 ;  /* 0x000000a0443c7220 */ /* 0x002fe60000410000 */
[----:B------:R-:W-:Y:S01]  /*12e80*/  FFMA.FTZ R52, R184, c[0x0][0x2d0], -R100 ;  /* 0x0000b400b8347a23 */ /* 0x000fe20000010864 */
[-C--:B------:R-:W-:Y:S03]  /*12e90*/  HMMA.16816.F32 R44, R64, R54.reuse, R44 ;  /* 0x00000036402c723c */ /* 0x080fe6000000182c */
[----:B------:R1:W4:Y:S01]  /*12ea0*/  MUFU.EX2 R207, R52 ;  /* 0x0000003400cf7308 */ /* 0x0003220000000800 */
[----:B------:R-:W-:Y:S01]  /*12eb0*/  FMUL.FTZ R53, R73, R153 ;  /* 0x0000009949357220 */ /* 0x000fe20000410000 */
[----:B--2---:R-:W2:Y:S03]  /*12ec0*/  LDSM.16.MT88.4 R92, [R210+0x900] ;  /* 0x00090000d25c783b */ /* 0x004ea60000004200 */
[C---:B------:R-:W-:Y:S07]  /*12ed0*/  HMMA.16816.F32 R48, R76.reuse, R54, R48 ;  /* 0x000000364c30723c */ /* 0x040fee0000001830 */
[C---:B------:R-:W-:Y:S02]  /*12ee0*/  FMUL.FTZ R54, R69.reuse, R154 ;  /* 0x0000009a45367220 */ /* 0x040fe40000410000 */
[----:B------:R-:W-:Y:S03]  /*12ef0*/  FMUL.FTZ R55, R69, R155 ;  /* 0x0000009b45377220 */ /* 0x000fe60000410000 */
[----:B-1----:R-:W-:Y:S07]  /*12f00*/  FMUL.FTZ R52, R73, R152 ;  /* 0x0000009849347220 */ /* 0x002fee0000410000 */
        /* <DEDUP_REMOVED lines=20> */
[--C-:B-1----:R-:W-:Y:S04]  /*13050*/  FFMA.FTZ R80, R198, c[0x0][0x2d0], -R101.reuse ;  /* 0x0000b400c6507a23 */ /* 0x102fe80000010865 */
[----:B------:R1:W1:Y:S02]  /*13060*/  MUFU.EX2 R203, R80 ;  /* 0x0000005000cb7308 */ /* 0x0002640000000800 */
[----:B-1----:R-:W-:Y:S07]  /*13070*/  F2FP.PACK_AB R80, R231, R232 ;  /* 0x000000e8e750723e */ /* 0x002fee00000000ff */
[C---:B------:R-:W-:Y:S07]  /*13080*/  HMMA.16816.F32 R8, R80.reuse, R84, R8 ;  /* 0x000000545008723c */ /* 0x040fee0000001808 */
[--C-:B------:R-:W-:Y:S01]  /*13090*/  FFMA.FTZ R84, R202, c[0x0][0x2d0], -R102.reuse ;  /* 0x0000b400ca547a23 */ /* 0x100fe20000010866 */
[-C--:B------:R-:W-:Y:S03]  /*130a0*/  HMMA.16816.F32 R12, R80, R86.reuse, R12 ;  /* 0x00000056500c723c */ /* 0x080fe6000000180c */
[----:B------:R1:W-:Y:S05]  /*130b0*/  MUFU.EX2 R143, R84 ;  /* 0x00000054008f7308 */ /* 0x0003ea0000000800 */
[C---:B------:R-:W-:Y:S08]  /*130c0*/  HMMA.16816.F32 R16, R76.reuse, R86, R16 ;  /* 0x000000564c10723c */ /* 0x040ff00000001810 */
[-C--:B---3--:R-:W-:Y:S08]  /*130d0*/  HMMA.16816.F32 R20, R76, R88.reuse, R20 ;  /* 0x000000584c14723c */ /* 0x088ff00000001814 */
[C---:B------:R-:W-:Y:S04]  /*130e0*/  HMMA.16816.F32 R24, R80.reuse, R88, R24 ;  /* 0x000000585018723c */ /* 0x040fe80000001818 */
[--C-:B-1----:R-:W-:Y:S04]  /*130f0*/  FFMA.FTZ R84, R201, c[0x0][0x2d0], -R102.reuse ;  /* 0x0000b400c9547a23 */ /* 0x102fe80000010866 */
[-C--:B------:R-:W-:Y:S01]  /*13100*/  HMMA.16816.F32 R28, R80, R90.reuse, R28 ;  /* 0x0000005a501c723c */ /* 0x080fe2000000181c */
[----:B------:R1:W-:Y:S07]  /*13110*/  MUFU.EX2 R142, R84 ;  /* 0x00000054008e7308 */ /* 0x0003ee0000000800 */
[C---:B------:R-:W-:Y:S08]  /*13120*/  HMMA.16816.F32 R32, R76.reuse, R90, R32 ;  /* 0x0000005a4c20723c */ /* 0x040ff00000001820 */
[-C--:B--2---:R-:W-:Y:S08]  /*13130*/  HMMA.16816.F32 R36, R76, R92.reuse, R36 ;  /* 0x0000005c4c24723c */ /* 0x084ff00000001824 */
[C---:B------:R-:W-:Y:S04]  /*13140*/  HMMA.16816.F32 R40, R80.reuse, R92, R40 ;  /* 0x0000005c5028723c */ /* 0x040fe80000001828 */
[----:B-1----:R-:W-:Y:S01]  /*13150*/  FFMA.FTZ R84, R126, c[0x0][0x2d0], -R102 ;  /* 0x0000b4007e547a23 */ /* 0x002fe20000010866 */
        /* <DEDUP_REMOVED lines=24> */
[----:B------:R1:W1:Y:S01]  /*132e0*/  MUFU.EX2 R141, R88 ;  /* 0x00000058008d7308 */ /* 0x0002620000000800 */
[----:B------:R-:W-:Y:S02]  /*132f0*/  MOV R124, R123 ;  /* 0x0000007b007c7202 */ /* 0x000fe40000000f00 */
[----:B------:R-:W-:Y:S02]  /*13300*/  MOV R121, R120 ;  /* 0x0000007800797202 */ /* 0x000fe40000000f00 */
[----:B------:R-:W-:Y:S02]  /*13310*/  MOV R123, R122 ;  /* 0x0000007a007b7202 */ /* 0x000fe40000000f00 */
[----:B------:R-:W-:Y:S02]  /*13320*/  MOV R122, R121 ;  /* 0x00000079007a7202 */ /* 0x000fe40000000f00 */
[----:B------:R-:W-:Y:S02]  /*13330*/  MOV R120, R119 ;  /* 0x0000007700787202 */ /* 0x000fe40000000f00 */
[----:B------:R-:W-:Y:S02]  /*13340*/  MOV R119, R112 ;  /* 0x0000007000777202 */ /* 0x000fe40000000f00 */
[----:B------:R-:W-:Y:S01]  /*13350*/  MOV R112, R109 ;  /* 0x0000006d00707202 */ /* 0x000fe20000000f00 */
[----:B---3--:R-:W3:Y:S01]  /*13360*/  LDSM.16.MT88.4 R84, [R211+0x900] ;  /* 0x00090000d354783b */ /* 0x008ee20000004200 */
[----:B------:R-:W-:Y:S02]  /*13370*/  MOV R121, R120 ;  /* 0x0000007800797202 */ /* 0x000fe40000000f00 */
[----:B------:R-:W-:Y:S02]  /*13380*/  MOV R120, R119 ;  /* 0x0000007700787202 */ /* 0x000fe40000000f00 */
[----:B------:R-:W-:Y:S02]  /*13390*/  MOV R119, R112 ;  /* 0x0000007000777202 */ /* 0x000fe40000000f00 */
[----:B------:R-:W-:Y:S02]  /*133a0*/  MOV R109, R221 ;  /* 0x000000dd006d7202 */ /* 0x000fe40000000f00 */
[----:B------:R2:W5:Y:S01]  /*133b0*/  LDL.LU R221, [R1+0x68] ;  /* 0x0000680001dd7983 */ /* 0x0005620000300800 */
[--C-:B-1----:R-:W-:Y:S01]  /*133c0*/  FFMA.FTZ R88, R126, c[0x0][0x2d0], -R2.reuse ;  /* 0x0000b4007e587a23 */ /* 0x102fe20000010802 */
        /* <DEDUP_REMOVED lines=15> */
[----:B-1----:R-:W-:Y:S01]  /*134c0*/  FFMA.FTZ R88, R126, c[0x0][0x2d0], -R2 ;  /* 0x0000b4007e587a23 */ /* 0x002fe20000010802 */
[----:B------:R-:W-:Y:S01]  /*134d0*/  MOV R126, R125 ;  /* 0x0000007d007e7202 */ /* 0x000fe20000000f00 */
[-C--:B---3--:R-:W-:Y:S01]  /*134e0*/  HMMA.16816.F32 R52, R76, R84.reuse, R52 ;  /* 0x000000544c34723c */ /* 0x088fe20000001834 */
[----:B------:R1:W5:Y:S01]  /*134f0*/  LDL.LU R223, [R1+0x60] ;  /* 0x0000600001df7983 */ /* 0x0003620000300800 */
[----:B------:R3:W1:Y:S01]  /*13500*/  MUFU.EX2 R144, R88 ;  /* 0x0000005800907308 */ /* 0x0006620000000800 */
        /* <DEDUP_REMOVED lines=10> */
[--C-:B---3--:R-:W-:Y:S01]  /*135b0*/  FFMA.FTZ R88, R126, c[0x0][0x2d0], -R100.reuse ;  /* 0x0000b4007e587a23 */ /* 0x108fe20000010864 */
        /* <DEDUP_REMOVED lines=8> */
[----:B----4-:R-:W-:Y:S02]  /*13640*/  F2FP.PACK_AB R78, R206, R207 ;  /* 0x000000cfce4e723e */ /* 0x010fe400000000ff */
[----:B------:R-:W-:Y:S02]  /*13650*/  F2FP.PACK_AB R77, R205, R139 ;  /* 0x0000008bcd4d723e */ /* 0x000fe400000000ff */
[----:B------:R-:W-:Y:S02]  /*13660*/  F2FP.PACK_AB R79, R203, R204 ;  /* 0x000000cccb4f723e */ /* 0x000fe400000000ff */
[----:B------:R-:W-:Y:S02]  /*13670*/  MOV R118, R117 ;  /* 0x0000007500767202 */ /* 0x000fe40000000f00 */
[----:B------:R-:W-:Y:S02]  /*13680*/  MOV R117, R224 ;  /* 0x000000e000757202 */ /* 0x000fe40000000f00 */
[----:B------:R-:W-:Y:S01]  /*13690*/  MOV R120, R119 ;  /* 0x0000007700787202 */ /* 0x000fe20000000f00 */
[----:B------:R4:W5:Y:S01]  /*136a0*/  LDL.LU R224, [R1+0x5c] ;  /* 0x00005c0001e07983 */ /* 0x0009620000300800 */
[--C-:B---3--:R-:W-:Y:S01]  /*136b0*/  FFMA.FTZ R88, R126, c[0x0][0x2d0], -R100.reuse ;  /* 0x0000b4007e587a23 */ /* 0x108fe20000010864 */
        /* <DEDUP_REMOVED lines=14> */
[----:B--2---:R-:W-:Y:S01]  /*137a0*/  F2FP.PACK_AB R82, R202, R142 ;  /* 0x0000008eca52723e */ /* 0x004fe200000000ff */
[----:B------:R2:W5:Y:S01]  /*137b0*/  LDL.LU R218, [R1+0x58] ;  /* 0x0000580001da7983 */ /* 0x0005620000300800 */
[----:B------:R-:W-:Y:S02]  /*137c0*/  F2FP.PACK_AB R81, R141, R136 ;  /* 0x000000888d51723e */ /* 0x000fe400000000ff */
[----:B-1----:R-:W-:Y:S01]  /*137d0*/  F2FP.PACK_AB R83, R144, R140 ;  /* 0x0000008c9053723e */ /* 0x002fe200000000ff */
[----:B---3--:R-:W1:Y:S01]  /*137e0*/  LDSM.16.MT88.4 R88, [R209+0x1100] ;  /* 0x00110000d158783b */ /* 0x008e620000004200 */
        /* <DEDUP_REMOVED lines=25> */
[--C-:B---3--:R-:W-:Y:S01]  /*13980*/  FFMA.FTZ R92, R123, c[0x0][0x2d0], -R101.reuse ;  /* 0x0000b4007b5c7a23 */ /* 0x108fe20000010865 */
        /* <DEDUP_REMOVED lines=12> */
[----:B--2---:R-:W2:Y:S08]  /*13a50*/  LDSM.16.MT88.4 R84, [R212+0x1100] ;  /* 0x00110000d454783b */ /* 0x004eb00000004200 */
[----:B-1----:R-:W1:Y:S01]  /*13a60*/  LDSM.16.MT88.4 R92, [R210+0x1100] ;  /* 0x00110000d25c783b */ /* 0x002e620000004200 */
[----:B----4-:R-:W-:Y:S07]  /*13a70*/  F2FP.PACK_AB R80, R143, R138 ;  /* 0x0000008a8f50723e */ /* 0x010fee00000000ff */
[C---:B------:R-:W-:Y:S07]  /*13a80*/  HMMA.16816.F32 R8, R80.reuse, R88, R8 ;  /* 0x000000585008723c */ /* 0x040fee0000001808 */
[--C-:B------:R-:W-:Y:S01]  /*13a90*/  FFMA.FTZ R88, R122, c[0x0][0x2d0], -R102.reuse ;  /* 0x0000b4007a587a23 */ /* 0x100fe20000010866 */
[-C--:B------:R-:W-:Y:S03]  /*13aa0*/  HMMA.16816.F32 R12, R80, R90.reuse, R12 ;  /* 0x0000005a500c723c */ /* 0x080fe6000000180c */
[----:B------:R4:W-:Y:S05]  /*13ab0*/  MUFU.EX2 R145, R88 ;  /* 0x0000005800917308 */ /* 0x0009ea0000000800 */
[C---:B------:R-:W-:Y:S08]  /*13ac0*/  HMMA.16816.F32 R16, R76.reuse, R90, R16 ;  /* 0x0000005a4c10723c */ /* 0x040ff00000001810 */
[-C--:B--2---:R-:W-:Y:S08]  /*13ad0*/  HMMA.16816.F32 R20, R76, R84.reuse, R20 ;  /* 0x000000544c14723c */ /* 0x084ff00000001814 */
        /* <DEDUP_REMOVED lines=9> */
[----:B--2---:R-:W-:Y:S03]  /*13b70*/  FFMA.FTZ R88, R120, c[0x0][0x2d0], -R102 ;  /* 0x0000b40078587a23 */ /* 0x004fe60000010866 */
        /* <DEDUP_REMOVED lines=9> */
[----:B--2---:R-:W-:Y:S02]  /*13c10*/  FFMA.FTZ R84, R116, c[0x0][0x2d0], -R2 ;  /* 0x0000b40074547a23 */ /* 0x004fe40000010802 */
[----:B------:R-:W-:Y:S07]  /*13c20*/  LDSM.16.MT88.4 R116, [R209+0x2900] ;  /* 0x00290000d174783b */ /* 0x000fee0000004200 */
[----:B------:R2:W-:Y:S01]  /*13c30*/  MUFU.EX2 R154, R84 ;  /* 0x00000054009a7308 */ /* 0x0005e20000000800 */
[----:B----4-:R-:W-:Y:S09]  /*13c40*/  FFMA.FTZ R92, R114, c[0x0][0x2d0], -R100 ;  /* 0x0000b400725c7a23 */ /* 0x010ff20000010864 */
[----:B------:R-:W-:Y:S01]  /*13c50*/  MUFU.EX2 R192, R92 ;  /* 0x0000005c00c07308 */ /* 0x000fe20000000800 */
[----:B-1----:R-:W1:Y:S01]  /*13c60*/  LDSM.16.MT88.4 R88, [R211+0x1100] ;  /* 0x00110000d358783b */ /* 0x002e620000004200 */
[----:B--2---:R-:W-:Y:S08]  /*13c70*/  FFMA.FTZ R84, R115, c[0x0][0x2d0], -R2 ;  /* 0x0000b40073547a23 */ /* 0x004ff00000010802 */
[----:B------:R2:W4:Y:S02]  /*13c80*/  MUFU.EX2 R152, R84 ;  /* 0x0000005400987308 */ /* 0x0005240000000800 */
[--C-:B--2---:R-:W-:Y:S01]  /*13c90*/  FFMA.FTZ R84, R113, c[0x0][0x2d0], -R100.reuse ;  /* 0x0000b40071547a23 */ /* 0x104fe20000010864 */
[----:B------:R-:W-:Y:S01]  /*13ca0*/  MOV R113, R112 ;  /* 0x0000007000717202 */ /* 0x000fe20000000f00 */
[-C--:B-1----:R-:W-:Y:S03]  /*13cb0*/  HMMA.16816.F32 R52, R76, R88.reuse, R52 ;  /* 0x000000584c34723c */ /* 0x082fe60000001834 */
[----:B------:R-:W-:Y:S02]  /*13cc0*/  MOV R112, R109 ;  /* 0x0000006d00707202 */ /* 0x000fe40000000f00 */
[----:B------:R-:W-:Y:S02]  /*13cd0*/  MOV R109, R108 ;  /* 0x0000006c006d7202 */ /* 0x000fe40000000f00 */
[----:B------:R-:W-:Y:S01]  /*13ce0*/  MOV R108, R176 ;  /* 0x000000b0006c7202 */ /* 0x000fe20000000f00 */
[C---:B------:R-:W-:Y:S04]  /*13cf0*/  HMMA.16816.F32 R56, R80.reuse, R88, R56 ;  /* 0x000000585038723c */ /* 0x040fe80000001838 */
[----:B------:R-:W-:Y:S02]  /*13d00*/  MOV R176, R189 ;  /* 0x000000bd00b07202 */ /* 0x000fe40000000f00 */
[----:B------:R1:W-:Y:S01]  /*13d10*/  MUFU.EX2 R189, R84 ;  /* 0x0000005400bd7308 */ /* 0x0003e20000000800 */
[----:B------:R-:W-:Y:S01]  /*13d20*/  FFMA.FTZ R88, R111, c[0x0][0x2d0], -R100 ;  /* 0x0000b4006f587a23 */ /* 0x000fe20000010864 */
[-C--:B------:R-:W-:Y:S04]  /*13d30*/  HMMA.16816.F32 R60, R80, R90.reuse, R60 ;  /* 0x0000005a503c723c */ /* 0x080fe8000000183c */
[----:B------:R-:W-:Y:S02]  /*13d40*/  MOV R111, R107 ;  /* 0x0000006b006f7202 */ /* 0x000fe40000000f00 */
[----:B------:R-:W-:Y:S01]  /*13d50*/  MOV R107, R190 ;  /* 0x000000be006b7202 */ /* 0x000fe20000000f00 */
[--C-:B------:R-:W-:Y:S01]  /*13d60*/  FFMA.FTZ R80, R113, c[0x0][0x2d0], -R101.reuse ;  /* 0x0000b40071507a23 */ /* 0x100fe20000010865 */
[----:B------:R-:W-:Y:S01]  /*13d70*/  HMMA.16816.F32 R64, R76, R90, R64 ;  /* 0x0000005a4c40723c */ /* 0x000fe20000001840 */
[----:B------:R2:W-:Y:S03]  /*13d80*/  MUFU.EX2 R190, R88 ;  /* 0x0000005800be7308 */ /* 0x0005e60000000800 */
[----:B------:R-:W-:Y:S01]  /*13d90*/  F2FP.PACK_AB R82, R193, R195 ;  /* 0x000000c3c152723e */ /* 0x000fe200000000ff */
[--C-:B------:R-:W-:Y:S01]  /*13da0*/  FFMA.FTZ R92, R111, c[0x0][0x2d0], -R101.reuse ;  /* 0x0000b4006f5c7a23 */ /* 0x100fe20000010865 */
[----:B------:R-:W-:Y:S02]  /*13db0*/  F2FP.PACK_AB R81, R153, R155 ;  /* 0x0000009b9951723e */ /* 0x000fe400000000ff */
[----:B------:R-:W-:Y:S03]  /*13dc0*/  F2FP.PACK_AB R76, R201, R147 ;  /* 0x00000093c94c723e */ /* 0x000fe600000000ff */
[----:B------:R3:W-:Y:S01]  /*13dd0*/  MUFU.EX2 R159, R80 ;  /* 0x00000050009f7308 */ /* 0x0007e20000000800 */
[----:B------:R-:W-:Y:S01]  /*13de0*/  F2FP.PACK_AB R78, R200, R199 ;  /* 0x000000c7c84e723e */ /* 0x000fe200000000ff */
[----:B-1----:R-:W1:Y:S01]  /*13df0*/  LDSM.16.MT88.4 R84, [R209+0x1900] ;  /* 0x00190000d154783b */ /* 0x002e620000004200 */
[----:B------:R-:W-:Y:S02]  /*13e00*/  F2FP.PACK_AB R77, R198, R146 ;  /* 0x00000092c64d723e */ /* 0x000fe400000000ff */
[----:B------:R-:W-:Y:S02]  /*13e10*/  F2FP.PACK_AB R79, R197, R196 ;  /* 0x000000c4c54f723e */ /* 0x000fe400000000ff */
[----:B----4-:R-:W-:Y:S03]  /*13e20*/  F2FP.PACK_AB R83, R152, R154 ;  /* 0x0000009a9853723e */ /* 0x010fe600000000ff */
[----:B------:R4:W-:Y:S01]  /*13e30*/  MUFU.EX2 R184, R92 ;  /* 0x0000005c00b87308 */ /* 0x0009e20000000800 */
[----:B--2---:R-:W2:Y:S01]  /*13e40*/  LDSM.16.MT88.4 R88, [R212+0x1900] ;  /* 0x00190000d458783b */ /* 0x004ea20000004200 */
[--C-:B---3--:R-:W-:Y:S08]  /*13e50*/  FFMA.FTZ R80, R112, c[0x0][0x2d0], -R101.reuse ;  /* 0x0000b40070507a23 */ /* 0x108ff00000010865 */
[----:B------:R3:W-:Y:S01]  /*13e60*/  MUFU.EX2 R158, R80 ;  /* 0x00000050009e7308 */ /* 0x0007e20000000800 */
        /* <DEDUP_REMOVED lines=15> */
[----:B------:R-:W-:Y:S04]  /*13f60*/  MOV R104, R97 ;  /* 0x0000006100687202 */ /* 0x000fe80000000f00 */
        /* <DEDUP_REMOVED lines=11> */
[----:B------:R-:W-:Y:S02]  /*14020*/  FFMA.FTZ R92, R176, c[0x0][0x2d0], -R100 ;  /* 0x0000b400b05c7a23 */ /* 0x000fe40000010864 */
[C---:B------:R-:W-:Y:S03]  /*14030*/  HMMA.16816.F32 R48, R76.reuse, R94, R48 ;  /* 0x0000005e4c30723c */ /* 0x040fe60000001830 */
[----:B------:R2:W-:Y:S01]  /*14040*/  MUFU.EX2 R99, R88 ;  /* 0x0000005800637308 */ /* 0x0005e20000000800 */
[----:B-1----:R-:W-:Y:S09]  /*14050*/  FFMA.FTZ R84, R180, c[0x0][0x2d0], -R102 ;  /* 0x0000b400b4547a23 */ /* 0x002ff20000010866 */
[----:B------:R1:W-:Y:S01]  /*14060*/  MUFU.EX2 R180, R84 ;  /* 0x0000005400b47308 */ /* 0x0003e20000000800 */
[--C-:B--2---:R-:W-:Y:S01]  /*14070*/  FFMA.FTZ R88, R107, c[0x0][0x2d0], -R2.reuse ;  /* 0x0000b4006b587a23 */ /* 0x104fe20000010802 */
[----:B------:R-:W-:Y:S02]  /*14080*/  MOV R107, R106 ;  /* 0x0000006a006b7202 */ /* 0x000fe40000000f00 */
[----:B------:R-:W-:Y:S06]  /*14090*/  MOV R106, R177 ;  /* 0x000000b1006a7202 */ /* 0x000fec0000000f00 */
[----:B------:R2:W-:Y:S01]  /*140a0*/  MUFU.EX2 R97, R88 ;  /* 0x0000005800617308 */ /* 0x0005e20000000800 */
[----:B------:R-:W-:Y:S02]  /*140b0*/  MOV R110, R107 ;  /* 0x0000006b006e7202 */ /* 0x000fe40000000f00 */
[----:B------:R-:W3:Y:S07]  /*140c0*/  LDL.LU R107, [R1+0x10] ;  /* 0x00001000016b7983 */ /* 0x000eee0000300800 */
[----:B------:R4:W-:Y:S01]  /*140d0*/  MUFU.EX2 R177, R92 ;  /* 0x0000005c00b17308 */ /* 0x0009e20000000800 */
[----:B-1----:R-:W1:Y:S01]  /*140e0*/  LDSM.16.MT88.4 R84, [R211+0x1900] ;  /* 0x00190000d354783b */ /* 0x002e620000004200 */
[----:B--2---:R-:W-:Y:S08]  /*140f0*/  FFMA.FTZ R88, R98, c[0x0][0x2d0], -R2 ;  /* 0x0000b40062587a23 */ /* 0x004ff00000010802 */
[----:B------:R2:W-:Y:S01]  /*14100*/  MUFU.EX2 R98, R88 ;  /* 0x0000005800627308 */ /* 0x0005e20000000800 */
[----:B----4-:R-:W-:Y:S01]  /*14110*/  FFMA.FTZ R92, R170, c[0x0][0x2d0], -R100 ;  /* 0x0000b400aa5c7a23 */ /* 0x010fe20000010864 */
[----:B------:R-:W-:Y:S08]  /*14120*/  MOV R170, R175 ;  /* 0x000000af00aa7202 */ /* 0x000ff00000000f00 */
[----:B------:R4:W4:Y:S01]  /*14130*/  MUFU.EX2 R175, R92 ;  /* 0x0000005c00af7308 */ /* 0x0009220000000800 */
[----:B--2---:R-:W-:Y:S01]  /*14140*/  FFMA.FTZ R88, R96, c[0x0][0x2d0], -R2 ;  /* 0x0000b40060587a23 */ /* 0x004fe20000010802 */
[-C--:B-1----:R-:W-:Y:S08]  /*14150*/  HMMA.16816.F32 R52, R76, R84.reuse, R52 ;  /* 0x000000544c34723c */ /* 0x082ff00000001834 */
[----:B------:R1:W2:Y:S01]  /*14160*/  MUFU.EX2 R96, R88 ;  /* 0x0000005800607308 */ /* 0x0002a20000000800 */
[C---:B------:R-:W-:Y:S04]  /*14170*/  HMMA.16816.F32 R56, R80.reuse, R84, R56 ;  /* 0x000000545038723c */ /* 0x040fe80000001838 */
[--C-:B----4-:R-:W-:Y:S01]  /*14180*/  FFMA.FTZ R92, R106, c[0x0][0x2d0], -R101.reuse ;  /* 0x0000b4006a5c7a23 */ /* 0x110fe20000010865 */
[----:B------:R-:W-:Y:S01]  /*14190*/  F2FP.PACK_AB R164, R175, R177 ;  /* 0x000000b1afa4723e */ /* 0x000fe200000000ff */
[----:B------:R-:W4:Y:S01]  /*141a0*/  LDL.LU R106, [R1+0x14] ;  /* 0x00001400016a7983 */ /* 0x000f220000300800 */
[--C-:B------:R-:W-:Y:S01]  /*141b0*/  FFMA.FTZ R84, R173, c[0x0][0x2d0], -R100.reuse ;  /* 0x0000b400ad547a23 */ /* 0x100fe20000010864 */
[-C--:B------:R-:W-:Y:S03]  /*141c0*/  HMMA.16816.F32 R60, R80, R86.reuse, R60 ;  /* 0x00000056503c723c */ /* 0x080fe6000000183c */
[----:B------:R2:W-:Y:S04]  /*141d0*/  MUFU.EX2 R176, R84 ;  /* 0x0000005400b07308 */ /* 0x0005e80000000800 */
[----:B------:R-:W-:Y:S01]  /*141e0*/  FFMA.FTZ R80, R172, c[0x0][0x2d0], -R100 ;  /* 0x0000b400ac507a23 */ /* 0x000fe20000010864 */
[----:B------:R-:W-:Y:S01]  /*141f0*/  HMMA.16816.F32 R64, R76, R86, R64 ;  /* 0x000000564c40723c */ /* 0x000fe20000001840 */
[----:B-1----:R-:W1:Y:S03]  /*14200*/  LDSM.16.MT88.4 R88, [R209+0x2100] ;  /* 0x00210000d158783b */ /* 0x002e660000004200 */
[----:B------:R-:W-:Y:S01]  /*14210*/  F2FP.PACK_AB R82, R178, R180 ;  /* 0x000000b4b252723e */ /* 0x000fe200000000ff */
[----:B------:R2:W2:Y:S01]  /*14220*/  MUFU.EX2 R174, R80 ;  /* 0x0000005000ae7308 */ /* 0x0004a20000000800 */
[----:B------:R-:W-:Y:S02]  /*14230*/  F2FP.PACK_AB R81, R97, R99 ;  /* 0x000000636151723e */ /* 0x000fe400000000ff */
[----:B------:R-:W-:Y:S04]  /*14240*/  F2FP.PACK_AB R76, R191, R189 ;  /* 0x000000bdbf4c723e */ /* 0x000fe800000000ff */
[----:B------:R-:W-:Y:S02]  /*14250*/  F2FP.PACK_AB R78, R190, R192 ;  /* 0x000000c0be4e723e */ /* 0x000fe400000000ff */
[----:B------:R-:W-:Y:S02]  /*14260*/  F2FP.PACK_AB R77, R158, R159 ;  /* 0x0000009f9e4d723e */ /* 0x000fe400000000ff */
[----:B------:R-:W-:Y:S02]  /*14270*/  F2FP.PACK_AB R79, R183, R184 ;  /* 0x000000b8b74f723e */ /* 0x000fe400000000ff */
[----:B--2---:R-:W-:Y:S01]  /*14280*/  F2FP.PACK_AB R83, R96, R98 ;  /* 0x000000626053723e */ /* 0x004fe200000000ff */
[----:B------:R-:W2:Y:S01]  /*14290*/  LDSM.16.MT88.4 R84, [R212+0x2100] ;  /* 0x00210000d454783b */ /* 0x000ea20000004200 */
[--C-:B------:R-:W-:Y:S01]  /*142a0*/  FFMA.FTZ R80, R109, c[0x0][0x2d0], -R101.reuse ;  /* 0x0000b4006d507a23 */ /* 0x100fe20000010865 */
[----:B------:R-:W-:Y:S02]  /*142b0*/  MOV R109, R108 ;  /* 0x0000006c006d7202 */ /* 0x000fe40000000f00 */
[----:B------:R-:W-:Y:S01]  /*142c0*/  MOV R108, R171 ;  /* 0x000000ab006c7202 */ /* 0x000fe20000000f00 */
[----:B------:R2:W-:Y:S01]  /*142d0*/  MUFU.EX2 R173, R80 ;  /* 0x0000005000ad7308 */ /* 0x0005e20000000800 */
[----:B------:R-:W-:Y:S01]  /*142e0*/  F2FP.PACK_AB R166, R174, R176 ;  /* 0x000000b0aea6723e */ /* 0x000fe200000000ff */
[-C--:B-1----:R-:W-:Y:S08]  /*142f0*/  HMMA.16816.F32 R4, R76, R88.reuse, R4 ;  /* 0x000000584c04723c */ /* 0x082ff00000001804 */
[----:B------:R1:W1:Y:S01]  /*14300*/  MUFU.EX2 R171, R92 ;  /* 0x0000005c00ab7308 */ /* 0x0002620000000800 */
[----:B--2---:R-:W-:Y:S07]  /*14310*/  F2FP.PACK_AB R80, R156, R157 ;  /* 0x0000009d9c50723e */ /* 0x004fee00000000ff */
[C---:B------:R-:W-:Y:S01]  /*14320*/  HMMA.16816.F32 R8, R80.reuse, R88, R8 ;  /* 0x000000585008723c */ /* 0x040fe20000001808 */
[----:B-1----:R-:W1:Y:S03]  /*14330*/  LDSM.16.MT88.4 R92, [R210+0x2100] ;  /* 0x00210000d25c783b */ /* 0x002e660000004200 */
[----:B------:R-:W-:Y:S03]  /*14340*/  F2FP.PACK_AB R165, R171, R173 ;  /* 0x000000adaba5723e */ /* 0x000fe600000000ff */
        /* <DEDUP_REMOVED lines=10> */
[----:B------:R-:W2:Y:S01]  /*143f0*/  LDL.LU R104, [R1+0x1c] ;  /* 0x00001c0001687983 */ /* 0x000ea20000300800 */
[----:B------:R1:W1:Y:S06]  /*14400*/  MUFU.EX2 R170, R88 ;  /* 0x0000005800aa7308 */ /* 0x00026c0000000800 */
[C---:B------:R-:W-:Y:S04]  /*14410*/  HMMA.16816.F32 R32, R76.reuse, R86, R32 ;  /* 0x000000564c20723c */ /* 0x040fe80000001820 */
        /* <DEDUP_REMOVED lines=20> */
[----:B------:R-:W3:Y:S10]  /*14560*/  MUFU.EX2 R86, R84 ;  /* 0x0000005400567308 */ /* 0x000ef40000000800 */
[----:B------:R-:W-:Y:S10]  /*14570*/  MUFU.EX2 R84, R74 ;  /* 0x0000004a00547308 */ /* 0x000ff40000000800 */
[----:B------:R-:W1:Y:S01]  /*14580*/  MUFU.EX2 R74, R2 ;  /* 0x00000002004a7308 */ /* 0x000e620000000800 */
[----:B---3--:R-:W-:Y:S01]  /*14590*/  FFMA.FTZ R73, R73, R107, R245 ;  /* 0x0000006b49497223 */ /* 0x008fe200000100f5 */
[----:B------:R-:W-:Y:S01]  /*145a0*/  F2FP.PACK_AB R161, R86, R85 ;  /* 0x0000005556a1723e */ /* 0x000fe200000000ff */
[-C--:B-1----:R-:W-:Y:S08]  /*145b0*/  HMMA.16816.F32 R52, R76, R88.reuse, R52 ;  /* 0x000000584c34723c */ /* 0x082ff00000001834 */
[C---:B------:R-:W-:Y:S08]  /*145c0*/  HMMA.16816.F32 R56, R80.reuse, R88, R56 ;  /* 0x000000585038723c */ /* 0x040ff00000001838 */
[-C--:B------:R-:W-:Y:S04]  /*145d0*/  HMMA.16816.F32 R60, R80, R90.reuse, R60 ;  /* 0x0000005a503c723c */ /* 0x080fe8000000183c */
[----:B------:R-:W-:Y:S04]  /*145e0*/  F2FP.PACK_AB R163, R74, R84 ;  /* 0x000000544aa3723e */ /* 0x000fe800000000ff */
[----:B------:R-:W-:Y:S04]  /*145f0*/  HMMA.16816.F32 R64, R76, R90, R64 ;  /* 0x0000005a4c40723c */ /* 0x000fe80000001840 */
[----:B----4-:R-:W-:Y:S02]  /*14600*/  FFMA.FTZ R69, R69, R106, R244 ;  /* 0x0000006a45457223 */ /* 0x010fe400000100f4 */
[----:B--2---:R-:W-:Y:S06]  /*14610*/  FFMA.FTZ R2, R68, R105, R241 ;  /* 0x0000006944027223 */ /* 0x004fec00000100f1 */
[----:B------:R-:W-:Y:S04]  /*14620*/  FADD.FTZ R2, R242, R2 ;  /* 0x00000002f2027221 */ /* 0x000fe80000010000 */
[----:B------:R-:W-:Y:S02]  /*14630*/  FADD.FTZ R2, R243, R2 ;  /* 0x00000002f3027221 */ /* 0x000fe40000010000 */
[----:B------:R-:W-:Y:S02]  /*14640*/  FFMA.FTZ R0, R0, R104, R185 ;  /* 0x0000006800007223 */ /* 0x000fe400000100b9 */
[-C--:B------:R-:W-:Y:S05]  /*14650*/  HMMA.16816.F32 R104, R164, R116.reuse, R4 ;  /* 0x00000074a468723c */ /* 0x080fea0000001804 */
        /* <DEDUP_REMOVED lines=30> */
[----:B------:R-:W1:Y:S03]  /*14840*/  LDSM.16.MT88.4 R4, [R211+0x2900] ;  /* 0x00290000d304783b */ /* 0x000e660000004200 */
        /* <DEDUP_REMOVED lines=83> */
.L_x_282:
        /* <DEDUP_REMOVED lines=18> */
[----:B------:R1:W-:Y:S04]  /*14ea0*/  STL.64 [R1+0x8], R2 ;  /* 0x0000080201007387 */ /* 0x0003e80000100a00 */
.L_x_301:
[----:B------:R-:W-:Y:S04]  /*14eb0*/  DEPBAR.LE SB0, 0x0 ;  /* 0x000080000000791a */ /* 0x000fe80000000000 */
[----:B------:R-:W-:Y:S01]  /*14ec0*/  BAR.SYNC.DEFER_BLOCKING 0x0 ;  /* 0x0000000000007b1d */ /* 0x000fe20000010000 */
[C---:B------:R-:W-:Y:S01]  /*14ed0*/  ISETP.GT.AND P4, PT, R225.reuse, UR4, PT ;  /* 0x00000004e1007c0c */ /* 0x040fe2000bf84270 */
[C---:B--2---:R-:W-:Y:S01]  /*14ee0*/  IMAD R0, R225.reuse, UR15, RZ ;  /* 0x0000000fe1007c24 */ /* 0x044fe2000f8e02ff */
[----:B-1----:R-:W-:Y:S05]  /*14ef0*/  SHF.R.S32.HI R2, RZ, 0x1f, R225 ;  /* 0x0000001fff027819 */ /* 0x002fea00000114e1 */
[----:B------:R-:W-:Y:S01]  /*14f00*/  IMAD R0, R2, UR18, R0 ;  /* 0x0000001202007c24 */ /* 0x000fe2000f8e0200 */
[----:B-----5:R-:W-:Y:S08]  /*14f10*/  LDSM.16.M88.4 R96, [R215+0x6100] ;  /* 0x00610000d760783b */ /* 0x020ff00000000200 */
[----:B------:R-:W2:Y:S06]  /*14f20*/  LDL.64 R196, [R1+0x8] ;  /* 0x0000080001c47983 */ /* 0x000eac0000100a00 */
[----:B------:R-:W1:Y:S08]  /*14f30*/  LDSM.16.M88.4 R16, [R208+0x3100] ;  /* 0x00310000d010783b */ /* 0x000e700000000200 */
[----:B------:R-:W3:Y:S08]  /*14f40*/  LDSM.16.M88.4 R92, [R215+0x8100] ;  /* 0x00810000d75c783b */ /* 0x000ef00000000200 */
[----:B------:R-:W4:Y:S08]  /*14f50*/  LDSM.16.M88.4 R32, [R208+0x3900] ;  /* 0x00390000d020783b */ /* 0x000f300000000200 */
[----:B------:R-:W2:Y:S06]  /*14f60*/  LDL.64 R244, [R1+0x28] ;  /* 0x0000280001f47983 */ /* 0x000eac0000100a00 */
[----:B------:R-:W1:Y:S08]  /*14f70*/  LDSM.16.M88.4 R48, [R208+0x4100] ;  /* 0x00410000d030783b */ /* 0x000e700000000200 */
[----:B------:R-:W2:Y:S06]  /*14f80*/  LDL.64 R240, [R1+0x30] ;  /* 0x0000300001f07983 */ /* 0x000eac0000100a00 */
[----:B------:R-:W1:Y:S08]  /*14f90*/  LDSM.16.M88.4 R64, [R208+0x4900] ;  /* 0x00490000d040783b */ /* 0x000e700000000200 */
[----:B------:R-:W2:Y:S04]  /*14fa0*/  LDL R226, [R1+0x24] ;  /* 0x0000240001e27983 */ /* 0x000ea80000100800 */
[----:B------:R-:W1:Y:S08]  /*14fb0*/  LDSM.16.M88.4 R80, [R208+0x5100] ;  /* 0x00510000d050783b */ /* 0x000e700000000200 */
[----:B------:R-:W1:Y:S08]  /*14fc0*/  LDSM.16.M88.4 R168, [R208+0x5900] ;  /* 0x00590000d0a8783b */ /* 0x000e700000000200 */
[----:B------:R-:W-:Y:S08]  /*14fd0*/  LDSM.16.M88.4 R172, [R218+0x6100] ;  /* 0x00610000daac783b */ /* 0x000ff00000000200 */
[----:B------:R-:W3:Y:S08]  /*14fe0*/  LDSM.16.M88.4 R176, [R219] ;  /* 0x00000000dbb0783b */ /* 0x000ef00000000200 */
[----:B------:R-:W4:Y:S08]  /*14ff0*/  LDSM.16.M88.4 R180, [R218+0x8100] ;  /* 0x00810000dab4783b */ /* 0x000f300000000200 */
[----:B------:R-:W2:Y:S08]  /*15000*/  LDSM.16.M88.4 R184, [R224] ;  /* 0x00000000e0b8783b */ /* 0x000eb00000000200 */
[----:B------:R-:W2:Y:S08]  /*15010*/  LDSM.16.M88.4 R188, [R223] ;  /* 0x00000000dfbc783b */ /* 0x000eb00000000200 */
[----:B------:R-:W2:Y:S01]  /*15020*/  LDSM.16.M88.4 R192, [R222] ;  /* 0x00000000dec0783b */ /* 0x000ea20000000200 */
        /* <DEDUP_REMOVED lines=27> */
[----:B--2---:R-:W-:Y:S01]  /*151e0*/  IMAD.WIDE.U32 R176, R225, UR18, R196 ;  /* 0x00000012e1b07c25 */ /* 0x004fe2000f8e00c4 */
        /* <DEDUP_REMOVED lines=36> */
[----:B------:R-:W-:Y:S02]  /*15430*/  PLOP3.LUT P0, PT, PT, PT, UP1, 0x80, 0x0 ;  /* 0x000000000000781c */ /* 0x000fe40003f0f018 */
        /* <DEDUP_REMOVED lines=75> */
[----:B------:R-:W1:Y:S01]  /*158f0*/  MUFU.TANH R238, R6 ;  /* 0x0000000600ee7308 */ /* 0x000e620000002400 */
[----:B------:R-:W-:Y:S09]  /*15900*/  FMUL.FTZ R19, R19, c[0x0][0x320] ;  /* 0x0000c80013137a20 */ /* 0x000ff20000410000 */
[----:B------:R1:W1:Y:S01]  /*15910*/  MUFU.TANH R228, R7 ;  /* 0x0000000700e47308 */ /* 0x0002620000002400 */
[----:B---3--:R-:W3:Y:S09]  /*15920*/  LDL R15, [R1+0x20] ;  /* 0x00002000010f7983 */ /* 0x008ef20000100800 */
[----:B------:R-:W2:Y:S10]  /*15930*/  MUFU.TANH R246, R8 ;  /* 0x0000000800f67308 */ /* 0x000eb40000002400 */
[----:B------:R-:W2:Y:S01]  /*15940*/  MUFU.TANH R239, R9 ;  /* 0x0000000900ef7308 */ /* 0x000ea20000002400 */
[----:B-1----:R-:W1:Y:S09]  /*15950*/  LDSM.16.M88.4 R4, [R213+0x800] ;  /* 0x00080000d504783b */ /* 0x002e720000000200 */
[----:B------:R-:W1:Y:S10]  /*15960*/  MUFU.TANH R248, R10 ;  /* 0x0000000a00f87308 */ /* 0x000e740000002400 */
[----:B------:R1:W1:Y:S10]  /*15970*/  MUFU.TANH R247, R11 ;  /* 0x0000000b00f77308 */ /* 0x0002740000002400 */
[----:B------:R-:W2:Y:S10]  /*15980*/  MUFU.TANH R237, R12 ;  /* 0x0000000c00ed7308 */ /* 0x000eb40000002400 */
[----:B------:R-:W2:Y:S01]  /*15990*/  MUFU.TANH R236, R13 ;  /* 0x0000000d00ec7308 */ /* 0x000ea20000002400 */
[----:B-1----:R-:W1:Y:S01]  /*159a0*/  LDSM.16.M88.4 R8, [R213+0x1000] ;  /* 0x00100000d508783b */ /* 0x002e620000000200 */
[-C--:B------:R-:W-:Y:S08]  /*159b0*/  HMMA.16816.F32 R20, R172, R4.reuse, R20 ;  /* 0x00000004ac14723c */ /* 0x080ff00000001814 */
[----:B------:R-:W1:Y:S01]  /*159c0*/  MUFU.TANH R243, R14 ;  /* 0x0000000e00f37308 */ /* 0x000e620000002400 */
        /* <DEDUP_REMOVED lines=15> */
[----:B------:R1:W1:Y:S01]  /*15ac0*/  MUFU.TANH R234, R26 ;  /* 0x0000001a00ea7308 */ /* 0x0002620000002400 */
[----:B------:R-:W-:Y:S01]  /*15ad0*/  FMUL.FTZ R23, R23, c[0x0][0x320] ;  /* 0x0000c80017177a20 */ /* 0x000fe20000410000 */
[C---:B------:R-:W-:Y:S04]  /*15ae0*/  HMMA.16816.F32 R40, R188.reuse, R8, R40 ;  /* 0x00000008bc28723c */ /* 0x040fe80000001828 */
[----:B------:R-:W-:Y:S02]  /*15af0*/  FMUL.FTZ R33, R33, c[0x0][0x320] ;  /* 0x0000c80021217a20 */ /* 0x000fe40000410000 */
[----:B------:R-:W-:Y:S02]  /*15b00*/  FMUL.FTZ R34, R34, c[0x0][0x320] ;  /* 0x0000c80022227a20 */ /* 0x000fe40000410000 */
[----:B------:R1:W1:Y:S01]  /*15b10*/  MUFU.TANH R233, R27 ;  /* 0x0000001b00e97308 */ /* 0x0002620000002400 */
        /* <DEDUP_REMOVED lines=15> */
[----:B------:R2:W2:Y:S01]  /*15c10*/  MUFU.TANH R193, R19 ;  /* 0x0000001300c17308 */ /* 0x0004a20000002400 */
[----:B------:R-:W-:Y:S02]  /*15c20*/  FMUL.FTZ R38, R38, c[0x0][0x320] ;  /* 0x0000c80026267a20 */ /* 0x000fe40000410000 */
[-C--:B------:R-:W-:Y:S04]  /*15c30*/  HMMA.16816.F32 R60, R188, R6.reuse, R60 ;  /* 0x00000006bc3c723c */ /* 0x080fe8000000183c */
[----:B------:R-:W-:Y:S02]  /*15c40*/  FMUL.FTZ R48, R48, c[0x0][0x320] ;  /* 0x0000c80030307a20 */ /* 0x000fe40000410000 */
[----:B------:R-:W-:Y:S01]  /*15c50*/  FMUL.FTZ R49, R49, c[0x0][0x320] ;  /* 0x0000c80031317a20 */ /* 0x000fe20000410000 */
[----:B------:R-:W2:Y:S01]  /*15c60*/  MUFU.TANH R20, R20 ;  /* 0x0000001400147308 */ /* 0x000ea20000002400 */
        /* <DEDUP_REMOVED lines=32> */
[----:B------:R-:W-:Y:S01]  /*15e70*/  FMUL.FTZ R67, R67, c[0x0][0x320] ;  /* 0x0000c80043437a20 */ /* 0x000fe20000410000 */
[----:B------:R-:W-:Y:S01]  /*15e80*/  @P4 MOV R5, R245 ;  /* 0x000000f500054202 */ /* 0x000fe20000000f00 */
[----:B------:R-:W-:Y:S01]  /*15e90*/  FMUL.FTZ R68, R68, c[0x0][0x320] ;  /* 0x0000c80044447a20 */ /* 0x000fe20000410000 */
[----:B------:R-:W-:Y:S01]  /*15ea0*/  HMMA.16816.F32 R96, R172, R6, R96 ;  /* 0x00000006ac60723c */ /* 0x000fe20000001860 */
[----:B------:R2:W1:Y:S03]  /*15eb0*/  MUFU.TANH R229, R31 ;  /* 0x0000001f00e57308 */ /* 0x0004660000002400 */
[----:B------:R-:W-:Y:S04]  /*15ec0*/  @P4 IMAD.WIDE.U32 R4, R2, 0x60, R4 ;  /* 0x0000006002044825 */ /* 0x000fe800078e0004 */
[----:B------:R-:W-:Y:S01]  /*15ed0*/  @P1 IMAD.HI.U32 R6, R226, c[0x0][0x2c8], RZ ;  /* 0x0000b200e2061a27 */ /* 0x000fe200078e00ff */
[----:B------:R-:W-:Y:S02]  /*15ee0*/  @P4 LEA R2, P2, R4, c[0x0][0x1c8], 0x1 ;  /* 0x0000720004024a11 */ /* 0x000fe400078408ff */
[----:B------:R2:W1:Y:S01]  /*15ef0*/  MUFU.TANH R13, R32 ;  /* 0x00000020000d7308 */ /* 0x0004620000002400 */
[----:B------:R-:W-:Y:S01]  /*15f00*/  @P4 IADD3 R0, R5, R0, RZ ;  /* 0x0000000005004210 */ /* 0x000fe20007ffe0ff */
[----:B------:R-:W-:Y:S01]  /*15f10*/  FMUL.FTZ R69, R69, c[0x0][0x320] ;  /* 0x0000c80045457a20 */ /* 0x000fe20000410000 */
[----:B------:R-:W-:Y:S01]  /*15f20*/  @P4 IADD3 R10, P1, R2, UR16, RZ ;  /* 0x00000010020a4c10 */ /* 0x000fe2000ff3e0ff */
[----:B------:R-:W-:Y:S01]  /*15f30*/  FMUL.FTZ R70, R70, c[0x0][0x320] ;  /* 0x0000c80046467a20 */ /* 0x000fe20000410000 */
[----:B------:R-:W-:Y:S01]  /*15f40*/  @P4 LEA.HI.X R3, R4, c[0x0][0x1cc], R0, 0x1, P2 ;  /* 0x0000730004034a11 */ /* 0x000fe200010f0c00 */
[----:B------:R-:W-:Y:S01]  /*15f50*/  FMUL.FTZ R71, R71, c[0x0][0x320] ;  /* 0x0000c80047477a20 */ /* 0x000fe20000410000 */
[----:B------:R-:W-:Y:S01]  /*15f60*/  MOV R5, R226 ;  /* 0x000000e200057202 */ /* 0x000fe20000000f00 */
[----:B------:R-:W-:Y:S01]  /*15f70*/  FMUL.FTZ R72, R72, c[0x0][0x320] ;  /* 0x0000c80048487a20 */ /* 0x000fe20000410000 */
[----:B------:R-:W-:Y:S01]  /*15f80*/  @P4 IADD3.X R11, R3, UR17, RZ, P1, !PT ;  /* 0x00000011030b4c10 */ /* 0x000fe20008ffe4ff */
[----:B------:R-:W1:Y:S01]  /*15f90*/  MUFU.TANH R33, R33 ;  /* 0x0000002100217308 */ /* 0x000e620000002400 */
[----:B------:R-:W-:Y:S01]  /*15fa0*/  @!PT LDS RZ, [RZ] ;  /* 0x00000000fffff984 */ /* 0x000fe20000000800 */
[----:B------:R-:W-:Y:S01]  /*15fb0*/  @!PT LDS RZ, [RZ] ;  /* 0x00000000fffff984 */ /* 0x000fe20000000800 */
[----:B------:R-:W-:Y:S01]  /*15fc0*/  @!PT LDS RZ, [RZ] ;  /* 0x00000000fffff984 */ /* 0x000fe20000000800 */
[----:B------:R1:W-:Y:S01]  /*15fd0*/  @P4 LDGSTS.E.BYPASS.LTC128B.128 [R227+0x3100], [R2.64], !P3 ;  /* 0x0310000002e34fae */ /* 0x0003e2000d901d68 */
[----:B------:R-:W-:Y:S01]  /*15fe0*/  @P0 SHF.R.U32.HI R5, RZ, c[0x0][0x2cc], R6 ;  /* 0x0000b300ff050a19 */ /* 0x000fe20000011606 */
[----:B------:R-:W-:Y:S01]  /*15ff0*/  FMUL.FTZ R73, R73, c[0x0][0x320] ;  /* 0x0000c80049497a20 */ /* 0x000fe20000410000 */
[----:B------:R-:W-:Y:S01]  /*16000*/  @P4 IADD3 R8, P0, R10, UR16, RZ ;  /* 0x000000100a084c10 */ /* 0x000fe2000ff1e0ff */
[----:B------:R-:W-:Y:S02]  /*16010*/  FMUL.FTZ R74, R74, c[0x0][0x320] ;  /* 0x0000c8004a4a7a20 */ /* 0x000fe40000410000 */
[----:B------:R-:W-:Y:S01]  /*16020*/  FMUL.FTZ R75, R75, c[0x0][0x320] ;  /* 0x0000c8004b4b7a20 */ /* 0x000fe20000410000 */
[----:B------:R-:W-:Y:S01]  /*16030*/  @P4 IADD3.X R9, R11, UR17, RZ, P0, !PT ;  /* 0x000000110b094c10 */ /* 0x000fe200087fe4ff */
[----:B------:R2:W-:Y:S01]  /*16040*/  @P4 LDGSTS.E.BYPASS.LTC128B.128 [R227+0x3900], [R10.64], !P3 ;  /* 0x039000000ae34fae */ /* 0x0005e2000d901d68 */
[----:B------:R2:W2:Y:S01]  /*16050*/  MUFU.TANH R171, R34 ;  /* 0x0000002200ab7308 */ /* 0x0004a20000002400 */
[----:B------:R-:W-:Y:S01]  /*16060*/  @P4 IADD3 R6, P1, R8, UR16, RZ ;  /* 0x0000001008064c10 */ /* 0x000fe2000ff3e0ff */
[----:B------:R-:W-:Y:S02]  /*16070*/  FMUL.FTZ R76, R76, c[0x0][0x320] ;  /* 0x0000c8004c4c7a20 */ /* 0x000fe40000410000 */
[----:B------:R-:W-:Y:S01]  /*16080*/  FMUL.FTZ R77, R77, c[0x0][0x320] ;  /* 0x0000c8004d4d7a20 */ /* 0x000fe20000410000 */
[----:B------:R-:W-:Y:S01]  /*16090*/  @P4 IADD3.X R7, R9, UR17, RZ, P1, !PT ;  /* 0x0000001109074c10 */ /* 0x000fe20008ffe4ff */
[----:B------:R-:W-:Y:S01]  /*160a0*/  FMUL.FTZ R78, R78, c[0x0][0x320] ;  /* 0x0000c8004e4e7a20 */ /* 0x000fe20000410000 */
[----:B------:R2:W-:Y:S01]  /*160b0*/  @P4 LDGSTS.E.BYPASS.LTC128B.128 [R227+0x4100], [R8.64], !P3 ;  /* 0x0410000008e34fae */ /* 0x0005e2000d901d68 */
[----:B------:R-:W-:Y:S02]  /*160c0*/  FMUL.FTZ R79, R79, c[0x0][0x320] ;  /* 0x0000c8004f4f7a20 */ /* 0x000fe40000410000 */
[----:B------:R2:W2:Y:S01]  /*160d0*/  MUFU.TANH R170, R35 ;  /* 0x0000002300aa7308 */ /* 0x0004a20000002400 */
[----:B------:R-:W-:Y:S02]  /*160e0*/  FMUL.FTZ R80, R80, c[0x0][0x320] ;  /* 0x0000c80050507a20 */ /* 0x000fe40000410000 */
[----:B------:R-:W-:Y:S02]  /*160f0*/  FMUL.FTZ R81, R81, c[0x0][0x320] ;  /* 0x0000c80051517a20 */ /* 0x000fe40000410000 */
[----:B------:R4:W-:Y:S01]  /*16100*/  @P4 LDGSTS.E.BYPASS.LTC128B.128 [R227+0x4900], [R6.64], !P3 ;  /* 0x0490000006e34fae */ /* 0x0009e2000d901d68 */
[----:B------:R-:W-:Y:S01]  /*16110*/  FMUL.FTZ R82, R82, c[0x0][0x320] ;  /* 0x0000c80052527a20 */ /* 0x000fe20000410000 */
[----:B-1----:R-:W-:Y:S01]  /*16120*/  @P4 IADD3 R2, P0, R6, UR16, RZ ;  /* 0x0000001006024c10 */ /* 0x002fe2000ff1e0ff */
[----:B------:R-:W-:Y:S02]  /*16130*/  FMUL.FTZ R83, R83, c[0x0][0x320] ;  /* 0x0000c80053537a20 */ /* 0x000fe40000410000 */
[----:B------:R1:W1:Y:S01]  /*16140*/  MUFU.TANH R12, R36 ;  /* 0x00000024000c7308 */ /* 0x0002620000002400 */
[----:B------:R-:W-:Y:S01]  /*16150*/  FMUL.FTZ R84, R84, c[0x0][0x320] ;  /* 0x0000c80054547a20 */ /* 0x000fe20000410000 */
[----:B------:R-:W-:Y:S01]  /*16160*/  @P4 IADD3.X R3, R7, UR17, RZ, P0, !PT ;  /* 0x0000001107034c10 */ /* 0x000fe200087fe4ff */
[----:B------:R-:W-:Y:S01]  /*16170*/  FMUL.FTZ R85, R85, c[0x0][0x320] ;  /* 0x0000c80055557a20 */ /* 0x000fe20000410000 */
[----:B------:R-:W1:Y:S01]  /*16180*/  SHFL.IDX PT, R4, R5, RZ, 0x1c1f ;  /* 0x001c1fff05047589 */ /* 0x000e6200000e0000 */
[----:B------:R-:W-:Y:S01]  /*16190*/  FMUL.FTZ R86, R86, c[0x0][0x320] ;  /* 0x0000c80056567a20 */ /* 0x000fe20000410000 */
[----:B------:R-:W-:Y:S01]  /*161a0*/  PLOP3.LUT P0, PT, PT, PT, UP0, 0x40, 0x0 ;  /* 0x000000000000781c */ /* 0x000fe20003f0e808 */
[----:B------:R-:W-:Y:S02]  /*161b0*/  FMUL.FTZ R87, R87, c[0x0][0x320] ;  /* 0x0000c80057577a20 */ /* 0x000fe40000410000 */
[----:B------:R-:W-:Y:S01]  /*161c0*/  FMUL.FTZ R88, R88, c[0x0][0x320] ;  /* 0x0000c80058587a20 */ /* 0x000fe20000410000 */
[----:B------:R-:W1:Y:S01]  /*161d0*/  MUFU.TANH R37, R37 ;  /* 0x0000002500257308 */ /* 0x000e620000002400 */
[----:B------:R-:W-:Y:S01]  /*161e0*/  FMUL.FTZ R89, R89, c[0x0][0x320] ;  /* 0x0000c80059597a20 */ /* 0x000fe20000410000 */
[----:B------:R3:W-:Y:S01]  /*161f0*/  @P4 LDGSTS.E.BYPASS.LTC128B.128 [R227+0x5100], [R2.64], !P3 ;  /* 0x0510000002e34fae */ /* 0x0007e2000d901d68 */
[----:B------:R-:W-:Y:S01]  /*16200*/  FMUL.FTZ R91, R91, c[0x0][0x320] ;  /* 0x0000c8005b5b7a20 */ /* 0x000fe20000410000 */
[----:B--2---:R-:W-:Y:S01]  /*16210*/  @P4 IADD3 R8, P1, R2, UR16, RZ ;  /* 0x0000001002084c10 */ /* 0x004fe2000ff3e0ff */
[----:B------:R-:W-:Y:S02]  /*16220*/  FMUL.FTZ R92, R92, c[0x0][0x320] ;  /* 0x0000c8005c5c7a20 */ /* 0x000fe40000410000 */
[----:B------:R-:W-:Y:S01]  /*16230*/  FMUL.FTZ R93, R93, c[0x0][0x320] ;  /* 0x0000c8005d5d7a20 */ /* 0x000fe20000410000 */
[----:B------:R-:W-:Y:S01]  /*16240*/  @P4 IADD3.X R9, R3, UR17, RZ, P1, !PT ;  /* 0x0000001103094c10 */ /* 0x000fe20008ffe4ff */
[----:B------:R-:W-:Y:S01]  /*16250*/  FMUL.FTZ R26, R96, c[0x0][0x320] ;  /* 0x0000c800601a7a20 */ /* 0x000fe20000410000 */
[----:B------:R2:W1:Y:S01]  /*16260*/  MUFU.TANH R169, R38 ;  /* 0x0000002600a97308 */ /* 0x0004620000002400 */
[----:B------:R-:W-:Y:S01]  /*16270*/  FMUL.FTZ R27, R97, c[0x0][0x320] ;  /* 0x0000c800611b7a20 */ /* 0x000fe20000410000 */
[----:B----4-:R-:W-:Y:S01]  /*16280*/  MOV R7, UR12 ;  /* 0x0000000c00077c02 */ /* 0x010fe20008000f00 */
[----:B------:R4:W-:Y:S01]  /*16290*/  @P4 LDGSTS.E.BYPASS.LTC128B.128 [R227+0x5900], [R8.64], !P3 ;  /* 0x0590000008e34fae */ /* 0x0009e2000d901d68 */
[----:B------:R-:W-:Y:S02]  /*162a0*/  FMUL.FTZ R29, R98, c[0x0][0x320] ;  /* 0x0000c800621d7a20 */ /* 0x000fe40000410000 */
[----:B------:R-:W-:Y:S02]  /*162b0*/  FMUL.FTZ R28, R99, c[0x0][0x320] ;  /* 0x0000c800631c7a20 */ /* 0x000fe40000410000 */
[----:B------:R-:W-:Y:S02]  /*162c0*/  FMUL.FTZ R39, R39, c[0x0][0x320] ;  /* 0x0000c80027277a20 */ /* 0x000fe40000410000 */
[----:B------:R-:W1:Y:S01]  /*162d0*/  MUFU.TANH R48, R48 ;  /* 0x0000003000307308 */ /* 0x000e620000002400 */
[----:B------:R-:W0:Y:S01]  /*162e0*/  LDGDEPBAR ;  /* 0x00000000000079af */ /* 0x000e220000000000 */
[----:B------:R-:W-:Y:S02]  /*162f0*/  FMUL.FTZ R40, R40, c[0x0][0x320] ;  /* 0x0000c80028287a20 */ /* 0x000fe40000410000 */
[----:B------:R-:W-:Y:S02]  /*16300*/  FMUL.FTZ R41, R41, c[0x0][0x320] ;  /* 0x0000c80029297a20 */ /* 0x000fe40000410000 */
[----:B------:R-:W-:Y:S02]  /*16310*/  FMUL.FTZ R42, R42, c[0x0][0x320] ;  /* 0x0000c8002a2a7a20 */ /* 0x000fe40000410000 */
[----:B------:R-:W-:Y:S02]  /*16320*/  FMUL.FTZ R43, R43, c[0x0][0x320] ;  /* 0x0000c8002b2b7a20 */ /* 0x000fe40000410000 */
        /* <DEDUP_REMOVED lines=12> */
[----:B------:R2:W2:Y:S01]  /*163f0*/  MUFU.TANH R192, R41 ;  /* 0x0000002900c07308 */ /* 0x0004a20000002400 */
[----:B------:R-:W-:Y:S05]  /*16400*/  IMAD R0, R225, -0x60, RZ ;  /* 0xffffffa0e1007824 */ /* 0x000fea00078e02ff */
[C---:B---3--:R-:W-:Y:S02]  /*16410*/  IADD3 R2, -R15.reuse, 0x1, R0 ;  /* 0x000000010f027810 */ /* 0x048fe40007ffe100 */
[----:B----4-:R-:W-:Y:S02]  /*16420*/  IADD3 R8, -R15, R0, RZ ;  /* 0x000000000f087210 */ /* 0x010fe40007ffe1ff */
[----:B------:R3:W4:Y:S01]  /*16430*/  MUFU.TANH R200, R42 ;  /* 0x0000002a00c87308 */ /* 0x0007220000002400 */
[----:B------:R-:W-:Y:S04]  /*16440*/  IADD3 R7, -R7, UR7, R2 ;  /* 0x0000000707077c10 */ /* 0x000fe8000fffe102 */
[C---:B------:R-:W-:Y:S02]  /*16450*/  IADD3 R6, R7.reuse, c[0x0][0x328], RZ ;  /* 0x0000ca0007067a10 */ /* 0x040fe40007ffe0ff */
[----:B------:R-:W-:Y:S02]  /*16460*/  IADD3 R7, R7, UR10, RZ ;  /* 0x0000000a07077c10 */ /* 0x000fe4000fffe0ff */
[-C--:B-1----:R-:W-:Y:S01]  /*16470*/  IADD3 R3, R6, R4.reuse, RZ ;  /* 0x0000000406037210 */ /* 0x082fe20007ffe0ff */
[----:B------:R3:W1:Y:S01]  /*16480*/  MUFU.TANH R199, R43 ;  /* 0x0000002b00c77308 */ /* 0x0006620000002400 */
[----:B------:R-:W-:Y:S09]  /*16490*/  IADD3 R2, R7, R4, RZ ;  /* 0x0000000407027210 */ /* 0x000ff20007ffe0ff */
        /* <DEDUP_REMOVED lines=70> */
.L_x_287:
[----:B------:R-:W-:Y:S04]  /*16900*/  MOV R9, c[0x0][0x32c] ;  /* 0x0000cb0000097a02 */ /* 0x000fe80000000f00 */
[----:B------:R-:W-:Y:S11]  /*16910*/  ISETP.NE.AND P0, PT, R9, 0x1, PT ;  /* 0x000000010900780c */ /* 0x000ff60003f05270 */
[----:B------:R-:W-:Y:S02]  /*16920*/  @!UPT UIADD3 URZ, URZ, URZ, URZ ;  /* 0x0000003f3f3ff290 */ /* 0x000fe4000fffe03f */
[----:B------:R-:W-:Y:S05]  /*16930*/  @P0 IMAD.HI.U32 R9, R4, c[0x0][0x330], RZ ;  /* 0x0000cc0004090a27 */ /* 0x000fea00078e00ff */
[----:B------:R-:W-:Y:S02]  /*16940*/  @P0 SHF.R.U32.HI R4, RZ, c[0x0][0x334], R9 ;  /* 0x0000cd00ff040a19 */ /* 0x000fe40000011609 */
.L_x_288:
[----:B------:R-:W-:Y:S05]  /*16950*/  BSYNC B0 ;  /* 0x0000000000007941 */ /* 0x000fea0003800000 */
.L_x_286:
[----:B------:R-:W-:Y:S05]  /*16960*/  IMAD R4, R4, c[0x0][0x32c], R8 ;  /* 0x0000cb0004047a24 */ /* 0x000fea00078e0208 */
[----:B------:R-:W-:Y:S02]  /*16970*/  IADD3 R9, R4, c[0x0][0x32c], RZ ;  /* 0x0000cb0004097a10 */ /* 0x000fe40007ffe0ff */
[----:B------:R-:W-:Y:S02]  /*16980*/  IMNMX R2, R2, R4, !PT ;  /* 0x0000000402027217 */ /* 0x000fe40007800200 */
[----:B------:R-:W-:Y:S02]  /*16990*/  IMNMX R3, R3, R9, PT ;  /* 0x0000000903037217 */ /* 0x000fe40003800200 */
.L_x_285:
        /* <DEDUP_REMOVED lines=134> */
.L_x_291:
[----:B------:R-:W-:Y:S04]  /*17200*/  MOV R27, c[0x0][0x32c] ;  /* 0x0000cb00001b7a02 */ /* 0x000fe80000000f00 */
[----:B------:R-:W-:Y:S11]  /*17210*/  ISETP.NE.AND P2, PT, R27, 0x1, PT ;  /* 0x000000011b00780c */ /* 0x000ff60003f45270 */
[----:B------:R-:W-:Y:S02]  /*17220*/  @!UPT UIADD3 URZ, URZ, URZ, URZ ;  /* 0x0000003f3f3ff290 */ /* 0x000fe4000fffe03f */
[----:B------:R-:W-:Y:S05]  /*17230*/  @P2 IMAD.HI.U32 R27, R3, c[0x0][0x330], RZ ;  /* 0x0000cc00031b2a27 */ /* 0x000fea00078e00ff */
[----:B------:R-:W-:Y:S02]  /*17240*/  @P2 SHF.R.U32.HI R3, RZ, c[0x0][0x334], R27 ;  /* 0x0000cd00ff032a19 */ /* 0x000fe4000001161b */
.L_x_292:
[----:B------:R-:W-:Y:S05]  /*17250*/  BSYNC B0 ;  /* 0x0000000000007941 */ /* 0x000fea0003800000 */
.L_x_290:
[----:B------:R-:W-:Y:S05]  /*17260*/  IMAD R3, R3, c[0x0][0x32c], R8 ;  /* 0x0000cb0003037a24 */ /* 0x000fea00078e0208 */
[----:B------:R-:W-:Y:S02]  /*17270*/  IADD3 R27, R3, c[0x0][0x32c], RZ ;  /* 0x0000cb00031b7a10 */ /* 0x000fe40007ffe0ff */
[----:B------:R-:W-:Y:S02]  /*17280*/  IMNMX R0, R0, R3, !PT ;  /* 0x0000000300007217 */ /* 0x000fe40007800200 */
[----:B------:R-:W-:Y:S02]  /*17290*/  IMNMX R2, R2, R27, PT ;  /* 0x0000001b02027217 */ /* 0x000fe40003800200 */
.L_x_289:
        /* <DEDUP_REMOVED lines=111> */
.L_x_295:
[----:B------:R-:W-:Y:S04]  /*17990*/  MOV R27, c[0x0][0x32c] ;  /* 0x0000cb00001b7a02 */ /* 0x000fe80000000f00 */
[----:B------:R-:W-:Y:S11]  /*179a0*/  ISETP.NE.AND P2, PT, R27, 0x1, PT ;  /* 0x000000011b00780c */ /* 0x000ff60003f45270 */
[----:B------:R-:W-:Y:S02]  /*179b0*/  @!UPT UIADD3 URZ, URZ, URZ, URZ ;  /* 0x0000003f3f3ff290 */ /* 0x000fe4000fffe03f */
[----:B------:R-:W-:Y:S05]  /*179c0*/  @P2 IMAD.HI.U32 R27, R3, c[0x0][0x330], RZ ;  /* 0x0000cc00031b2a27 */ /* 0x000fea00078e00ff */
[----:B------:R-:W-:Y:S02]  /*179d0*/  @P2 SHF.R.U32.HI R3, RZ, c[0x0][0x334], R27 ;  /* 0x0000cd00ff032a19 */ /* 0x000fe4000001161b */
.L_x_296:
[----:B------:R-:W-:Y:S05]  /*179e0*/  BSYNC B0 ;  /* 0x0000000000007941 */ /* 0x000fea0003800000 */
.L_x_294:
[----:B------:R-:W-:Y:S05]  /*179f0*/  IMAD R3, R3, c[0x0][0x32c], R8 ;  /* 0x0000cb0003037a24 */ /* 0x000fea00078e0208 */
[----:B------:R-:W-:Y:S02]  /*17a00*/  IADD3 R27, R3, c[0x0][0x32c], RZ ;  /* 0x0000cb00031b7a10 */ /* 0x000fe40007ffe0ff */
[----:B------:R-:W-:Y:S02]  /*17a10*/  IMNMX R0, R0, R3, !PT ;  /* 0x0000000300007217 */ /* 0x000fe40007800200 */
[----:B------:R-:W-:Y:S02]  /*17a20*/  IMNMX R2, R2, R27, PT ;  /* 0x0000001b02027217 */ /* 0x000fe40003800200 */
.L_x_293:
        /* <DEDUP_REMOVED lines=111> */
.L_x_299:
[----:B------:R-:W-:Y:S04]  /*18120*/  MOV R5, c[0x0][0x32c] ;  /* 0x0000cb0000057a02 */ /* 0x000fe80000000f00 */
[----:B------:R-:W-:Y:S11]  /*18130*/  ISETP.NE.AND P2, PT, R5, 0x1, PT ;  /* 0x000000010500780c */ /* 0x000ff60003f45270 */
[----:B------:R-:W-:Y:S02]  /*18140*/  @!UPT UIADD3 URZ, URZ, URZ, URZ ;  /* 0x0000003f3f3ff290 */ /* 0x000fe4000fffe03f */
[----:B------:R-:W-:Y:S05]  /*18150*/  @P2 IMAD.HI.U32 R5, R3, c[0x0][0x330], RZ ;  /* 0x0000cc0003052a27 */ /* 0x000fea00078e00ff */
[----:B------:R-:W-:Y:S02]  /*18160*/  @P2 SHF.R.U32.HI R3, RZ, c[0x0][0x334], R5 ;  /* 0x0000cd00ff032a19 */ /* 0x000fe40000011605 */
.L_x_300:
[----:B------:R-:W-:Y:S05]  /*18170*/  BSYNC B0 ;  /* 0x0000000000007941 */ /* 0x000fea0003800000 */
.L_x_298:
[----:B------:R-:W-:Y:S05]  /*18180*/  IMAD R8, R3, c[0x0][0x32c], R8 ;  /* 0x0000cb0003087a24 */ /* 0x000fea00078e0208 */
[----:B------:R-:W-:Y:S02]  /*18190*/  IADD3 R3, R8, c[0x0][0x32c], RZ ;  /* 0x0000cb0008037a10 */ /* 0x000fe40007ffe0ff */
[----:B------:R-:W-:Y:S02]  /*181a0*/  IMNMX R0, R0, R8, !PT ;  /* 0x0000000800007217 */ /* 0x000fe40007800200 */
[----:B------:R-:W-:Y:S02]  /*181b0*/  IMNMX R2, R2, R3, PT ;  /* 0x0000000302027217 */ /* 0x000fe40003800200 */
.L_x_297:
        /* <DEDUP_REMOVED lines=95> */
[----:B------:R-:W-:Y:S01]  /*187b0*/  FMNMX.FTZ R3, R204, R3, !PT ;  /* 0x00000003cc037209 */ /* 0x000fe20007810000 */
[----:B------:R-:W1:Y:S01]  /*187c0*/  SHFL.BFLY PT, R5, R72, 0x2, 0x1f ;  /* 0x0c401f0048057f89 */ /* 0x000e6200000e0000 */
        /* <DEDUP_REMOVED lines=15> */
[----:B-1----:R-:W-:Y:S02]  /*188c0*/  FMNMX.FTZ R72, R72, R5, !PT ;  /* 0x0000000548487209 */ /* 0x002fe40007810000 */
[----:B------:R-:W-:Y:S02]  /*188d0*/  FSEL R185, R63, -INF , !P2 ;  /* 0xff8000003fb97808 */ /* 0x000fe40005000000 */
[----:B------:R-:W-:Y:S01]  /*188e0*/  ISETP.NE.AND P2, PT, R10, RZ, PT ;  /* 0x000000ff0a00720c */ /* 0x000fe20003f45270 */
[----:B------:R-:W1:Y:S01]  /*188f0*/  SHFL.BFLY PT, R7, R72, 0x1, 0x1f ;  /* 0x0c201f0048077f89 */ /* 0x000e6200000e0000 */
[----:B------:R-:W-:Y:S02]  /*18900*/  FMNMX.FTZ R3, R250, R3, !PT ;  /* 0x00000003fa037209 */ /* 0x000fe40007810000 */
[----:B------:R-:W-:Y:S02]  /*18910*/  ISETP.GT.AND P2, PT, R0, 0x40, !P2 ;  /* 0x000000400000780c */ /* 0x000fe40005744270 */
[----:B------:R-:W-:Y:S02]  /*18920*/  FMNMX.FTZ R5, R8, R103, !PT ;  /* 0x0000006708057209 */ /* 0x000fe40007810000 */
[----:B------:R-:W-:Y:S01]  /*18930*/  ISETP.LT.OR P2, PT, R2, 0x41, P2 ;  /* 0x000000410200780c */ /* 0x000fe20001741670 */
[----:B------:R-:W2:Y:S01]  /*18940*/  SHFL.BFLY PT, R6, R3, 0x2, 0x1f ;  /* 0x0c401f0003067f89 */ /* 0x000ea200000e0000 */
        /* <DEDUP_REMOVED lines=13> */
[----:B-1----:R-:W-:Y:S02]  /*18a20*/  FMNMX.FTZ R72, R72, R7, !PT ;  /* 0x0000000748487209 */ /* 0x002fe40007810000 */
[----:B------:R-:W-:Y:S02]  /*18a30*/  FMNMX.FTZ R4, R34, R4, !PT ;  /* 0x0000000422047209 */ /* 0x000fe40007810000 */
[----:B------:R-:W-:Y:S01]  /*18a40*/  ISETP.LT.OR P2, PT, R2, 0x49, P2 ;  /* 0x000000490200780c */ /* 0x000fe20001741670 */
[----:B------:R-:W-:Y:S01]  /*18a50*/  FMUL.FTZ R74, R72, c[0x0][0x2d0] ;  /* 0x0000b400484a7a20 */ /* 0x000fe20000410000 */
[----:B------:R-:W-:Y:S02]  /*18a60*/  FMNMX.FTZ R4, R35, R4, !PT ;  /* 0x0000000423047209 */ /* 0x000fe40007810000 */
[----:B--2---:R-:W-:Y:S02]  /*18a70*/  FMNMX.FTZ R3, R3, R6, !PT ;  /* 0x0000000603037209 */ /* 0x004fe40007810000 */
[----:B------:R-:W-:Y:S02]  /*18a80*/  FMNMX.FTZ R4, R45, R4, !PT ;  /* 0x000000042d047209 */ /* 0x000fe40007810000 */
[----:B------:R-:W-:Y:S01]  /*18a90*/  FMNMX.FTZ R5, R58, R5, !PT ;  /* 0x000000053a057209 */ /* 0x000fe20007810000 */
[----:B------:R-:W1:Y:S01]  /*18aa0*/  SHFL.BFLY PT, R71, R3, 0x1, 0x1f ;  /* 0x0c201f0003477f89 */ /* 0x000e6200000e0000 */
[----:B------:R-:W-:Y:S02]  /*18ab0*/  FMNMX.FTZ R4, R48, R4, !PT ;  /* 0x0000000430047209 */ /* 0x000fe40007810000 */
[----:B------:R-:W-:Y:S02]  /*18ac0*/  FSEL R192, R183, -INF , !P2 ;  /* 0xff800000b7c07808 */ /* 0x000fe40005000000 */
[----:B------:R-:W-:Y:S02]  /*18ad0*/  FMNMX.FTZ R4, R49, R4, !PT ;  /* 0x0000000431047209 */ /* 0x000fe40007810000 */
[----:B------:R-:W-:Y:S02]  /*18ae0*/  FSETP.NEU.FTZ.AND P2, PT, R72, -INF , PT ;  /* 0xff8000004800780b */ /* 0x000fe40003f5d000 */
[----:B------:R-:W-:Y:S02]  /*18af0*/  FMNMX.FTZ R4, R50, R4, !PT ;  /* 0x0000000432047209 */ /* 0x000fe40007810000 */
[----:B------:R-:W-:Y:S02]  /*18b00*/  FMNMX.FTZ R5, R62, R5, !PT ;  /* 0x000000053e057209 */ /* 0x000fe40007810000 */
[----:B------:R-:W-:Y:S02]  /*18b10*/  FMNMX.FTZ R4, R99, R4, !PT ;  /* 0x0000000463047209 */ /* 0x000fe40007810000 */
[----:B------:R-:W-:Y:S02]  /*18b20*/  FSEL R74, R74, RZ, P2 ;  /* 0x000000ff4a4a7208 */ /* 0x000fe40001000000 */
[----:B------:R-:W-:Y:S02]  /*18b30*/  FMNMX.FTZ R4, R170, R4, !PT ;  /* 0x00000004aa047209 */ /* 0x000fe40007810000 */
[----:B------:R-:W-:Y:S01]  /*18b40*/  FMNMX.FTZ R5, R88, R5, !PT ;  /* 0x0000000558057209 */ /* 0x000fe20007810000 */
[--C-:B------:R-:W-:Y:S01]  /*18b50*/  FFMA.FTZ R16, R43, c[0x0][0x2d0], -R74.reuse ;  /* 0x0000b4002b107a23 */ /* 0x100fe2000001084a */
[----:B------:R-:W-:Y:S02]  /*18b60*/  FMNMX.FTZ R4, R173, R4, !PT ;  /* 0x00000004ad047209 */ /* 0x000fe40007810000 */
[----:B------:R-:W-:Y:S01]  /*18b70*/  FMNMX.FTZ R6, R98, R5, !PT ;  /* 0x0000000562067209 */ /* 0x000fe20007810000 */
[--C-:B------:R-:W-:Y:S01]  /*18b80*/  FFMA.FTZ R5, R30, c[0x0][0x2d0], -R74.reuse ;  /* 0x0000b4001e057a23 */ /* 0x100fe2000001084a */
[----:B------:R-:W-:Y:S02]  /*18b90*/  FMNMX.FTZ R4, R175, R4, !PT ;  /* 0x00000004af047209 */ /* 0x000fe40007810000 */
[----:B------:R-:W-:Y:S01]  /*18ba0*/  FMNMX.FTZ R6, R168, R6, !PT ;  /* 0x00000006a8067209 */ /* 0x000fe20007810000 */
[----:B------:R2:W-:Y:S01]  /*18bb0*/  MUFU.EX2 R55, R5 ;  /* 0x0000000500377308 */ /* 0x0005e20000000800 */
[----:B------:R-:W-:Y:S02]  /*18bc0*/  FMNMX.FTZ R4, R184, R4, !PT ;  /* 0x00000004b8047209 */ /* 0x000fe40007810000 */
[----:B-1----:R-:W-:Y:S01]  /*18bd0*/  FMNMX.FTZ R71, R3, R71, !PT ;  /* 0x0000004703477209 */ /* 0x002fe20007810000 */
[--C-:B------:R-:W-:Y:S01]  /*18be0*/  FFMA.FTZ R3, R32, c[0x0][0x2d0], -R74.reuse ;  /* 0x0000b40020037a23 */ /* 0x100fe2000001084a */
[----:B------:R-:W-:Y:S02]  /*18bf0*/  FMNMX.FTZ R4, R188, R4, !PT ;  /* 0x00000004bc047209 */ /* 0x000fe40007810000 */
[----:B------:R-:W-:Y:S01]  /*18c00*/  ISETP.GT.AND P1, PT, R0, 0x49, !P1 ;  /* 0x000000490000780c */ /* 0x000fe20004f24270 */
[----:B------:R-:W-:Y:S01]  /*18c10*/  FMUL.FTZ R75, R71, c[0x0][0x2d0] ;  /* 0x0000b400474b7a20 */ /* 0x000fe20000410000 */
[----:B------:R-:W-:Y:S01]  /*18c20*/  FMNMX.FTZ R4, R189, R4, !PT ;  /* 0x00000004bd047209 */ /* 0x000fe20007810000 */
[----:B------:R1:W-:Y:S01]  /*18c30*/  MUFU.EX2 R84, R3 ;  /* 0x0000000300547308 */ /* 0x0003e20000000800 */
[----:B------:R-:W-:Y:S02]  /*18c40*/  ISETP.LT.OR P1, PT, R2, 0x4a, P1 ;  /* 0x0000004a0200780c */ /* 0x000fe40000f21670 */
[----:B------:R-:W-:Y:S02]  /*18c50*/  FMNMX.FTZ R4, R191, R4, !PT ;  /* 0x00000004bf047209 */ /* 0x000fe40007810000 */
[----:B------:R-:W-:Y:S02]  /*18c60*/  FSEL R183, R79, -INF , !P1 ;  /* 0xff8000004fb77808 */ /* 0x000fe40004800000 */
[----:B------:R-:W-:Y:S02]  /*18c70*/  FMNMX.FTZ R4, R201, R4, !PT ;  /* 0x00000004c9047209 */ /* 0x000fe40007810000 */
[----:B------:R-:W-:Y:S02]  /*18c80*/  FSETP.NEU.FTZ.AND P1, PT, R71, -INF , PT ;  /* 0xff8000004700780b */ /* 0x000fe40003f3d000 */
[----:B------:R-:W-:Y:S02]  /*18c90*/  FMNMX.FTZ R4, R202, R4, !PT ;  /* 0x00000004ca047209 */ /* 0x000fe40007810000 */
[----:B------:R-:W-:Y:S02]  /*18ca0*/  FSEL R75, R75, RZ, P1 ;  /* 0x000000ff4b4b7208 */ /* 0x000fe40000800000 */
[----:B------:R-:W-:Y:S02]  /*18cb0*/  FMNMX.FTZ R4, R205, R4, !PT ;  /* 0x00000004cd047209 */ /* 0x000fe40007810000 */
[----:B--2---:R-:W-:Y:S01]  /*18cc0*/  FMNMX.FTZ R5, R169, R6, !PT ;  /* 0x00000006a9057209 */ /* 0x004fe20007810000 */
[--C-:B------:R-:W-:Y:S01]  /*18cd0*/  FFMA.FTZ R6, R31, c[0x0][0x2d0], -R74.reuse ;  /* 0x0000b4001f067a23 */ /* 0x100fe2000001084a */
[----:B------:R-:W-:Y:S01]  /*18ce0*/  FMNMX.FTZ R4, R207, R4, !PT ;  /* 0x00000004cf047209 */ /* 0x000fe20007810000 */
[--C-:B------:R-:W-:Y:S01]  /*18cf0*/  FFMA.FTZ R12, R42, c[0x0][0x2d0], -R75.reuse ;  /* 0x0000b4002a0c7a23 */ /* 0x100fe2000001084b */
[----:B------:R-:W-:Y:S01]  /*18d00*/  FMNMX.FTZ R5, R172, R5, !PT ;  /* 0x00000005ac057209 */ /* 0x000fe20007810000 */
[----:B------:R-:W-:Y:S01]  /*18d10*/  MUFU.EX2 R89, R6 ;  /* 0x0000000600597308 */ /* 0x000fe20000000800 */
[----:B------:R-:W-:Y:S02]  /*18d20*/  FMNMX.FTZ R4, R236, R4, !PT ;  /* 0x00000004ec047209 */ /* 0x000fe40007810000 */
[----:B------:R-:W-:Y:S02]  /*18d30*/  FMNMX.FTZ R5, R180, R5, !PT ;  /* 0x00000005b4057209 */ /* 0x000fe40007810000 */
[----:B------:R-:W-:Y:S02]  /*18d40*/  FMNMX.FTZ R4, R237, R4, !PT ;  /* 0x00000004ed047209 */ /* 0x000fe40007810000 */
[----:B------:R-:W-:Y:S02]  /*18d50*/  FMNMX.FTZ R5, R179, R5, !PT ;  /* 0x00000005b3057209 */ /* 0x000fe40007810000 */
[----:B------:R-:W-:Y:S01]  /*18d60*/  FMNMX.FTZ R4, R238, R4, !PT ;  /* 0x00000004ee047209 */ /* 0x000fe20007810000 */
[----:B------:R-:W-:Y:S01]  /*18d70*/  MUFU.EX2 R63, R12 ;  /* 0x0000000c003f7308 */ /* 0x000fe20000000800 */
[----:B-1----:R-:W-:Y:S01]  /*18d80*/  FMNMX.FTZ R3, R178, R5, !PT ;  /* 0x00000005b2037209 */ /* 0x002fe20007810000 */
[----:B------:R-:W-:Y:S01]  /*18d90*/  FFMA.FTZ R5, R36, c[0x0][0x2d0], -R74 ;  /* 0x0000b40024057a23 */ /* 0x000fe2000001084a */
[----:B------:R-:W-:Y:S02]  /*18da0*/  FMNMX.FTZ R4, R239, R4, !PT ;  /* 0x00000004ef047209 */ /* 0x000fe40007810000 */
[C---:B------:R-:W-:Y:S02]  /*18db0*/  ISETP.GT.AND P6, PT, R0.reuse, 0x50, !P6 ;  /* 0x000000500000780c */ /* 0x040fe400077c4270 */
[C---:B------:R-:W-:Y:S01]  /*18dc0*/  ISETP.GT.AND P5, PT, R0.reuse, 0x51, !P5 ;  /* 0x000000510000780c */ /* 0x040fe20006fa4270 */
[----:B------:R-:W1:Y:S01]  /*18dd0*/  SHFL.BFLY PT, R7, R4, 0x2, 0x1f ;  /* 0x0c401f0004077f89 */ /* 0x000e6200000e0000 */
[C---:B------:R-:W-:Y:S01]  /*18de0*/  ISETP.GT.AND P4, PT, R0.reuse, 0x58, !P4 ;  /* 0x000000580000780c */ /* 0x040fe20006784270 */
[----:B------:R2:W3:Y:S01]  /*18df0*/  MUFU.EX2 R87, R5 ;  /* 0x0000000500577308 */ /* 0x0004e20000000800 */
[----:B------:R-:W-:Y:S01]  /*18e00*/  ISETP.GT.AND P0, PT, R0, 0x59, !P0 ;  /* 0x000000590000780c */ /* 0x000fe20004704270 */
[--C-:B------:R-:W-:Y:S01]  /*18e10*/  FFMA.FTZ R0, R33, c[0x0][0x2d0], -R75.reuse ;  /* 0x0000b40021007a23 */ /* 0x100fe2000001084b */
[----:B------:R-:W-:Y:S02]  /*18e20*/  FMNMX.FTZ R3, R185, R3, !PT ;  /* 0x00000003b9037209 */ /* 0x000fe40007810000 */
[C---:B------:R-:W-:Y:S02]  /*18e30*/  ISETP.LT.OR P6, PT, R2.reuse, 0x51, P6 ;  /* 0x000000510200780c */ /* 0x040fe400037c1670 */
[----:B------:R-:W-:Y:S02]  /*18e40*/  ISETP.LT.OR P5, PT, R2, 0x52, P5 ;  /* 0x000000520200780c */ /* 0x000fe40002fa1670 */
[----:B------:R-:W-:Y:S01]  /*18e50*/  FSEL R194, R78, -INF , !P6 ;  /* 0xff8000004ec27808 */ /* 0x000fe20007000000 */
[----:B------:R4:W-:Y:S01]  /*18e60*/  MUFU.EX2 R60, R0 ;  /* 0x00000000003c7308 */ /* 0x0009e20000000800 */
[----:B------:R-:W-:Y:S02]  /*18e70*/  FMNMX.FTZ R3, R199, R3, !PT ;  /* 0x00000003c7037209 */ /* 0x000fe40007810000 */
[----:B------:R-:W-:Y:S02]  /*18e80*/  FSEL R195, R91, -INF , !P5 ;  /* 0xff8000005bc37808 */ /* 0x000fe40006800000 */
[----:B------:R-:W-:Y:S02]  /*18e90*/  FMNMX.FTZ R3, R200, R3, !PT ;  /* 0x00000003c8037209 */ /* 0x000fe40007810000 */
[----:B------:R-:W-:Y:S02]  /*18ea0*/  ISETP.LT.OR P0, PT, R2, 0x5a, P0 ;  /* 0x0000005a0200780c */ /* 0x000fe40000701670 */
[----:B------:R-:W-:Y:S01]  /*18eb0*/  FMNMX.FTZ R3, R192, R3, !PT ;  /* 0x00000003c0037209 */ /* 0x000fe20007810000 */
[----:B------:R-:W-:Y:S01]  /*18ec0*/  MUFU.EX2 R33, R16 ;  /* 0x0000001000217308 */ /* 0x000fe20000000800 */
[----:B------:R-:W-:Y:S02]  /*18ed0*/  FSEL R73, R57, -INF , !P0 ;  /* 0xff80000039497808 */ /* 0x000fe40004000000 */
[----:B-1----:R-:W-:Y:S01]  /*18ee0*/  FMNMX.FTZ R4, R4, R7, !PT ;  /* 0x0000000704047209 */ /* 0x002fe20007810000 */
[--C-:B--2---:R-:W-:Y:S01]  /*18ef0*/  FFMA.FTZ R5, R29, c[0x0][0x2d0], -R75.reuse ;  /* 0x0000b4001d057a23 */ /* 0x104fe2000001084b */
[----:B------:R-:W-:Y:S02]  /*18f00*/  FMNMX.FTZ R3, R183, R3, !PT ;  /* 0x00000003b7037209 */ /* 0x000fe40007810000 */
[----:B------:R-:W-:Y:S01]  /*18f10*/  ISETP.LT.OR P4, PT, R2, 0x59, P4 ;  /* 0x000000590200780c */ /* 0x000fe20002781670 */
[----:B------:R-:W1:Y:S01]  /*18f20*/  SHFL.BFLY PT, R70, R4, 0x1, 0x1f ;  /* 0x0c201f0004467f89 */ /* 0x000e6200000e0000 */
[----:B------:R-:W-:Y:S01]  /*18f30*/  FMNMX.FTZ R3, R194, R3, !PT ;  /* 0x00000003c2037209 */ /* 0x000fe20007810000 */
[----:B------:R-:W2:Y:S01]  /*18f40*/  MUFU.EX2 R86, R5 ;  /* 0x0000000500567308 */ /* 0x000ea20000000800 */
[--C-:B------:R-:W-:Y:S01]  /*18f50*/  FFMA.FTZ R2, R37, c[0x0][0x2d0], -R75.reuse ;  /* 0x0000b40025027a23 */ /* 0x100fe2000001084b */
[----:B---3--:R-:W-:Y:S02]  /*18f60*/  F2FP.PACK_AB R78, R87, R84 ;  /* 0x00000054574e723e */ /* 0x008fe400000000ff */
[----:B----4-:R-:W-:Y:S01]  /*18f70*/  FMNMX.FTZ R0, R195, R3, !PT ;  /* 0x00000003c3007209 */ /* 0x010fe20007810000 */
[--C-:B------:R-:W-:Y:S01]  /*18f80*/  FFMA.FTZ R3, R38, c[0x0][0x2d0], -R75.reuse ;  /* 0x0000b40026037a23 */ /* 0x100fe2000001084b */
[----:B------:R-:W-:Y:S04]  /*18f90*/  FSEL R197, R59, -INF , !P4 ;  /* 0xff8000003bc57808 */ /* 0x000fe80006000000 */
[----:B------:R3:W-:Y:S01]  /*18fa0*/  MUFU.EX2 R53, R3 ;  /* 0x0000000300357308 */ /* 0x0007e20000000800 */
[----:B------:R-:W-:Y:S04]  /*18fb0*/  FMNMX.FTZ R0, R197, R0, !PT ;  /* 0x00000000c5007209 */ /* 0x000fe80007810000 */
[----:B------:R-:W-:Y:S05]  /*18fc0*/  FMNMX.FTZ R0, R73, R0, !PT ;  /* 0x0000000049007209 */ /* 0x000fea0007810000 */
[----:B------:R4:W-:Y:S01]  /*18fd0*/  MUFU.EX2 R85, R2 ;  /* 0x0000000200557308 */ /* 0x0009e20000000800 */
[----:B-1----:R-:W-:Y:S02]  /*18fe0*/  FMNMX.FTZ R70, R4, R70, !PT ;  /* 0x0000004604467209 */ /* 0x002fe40007810000 */
[----:B--2---:R-:W-:Y:S02]  /*18ff0*/  F2FP.PACK_AB R77, R60, R86 ;  /* 0x000000563c4d723e */ /* 0x004fe400000000ff */
[C---:B------:R-:W-:Y:S01]  /*19000*/  FSETP.NEU.FTZ.AND P0, PT, R70.reuse, -INF , PT ;  /* 0xff8000004600780b */ /* 0x040fe20003f1d000 */
[----:B------:R-:W-:Y:S05]  /*19010*/  FMUL.FTZ R96, R70, c[0x0][0x2d0] ;  /* 0x0000b40046607a20 */ /* 0x000fea0000410000 */
[----:B------:R-:W-:Y:S05]  /*19020*/  FSEL R96, R96, RZ, P0 ;  /* 0x000000ff60607208 */ /* 0x000fea0000000000 */
[--C-:B---3--:R-:W-:Y:S02]  /*19030*/  FFMA.FTZ R3, R27, c[0x0][0x2d0], -R96.reuse ;  /* 0x0000b4001b037a23 */ /* 0x108fe40000010860 */
[--C-:B------:R-:W-:Y:S02]  /*19040*/  FFMA.FTZ R4, R35, c[0x0][0x2d0], -R96.reuse ;  /* 0x0000b40023047a23 */ /* 0x100fe40000010860 */
[----:B------:R1:W-:Y:S01]  /*19050*/  MUFU.EX2 R92, R3 ;  /* 0x00000003005c7308 */ /* 0x0003e20000000800 */
[--C-:B------:R-:W-:Y:S01]  /*19060*/  FFMA.FTZ R32, R45, c[0x0][0x2d0], -R96.reuse ;  /* 0x0000b4002d207a23 */ /* 0x100fe20000010860 */
[----:B----4-:R-:W2:Y:S08]  /*19070*/  SHFL.BFLY PT, R2, R0, 0x2, 0x1f ;  /* 0x0c401f0000027f89 */ /* 0x010eb000000e0000 */
[----:B------:R-:W-:Y:S01]  /*19080*/  MUFU.EX2 R54, R4 ;  /* 0x0000000400367308 */ /* 0x000fe20000000800 */
[--C-:B-1----:R-:W-:Y:S02]  /*19090*/  FFMA.FTZ R3, R28, c[0x0][0x2d0], -R96.reuse ;  /* 0x0000b4001c037a23 */ /* 0x102fe40000010860 */
[----:B------:R-:W-:Y:S07]  /*190a0*/  FFMA.FTZ R28, R47, c[0x0][0x2d0], -R75 ;  /* 0x0000b4002f1c7a23 */ /* 0x000fee000001084b */
[----:B------:R1:W3:Y:S02]  /*190b0*/  MUFU.EX2 R61, R3 ;  /* 0x00000003003d7308 */ /* 0x0002e40000000800 */
[----:B-1----:R-:W-:Y:S01]  /*190c0*/  FFMA.FTZ R3, R34, c[0x0][0x2d0], -R96 ;  /* 0x0000b40022037a23 */ /* 0x002fe20000010860 */
[----:B---3--:R-:W-:Y:S07]  /*190d0*/  F2FP.PACK_AB R64, R61, R92 ;  /* 0x0000005c3d40723e */ /* 0x008fee00000000ff */
[----:B------:R2:W-:Y:S02]  /*190e0*/  MUFU.EX2 R52, R3 ;  /* 0x0000000300347308 */ /* 0x0005e40000000800 */
[----:B--2---:R-:W-:Y:S01]  /*190f0*/  FMNMX.FTZ R3, R0, R2, !PT ;  /* 0x0000000200037209 */ /* 0x004fe20007810000 */
[----:B------:R-:W-:Y:S01]  /*19100*/  FFMA.FTZ R2, R39, c[0x0][0x2d0], -R74 ;  /* 0x0000b40027027a23 */ /* 0x000fe2000001084a */
[----:B------:R-:W-:Y:S01]  /*19110*/  FSEL R0, R72, RZ, P2 ;  /* 0x000000ff48007208 */ /* 0x000fe20001000000 */
[----:B------:R-:W-:Y:S05]  /*19120*/  LDSM.16.MT88.4 R36, [R212+0x100] ;  /* 0x00010000d424783b */ /* 0x000fea0000004200 */
[----:B------:R1:W-:Y:S01]  /*19130*/  MUFU.EX2 R80, R2 ;  /* 0x0000000200507308 */ /* 0x0003e20000000800 */
[----:B------:R-:W-:Y:S01]  /*19140*/  FADD.FTZ R0, -R0, R100 ;  /* 0x0000006400007221 */ /* 0x000fe20000010100 */
[----:B------:R-:W-:Y:S03]  /*19150*/  MOV R100, R55 ;  /* 0x0000003700647202 */ /* 0x000fe60000000f00 */
[----:B------:R-:W-:Y:S01]  /*19160*/  FMUL.FTZ R0, R0, c[0x0][0x2d0] ;  /* 0x0000b40000007a20 */ /* 0x000fe20000410000 */
[----:B------:R-:W-:Y:S01]  /*19170*/  F2FP.PACK_AB R76, R89, R100 ;  /* 0x00000064594c723e */ /* 0x000fe200000000ff */
[----:B------:R-:W2:Y:S03]  /*19180*/  SHFL.BFLY PT, R4, R3, 0x1, 0x1f ;  /* 0x0c201f0003047f89 */ /* 0x000ea600000e0000 */
        /* <DEDUP_REMOVED lines=14> */
[----:B------:R-:W-:Y:S02]  /*19270*/  IMAD.MOV.U32 R102, RZ, RZ, R54 ;  /* 0x000000ffff667224 */ /* 0x000fe400078e0036 */
[----:B------:R2:W3:Y:S01]  /*19280*/  MUFU.EX2 R2, R0 ;  /* 0x0000000000027308 */ /* 0x0004e20000000800 */
[----:B------:R-:W-:Y:S02]  /*19290*/  FFMA.FTZ R4, R24, c[0x0][0x2d0], -R97 ;  /* 0x0000b40018047a23 */ /* 0x000fe40000010861 */
[----:B------:R-:W-:Y:S02]  /*192a0*/  IMAD.MOV.U32 R116, RZ, RZ, R89 ;  /* 0x000000ffff747224 */ /* 0x000fe400078e0059 */
[----:B------:R-:W-:Y:S02]  /*192b0*/  FMUL.FTZ R17, R69, R117 ;  /* 0x0000007545117220 */ /* 0x000fe40000410000 */
[--C-:B------:R-:W-:Y:S02]  /*192c0*/  FFMA.FTZ R58, R58, c[0x0][0x2d0], -R97.reuse ;  /* 0x0000b4003a3a7a23 */ /* 0x100fe40000010861 */
[----:B------:R-:W-:Y:S01]  /*192d0*/  FFMA.FTZ R62, R62, c[0x0][0x2d0], -R97 ;  /* 0x0000b4003e3e7a23 */ /* 0x000fe20000010861 */
[----:B------:R4:W-:Y:S01]  /*192e0*/  MUFU.EX2 R59, R4 ;  /* 0x00000004003b7308 */ /* 0x0009e20000000800 */
[----:B------:R-:W-:Y:S02]  /*192f0*/  FFMA.FTZ R24, R44, c[0x0][0x2d0], -R75 ;  /* 0x0000b4002c187a23 */ /* 0x000fe4000001084b */
[C---:B-1----:R-:W-:Y:S02]  /*19300*/  FMUL.FTZ R7, R68.reuse, R107 ;  /* 0x0000006b44077220 */ /* 0x042fe40000410000 */
[C---:B------:R-:W-:Y:S02]  /*19310*/  FMUL.FTZ R34, R68.reuse, R134 ;  /* 0x0000008644227220 */ /* 0x040fe40000410000 */
[C---:B------:R-:W-:Y:S02]  /*19320*/  FMUL.FTZ R35, R68.reuse, R135 ;  /* 0x0000008744237220 */ /* 0x040fe40000410000 */
[C---:B------:R-:W-:Y:S01]  /*19330*/  FMUL.FTZ R18, R68.reuse, R118 ;  /* 0x0000007644127220 */ /* 0x040fe20000410000 */
[----:B------:R1:W5:Y:S01]  /*19340*/  MUFU.EX2 R30, R24 ;  /* 0x00000018001e7308 */ /* 0x0003620000000800 */
[----:B------:R-:W-:Y:S02]  /*19350*/  FMUL.FTZ R19, R68, R119 ;  /* 0x0000007744137220 */ /* 0x000fe40000410000 */
[----:B------:R-:W-:Y:S02]  /*19360*/  FFMA.FTZ R44, R50, c[0x0][0x2d0], -R96 ;  /* 0x0000b400322c7a23 */ /* 0x000fe40000010860 */
[----:B--2---:R-:W-:Y:S02]  /*19370*/  FFMA.FTZ R0, R8, c[0x0][0x2d0], -R97 ;  /* 0x0000b40008007a23 */ /* 0x004fe40000010861 */
[----:B------:R-:W-:Y:S02]  /*19380*/  IMAD.MOV.U32 R118, RZ, RZ, R60 ;  /* 0x000000ffff767224 */ /* 0x000fe400078e003c */
[----:B---3--:R-:W-:Y:S01]  /*19390*/  FMUL.FTZ R45, R2, R145 ;  /* 0x00000091022d7220 */ /* 0x008fe20000410000 */
[----:B------:R2:W3:Y:S01]  /*193a0*/  MUFU.EX2 R6, R0 ;  /* 0x0000000000067308 */ /* 0x0004e20000000800 */
[----:B------:R-:W-:Y:S02]  /*193b0*/  FFMA.FTZ R8, R40, c[0x0][0x2d0], -R75 ;  /* 0x0000b40028087a23 */ /* 0x000fe4000001084b */
[----:B------:R-:W-:Y:S02]  /*193c0*/  FMUL.FTZ R50, R68, R150 ;  /* 0x0000009644327220 */ /* 0x000fe40000410000 */
[----:B----4-:R-:W-:Y:S02]  /*193d0*/  FFMA.FTZ R4, R26, c[0x0][0x2d0], -R97 ;  /* 0x0000b4001a047a23 */ /* 0x010fe40000010861 */
[C---:B------:R-:W-:Y:S01]  /*193e0*/  FMUL.FTZ R9, R2.reuse, R109 ;  /* 0x0000006d02097220 */ /* 0x040fe20000410000 */
[----:B------:R-:W-:Y:S01]  /*193f0*/  MOV R109, R61 ;  /* 0x0000003d006d7202 */ /* 0x000fe20000000f00 */
[C---:B------:R-:W-:Y:S01]  /*19400*/  FMUL.FTZ R12, R2.reuse, R112 ;  /* 0x00000070020c7220 */ /* 0x040fe20000410000 */
[----:B------:R-:W4:Y:S01]  /*19410*/  MUFU.EX2 R57, R4 ;  /* 0x0000000400397308 */ /* 0x000f220000000800 */
[----:B------:R-:W-:Y:S01]  /*19420*/  MOV R112, R92 ;  /* 0x0000005c00707202 */ /* 0x000fe20000000f00 */
[----:B------:R-:W-:Y:S02]  /*19430*/  FFMA.FTZ R92, R95, c[0x0][0x2d0], -R75 ;  /* 0x0000b4005f5c7a23 */ /* 0x000fe4000001084b */
[C---:B------:R-:W-:Y:S02]  /*19440*/  FMUL.FTZ R13, R2.reuse, R113 ;  /* 0x00000071020d7220 */ /* 0x040fe40000410000 */
[C---:B-1----:R-:W-:Y:S02]  /*19450*/  FMUL.FTZ R24, R2.reuse, R124 ;  /* 0x0000007c02187220 */ /* 0x042fe40000410000 */
[----:B------:R-:W-:Y:S02]  /*19460*/  FMUL.FTZ R29, R2, R129 ;  /* 0x00000081021d7220 */ /* 0x000fe40000410000 */
[----:B------:R1:W1:Y:S01]  /*19470*/  MUFU.EX2 R31, R8 ;  /* 0x00000008001f7308 */ /* 0x0002620000000800 */
[----:B-----5:R-:W-:Y:S02]  /*19480*/  IMAD.MOV.U32 R129, RZ, RZ, R30 ;  /* 0x000000ffff817224 */ /* 0x020fe400078e001e */
[----:B------:R-:W-:Y:S02]  /*19490*/  FFMA.FTZ R40, R49, c[0x0][0x2d0], -R96 ;  /* 0x0000b40031287a23 */ /* 0x000fe40000010860 */
[----:B--2---:R-:W-:Y:S02]  /*194a0*/  FFMA.FTZ R0, R25, c[0x0][0x2d0], -R97 ;  /* 0x0000b40019007a23 */ /* 0x004fe40000010861 */
[----:B------:R-:W-:Y:S02]  /*194b0*/  FMUL.FTZ R49, R69, R149 ;  /* 0x0000009545317220 */ /* 0x000fe40000410000 */
[----:B---3--:R-:W-:Y:S01]  /*194c0*/  IMAD.MOV.U32 R105, RZ, RZ, R6 ;  /* 0x000000ffff697224 */ /* 0x008fe200078e0006 */
[----:B------:R2:W3:Y:S01]  /*194d0*/  MUFU.EX2 R101, R0 ;  /* 0x0000000000657308 */ /* 0x0004e20000000800 */
[----:B------:R-:W-:Y:S01]  /*194e0*/  FMUL.FTZ R6, R68, R106 ;  /* 0x0000006a44067220 */ /* 0x000fe20000410000 */
[----:B------:R-:W-:Y:S01]  /*194f0*/  MOV R106, R52 ;  /* 0x00000034006a7202 */ /* 0x000fe20000000f00 */
[----:B------:R-:W-:Y:S01]  /*19500*/  FMUL.FTZ R25, R2, R125 ;  /* 0x0000007d02197220 */ /* 0x000fe20000410000 */
[----:B----4-:R-:W-:Y:S01]  /*19510*/  F2FP.PACK_AB R67, R57, R59 ;  /* 0x0000003b3943723e */ /* 0x010fe200000000ff */
[----:B------:R-:W-:Y:S01]  /*19520*/  FFMA.FTZ R4, R41, c[0x0][0x2d0], -R74 ;  /* 0x0000b40029047a23 */ /* 0x000fe2000001084a */
[----:B------:R-:W-:Y:S01]  /*19530*/  F2FP.PACK_AB R66, R102, R106 ;  /* 0x0000006a6642723e */ /* 0x000fe200000000ff */
[C---:B------:R-:W-:Y:S01]  /*19540*/  FMUL.FTZ R41, R2.reuse, R141 ;  /* 0x0000008d02297220 */ /* 0x040fe20000410000 */
[----:B------:R-:W-:Y:S01]  /*19550*/  MOV R117, R57 ;  /* 0x0000003900757202 */ /* 0x000fe20000000f00 */
[C---:B------:R-:W-:Y:S01]  /*19560*/  FMUL.FTZ R57, R2.reuse, R157 ;  /* 0x0000009d02397220 */ /* 0x040fe20000410000 */
[----:B------:R4:W-:Y:S01]  /*19570*/  MUFU.EX2 R91, R4 ;  /* 0x00000004005b7308 */ /* 0x0009e20000000800 */
[----:B------:R-:W-:Y:S02]  /*19580*/  IMAD.MOV.U32 R113, RZ, RZ, R59 ;  /* 0x000000ffff717224 */ /* 0x000fe400078e003b */
[C---:B------:R-:W-:Y:S02]  /*19590*/  FMUL.FTZ R60, R2.reuse, R160 ;  /* 0x000000a0023c7220 */ /* 0x040fe40000410000 */
[C---:B-1----:R-:W-:Y:S02]  /*195a0*/  FMUL.FTZ R8, R2.reuse, R108 ;  /* 0x0000006c02087220 */ /* 0x042fe40000410000 */
[----:B------:R-:W-:Y:S02]  /*195b0*/  IMAD.MOV.U32 R125, RZ, RZ, R31 ;  /* 0x000000ffff7d7224 */ /* 0x000fe400078e001f */
[----:B------:R-:W-:Y:S01]  /*195c0*/  IMAD.MOV.U32 R108, RZ, RZ, R84 ;  /* 0x000000ffff6c7224 */ /* 0x000fe200078e0054 */
[----:B------:R1:W-:Y:S01]  /*195d0*/  MUFU.EX2 R124, R32 ;  /* 0x00000020007c7308 */ /* 0x0003e20000000800 */
[----:B------:R-:W-:Y:S01]  /*195e0*/  FMUL.FTZ R61, R2, R161 ;  /* 0x000000a1023d7220 */ /* 0x000fe20000410000 */
[----:B--2---:R-:W-:Y:S02]  /*195f0*/  FSEL R0, R3, RZ, P0 ;  /* 0x000000ff03007208 */ /* 0x004fe40000000000 */
[----:B---3--:R-:W-:Y:S02]  /*19600*/  F2FP.PACK_AB R65, R101, R105 ;  /* 0x000000696541723e */ /* 0x008fe400000000ff */
[----:B------:R-:W-:Y:S01]  /*19610*/  ISETP.GT.AND P0, PT, R225, UR4, PT ;  /* 0x00000004e1007c0c */ /* 0x000fe2000bf04270 */
[----:B------:R-:W-:Y:S01]  /*19620*/  FADD.FTZ R0, -R0, R103 ;  /* 0x0000006700007221 */ /* 0x000fe20000010100 */
[----:B------:R-:W-:Y:S02]  /*19630*/  MOV R103, R53 ;  /* 0x0000003500677202 */ /* 0x000fe40000000f00 */
[----:B------:R2:W-:Y:S01]  /*19640*/  MUFU.EX2 R107, R44 ;  /* 0x0000002c006b7308 */ /* 0x0005e20000000800 */
[----:B------:R-:W3:Y:S01]  /*19650*/  LDSM.16.MT88.4 R52, [R210+0x100] ;  /* 0x00010000d234783b */ /* 0x000ee20000004200 */
[----:B------:R-:W-:Y:S01]  /*19660*/  FMUL.FTZ R0, R0, c[0x0][0x2d0] ;  /* 0x0000b40000007a20 */ /* 0x000fe20000410000 */
[----:B------:R-:W-:Y:S01]  /*19670*/  F2FP.PACK_AB R79, R103, R85 ;  /* 0x00000055674f723e */ /* 0x000fe200000000ff */
[C---:B----4-:R-:W-:Y:S06]  /*19680*/  FMUL.FTZ R4, R69.reuse, R104 ;  /* 0x0000006845047220 */ /* 0x050fec0000410000 */
[----:B------:R-:W4:Y:S01]  /*19690*/  MUFU.EX2 R0, R0 ;  /* 0x0000000000007308 */ /* 0x000f220000000800 */
[-C--:B------:R-:W-:Y:S01]  /*196a0*/  HMMA.16816.F32 R4, R76, R20.reuse, R4 ;  /* 0x000000144c04723c */ /* 0x080fe20000001804 */
[C---:B-1----:R-:W-:Y:S08]  /*196b0*/  FMUL.FTZ R32, R69.reuse, R132 ;  /* 0x0000008445207220 */ /* 0x042ff00000410000 */
[----:B------:R-:W1:Y:S03]  /*196c0*/  MUFU.EX2 R104, R28 ;  /* 0x0000001c00687308 */ /* 0x000e660000000800 */
[----:B--2---:R-:W-:Y:S02]  /*196d0*/  FMUL.FTZ R44, R2, R144 ;  /* 0x00000090022c7220 */ /* 0x004fe40000410000 */
[C---:B----4-:R-:W-:Y:S02]  /*196e0*/  FMUL.FTZ R11, R0.reuse, R111 ;  /* 0x0000006f000b7220 */ /* 0x050fe40000410000 */
[C---:B------:R-:W-:Y:S02]  /*196f0*/  FMUL.FTZ R10, R0.reuse, R110 ;  /* 0x0000006e000a7220 */ /* 0x040fe40000410000 */
[----:B------:R-:W-:Y:S02]  /*19700*/  IMAD.MOV.U32 R111, RZ, RZ, R86 ;  /* 0x000000ffff6f7224 */ /* 0x000fe400078e0056 */
[C---:B------:R-:W-:Y:S01]  /*19710*/  FMUL.FTZ R14, R0.reuse, R114 ;  /* 0x00000072000e7220 */ /* 0x040fe20000410000 */
[----:B------:R-:W-:Y:S01]  /*19720*/  MOV R114, R91 ;  /* 0x0000005b00727202 */ /* 0x000fe20000000f00 */
[C---:B------:R-:W-:Y:S01]  /*19730*/  FMUL.FTZ R26, R0.reuse, R126 ;  /* 0x0000007e001a7220 */ /* 0x040fe20000410000 */
[C---:B------:R-:W-:Y:S01]  /*19740*/  HMMA.16816.F32 R8, R64.reuse, R20, R8 ;  /* 0x000000144008723c */ /* 0x040fe20000001808 */
[C---:B------:R-:W-:Y:S01]  /*19750*/  FMUL.FTZ R15, R0.reuse, R115 ;  /* 0x00000073000f7220 */ /* 0x040fe20000410000 */
[----:B------:R-:W-:Y:S01]  /*19760*/  MOV R126, R80 ;  /* 0x00000050007e7202 */ /* 0x000fe20000000f00 */
[C---:B------:R-:W-:Y:S01]  /*19770*/  FMUL.FTZ R31, R0.reuse, R131 ;  /* 0x00000083001f7220 */ /* 0x040fe20000410000 */
[----:B------:R-:W2:Y:S01]  /*19780*/  LDSM.16.MT88.4 R80, [R211+0x100] ;  /* 0x00010000d350783b */ /* 0x000ea20000004200 */
[----:B-1----:R-:W-:Y:S01]  /*19790*/  MOV R149, R104 ;  /* 0x0000006800957202 */ /* 0x002fe20000000f00 */
[----:B------:R-:W-:Y:S01]  /*197a0*/  FMUL.FTZ R27, R0, R127 ;  /* 0x0000007f001b7220 */ /* 0x000fe20000410000 */
[----:B------:R-:W-:Y:S01]  /*197b0*/  MOV R104, R87 ;  /* 0x0000005700687202 */ /* 0x000fe20000000f00 */
[-C--:B------:R-:W-:Y:S01]  /*197c0*/  HMMA.16816.F32 R12, R64, R22.reuse, R12 ;  /* 0x00000016400c723c */ /* 0x080fe2000000180c */
[----:B------:R-:W-:Y:S03]  /*197d0*/  FFMA.FTZ R20, R46, c[0x0][0x2d0], -R74 ;  /* 0x0000b4002e147a23 */ /* 0x000fe6000001084a */
[----:B------:R-:W-:Y:S01]  /*197e0*/  MOV R131, R117 ;  /* 0x0000007500837202 */ /* 0x000fe20000000f00 */
[----:B------:R1:W4:Y:S01]  /*197f0*/  MUFU.EX2 R93, R20 ;  /* 0x00000014005d7308 */ /* 0x0003220000000800 */
[C---:B------:R-:W-:Y:S02]  /*19800*/  FMUL.FTZ R21, R69.reuse, R121 ;  /* 0x0000007945157220 */ /* 0x040fe40000410000 */
[C---:B------:R-:W-:Y:S01]  /*19810*/  HMMA.16816.F32 R16, R76.reuse, R22, R16 ;  /* 0x000000164c10723c */ /* 0x040fe20000001810 */
[----:B------:R-:W-:Y:S03]  /*19820*/  FMUL.FTZ R28, R2, R128 ;  /* 0x00000080021c7220 */ /* 0x000fe60000410000 */
[----:B------:R-:W-:Y:S01]  /*19830*/  FMUL.FTZ R30, R0, R130 ;  /* 0x00000082001e7220 */ /* 0x000fe20000410000 */
[----:B------:R-:W-:Y:S01]  /*19840*/  MOV R130, R33 ;  /* 0x0000002100827202 */ /* 0x000fe20000000f00 */
[C---:B------:R-:W-:Y:S01]  /*19850*/  FMUL.FTZ R33, R69.reuse, R133 ;  /* 0x0000008545217220 */ /* 0x040fe20000410000 */
[----:B------:R5:W-:Y:S01]  /*19860*/  MUFU.EX2 R121, R62 ;  /* 0x0000003e00797308 */ /* 0x000be20000000800 */
[C---:B------:R-:W-:Y:S01]  /*19870*/  FMUL.FTZ R22, R68.reuse, R122 ;  /* 0x0000007a44167220 */ /* 0x040fe20000410000 */
[----:B------:R-:W-:Y:S03]  /*19880*/  LDSM.16.MT88.4 R132, [R212+0x2900] ;  /* 0x00290000d484783b */ /* 0x000fe60000004200 */
[----:B------:R-:W-:Y:S02]  /*19890*/  FMUL.FTZ R23, R68, R123 ;  /* 0x0000007b44177220 */ /* 0x000fe40000410000 */
[C---:B------:R-:W-:Y:S02]  /*198a0*/  FMUL.FTZ R42, R0.reuse, R142 ;  /* 0x0000008e002a7220 */ /* 0x040fe40000410000 */
[C---:B------:R-:W-:Y:S01]  /*198b0*/  FMUL.FTZ R43, R0.reuse, R143 ;  /* 0x0000008f002b7220 */ /* 0x040fe20000410000 */
[----:B------:R2:W-:Y:S01]  /*198c0*/  MUFU.EX2 R122, R40 ;  /* 0x00000028007a7308 */ /* 0x0005e20000000800 */
[C---:B------:R-:W-:Y:S02]  /*198d0*/  FMUL.FTZ R46, R0.reuse, R146 ;  /* 0x00000092002e7220 */ /* 0x040fe40000410000 */
[C---:B------:R-:W-:Y:S02]  /*198e0*/  FMUL.FTZ R47, R0.reuse, R147 ;  /* 0x00000093002f7220 */ /* 0x040fe40000410000 */
[C---:B-1----:R-:W-:Y:S02]  /*198f0*/  FMUL.FTZ R20, R69.reuse, R120 ;  /* 0x0000007845147220 */ /* 0x042fe40000410000 */
[----:B----4-:R-:W-:Y:S02]  /*19900*/  IMAD.MOV.U32 R150, RZ, RZ, R93 ;  /* 0x000000ffff967224 */ /* 0x010fe400078e005d */
[C---:B------:R-:W-:Y:S01]  /*19910*/  FMUL.FTZ R59, R0.reuse, R159 ;  /* 0x0000009f003b7220 */ /* 0x040fe20000410000 */
[----:B------:R1:W-:Y:S01]  /*19920*/  MUFU.EX2 R120, R58 ;  /* 0x0000003a00787308 */ /* 0x0003e20000000800 */
[----:B------:R-:W-:Y:S01]  /*19930*/  IMAD.MOV.U32 R115, RZ, RZ, R63 ;  /* 0x000000ffff737224 */ /* 0x000fe200078e003f */
[-C--:B------:R-:W-:Y:S01]  /*19940*/  HMMA.16816.F32 R20, R76, R36.reuse, R20 ;  /* 0x000000244c14723c */ /* 0x080fe20000001814 */
[C---:B------:R-:W-:Y:S02]  /*19950*/  FMUL.FTZ R63, R0.reuse, R163 ;  /* 0x000000a3003f7220 */ /* 0x040fe40000410000 */
[----:B-----5:R-:W-:Y:S05]  /*19960*/  FMUL.FTZ R62, R0, R162 ;  /* 0x000000a2003e7220 */ /* 0x020fea0000410000 */
[C---:B------:R-:W-:Y:S01]  /*19970*/  HMMA.16816.F32 R24, R64.reuse, R36, R24 ;  /* 0x000000244018723c */ /* 0x040fe20000001818 */
[----:B--2---:R-:W-:Y:S06]  /*19980*/  FMUL.FTZ R40, R2, R140 ;  /* 0x0000008c02287220 */ /* 0x004fec0000410000 */
[----:B------:R-:W-:Y:S01]  /*19990*/  FFMA.FTZ R36, R48, c[0x0][0x2d0], -R96 ;  /* 0x0000b40030247a23 */ /* 0x000fe20000010860 */
[-C--:B------:R-:W-:Y:S01]  /*199a0*/  HMMA.16816.F32 R28, R64, R38.reuse, R28 ;  /* 0x00000026401c723c */ /* 0x080fe2000000181c */
[----:B------:R-:W-:Y:S02]  /*199b0*/  FMUL.FTZ R37, R69, R137 ;  /* 0x0000008945257220 */ /* 0x000fe40000410000 */
[----:B------:R2:W-:Y:S01]  /*199c0*/  MUFU.EX2 R128, R36 ;  /* 0x0000002400807308 */ /* 0x0005e20000000800 */
[--C-:B------:R-:W-:Y:S02]  /*199d0*/  FFMA.FTZ R48, R51, c[0x0][0x2d0], -R74.reuse ;  /* 0x0000b40033307a23 */ /* 0x100fe4000001084a */
[----:B------:R-:W-:Y:S02]  /*199e0*/  FMUL.FTZ R51, R68, R151 ;  /* 0x0000009744337220 */ /* 0x000fe40000410000 */
[C---:B------:R-:W-:Y:S01]  /*199f0*/  HMMA.16816.F32 R32, R76.reuse, R38, R32 ;  /* 0x000000264c20723c */ /* 0x040fe20000001820 */
[----:B-1----:R-:W-:Y:S04]  /*19a00*/  FMUL.FTZ R58, R0, R158 ;  /* 0x0000009e003a7220 */ /* 0x002fe80000410000 */
[----:B------:R1:W-:Y:S02]  /*19a10*/  MUFU.EX2 R119, R48 ;  /* 0x0000003000777308 */ /* 0x0003e40000000800 */
[C---:B------:R-:W-:Y:S02]  /*19a20*/  FMUL.FTZ R38, R68.reuse, R138 ;  /* 0x0000008a44267220 */ /* 0x040fe40000410000 */
[----:B------:R-:W-:Y:S06]  /*19a30*/  FMUL.FTZ R39, R68, R139 ;  /* 0x0000008b44277220 */ /* 0x000fec0000410000 */
[----:B------:R-:W-:Y:S01]  /*19a40*/  MUFU.EX2 R138, R92 ;  /* 0x0000005c008a7308 */ /* 0x000fe20000000800 */
[C---:B--2---:R-:W-:Y:S07]  /*19a50*/  FMUL.FTZ R36, R69.reuse, R136 ;  /* 0x0000008845247220 */ /* 0x044fee0000410000 */
[-C--:B---3--:R-:W-:Y:S01]  /*19a60*/  HMMA.16816.F32 R36, R76, R52.reuse, R36 ;  /* 0x000000344c24723c */ /* 0x088fe20000001824 */
[C---:B-1----:R-:W-:Y:S02]  /*19a70*/  FMUL.FTZ R48, R69.reuse, R148 ;  /* 0x0000009445307220 */ /* 0x042fe40000410000 */
[----:B------:R-:W-:Y:S01]  /*19a80*/  IMAD.MOV.U32 R148, RZ, RZ, R107 ;  /* 0x000000ffff947224 */ /* 0x000fe200078e006b */
[----:B------:R-:W-:Y:S04]  /*19a90*/  MOV R107, R85 ;  /* 0x00000055006b7202 */ /* 0x000fe80000000f00 */
[C---:B------:R-:W-:Y:S01]  /*19aa0*/  HMMA.16816.F32 R40, R64.reuse, R52, R40 ;  /* 0x000000344028723c */ /* 0x040fe20000001828 */
[----:B------:R-:W1:Y:S03]  /*19ab0*/  LDSM.16.MT88.4 R84, [R209+0x900] ;  /* 0x00090000d154783b */ /* 0x000e660000004200 */
[----:B------:R-:W-:Y:S03]  /*19ac0*/  IMAD.MOV.U32 R123, RZ, RZ, R107 ;  /* 0x000000ffff7b7224 */ /* 0x000fe600078e006b */
[--C-:B------:R-:W-:Y:S01]  /*19ad0*/  FFMA.FTZ R52, R56, c[0x0][0x2d0], -R97.reuse ;  /* 0x0000b40038347a23 */ /* 0x100fe20000010861 */
[-C--:B------:R-:W-:Y:S01]  /*19ae0*/  HMMA.16816.F32 R44, R64, R54.reuse, R44 ;  /* 0x00000036402c723c */ /* 0x080fe2000000182c */
[----:B------:R-:W-:Y:S02]  /*19af0*/  FMUL.FTZ R56, R2, R156 ;  /* 0x0000009c02387220 */ /* 0x000fe40000410000 */
[----:B------:R2:W3:Y:S01]  /*19b00*/  MUFU.EX2 R151, R52 ;  /* 0x0000003400977308 */ /* 0x0004e20000000800 */
[C---:B------:R-:W-:Y:S04]  /*19b10*/  FMUL.FTZ R53, R69.reuse, R153 ;  /* 0x0000009945357220 */ /* 0x040fe80000410000 */
[C---:B------:R-:W-:Y:S07]  /*19b20*/  HMMA.16816.F32 R48, R76.reuse, R54, R48 ;  /* 0x000000364c30723c */ /* 0x040fee0000001830 */
[C---:B------:R-:W-:Y:S02]  /*19b30*/  FMUL.FTZ R54, R68.reuse, R154 ;  /* 0x0000009a44367220 */ /* 0x040fe40000410000 */
[----:B------:R-:W-:Y:S03]  /*19b40*/  FMUL.FTZ R55, R68, R155 ;  /* 0x0000009b44377220 */ /* 0x000fe60000410000 */
[C---:B--2---:R-:W-:Y:S07]  /*19b50*/  FMUL.FTZ R52, R69.reuse, R152 ;  /* 0x0000009845347220 */ /* 0x044fee0000410000 */
[-C--:B------:R-:W-:Y:S08]  /*19b60*/  HMMA.16816.F32 R52, R76, R80.reuse, R52 ;  /* 0x000000504c34723c */ /* 0x080ff00000001834 */
[C---:B------:R-:W-:Y:S07]  /*19b70*/  HMMA.16816.F32 R56, R64.reuse, R80, R56 ;  /* 0x000000504038723c */ /* 0x040fee0000001838 */
[----:B------:R-:W-:Y:S01]  /*19b80*/  FFMA.FTZ R80, R88, c[0x0][0x2d0], -R97 ;  /* 0x0000b40058507a23 */ /* 0x000fe20000010861 */
[-C--:B------:R-:W-:Y:S01]  /*19b90*/  HMMA.16816.F32 R60, R64, R82.reuse, R60 ;  /* 0x00000052403c723c */ /* 0x080fe2000000183c */
[----:B---3--:R-:W-:Y:S02]  /*19ba0*/  F2FP.PACK_AB R81, R120, R151 ;  /* 0x000000977851723e */ /* 0x008fe400000000ff */
[----:B------:R2:W3:Y:S04]  /*19bb0*/  MUFU.EX2 R110, R80 ;  /* 0x00000050006e7308 */ /* 0x0004e80000000800 */
[C---:B------:R-:W-:Y:S02]  /*19bc0*/  FMUL.FTZ R64, R69.reuse, R164 ;  /* 0x000000a445407220 */ /* 0x040fe40000410000 */
[----:B------:R-:W-:Y:S03]  /*19bd0*/  FMUL.FTZ R65, R69, R165 ;  /* 0x000000a545417220 */ /* 0x000fe60000410000 */
[C---:B------:R-:W-:Y:S02]  /*19be0*/  FMUL.FTZ R66, R68.reuse, R166 ;  /* 0x000000a644427220 */ /* 0x040fe40000410000 */
[----:B------:R-:W-:Y:S07]  /*19bf0*/  FMUL.FTZ R67, R68, R167 ;  /* 0x000000a744437220 */ /* 0x000fee0000410000 */
[----:B------:R-:W-:Y:S01]  /*19c00*/  HMMA.16816.F32 R64, R76, R82, R64 ;  /* 0x000000524c40723c */ /* 0x000fe20000001840 */
[--C-:B--2---:R-:W-:Y:S06]  /*19c10*/  FFMA.FTZ R80, R90, c[0x0][0x2d0], -R74.reuse ;  /* 0x0000b4005a507a23 */ /* 0x104fec000001084a */
[----:B------:R-:W-:Y:S01]  /*19c20*/  F2FP.PACK_AB R76, R114, R126 ;  /* 0x0000007e724c723e */ /* 0x000fe200000000ff */
[----:B------:R-:W2:Y:S01]  /*19c30*/  LDSM.16.MT88.4 R88, [R212+0x900] ;  /* 0x00090000d458783b */ /* 0x000ea20000004200 */
[----:B------:R-:W-:Y:S01]  /*19c40*/  F2FP.PACK_AB R78, R150, R130 ;  /* 0x00000082964e723e */ /* 0x000fe200000000ff */
[----:B------:R4:W-:Y:S02]  /*19c50*/  MUFU.EX2 R248, R80 ;  /* 0x0000005000f87308 */ /* 0x0009e40000000800 */
[----:B------:R-:W-:Y:S02]  /*19c60*/  F2FP.PACK_AB R79, R149, R129 ;  /* 0x00000081954f723e */ /* 0x000fe400000000ff */
[----:B------:R-:W-:Y:S02]  /*19c70*/  F2FP.PACK_AB R77, R115, R125 ;  /* 0x0000007d734d723e */ /* 0x000fe400000000ff */
[----:B------:R-:W-:Y:S02]  /*19c80*/  F2FP.PACK_AB R82, R148, R122 ;  /* 0x0000007a9452723e */ /* 0x000fe400000000ff */
[----:B---3--:R-:W-:Y:S03]  /*19c90*/  F2FP.PACK_AB R83, R110, R121 ;  /* 0x000000796e53723e */ /* 0x008fe600000000ff */
[-C--:B-1----:R-:W-:Y:S01]  /*19ca0*/  HMMA.16816.F32 R4, R76, R84.reuse, R4 ;  /* 0x000000544c04723c */ /* 0x082fe20000001804 */
[--C-:B----4-:R-:W-:Y:S02]  /*19cb0*/  FFMA.FTZ R80, R94, c[0x0][0x2d0], -R75.reuse ;  /* 0x0000b4005e507a23 */ /* 0x110fe4000001084b */
[----:B------:R-:W1:Y:S02]  /*19cc0*/  LDSM.16.MT88.4 R92, [R210+0x900] ;  /* 0x00090000d25c783b */ /* 0x000e640000004200 */
[----:B------:R3:W-:Y:S02]  /*19cd0*/  MUFU.EX2 R139, R80 ;  /* 0x00000050008b7308 */ /* 0x0007e40000000800 */
[----:B---3--:R-:W-:Y:S07]  /*19ce0*/  F2FP.PACK_AB R80, R128, R124 ;  /* 0x0000007c8050723e */ /* 0x008fee00000000ff */
[C---:B------:R-:W-:Y:S07]  /*19cf0*/  HMMA.16816.F32 R8, R80.reuse, R84, R8 ;  /* 0x000000545008723c */ /* 0x040fee0000001808 */
[--C-:B------:R-:W-:Y:S01]  /*19d00*/  FFMA.FTZ R84, R176, c[0x0][0x2d0], -R74.reuse ;  /* 0x0000b400b0547a23 */ /* 0x100fe2000001084a */
[-C--:B------:R-:W-:Y:S03]  /*19d10*/  HMMA.16816.F32 R12, R80, R86.reuse, R12 ;  /* 0x00000056500c723c */ /* 0x080fe6000000180c */
[----:B------:R3:W-:Y:S05]  /*19d20*/  MUFU.EX2 R247, R84 ;  /* 0x0000005400f77308 */ /* 0x0007ea0000000800 */
[C---:B------:R-:W-:Y:S08]  /*19d30*/  HMMA.16816.F32 R16, R76.reuse, R86, R16 ;  /* 0x000000564c10723c */ /* 0x040ff00000001810 */
[-C--:B--2---:R-:W-:Y:S08]  /*19d40*/  HMMA.16816.F32 R20, R76, R88.reuse, R20 ;  /* 0x000000584c14723c */ /* 0x084ff00000001814 */
[C---:B------:R-:W-:Y:S01]  /*19d50*/  HMMA.16816.F32 R24, R80.reuse, R88, R24 ;  /* 0x000000585018723c */ /* 0x040fe20000001818 */
[----:B---3--:R-:W-:Y:S06]  /*19d60*/  FFMA.FTZ R84, R177, c[0x0][0x2d0], -R74 ;  /* 0x0000b400b1547a23 */ /* 0x008fec000001084a */
[--C-:B------:R-:W-:Y:S01]  /*19d70*/  FFMA.FTZ R88, R170, c[0x0][0x2d0], -R96.reuse ;  /* 0x0000b400aa587a23 */ /* 0x100fe20000010860 */
[-C--:B------:R-:W-:Y:S01]  /*19d80*/  HMMA.16816.F32 R28, R80, R90.reuse, R28 ;  /* 0x0000005a501c723c */ /* 0x080fe2000000181c */
[----:B------:R2:W-:Y:S07]  /*19d90*/  MUFU.EX2 R246, R84 ;  /* 0x0000005400f67308 */ /* 0x0005ee0000000800 */
[C---:B------:R-:W-:Y:S03]  /*19da0*/  HMMA.16816.F32 R32, R76.reuse, R90, R32 ;  /* 0x0000005a4c20723c */ /* 0x040fe60000001820 */
[----:B------:R3:W-:Y:S05]  /*19db0*/  MUFU.EX2 R136, R88 ;  /* 0x0000005800887308 */ /* 0x0007ea0000000800 */
[-C--:B-1----:R-:W-:Y:S08]  /*19dc0*/  HMMA.16816.F32 R36, R76, R92.reuse, R36 ;  /* 0x0000005c4c24723c */ /* 0x082ff00000001824 */
[C---:B------:R-:W-:Y:S01]  /*19dd0*/  HMMA.16816.F32 R40, R80.reuse, R92, R40 ;  /* 0x0000005c5028723c */ /* 0x040fe20000001828 */
[----:B--2---:R-:W-:Y:S04]  /*19de0*/  FFMA.FTZ R84, R171, c[0x0][0x2d0], -R75 ;  /* 0x0000b400ab547a23 */ /* 0x004fe8000001084b */
        /* <DEDUP_REMOVED lines=52> */
[----:B------:R-:W-:Y:S04]  /*1a130*/  IMAD.MOV.U32 R198, RZ, RZ, R110 ;  /* 0x000000ffffc67224 */ /* 0x000fe800078e006e */
[-C--:B------:R-:W-:Y:S01]  /*1a140*/  HMMA.16816.F32 R28, R80, R86.reuse, R28 ;  /* 0x00000056501c723c */ /* 0x080fe2000000181c */
[--C-:B------:R-:W-:Y:S01]  /*1a150*/  FFMA.FTZ R84, R184, c[0x0][0x2d0], -R96.reuse ;  /* 0x0000b400b8547a23 */ /* 0x100fe20000010860 */
[----:B------:R1:W-:Y:S06]  /*1a160*/  MUFU.EX2 R196, R88 ;  /* 0x0000005800c47308 */ /* 0x0003ec0000000800 */
[C---:B------:R-:W-:Y:S04]  /*1a170*/  HMMA.16816.F32 R32, R76.reuse, R86, R32 ;  /* 0x000000564c20723c */ /* 0x040fe80000001820 */
[----:B------:R2:W-:Y:S04]  /*1a180*/  MUFU.EX2 R144, R84 ;  /* 0x0000005400907308 */ /* 0x0005e80000000800 */
[-C--:B------:R-:W-:Y:S08]  /*1a190*/  HMMA.16816.F32 R36, R76, R92.reuse, R36 ;  /* 0x0000005c4c24723c */ /* 0x080ff00000001824 */
[C---:B------:R-:W-:Y:S01]  /*1a1a0*/  HMMA.16816.F32 R40, R80.reuse, R92, R40 ;  /* 0x0000005c5028723c */ /* 0x040fe20000001828 */
[----:B-1----:R-:W-:Y:S06]  /*1a1b0*/  FFMA.FTZ R88, R190, c[0x0][0x2d0], -R75 ;  /* 0x0000b400be587a23 */ /* 0x002fec000001084b */
[----:B------:R-:W-:Y:S01]  /*1a1c0*/  FFMA.FTZ R92, R179, c[0x0][0x2d0], -R97 ;  /* 0x0000b400b35c7a23 */ /* 0x000fe20000010861 */
[-C--:B------:R-:W-:Y:S01]  /*1a1d0*/  HMMA.16816.F32 R44, R80, R94.reuse, R44 ;  /* 0x0000005e502c723c */ /* 0x080fe2000000182c */
[----:B------:R1:W-:Y:S03]  /*1a1e0*/  MUFU.EX2 R190, R88 ;  /* 0x0000005800be7308 */ /* 0x0003e60000000800 */
[--C-:B--2---:R-:W-:Y:S01]  /*1a1f0*/  FFMA.FTZ R84, R188, c[0x0][0x2d0], -R96.reuse ;  /* 0x0000b400bc547a23 */ /* 0x104fe20000010860 */
[----:B------:R-:W-:Y:S03]  /*1a200*/  MOV R188, R108 ;  /* 0x0000006c00bc7202 */ /* 0x000fe60000000f00 */
[C---:B------:R-:W-:Y:S03]  /*1a210*/  HMMA.16816.F32 R48, R76.reuse, R94, R48 ;  /* 0x0000005e4c30723c */ /* 0x040fe60000001830 */
[----:B------:R2:W-:Y:S10]  /*1a220*/  MUFU.EX2 R187, R84 ;  /* 0x0000005400bb7308 */ /* 0x0005f40000000800 */
[----:B------:R3:W-:Y:S01]  /*1a230*/  MUFU.EX2 R155, R92 ;  /* 0x0000005c009b7308 */ /* 0x0007e20000000800 */
[----:B-1----:R-:W-:Y:S09]  /*1a240*/  FFMA.FTZ R88, R193, c[0x0][0x2d0], -R75 ;  /* 0x0000b400c1587a23 */ /* 0x002ff2000001084b */
        /* <DEDUP_REMOVED lines=8> */
[----:B------:R-:W-:Y:S01]  /*1a2d0*/  IMAD.MOV.U32 R191, RZ, RZ, R120 ;  /* 0x000000ffffbf7224 */ /* 0x000fe200078e0078 */
[----:B------:R-:W-:Y:S05]  /*1a2e0*/  MOV R120, R105 ;  /* 0x0000006900787202 */ /* 0x000fea0000000f00 */
[----:B------:R2:W4:Y:S01]  /*1a2f0*/  MUFU.EX2 R186, R84 ;  /* 0x0000005400ba7308 */ /* 0x0005220000000800 */
[----:B---3--:R-:W-:Y:S02]  /*1a300*/  FFMA.FTZ R92, R206, c[0x0][0x2d0], -R75 ;  /* 0x0000b400ce5c7a23 */ /* 0x008fe4000001084b */
[----:B------:R-:W-:Y:S07]  /*1a310*/  IMAD.MOV.U32 R206, RZ, RZ, R114 ;  /* 0x000000ffffce7224 */ /* 0x000fee00078e0072 */
[----:B------:R3:W-:Y:S01]  /*1a320*/  MUFU.EX2 R178, R92 ;  /* 0x0000005c00b27308 */ /* 0x0007e20000000800 */
[----:B--2---:R-:W-:Y:S01]  /*1a330*/  FFMA.FTZ R84, R203, c[0x0][0x2d0], -R74 ;  /* 0x0000b400cb547a23 */ /* 0x004fe2000001084a */
[----:B------:R-:W-:Y:S01]  /*1a340*/  MOV R203, R122 ;  /* 0x0000007a00cb7202 */ /* 0x000fe20000000f00 */
[-C--:B-1----:R-:W-:Y:S01]  /*1a350*/  HMMA.16816.F32 R52, R76, R88.reuse, R52 ;  /* 0x000000584c34723c */ /* 0x082fe20000001834 */
[----:B------:R-:W-:Y:S06]  /*1a360*/  MOV R122, R106 ;  /* 0x0000006a007a7202 */ /* 0x000fec0000000f00 */
[----:B------:R1:W-:Y:S01]  /*1a370*/  MUFU.EX2 R182, R84 ;  /* 0x0000005400b67308 */ /* 0x0003e20000000800 */
[C---:B------:R-:W-:Y:S01]  /*1a380*/  HMMA.16816.F32 R56, R80.reuse, R88, R56 ;  /* 0x000000585038723c */ /* 0x040fe20000001838 */
[----:B---3--:R-:W-:Y:S06]  /*1a390*/  LDSM.16.MT88.4 R92, [R210+0x1900] ;  /* 0x00190000d25c783b */ /* 0x008fec0000004200 */
[--C-:B------:R-:W-:Y:S01]  /*1a3a0*/  FFMA.FTZ R88, R185, c[0x0][0x2d0], -R97.reuse ;  /* 0x0000b400b9587a23 */ /* 0x100fe20000010861 */
[-C--:B------:R-:W-:Y:S01]  /*1a3b0*/  HMMA.16816.F32 R60, R80, R90.reuse, R60 ;  /* 0x0000005a503c723c */ /* 0x080fe2000000183c */
[----:B------:R-:W-:Y:S06]  /*1a3c0*/  IMAD.MOV.U32 R185, RZ, RZ, R118 ;  /* 0x000000ffffb97224 */ /* 0x000fec00078e0076 */
[----:B------:R-:W-:Y:S01]  /*1a3d0*/  FFMA.FTZ R80, R226, c[0x0][0x2d0], -R74 ;  /* 0x0000b400e2507a23 */ /* 0x000fe2000001084a */
[----:B------:R-:W-:Y:S01]  /*1a3e0*/  HMMA.16816.F32 R64, R76, R90, R64 ;  /* 0x0000005a4c40723c */ /* 0x000fe20000001840 */
[----:B----4-:R-:W-:Y:S02]  /*1a3f0*/  F2FP.PACK_AB R82, R186, R184 ;  /* 0x000000b8ba52723e */ /* 0x010fe400000000ff */
[----:B------:R2:W-:Y:S01]  /*1a400*/  MUFU.EX2 R179, R80 ;  /* 0x0000005000b37308 */ /* 0x0005e20000000800 */
[----:B-1----:R-:W-:Y:S02]  /*1a410*/  FFMA.FTZ R84, R180, c[0x0][0x2d0], -R97 ;  /* 0x0000b400b4547a23 */ /* 0x002fe40000010861 */
[----:B------:R-:W-:Y:S01]  /*1a420*/  IMAD.MOV.U32 R226, RZ, RZ, R116 ;  /* 0x000000ffffe27224 */ /* 0x000fe200078e0074 */
[----:B------:R-:W-:Y:S01]  /*1a430*/  F2FP.PACK_AB R76, R147, R242 ;  /* 0x000000f2934c723e */ /* 0x000fe200000000ff */
[----:B------:R-:W-:Y:S01]  /*1a440*/  LDSM.16.MT88.4 R116, [R209+0x2900] ;  /* 0x00290000d174783b */ /* 0x000fe20000004200 */
[----:B------:R-:W-:Y:S03]  /*1a450*/  F2FP.PACK_AB R77, R145, R146 ;  /* 0x00000092914d723e */ /* 0x000fe600000000ff */
[----:B------:R-:W-:Y:S01]  /*1a460*/  F2FP.PACK_AB R78, R196, R229 ;  /* 0x000000e5c44e723e */ /* 0x000fe200000000ff */
[----:B------:R1:W3:Y:S01]  /*1a470*/  MUFU.EX2 R181, R84 ;  /* 0x0000005400b57308 */ /* 0x0002e20000000800 */
[----:B------:R-:W-:Y:S09]  /*1a480*/  F2FP.PACK_AB R79, R193, R190 ;  /* 0x000000bec14f723e */ /* 0x000ff200000000ff */
[----:B------:R4:W5:Y:S01]  /*1a490*/  MUFU.EX2 R180, R88 ;  /* 0x0000005800b47308 */ /* 0x0009620000000800 */
[----:B--2---:R-:W-:Y:S01]  /*1a4a0*/  FFMA.FTZ R80, R204, c[0x0][0x2d0], -R75 ;  /* 0x0000b400cc507a23 */ /* 0x004fe2000001084b */
[----:B------:R-:W-:Y:S02]  /*1a4b0*/  MOV R204, R115 ;  /* 0x0000007300cc7202 */ /* 0x000fe40000000f00 */
[----:B------:R-:W-:Y:S06]  /*1a4c0*/  MOV R115, R100 ;  /* 0x0000006400737202 */ /* 0x000fec0000000f00 */
[----:B------:R2:W-:Y:S01]  /*1a4d0*/  MUFU.EX2 R153, R80 ;  /* 0x0000005000997308 */ /* 0x0005e20000000800 */
[----:B-1----:R-:W1:Y:S01]  /*1a4e0*/  LDSM.16.MT88.4 R84, [R209+0x1900] ;  /* 0x00190000d154783b */ /* 0x002e620000004200 */
[----:B---3--:R-:W-:Y:S07]  /*1a4f0*/  F2FP.PACK_AB R81, R155, R181 ;  /* 0x000000b59b51723e */ /* 0x008fee00000000ff */
[----:B----4-:R-:W3:Y:S01]  /*1a500*/  LDSM.16.MT88.4 R88, [R212+0x1900] ;  /* 0x00190000d458783b */ /* 0x010ee20000004200 */
[----:B-----5:R-:W-:Y:S02]  /*1a510*/  F2FP.PACK_AB R83, R180, R154 ;  /* 0x0000009ab453723e */ /* 0x020fe400000000ff */
[----:B--2---:R-:W-:Y:S01]  /*1a520*/  F2FP.PACK_AB R80, R187, R144 ;  /* 0x00000090bb50723e */ /* 0x004fe200000000ff */
[-C--:B-1----:R-:W-:Y:S08]  /*1a530*/  HMMA.16816.F32 R4, R76, R84.reuse, R4 ;  /* 0x000000544c04723c */ /* 0x082ff00000001804 */
[C---:B------:R-:W-:Y:S07]  /*1a540*/  HMMA.16816.F32 R8, R80.reuse, R84, R8 ;  /* 0x000000545008723c */ /* 0x040fee0000001808 */
[--C-:B------:R-:W-:Y:S01]  /*1a550*/  FFMA.FTZ R84, R232, c[0x0][0x2d0], -R74.reuse ;  /* 0x0000b400e8547a23 */ /* 0x100fe2000001084a */
[-C--:B------:R-:W-:Y:S01]  /*1a560*/  HMMA.16816.F32 R12, R80, R86.reuse, R12 ;  /* 0x00000056500c723c */ /* 0x080fe2000000180c */
[----:B------:R-:W-:Y:S02]  /*1a570*/  MOV R232, R113 ;  /* 0x0000007100e87202 */ /* 0x000fe40000000f00 */
[----:B------:R1:W-:Y:S01]  /*1a580*/  MUFU.EX2 R159, R84 ;  /* 0x00000054009f7308 */ /* 0x0003e20000000800 */
[----:B------:R-:W-:Y:S04]  /*1a590*/  MOV R113, R101 ;  /* 0x0000006500717202 */ /* 0x000fe80000000f00 */
[C---:B------:R-:W-:Y:S01]  /*1a5a0*/  HMMA.16816.F32 R16, R76.reuse, R86, R16 ;  /* 0x000000564c10723c */ /* 0x040fe20000001810 */
[----:B------:R-:W-:Y:S07]  /*1a5b0*/  IMAD.MOV.U32 R127, RZ, RZ, R113 ;  /* 0x000000ffff7f7224 */ /* 0x000fee00078e0071 */
[-C--:B---3--:R-:W-:Y:S08]  /*1a5c0*/  HMMA.16816.F32 R20, R76, R88.reuse, R20 ;  /* 0x000000584c14723c */ /* 0x088ff00000001814 */
[C---:B------:R-:W-:Y:S01]  /*1a5d0*/  HMMA.16816.F32 R24, R80.reuse, R88, R24 ;  /* 0x000000585018723c */ /* 0x040fe20000001818 */
[----:B-1----:R-:W-:Y:S02]  /*1a5e0*/  FFMA.FTZ R84, R235, c[0x0][0x2d0], -R74 ;  /* 0x0000b400eb547a23 */ /* 0x002fe4000001084a */
[----:B------:R-:W2:Y:S04]  /*1a5f0*/  LDL.LU R235, [R1+0x18] ;  /* 0x0000180001eb7983 */ /* 0x000ea80000300800 */
        /* <DEDUP_REMOVED lines=9> */
[----:B------:R-:W-:Y:S01]  /*1a690*/  IMAD.MOV.U32 R228, RZ, RZ, R112 ;  /* 0x000000ffffe47224 */ /* 0x000fe200078e0070 */
[----:B------:R1:W-:Y:S01]  /*1a6a0*/  MUFU.EX2 R158, R84 ;  /* 0x00000054009e7308 */ /* 0x0003e20000000800 */
[----:B------:R-:W-:Y:S02]  /*1a6b0*/  IMAD.MOV.U32 R112, RZ, RZ, R102 ;  /* 0x000000ffff707224 */ /* 0x000fe400078e0066 */
[-C--:B------:R-:W-:Y:S01]  /*1a6c0*/  HMMA.16816.F32 R44, R80, R94.reuse, R44 ;  /* 0x0000005e502c723c */ /* 0x080fe2000000182c */
[----:B------:R-:W-:Y:S03]  /*1a6d0*/  FFMA.FTZ R92, R200, c[0x0][0x2d0], -R97 ;  /* 0x0000b400c85c7a23 */ /* 0x000fe60000010861 */
[--C-:B---3--:R-:W-:Y:S01]  /*1a6e0*/  FFMA.FTZ R88, R205, c[0x0][0x2d0], -R96.reuse ;  /* 0x0000b400cd587a23 */ /* 0x108fe20000010860 */
[----:B------:R-:W-:Y:S02]  /*1a6f0*/  MOV R205, R109 ;  /* 0x0000006d00cd7202 */ /* 0x000fe40000000f00 */
[----:B------:R3:W-:Y:S01]  /*1a700*/  MUFU.EX2 R172, R92 ;  /* 0x0000005c00ac7308 */ /* 0x0007e20000000800 */
[C---:B------:R-:W-:Y:S09]  /*1a710*/  HMMA.16816.F32 R48, R76.reuse, R94, R48 ;  /* 0x0000005e4c30723c */ /* 0x040ff20000001830 */
[----:B------:R4:W-:Y:S03]  /*1a720*/  MUFU.EX2 R175, R88 ;  /* 0x0000005800af7308 */ /* 0x0009e60000000800 */
[----:B-1----:R-:W-:Y:S01]  /*1a730*/  FFMA.FTZ R84, R231, c[0x0][0x2d0], -R75 ;  /* 0x0000b400e7547a23 */ /* 0x002fe2000001084b */
[----:B------:R-:W-:Y:S06]  /*1a740*/  MOV R231, R112 ;  /* 0x0000007000e77202 */ /* 0x000fec0000000f00 */
[----:B------:R1:W-:Y:S01]  /*1a750*/  MUFU.EX2 R176, R84 ;  /* 0x0000005400b07308 */ /* 0x0003e20000000800 */
[----:B---3--:R-:W-:Y:S09]  /*1a760*/  FFMA.FTZ R92, R192, c[0x0][0x2d0], -R97 ;  /* 0x0000b400c05c7a23 */ /* 0x008ff20000010861 */
[----:B------:R3:W-:Y:S01]  /*1a770*/  MUFU.EX2 R99, R92 ;  /* 0x0000005c00637308 */ /* 0x0007e20000000800 */
[--C-:B----4-:R-:W-:Y:S02]  /*1a780*/  FFMA.FTZ R88, R207, c[0x0][0x2d0], -R96.reuse ;  /* 0x0000b400cf587a23 */ /* 0x110fe40000010860 */
[----:B------:R-:W4:Y:S07]  /*1a790*/  LDL.LU R207, [R1+0x14] ;  /* 0x0000140001cf7983 */ /* 0x000f2e0000300800 */
[----:B------:R5:W5:Y:S01]  /*1a7a0*/  MUFU.EX2 R174, R88 ;  /* 0x0000005800ae7308 */ /* 0x000b620000000800 */
[----:B------:R-:W4:Y:S01]  /*1a7b0*/  LDL.LU R114, [R1+0x10] ;  /* 0x0000100001727983 */ /* 0x000f220000300800 */
[----:B-1----:R-:W-:Y:S08]  /*1a7c0*/  FFMA.FTZ R84, R201, c[0x0][0x2d0], -R96 ;  /* 0x0000b400c9547a23 */ /* 0x002ff00000010860 */
[----:B------:R1:W-:Y:S01]  /*1a7d0*/  MUFU.EX2 R152, R84 ;  /* 0x0000005400987308 */ /* 0x0003e20000000800 */
[----:B---3--:R-:W-:Y:S09]  /*1a7e0*/  FFMA.FTZ R92, R244, c[0x0][0x2d0], -R75 ;  /* 0x0000b400f45c7a23 */ /* 0x008ff2000001084b */
[----:B------:R3:W-:Y:S01]  /*1a7f0*/  MUFU.EX2 R168, R92 ;  /* 0x0000005c00a87308 */ /* 0x0007e20000000800 */
[--C-:B-----5:R-:W-:Y:S01]  /*1a800*/  FFMA.FTZ R88, R240, c[0x0][0x2d0], -R74.reuse ;  /* 0x0000b400f0587a23 */ /* 0x120fe2000001084a */
[----:B------:R-:W-:Y:S02]  /*1a810*/  MOV R240, R111 ;  /* 0x0000006f00f07202 */ /* 0x000fe40000000f00 */
[----:B------:R-:W-:Y:S06]  /*1a820*/  MOV R111, R103 ;  /* 0x00000067006f7202 */ /* 0x000fec0000000f00 */
[----:B------:R5:W-:Y:S01]  /*1a830*/  MUFU.EX2 R173, R88 ;  /* 0x0000005800ad7308 */ /* 0x000be20000000800 */
[----:B------:R-:W-:Y:S01]  /*1a840*/  MOV R201, R111 ;  /* 0x0000006f00c97202 */ /* 0x000fe20000000f00 */
[----:B-1----:R-:W1:Y:S08]  /*1a850*/  LDSM.16.MT88.4 R84, [R211+0x1900] ;  /* 0x00190000d354783b */ /* 0x002e700000004200 */
[----:B---3--:R-:W-:Y:S01]  /*1a860*/  LDSM.16.MT88.4 R92, [R210+0x2100] ;  /* 0x00210000d25c783b */ /* 0x008fe20000004200 */
[--C-:B-----5:R-:W-:Y:S04]  /*1a870*/  FFMA.FTZ R88, R199, c[0x0][0x2d0], -R97.reuse ;  /* 0x0000b400c7587a23 */ /* 0x120fe80000010861 */
[----:B------:R3:W5:Y:S01]  /*1a880*/  MUFU.EX2 R156, R88 ;  /* 0x00000058009c7308 */ /* 0x0007620000000800 */
[-C--:B-1----:R-:W-:Y:S08]  /*1a890*/  HMMA.16816.F32 R52, R76, R84.reuse, R52 ;  /* 0x000000544c34723c */ /* 0x082ff00000001834 */
[C---:B------:R-:W-:Y:S01]  /*1a8a0*/  HMMA.16816.F32 R56, R80.reuse, R84, R56 ;  /* 0x000000545038723c */ /* 0x040fe20000001838 */
[----:B---3--:R-:W1:Y:S06]  /*1a8b0*/  LDSM.16.MT88.4 R88, [R209+0x2100] ;  /* 0x00210000d158783b */ /* 0x008e6c0000004200 */
[----:B------:R-:W-:Y:S01]  /*1a8c0*/  FFMA.FTZ R84, R183, c[0x0][0x2d0], -R97 ;  /* 0x0000b400b7547a23 */ /* 0x000fe20000010861 */
[-C--:B------:R-:W-:Y:S03]  /*1a8d0*/  HMMA.16816.F32 R60, R80, R86.reuse, R60 ;  /* 0x00000056503c723c */ /* 0x080fe6000000183c */
[----:B------:R3:W3:Y:S04]  /*1a8e0*/  MUFU.EX2 R98, R84 ;  /* 0x0000005400627308 */ /* 0x0006e80000000800 */
[--C-:B------:R-:W-:Y:S01]  /*1a8f0*/  FFMA.FTZ R80, R245, c[0x0][0x2d0], -R74.reuse ;  /* 0x0000b400f5507a23 */ /* 0x100fe2000001084a */
[----:B------:R-:W-:Y:S01]  /*1a900*/  HMMA.16816.F32 R64, R76, R86, R64 ;  /* 0x000000564c40723c */ /* 0x000fe20000001840 */
[----:B------:R-:W-:Y:S03]  /*1a910*/  F2FP.PACK_AB R82, R174, R175 ;  /* 0x000000afae52723e */ /* 0x000fe600000000ff */
[----:B-----5:R-:W-:Y:S01]  /*1a920*/  F2FP.PACK_AB R81, R172, R156 ;  /* 0x0000009cac51723e */ /* 0x020fe200000000ff */
[----:B------:R5:W5:Y:S02]  /*1a930*/  MUFU.EX2 R171, R80 ;  /* 0x0000005000ab7308 */ /* 0x000b640000000800 */
[----:B------:R-:W-:Y:S02]  /*1a940*/  F2FP.PACK_AB R76, R179, R182 ;  /* 0x000000b6b34c723e */ /* 0x000fe400000000ff */
[----:B------:R-:W-:Y:S03]  /*1a950*/  F2FP.PACK_AB R77, R178, R153 ;  /* 0x00000099b24d723e */ /* 0x000fe600000000ff */
[----:B------:R-:W-:Y:S02]  /*1a960*/  F2FP.PACK_AB R78, R177, R159 ;  /* 0x0000009fb14e723e */ /* 0x000fe400000000ff */
[----:B------:R-:W-:Y:S01]  /*1a970*/  F2FP.PACK_AB R79, R176, R158 ;  /* 0x0000009eb04f723e */ /* 0x000fe200000000ff */
[----:B---3--:R-:W3:Y:S01]  /*1a980*/  LDSM.16.MT88.4 R84, [R212+0x2100] ;  /* 0x00210000d454783b */ /* 0x008ee20000004200 */
[----:B------:R-:W-:Y:S05]  /*1a990*/  F2FP.PACK_AB R83, R98, R99 ;  /* 0x000000636253723e */ /* 0x000fea00000000ff */
[-C--:B-1----:R-:W-:Y:S01]  /*1a9a0*/  HMMA.16816.F32 R4, R76, R88.reuse, R4 ;  /* 0x000000584c04723c */ /* 0x082fe20000001804 */
[--C-:B-----5:R-:W-:Y:S01]  /*1a9b0*/  FFMA.FTZ R80, R241, c[0x0][0x2d0], -R75.reuse ;  /* 0x0000b400f1507a23 */ /* 0x120fe2000001084b */
[----:B------:R-:W-:Y:S03]  /*1a9c0*/  F2FP.PACK_AB R164, R171, R173 ;  /* 0x000000adaba4723e */ /* 0x000fe600000000ff */
[----:B------:R1:W5:Y:S02]  /*1a9d0*/  MUFU.EX2 R170, R80 ;  /* 0x0000005000aa7308 */ /* 0x0003640000000800 */
[----:B-1----:R-:W-:Y:S02]  /*1a9e0*/  F2FP.PACK_AB R80, R157, R152 ;  /* 0x000000989d50723e */ /* 0x002fe400000000ff */
[----:B-----5:R-:W-:Y:S05]  /*1a9f0*/  F2FP.PACK_AB R165, R168, R170 ;  /* 0x000000aaa8a5723e */ /* 0x020fea00000000ff */
[C---:B------:R-:W-:Y:S07]  /*1aa00*/  HMMA.16816.F32 R8, R80.reuse, R88, R8 ;  /* 0x000000585008723c */ /* 0x040fee0000001808 */
[--C-:B------:R-:W-:Y:S01]  /*1aa10*/  FFMA.FTZ R88, R251, c[0x0][0x2d0], -R74.reuse ;  /* 0x0000b400fb587a23 */ /* 0x100fe2000001084a */
[-C--:B------:R-:W-:Y:S01]  /*1aa20*/  HMMA.16816.F32 R12, R80, R90.reuse, R12 ;  /* 0x0000005a500c723c */ /* 0x080fe2000000180c */
[----:B------:R-:W-:Y:S02]  /*1aa30*/  FFMA.FTZ R74, R252, c[0x0][0x2d0], -R74 ;  /* 0x0000b400fc4a7a23 */ /* 0x000fe4000001084a */
[----:B------:R1:W-:Y:S05]  /*1aa40*/  MUFU.EX2 R169, R88 ;  /* 0x0000005800a97308 */ /* 0x0003ea0000000800 */
[C---:B------:R-:W-:Y:S05]  /*1aa50*/  HMMA.16816.F32 R16, R76.reuse, R90, R16 ;  /* 0x0000005a4c10723c */ /* 0x040fea0000001810 */
[----:B------:R5:W5:Y:S03]  /*1aa60*/  MUFU.EX2 R103, R74 ;  /* 0x0000004a00677308 */ /* 0x000b660000000800 */
[-C--:B---3--:R-:W-:Y:S08]  /*1aa70*/  HMMA.16816.F32 R20, R76, R84.reuse, R20 ;  /* 0x000000544c14723c */ /* 0x088ff00000001814 */
[C---:B------:R-:W-:Y:S01]  /*1aa80*/  HMMA.16816.F32 R24, R80.reuse, R84, R24 ;  /* 0x000000545018723c */ /* 0x040fe20000001818 */
[----:B-1----:R-:W1:Y:S07]  /*1aa90*/  LDSM.16.MT88.4 R88, [R211+0x2100] ;  /* 0x00210000d358783b */ /* 0x002e6e0000004200 */
[-C--:B------:R-:W-:Y:S01]  /*1aaa0*/  HMMA.16816.F32 R28, R80, R86.reuse, R28 ;  /* 0x00000056501c723c */ /* 0x080fe2000000181c */
[--C-:B-----5:R-:W-:Y:S03]  /*1aab0*/  FFMA.FTZ R74, R249, c[0x0][0x2d0], -R75.reuse ;  /* 0x0000b400f94a7a23 */ /* 0x120fe6000001084b */
[----:B------:R-:W-:Y:S01]  /*1aac0*/  F2FP.PACK_AB R166, R103, R169 ;  /* 0x000000a967a6723e */ /* 0x000fe200000000ff */
[----:B------:R-:W-:Y:S03]  /*1aad0*/  FFMA.FTZ R75, R250, c[0x0][0x2d0], -R75 ;  /* 0x0000b400fa4b7a23 */ /* 0x000fe6000001084b */
[C---:B------:R-:W-:Y:S01]  /*1aae0*/  HMMA.16816.F32 R32, R76.reuse, R86, R32 ;  /* 0x000000564c20723c */ /* 0x040fe20000001820 */
[----:B------:R3:W-:Y:S07]  /*1aaf0*/  MUFU.EX2 R102, R74 ;  /* 0x0000004a00667308 */ /* 0x0007ee0000000800 */
[-C--:B------:R-:W-:Y:S01]  /*1ab00*/  HMMA.16816.F32 R36, R76, R92.reuse, R36 ;  /* 0x0000005c4c24723c */ /* 0x080fe20000001824 */
[----:B--2---:R-:W-:Y:S02]  /*1ab10*/  FFMA.FTZ R2, R2, R235, R228 ;  /* 0x000000eb02027223 */ /* 0x004fe400000100e4 */
[----:B------:R-:W2:Y:S01]  /*1ab20*/  MUFU.EX2 R101, R75 ;  /* 0x0000004b00657308 */ /* 0x000ea20000000800 */
[----:B------:R-:W-:Y:S01]  /*1ab30*/  MOV R228, R232 ;  /* 0x000000e800e47202 */ /* 0x000fe20000000f00 */
[----:B------:R-:W-:Y:S01]  /*1ab40*/  IMAD.MOV.U32 R232, RZ, RZ, R204 ;  /* 0x000000ffffe87224 */ /* 0x000fe200078e00cc */
[----:B------:R-:W-:Y:S01]  /*1ab50*/  MOV R204, R151 ;  /* 0x0000009700cc7202 */ /* 0x000fe20000000f00 */
[----:B------:R-:W-:Y:S01]  /*1ab60*/  FADD.FTZ R2, R205, R2 ;  /* 0x00000002cd027221 */ /* 0x000fe20000010000 */
[----:B------:R-:W-:Y:S01]  /*1ab70*/  MOV R235, R206 ;  /* 0x000000ce00eb7202 */ /* 0x000fe20000000f00 */
[C---:B------:R-:W-:Y:S03]  /*1ab80*/  HMMA.16816.F32 R40, R80.reuse, R92, R40 ;  /* 0x0000005c5028723c */ /* 0x040fe60000001828 */
[----:B------:R-:W-:Y:S02]  /*1ab90*/  MOV R206, R203 ;  /* 0x000000cb00ce7202 */ /* 0x000fe40000000f00 */
[----:B------:R-:W-:Y:S01]  /*1aba0*/  MOV R203, R148 ;  /* 0x0000009400cb7202 */ /* 0x000fe20000000f00 */
[--C-:B---3--:R-:W-:Y:S02]  /*1abb0*/  FFMA.FTZ R74, R236, c[0x0][0x2d0], -R96.reuse ;  /* 0x0000b400ec4a7a23 */ /* 0x108fe40000010860 */
[-C--:B------:R-:W-:Y:S02]  /*1abc0*/  HMMA.16816.F32 R44, R80, R94.reuse, R44 ;  /* 0x0000005e502c723c */ /* 0x080fe4000000182c */
[----:B------:R3:W-:Y:S06]  /*1abd0*/  MUFU.EX2 R100, R74 ;  /* 0x0000004a00647308 */ /* 0x0007ec0000000800 */
[C---:B------:R-:W-:Y:S01]  /*1abe0*/  HMMA.16816.F32 R48, R76.reuse, R94, R48 ;  /* 0x0000005e4c30723c */ /* 0x040fe20000001830 */
[----:B--2---:R-:W-:Y:S07]  /*1abf0*/  F2FP.PACK_AB R167, R101, R102 ;  /* 0x0000006665a7723e */ /* 0x004fee00000000ff */
[-C--:B-1----:R-:W-:Y:S08]  /*1ac00*/  HMMA.16816.F32 R52, R76, R88.reuse, R52 ;  /* 0x000000584c34723c */ /* 0x082ff00000001834 */
[C---:B------:R-:W-:Y:S01]  /*1ac10*/  HMMA.16816.F32 R56, R80.reuse, R88, R56 ;  /* 0x000000585038723c */ /* 0x040fe20000001838 */
[--C-:B---3--:R-:W-:Y:S04]  /*1ac20*/  FFMA.FTZ R74, R237, c[0x0][0x2d0], -R96.reuse ;  /* 0x0000b400ed4a7a23 */ /* 0x108fe80000010860 */
[----:B------:R1:W2:Y:S03]  /*1ac30*/  MUFU.EX2 R85, R74 ;  /* 0x0000004a00557308 */ /* 0x0002a60000000800 */
[-C--:B------:R-:W-:Y:S08]  /*1ac40*/  HMMA.16816.F32 R60, R80, R90.reuse, R60 ;  /* 0x0000005a503c723c */ /* 0x080ff0000000183c */
[----:B------:R-:W-:Y:S08]  /*1ac50*/  HMMA.16816.F32 R64, R76, R90, R64 ;  /* 0x0000005a4c40723c */ /* 0x000ff00000001840 */
[-C--:B------:R-:W-:Y:S01]  /*1ac60*/  HMMA.16816.F32 R104, R164, R116.reuse, R4 ;  /* 0x00000074a468723c */ /* 0x080fe20000001804 */
[--C-:B-1----:R-:W-:Y:S03]  /*1ac70*/  FFMA.FTZ R74, R238, c[0x0][0x2d0], -R96.reuse ;  /* 0x0000b400ee4a7a23 */ /* 0x102fe60000010860 */
[----:B--2---:R-:W-:Y:S01]  /*1ac80*/  F2FP.PACK_AB R160, R85, R100 ;  /* 0x0000006455a0723e */ /* 0x004fe200000000ff */
[----:B------:R-:W-:Y:S01]  /*1ac90*/  FFMA.FTZ R96, R239, c[0x0][0x2d0], -R96 ;  /* 0x0000b400ef607a23 */ /* 0x000fe20000010860 */
[----:B------:R1:W-:Y:S01]  /*1aca0*/  MUFU.EX2 R86, R74 ;  /* 0x0000004a00567308 */ /* 0x0003e20000000800 */
[----:B----4-:R-:W-:Y:S02]  /*1acb0*/  FFMA.FTZ R68, R68, R207, R240 ;  /* 0x000000cf44447223 */ /* 0x010fe400000100f0 */
[----:B------:R-:W-:Y:S03]  /*1acc0*/  FADD.FTZ R5, R122, R2 ;  /* 0x000000027a057221 */ /* 0x000fe60000010000 */
[----:B------:R-:W-:Y:S02]  /*1acd0*/  FFMA.FTZ R69, R69, R114, R115 ;  /* 0x0000007245457223 */ /* 0x000fe40000010073 */
[----:B------:R-:W-:Y:S01]  /*1ace0*/  FADD.FTZ R6, R185, R68 ;  /* 0x00000044b9067221 */ /* 0x000fe20000010000 */
[----:B------:R-:W-:Y:S01]  /*1acf0*/  MOV R185, R149 ;  /* 0x0000009500b97202 */ /* 0x000fe20000000f00 */
[----:B------:R-:W-:Y:S01]  /*1ad00*/  FADD.FTZ R4, R226, R69 ;  /* 0x00000045e2047221 */ /* 0x000fe20000010000 */
[----:B------:R-:W2:Y:S01]  /*1ad10*/  MUFU.EX2 R96, R96 ;  /* 0x0000006000607308 */ /* 0x000ea20000000800 */
[----:B------:R-:W-:Y:S02]  /*1ad20*/  IMAD.MOV.U32 R226, RZ, RZ, R150 ;  /* 0x000000ffffe27224 */ /* 0x000fe400078e0096 */
[----:B------:R-:W-:Y:S01]  /*1ad30*/  FADD.FTZ R4, R188, R4 ;  /* 0x00000004bc047221 */ /* 0x000fe20000010000 */
[----:B------:R-:W3:Y:S01]  /*1ad40*/  LDSM.16.MT88.4 R148, [R210+0x2900] ;  /* 0x00290000d294783b */ /* 0x000ee20000004200 */
[----:B------:R-:W-:Y:S02]  /*1ad50*/  FADD.FTZ R6, R123, R6 ;  /* 0x000000067b067221 */ /* 0x000fe40000010000 */
[----:B------:R-:W-:Y:S02]  /*1ad60*/  FADD.FTZ R4, R202, R4 ;  /* 0x00000004ca047221 */ /* 0x000fe40000010000 */
[----:B------:R-:W-:Y:S02]  /*1ad70*/  FADD.FTZ R2, R201, R6 ;  /* 0x00000006c9027221 */ /* 0x000fe40000010000 */
[----:B------:R-:W-:Y:S02]  /*1ad80*/  FADD.FTZ R6, R126, R4 ;  /* 0x000000047e067221 */ /* 0x000fe40000010000 */
[----:B------:R-:W-:Y:S02]  /*1ad90*/  IMAD.MOV.U32 R188, RZ, RZ, R121 ;  /* 0x000000ffffbc7224 */ /* 0x000fe400078e0079 */
[--C-:B-1----:R-:W-:Y:S04]  /*1ada0*/  FFMA.FTZ R74, R194, c[0x0][0x2d0], -R97.reuse ;  /* 0x0000b400c24a7a23 */ /* 0x102fe80000010861 */
        /* <DEDUP_REMOVED lines=8> */
[----:B------:R-:W-:Y:S10]  /*1ae30*/  MUFU.EX2 R74, R74 ;  /* 0x0000004a004a7308 */ /* 0x000ff40000000800 */
[----:B------:R-:W1:Y:S02]  /*1ae40*/  MUFU.EX2 R97, R97 ;  /* 0x0000006100617308 */ /* 0x000e640000000800 */
[----:B-1----:R-:W-:Y:S07]  /*1ae50*/  F2FP.PACK_AB R163, R97, R74 ;  /* 0x0000004a61a3723e */ /* 0x002fee00000000ff */
[C---:B------:R-:W-:Y:S08]  /*1ae60*/  HMMA.16816.F32 R108, R160.reuse, R116, R8 ;  /* 0x00000074a06c723c */ /* 0x040ff00000001808 */
[-C--:B------:R-:W-:Y:S08]  /*1ae70*/  HMMA.16816.F32 R112, R160, R118.reuse, R12 ;  /* 0x00000076a070723c */ /* 0x080ff0000000180c */
[C---:B------:R-:W-:Y:S01]  /*1ae80*/  HMMA.16816.F32 R116, R164.reuse, R118, R16 ;  /* 0x00000076a474723c */ /* 0x040fe20000001810 */
[----:B--2---:R-:W-:Y:S03]  /*1ae90*/  FFMA.FTZ R8, R0, R73, R120 ;  /* 0x0000004900087223 */ /* 0x004fe60000010078 */
[----:B------:R-:W-:Y:S04]  /*1aea0*/  FADD.FTZ R0, R231, R5 ;  /* 0x00000005e7007221 */ /* 0x000fe80000010000 */
[-C--:B------:R-:W-:Y:S01]  /*1aeb0*/  HMMA.16816.F32 R120, R164, R132.reuse, R20 ;  /* 0x00000084a478723c */ /* 0x080fe20000001814 */
[----:B------:R-:W-:Y:S03]  /*1aec0*/  FADD.FTZ R8, R127, R8 ;  /* 0x000000087f087221 */ /* 0x000fe60000010000 */
[----:B------:R-:W-:Y:S02]  /*1aed0*/  FADD.FTZ R5, R125, R2 ;  /* 0x000000027d057221 */ /* 0x000fe40000010000 */
[----:B------:R-:W-:Y:S02]  /*1aee0*/  FADD.FTZ R7, R124, R0 ;  /* 0x000000007c077221 */ /* 0x000fe40000010000 */
[----:B------:R-:W-:Y:S01]  /*1aef0*/  FADD.FTZ R4, R228, R8 ;  /* 0x00000008e4047221 */ /* 0x000fe20000010000 */
[C---:B------:R-:W-:Y:S03]  /*1af00*/  HMMA.16816.F32 R124, R160.reuse, R132, R24 ;  /* 0x00000084a07c723c */ /* 0x040fe60000001818 */
[----:B------:R-:W-:Y:S02]  /*1af10*/  FADD.FTZ R2, R235, R6 ;  /* 0x00000006eb027221 */ /* 0x000fe40000010000 */
[----:B------:R-:W-:Y:S02]  /*1af20*/  FADD.FTZ R0, R232, R5 ;  /* 0x00000005e8007221 */ /* 0x000fe40000010000 */
[----:B------:R-:W-:Y:S02]  /*1af30*/  FADD.FTZ R7, R128, R7 ;  /* 0x0000000780077221 */ /* 0x000fe40000010000 */
[----:B------:R-:W-:Y:S03]  /*1af40*/  FADD.FTZ R4, R131, R4 ;  /* 0x0000000483047221 */ /* 0x000fe60000010000 */
[----:B------:R-:W-:Y:S02]  /*1af50*/  FADD.FTZ R6, R130, R2 ;  /* 0x0000000282067221 */ /* 0x000fe40000010000 */
        /* <DEDUP_REMOVED lines=56> */
[----:B------:R-:W-:Y:S03]  /*1b2e0*/  FADD.FTZ R8, R156, R8 ;  /* 0x000000089c087221 */ /* 0x000fe60000010000 */
[----:B------:R-:W-:Y:S02]  /*1b2f0*/  FADD.FTZ R9, R158, R0 ;  /* 0x000000009e097221 */ /* 0x000fe40000010000 */
[----:B------:R-:W-:Y:S01]  /*1b300*/  FADD.FTZ R2, R175, R10 ;  /* 0x0000000aaf027221 */ /* 0x000fe20000010000 */
[C---:B------:R-:W-:Y:S01]  /*1b310*/  HMMA.16816.F32 R156, R160.reuse, R4, R56 ;  /* 0x00000004a09c723c */ /* 0x040fe20000001838 */
[----:B------:R-:W-:Y:S06]  /*1b320*/  FADD.FTZ R0, R177, R11 ;  /* 0x0000000bb1007221 */ /* 0x000fec0000010000 */
[----:B------:R-:W-:Y:S01]  /*1b330*/  FADD.FTZ R4, R172, R8 ;  /* 0x00000008ac047221 */ /* 0x000fe20000010000 */
[-C--:B------:R-:W-:Y:S01]  /*1b340*/  HMMA.16816.F32 R160, R160, R6.reuse, R60 ;  /* 0x00000006a0a0723c */ /* 0x080fe2000000183c */
[----:B------:R-:W-:Y:S03]  /*1b350*/  FADD.FTZ R8, R176, R9 ;  /* 0x00000009b0087221 */ /* 0x000fe60000010000 */
[----:B------:R-:W-:Y:S02]  /*1b360*/  FADD.FTZ R9, R174, R2 ;  /* 0x00000002ae097221 */ /* 0x000fe40000010000 */
[----:B------:R-:W-:Y:S02]  /*1b370*/  FADD.FTZ R4, R99, R4 ;  /* 0x0000000463047221 */ /* 0x000fe40000010000 */
[----:B------:R-:W-:Y:S01]  /*1b380*/  FADD.FTZ R5, R173, R0 ;  /* 0x00000000ad057221 */ /* 0x000fe20000010000 */
[----:B------:R-:W-:Y:S03]  /*1b390*/  HMMA.16816.F32 R164, R164, R6, R64 ;  /* 0x00000006a4a4723c */ /* 0x000fe60000001840 */
[----:B------:R-:W-:Y:S02]  /*1b3a0*/  FADD.FTZ R2, R170, R8 ;  /* 0x00000008aa027221 */ /* 0x000fe40000010000 */
[----:B------:R-:W-:Y:S02]  /*1b3b0*/  FADD.FTZ R4, R98, R4 ;  /* 0x0000000462047221 */ /* 0x000fe40000010000 */
[----:B------:R-:W-:Y:S02]  /*1b3c0*/  FADD.FTZ R0, R100, R9 ;  /* 0x0000000964007221 */ /* 0x000fe40000010000 */
[----:B------:R-:W-:Y:S03]  /*1b3d0*/  FADD.FTZ R5, R171, R5 ;  /* 0x00000005ab057221 */ /* 0x000fe60000010000 */
        /* <DEDUP_REMOVED lines=23> */
.L_x_284:
        /* <DEDUP_REMOVED lines=30> */
[----:B------:R-:W-:-:S05]  /*1b730*/  FSETP.NE.FTZ.AND P1, PT, R7, RZ, PT ;  /* 0x000000ff0700720b */ /* 0x000fca0003f35000 */
        /* <DEDUP_REMOVED lines=90> */
.L_x_226:
[----:B------:R-:W-:Y:S05]  /*1bce0*/  @P4 BRA `(.L_x_302) ;  /* 0x0000131000004947 */ /* 0x000fea0003800000 */
        /* <DEDUP_REMOVED lines=121> */
.L_x_303:
[----:B----4-:R-:W-:Y:S01]  /*1c480*/  IMAD.MOV.U32 R4, RZ, RZ, c[0x0][0x4e8] ;  /* 0x00013a00ff047624 */ /* 0x010fe200078e00ff */
[----:B------:R-:W-:Y:S01]  /*1c490*/  LEA.HI R6, R18, R18, RZ, 0x1 ;  /* 0x0000001212067211 */ /* 0x000fe200078f08ff */
[----:B------:R-:W1:Y:S01]  /*1c4a0*/  S2R R19, SR_CTAID.Y ;  /* 0x0000000000137919 */ /* 0x000e620000002600 */
[----:B------:R-:W-:Y:S01]  /*1c4b0*/  SHF.R.S32.HI R8, RZ, 0x1f, R35 ;  /* 0x0000001fff087819 */ /* 0x000fe20000011423 */
[----:B------:R-:W-:Y:S01]  /*1c4c0*/  IMAD R7, R3, c[0x0][0x3a0], RZ ;  /* 0x0000e80003077a24 */ /* 0x000fe200078e02ff */
[----:B------:R-:W-:Y:S01]  /*1c4d0*/  LOP3.LUT R0, R6, 0x1ffffffe, RZ, 0xc0, !PT ;  /* 0x1ffffffe06007812 */ /* 0x000fe200078ec0ff */
[----:B------:R-:W2:Y:S01]  /*1c4e0*/  S2R R23, SR_CTAID.X ;  /* 0x0000000000177919 */ /* 0x000ea20000002500 */
[----:B------:R-:W-:Y:S01]  /*1c4f0*/  ISETP.NE.AND P2, PT, R4, 0x1, PT ;  /* 0x000000010400780c */ /* 0x000fe20003f45270 */
[----:B------:R-:W-:Y:S01]  /*1c500*/  IMAD.SHL.U32 R6, R6, 0x20, RZ ;  /* 0x0000002006067824 */ /* 0x000fe200078e00ff */
[----:B------:R-:W-:Y:S01]  /*1c510*/  LOP3.LUT R4, R36, 0xffffffe0, RZ, 0xc0, !PT ;  /* 0xffffffe024047812 */ /* 0x000fe200078ec0ff */
[----:B------:R-:W-:Y:S01]  /*1c520*/  IMAD.IADD R11, R18, 0x1, -R0 ;  /* 0x00000001120b7824 */ /* 0x000fe200078e0a00 */
[----:B------:R-:W-:Y:S01]  /*1c530*/  LEA.HI R20, R42, R41, RZ, 0x3 ;  /* 0x000000292a147211 */ /* 0x000fe200078f18ff */
[----:B------:R-:W-:Y:S01]  /*1c540*/  IMAD R7, R2, c[0x0][0x3a4], R7 ;  /* 0x0000e90002077a24 */ /* 0x000fe200078e0207 */
[----:B------:R-:W-:Y:S01]  /*1c550*/  LEA.HI R8, R8, R35, RZ, 0x2 ;  /* 0x0000002308087211 */ /* 0x000fe200078f10ff */
[----:B------:R-:W-:Y:S01]  /*1c560*/  IMAD.IADD R0, R41, 0x1, -R4 ;  /* 0x0000000129007824 */ /* 0x000fe200078e0a04 */
[----:B------:R-:W-:-:S02]  /*1c570*/  LOP3.LUT R5, R20, 0xfffffff8, RZ, 0xc0, !PT ;  /* 0xfffffff814057812 */ /* 0x000fc400078ec0ff */
[----:B------:R-:W-:Y:S02]  /*1c580*/  LOP3.LUT R9, R8, 0xffffffc, RZ, 0xc0, !PT ;  /* 0x0ffffffc08097812 */ /* 0x000fe400078ec0ff */
[----:B------:R-:W-:Y:S01]  /*1c590*/  SHF.R.S32.HI R10, RZ, 0x1f, R0 ;  /* 0x0000001fff0a7819 */ /* 0x000fe20000011400 */
[----:B------:R-:W-:Y:S01]  /*1c5a0*/  IMAD.IADD R13, R41, 0x1, -R5 ;  /* 0x00000001290d7824 */ /* 0x000fe200078e0a05 */
[----:B------:R-:W-:Y:S01]  /*1c5b0*/  LOP3.LUT R8, R6, 0xffffffc0, RZ, 0xc0, !PT ;  /* 0xffffffc006087812 */ /* 0x000fe200078ec0ff */
[----:B------:R-:W-:Y:S01]  /*1c5c0*/  IMAD.WIDE.U32 R4, R2, c[0x0][0x3a0], RZ ;  /* 0x0000e80002047a25 */ /* 0x000fe200078e00ff */
[----:B------:R-:W-:Y:S02]  /*1c5d0*/  LEA.HI R10, R10, R0, RZ, 0x2 ;  /* 0x000000000a0a7211 */ /* 0x000fe400078f10ff */
[----:B------:R-:W-:Y:S01]  /*1c5e0*/  LOP3.LUT P1, RZ, R0, 0x3, RZ, 0xc0, !PT ;  /* 0x0000000300ff7812 */ /* 0x000fe2000782c0ff */
[----:B------:R-:W-:Y:S01]  /*1c5f0*/  IMAD.IADD R0, R35, 0x1, -R9 ;  /* 0x0000000123007824 */ /* 0x000fe200078e0a09 */
[----:B------:R-:W-:Y:S01]  /*1c600*/  SHF.R.S32.HI R6, RZ, 0x2, R10 ;  /* 0x00000002ff067819 */ /* 0x000fe2000001140a */
[----:B------:R-:W-:Y:S01]  /*1c610*/  IMAD.IADD R5, R5, 0x1, R7 ;  /* 0x0000000105057824 */ /* 0x000fe200078e0207 */
[----:B-1----:R-:W-:Y:S01]  /*1c620*/  SHF.R.S32.HI R7, RZ, 0x1f, R19 ;  /* 0x0000001fff077819 */ /* 0x002fe20000011413 */
[----:B------:R-:W-:Y:S01]  /*1c630*/  IMAD R8, R11, 0x8, R8 ;  /* 0x000000080b087824 */ /* 0x000fe200078e0208 */
[----:B------:R-:W-:Y:S01]  /*1c640*/  SHF.R.S32.HI R20, RZ, 0x3, R20 ;  /* 0x00000003ff147819 */ /* 0x000fe20000011414 */
[----:B------:R-:W-:Y:S01]  /*1c650*/  IMAD R16, R0, 0x10, R6 ;  /* 0x0000001000107824 */ /* 0x000fe200078e0206 */
[----:B------:R-:W-:Y:S01]  /*1c660*/  LEA.HI R22, R42, R41, RZ, 0x6 ;  /* 0x000000292a167211 */ /* 0x000fe200078f30ff */
[----:B------:R-:W-:-:S02]  /*1c670*/  IMAD R9, R7, c[0x0][0x490], RZ ;  /* 0x0001240007097a24 */ /* 0x000fc400078e02ff */
[----:B------:R-:W-:Y:S02]  /*1c680*/  IMAD.IADD R0, R16, 0x1, R8 ;  /* 0x0000000110007824 */ /* 0x000fe400078e0208 */
[----:B------:R-:W-:Y:S02]  /*1c690*/  IMAD R12, R7, c[0x0][0x3e8], RZ ;  /* 0x0000fa00070c7a24 */ /* 0x000fe400078e02ff */
[----:B------:R-:W-:Y:S02]  /*1c6a0*/  IMAD.SHL.U32 R7, R20, 0x40, RZ ;  /* 0x0000004014077824 */ /* 0x000fe400078e00ff */
[----:B--2---:R-:W-:Y:S02]  /*1c6b0*/  IMAD R6, R23, 0x80, R0 ;  /* 0x0000008017067824 */ /* 0x004fe400078e0200 */
[----:B------:R-:W-:Y:S01]  /*1c6c0*/  IMAD.WIDE.U32 R14, R19, c[0x0][0x490], R2 ;  /* 0x00012400130e7a25 */ /* 0x000fe200078e0002 */
[----:B------:R-:W-:-:S03]  /*1c6d0*/  LOP3.LUT R7, R7, 0x1c0, RZ, 0xc0, !PT ;  /* 0x000001c007077812 */ /* 0x000fc600078ec0ff */
[----:B------:R-:W-:Y:S02]  /*1c6e0*/  IMAD R9, R19, c[0x0][0x494], R9 ;  /* 0x0001250013097a24 */ /* 0x000fe400078e0209 */
        /* <DEDUP_REMOVED lines=34> */
[----:B------:R-:W-:-:S03]  /*1c910*/  IMAD.WIDE.U32 R4, R7, c[0x0][0x488], R4 ;  /* 0x0001220007047a25 */ /* 0x000fc600078e0004 */
[----:B------:R-:W-:Y:S01]  /*1c920*/  SHF.R.S32.HI R13, RZ, 0x1f, R6 ;  /* 0x0000001fff0d7819 */ /* 0x000fe20000011406 */
[----:B------:R-:W-:Y:S01]  /*1c930*/  IMAD R9, R7, c[0x0][0x48c], R0 ;  /* 0x0001230007097a24 */ /* 0x000fe200078e0200 */
[----:B------:R-:W-:Y:S01]  /*1c940*/  LEA R7, P0, R4, c[0x0][0x450], 0x2 ;  /* 0x0001140004077a11 */ /* 0x000fe200078010ff */
[----:B------:R-:W-:-:S04]  /*1c950*/  IMAD.WIDE.U32 R2, R10, c[0x0][0x3f0], R2 ;  /* 0x0000fc000a027a25 */ /* 0x000fc800078e0002 */
[----:B------:R-:W-:Y:S01]  /*1c960*/  IMAD.IADD R5, R5, 0x1, R9 ;  /* 0x0000000105057824 */ /* 0x000fe200078e0209 */
[----:B------:R-:W-:Y:S01]  /*1c970*/  SHFL.IDX PT, R14, R7, 0x1, 0x1c1f ;  /* 0x003c1f00070e7f89 */ /* 0x000fe200000e0000 */
[----:B------:R-:W-:Y:S02]  /*1c980*/  IMAD R0, R13, c[0x0][0x3e0], RZ ;  /* 0x0000f8000d007a24 */ /* 0x000fe400078e02ff */
[----:B------:R-:W-:Y:S01]  /*1c990*/  IMAD.MOV R10, RZ, RZ, -R6 ;  /* 0x000000ffff0a7224 */ /* 0x000fe200078e0a06 */
[----:B------:R-:W-:Y:S01]  /*1c9a0*/  LEA.HI.X R4, R4, c[0x0][0x454], R5, 0x2, P0 ;  /* 0x0001150004047a11 */ /* 0x000fe200000f1405 */
[----:B------:R-:W-:Y:S02]  /*1c9b0*/  IMAD R9, R6, c[0x0][0x3e4], R0 ;  /* 0x0000f90006097a24 */ /* 0x000fe400078e0200 */
        /* <DEDUP_REMOVED lines=12> */
[----:B------:R-:W-:Y:S02]  /*1ca80*/  SHFL.IDX PT, R12, R7, 0x2, 0x1c1f ;  /* 0x005c1f00070c7f89 */ /* 0x000fe400000e0000 */
[----:B------:R-:W-:Y:S01]  /*1ca90*/  IMAD R6, R6, c[0x0][0x3d8], RZ ;  /* 0x0000f60006067a24 */ /* 0x000fe200078e02ff */
[----:B------:R-:W-:Y:S01]  /*1caa0*/  ISETP.GE.OR P3, PT, R9, R0, P1 ;  /* 0x000000000900720c */ /* 0x000fe20000f66670 */
[----:B------:R-:W2:Y:S01]  /*1cab0*/  SHFL.IDX PT, R13, R4, 0x2, 0x1c1f ;  /* 0x005c1f00040d7f89 */ /* 0x000ea200000e0000 */
[----:B------:R-:W-:-:S02]  /*1cac0*/  IMAD.SHL.U32 R9, R22, 0x8, RZ ;  /* 0x0000000816097824 */ /* 0x000fc400078e00ff */
[----:B------:R-:W-:Y:S01]  /*1cad0*/  IMAD R19, R18, c[0x0][0x3dc], R6 ;  /* 0x0000f70012137a24 */ /* 0x000fe200078e0206 */
[----:B------:R3:W-:Y:S04]  /*1cae0*/  SHFL.IDX PT, R11, R4, 0x3, 0x1c1f ;  /* 0x007c1f00040b7f89 */ /* 0x0007e800000e0000 */
[----:B------:R4:W2:Y:S04]  /*1caf0*/  SHFL.IDX PT, R10, R7, 0x3, 0x1c1f ;  /* 0x007c1f00070a7f89 */ /* 0x0008a800000e0000 */
[----:B-1----:R-:W-:Y:S04]  /*1cb00*/  @!P4 ST.E [R16.64], R37 ;  /* 0x000000251000c985 */ /* 0x002fe8000c101928 */
[----:B------:R-:W-:Y:S01]  /*1cb10*/  @!P3 ST.E [R14.64], R38 ;  /* 0x000000260e00b985 */ /* 0x000fe2000c101928 */
[----:B---3--:R-:W-:-:S04]  /*1cb20*/  IADD3 R4, R5, 0x40, RZ ;  /* 0x0000004005047810 */ /* 0x008fc80007ffe0ff */
[-C--:B------:R-:W-:Y:S01]  /*1cb30*/  ISETP.GE.OR P2, PT, R4, R0.reuse, P1 ;  /* 0x000000000400720c */ /* 0x080fe20000f46670 */
[----:B----4-:R-:W-:Y:S01]  /*1cb40*/  IMAD.WIDE.U32 R6, R18, c[0x0][0x3d8], R2 ;  /* 0x0000f60012067a25 */ /* 0x010fe200078e0002 */
[----:B------:R-:W-:Y:S02]  /*1cb50*/  IADD3 R18, R5, 0x48, RZ ;  /* 0x0000004805127810 */ /* 0x000fe40007ffe0ff */
[----:B------:R-:W-:Y:S01]  /*1cb60*/  LOP3.LUT R5, R21, 0x7ffffe00, R9, 0xf8, !PT ;  /* 0x7ffffe0015057812 */ /* 0x000fe200078ef809 */
[----:B------:R-:W-:Y:S01]  /*1cb70*/  IMAD.IADD R3, R7, 0x1, R19 ;  /* 0x0000000107037824 */ /* 0x000fe200078e0213 */
[----:B------:R-:W-:Y:S01]  /*1cb80*/  LEA R4, P0, R6, c[0x0][0x380], 0x1 ;  /* 0x0000e00006047a11 */ /* 0x000fe200078008ff */
[----:B------:R-:W-:Y:S01]  /*1cb90*/  IMAD R2, R23, 0x80, R20 ;  /* 0x0000008017027824 */ /* 0x000fe200078e0214 */
[-C--:B------:R-:W-:Y:S01]  /*1cba0*/  ISETP.GE.OR P1, PT, R18, R0.reuse, P1 ;  /* 0x000000001200720c */ /* 0x080fe20000f26670 */
[----:B------:R-:W-:Y:S01]  /*1cbb0*/  IMAD.SHL.U32 R5, R5, 0x2, RZ ;  /* 0x0000000205057824 */ /* 0x000fe200078e00ff */
[----:B------:R-:W-:Y:S01]  /*1cbc0*/  LEA.HI.X R3, R6, c[0x0][0x384], R3, 0x1, P0 ;  /* 0x0000e10006037a11 */ /* 0x000fe200000f0c03 */
[----:B------:R-:W-:Y:S01]  /*1cbd0*/  SHFL.IDX PT, R7, R4, 0x1, 0x181f ;  /* 0x00381f0004077f89 */ /* 0x000fe200000e0000 */
[----:B------:R-:W-:-:S02]  /*1cbe0*/  ISETP.GE.OR P3, PT, R2, R0, P6 ;  /* 0x000000000200720c */ /* 0x000fc40003766670 */
[C---:B------:R-:W-:Y:S01]  /*1cbf0*/  IADD3 R6, R2.reuse, 0x10, RZ ;  /* 0x0000001002067810 */ /* 0x040fe20007ffe0ff */
[----:B--2---:R-:W-:Y:S01]  /*1cc00*/  @!P2 ST.E [R12.64], R39 ;  /* 0x000000270c00a985 */ /* 0x004fe2000c101928 */
[----:B------:R-:W-:Y:S02]  /*1cc10*/  IADD3 R32, R2, 0x40, RZ ;  /* 0x0000004002207810 */ /* 0x000fe40007ffe0ff */
[-C--:B------:R-:W-:Y:S01]  /*1cc20*/  ISETP.GE.OR P2, PT, R6, R0.reuse, P6 ;  /* 0x000000000600720c */ /* 0x080fe20003746670 */
[----:B------:R-:W1:Y:S01]  /*1cc30*/  SHFL.IDX PT, R12, R4, RZ, 0x181f ;  /* 0x00181fff040c7589 */ /* 0x000e6200000e0000 */
[C---:B------:R-:W-:Y:S02]  /*1cc40*/  IADD3 R6, R2.reuse, 0x20, RZ ;  /* 0x0000002002067810 */ /* 0x040fe40007ffe0ff */
[----:B------:R-:W-:Y:S01]  /*1cc50*/  IADD3 R54, R2, 0x60, RZ ;  /* 0x0000006002367810 */ /* 0x000fe20007ffe0ff */
[----:B------:R-:W2:Y:S04]  /*1cc60*/  SHFL.IDX PT, R9, R3, RZ, 0x181f ;  /* 0x00181fff03097589 */ /* 0x000ea800000e0000 */
[----:B------:R3:W-:Y:S01]  /*1cc70*/  @!P1 ST.E [R10.64], R40 ;  /* 0x000000280a009985 */ /* 0x0007e2000c101928 */
[----:B------:R-:W-:-:S02]  /*1cc80*/  ISETP.GE.OR P1, PT, R6, R0, P6 ;  /* 0x000000000600720c */ /* 0x000fc40003726670 */
[----:B------:R-:W-:Y:S01]  /*1cc90*/  IADD3 R6, R2, 0x30, RZ ;  /* 0x0000003002067810 */ /* 0x000fe20007ffe0ff */
[----:B------:R-:W-:Y:S03]  /*1cca0*/  LDS.128 R24, [R5+0x80] ;  /* 0x0000800005187984 */ /* 0x000fe60000000c00 */
[----:B------:R-:W-:Y:S01]  /*1ccb0*/  ISETP.GE.OR P0, PT, R6, R0, P6 ;  /* 0x000000000600720c */ /* 0x000fe20003706670 */
[----:B------:R-:W4:Y:S04]  /*1ccc0*/  SHFL.IDX PT, R11, R3, 0x1, 0x181f ;  /* 0x00381f00030b7f89 */ /* 0x000f2800000e0000 */
[----:B------:R-:W4:Y:S04]  /*1ccd0*/  SHFL.IDX PT, R14, R4, 0x2, 0x181f ;  /* 0x00581f00040e7f89 */ /* 0x000f2800000e0000 */
[----:B------:R-:W4:Y:S01]  /*1cce0*/  SHFL.IDX PT, R44, R3, 0x2, 0x181f ;  /* 0x00581f00032c7f89 */ /* 0x000f2200000e0000 */
[----:B-1----:R-:W-:-:S03]  /*1ccf0*/  @!P3 LEA R12, P5, R8, R12, 0x1 ;  /* 0x0000000c080cb211 */ /* 0x002fc600078a08ff */
[----:B------:R-:W1:Y:S01]  /*1cd00*/  SHFL.IDX PT, R15, R4, 0x3, 0x181f ;  /* 0x00781f00040f7f89 */ /* 0x000e6200000e0000 */
[----:B--2---:R-:W-:Y:S02]  /*1cd10*/  @!P3 LEA.HI.X R13, R8, R9, R53, 0x1, P5 ;  /* 0x00000009080db211 */ /* 0x004fe400028f0c35 */
[----:B------:R-:W-:Y:S01]  /*1cd20*/  ISETP.GE.OR P5, PT, R32, R0, P6 ;  /* 0x000000002000720c */ /* 0x000fe200037a6670 */
[----:B------:R-:W-:Y:S01]  /*1cd30*/  LDS.128 R20, [R5+0x880] ;  /* 0x0008800005147984 */ /* 0x000fe20000000c00 */
[----:B---3--:R-:W-:-:S03]  /*1cd40*/  @!P2 LEA R10, P4, R8, R7, 0x1 ;  /* 0x00000007080aa211 */ /* 0x008fc600078808ff */
[----:B------:R-:W-:Y:S04]  /*1cd50*/  LDS.128 R16, [R5+0x1080] ;  /* 0x0010800005107984 */ /* 0x000fe80000000c00 */
[----:B------:R-:W2:Y:S01]  /*1cd60*/  SHFL.IDX PT, R45, R3, 0x3, 0x181f ;  /* 0x00781f00032d7f89 */ /* 0x000ea200000e0000 */
[----:B----4-:R-:W-:-:S03]  /*1cd70*/  @!P2 LEA.HI.X R11, R8, R11, R53, 0x1, P4 ;  /* 0x0000000b080ba211 */ /* 0x010fc600020f0c35 */
[----:B------:R-:W3:Y:S01]  /*1cd80*/  LDS.128 R28, [R5+0x1880] ;  /* 0x00188000051c7984 */ /* 0x000ee20000000c00 */
[----:B------:R-:W-:-:S03]  /*1cd90*/  @!P1 LEA R6, P4, R8, R14, 0x1 ;  /* 0x0000000e08069211 */ /* 0x000fc600078808ff */
[----:B------:R-:W-:Y:S01]  /*1cda0*/  LDS.128 R32, [R5+0x2080] ;  /* 0x0020800005207984 */ /* 0x000fe20000000c00 */
[--C-:B------:R-:W-:Y:S02]  /*1cdb0*/  @!P1 LEA.HI.X R7, R8, R44, R53.reuse, 0x1, P4 ;  /* 0x0000002c08079211 */ /* 0x100fe400020f0c35 */
[----:B------:R-:W-:Y:S01]  /*1cdc0*/  IADD3 R44, R2, 0x50, RZ ;  /* 0x00000050022c7810 */ /* 0x000fe20007ffe0ff */
[----:B------:R-:W-:Y:S01]  /*1cdd0*/  LDS.128 R36, [R5+0x2880] ;  /* 0x0028800005247984 */ /* 0x000fe20000000c00 */
[----:B-1----:R-:W-:Y:S02]  /*1cde0*/  @!P0 LEA R14, P4, R8, R15, 0x1 ;  /* 0x0000000f080e8211 */ /* 0x002fe400078808ff */
[----:B------:R-:W-:Y:S01]  /*1cdf0*/  IADD3 R2, R2, 0x70, RZ ;  /* 0x0000007002027810 */ /* 0x000fe20007ffe0ff */
[----:B------:R-:W-:Y:S04]  /*1ce00*/  LDS.128 R40, [R5+0x3080] ;  /* 0x0030800005287984 */ /* 0x000fe80000000c00 */
[----:B------:R-:W1:Y:S04]  /*1ce10*/  SHFL.IDX PT, R48, R4, 0x4, 0x181f ;  /* 0x00981f0004307f89 */ /* 0x000e6800000e0000 */
[----:B------:R-:W4:Y:S01]  /*1ce20*/  SHFL.IDX PT, R9, R4, 0x5, 0x181f ;  /* 0x00b81f0004097f89 */ /* 0x000f2200000e0000 */
[----:B--2---:R-:W-:-:S02]  /*1ce30*/  @!P0 LEA.HI.X R15, R8, R45, R53, 0x1, P4 ;  /* 0x0000002d080f8211 */ /* 0x004fc400020f0c35 */
[-C--:B------:R-:W-:Y:S01]  /*1ce40*/  ISETP.GE.OR P4, PT, R44, R0.reuse, P6 ;  /* 0x000000002c00720c */ /* 0x080fe20003786670 */
[----:B------:R-:W-:Y:S04]  /*1ce50*/  SHFL.IDX PT, R49, R4, 0x6, 0x181f ;  /* 0x00d81f0004317f89 */ /* 0x000fe800000e0000 */
[----:B------:R-:W2:Y:S04]  /*1ce60*/  SHFL.IDX PT, R52, R3, 0x4, 0x181f ;  /* 0x00981f0003347f89 */ /* 0x000ea800000e0000 */
[----:B------:R-:W1:Y:S04]  /*1ce70*/  SHFL.IDX PT, R51, R3, 0x5, 0x181f ;  /* 0x00b81f0003337f89 */ /* 0x000e6800000e0000 */
[----:B------:R-:W1:Y:S04]  /*1ce80*/  SHFL.IDX PT, R50, R3, 0x6, 0x181f ;  /* 0x00d81f0003327f89 */ /* 0x000e6800000e0000 */
[----:B------:R-:W2:Y:S04]  /*1ce90*/  LDS.128 R44, [R5+0x3880] ;  /* 0x00388000052c7984 */ /* 0x000ea80000000c00 */
[----:B------:R1:W-:Y:S01]  /*1cea0*/  @!P3 ST.E.128 [R12.64], R24 ;  /* 0x000000180c00b985 */ /* 0x0003e2000c101d28 */
[----:B------:R-:W-:-:S02]  /*1ceb0*/  ISETP.GE.OR P3, PT, R54, R0, P6 ;  /* 0x000000003600720c */ /* 0x000fc40003766670 */
[----:B------:R-:W-:Y:S01]  /*1cec0*/  ISETP.GE.OR P6, PT, R2, R0, P6 ;  /* 0x000000000200720c */ /* 0x000fe200037c6670 */
[----:B------:R4:W-:Y:S04]  /*1ced0*/  @!P2 ST.E.128 [R10.64], R20 ;  /* 0x000000140a00a985 */ /* 0x0009e8000c101d28 */
[----:B------:R2:W-:Y:S04]  /*1cee0*/  @!P1 ST.E.128 [R6.64], R16 ;  /* 0x0000001006009985 */ /* 0x0005e8000c101d28 */
[----:B---3--:R3:W-:Y:S04]  /*1cef0*/  @!P0 ST.E.128 [R14.64], R28 ;  /* 0x0000001c0e008985 */ /* 0x0087e8000c101d28 */
[----:B------:R-:W2:Y:S04]  /*1cf00*/  SHFL.IDX PT, R4, R4, 0x7, 0x181f ;  /* 0x00f81f0004047f89 */ /* 0x000ea800000e0000 */
[----:B------:R-:W3:Y:S01]  /*1cf10*/  SHFL.IDX PT, R3, R3, 0x7, 0x181f ;  /* 0x00f81f0003037f89 */ /* 0x000ee200000e0000 */
[----:B-1----:R-:W-:-:S02]  /*1cf20*/  @!P5 LEA R12, P2, R8, R48, 0x1 ;  /* 0x00000030080cd211 */ /* 0x002fc400078408ff */
[C---:B----4-:R-:W-:Y:S02]  /*1cf30*/  @!P4 LEA R10, P1, R8.reuse, R9, 0x1 ;  /* 0x00000009080ac211 */ /* 0x050fe400078208ff */
[C-C-:B--2---:R-:W-:Y:S02]  /*1cf40*/  @!P5 LEA.HI.X R13, R8.reuse, R52, R53.reuse, 0x1, P2 ;  /* 0x00000034080dd211 */ /* 0x144fe400010f0c35 */
[C---:B------:R-:W-:Y:S02]  /*1cf50*/  @!P3 LEA R6, P0, R8.reuse, R49, 0x1 ;  /* 0x000000310806b211 */ /* 0x040fe400078008ff */
[C-C-:B------:R-:W-:Y:S01]  /*1cf60*/  @!P4 LEA.HI.X R11, R8.reuse, R51, R53.reuse, 0x1, P1 ;  /* 0x00000033080bc211 */ /* 0x140fe200008f0c35 */
[----:B------:R1:W-:Y:S01]  /*1cf70*/  @!P5 ST.E.128 [R12.64], R32 ;  /* 0x000000200c00d985 */ /* 0x0003e2000c101d28 */
[----:B------:R-:W-:-:S03]  /*1cf80*/  @!P3 LEA.HI.X R7, R8, R50, R53, 0x1, P0 ;  /* 0x000000320807b211 */ /* 0x000fc600000f0c35 */
[----:B------:R1:W-:Y:S04]  /*1cf90*/  @!P4 ST.E.128 [R10.64], R36 ;  /* 0x000000240a00c985 */ /* 0x0003e8000c101d28 */
[----:B------:R1:W-:Y:S01]  /*1cfa0*/  @!P3 ST.E.128 [R6.64], R40 ;  /* 0x000000280600b985 */ /* 0x0003e2000c101d28 */
[----:B------:R-:W-:Y:S05]  /*1cfb0*/  @P6 EXIT ;  /* 0x000000000000694d */ /* 0x000fea0003800000 */
[----:B---3--:R-:W-:-:S04]  /*1cfc0*/  LEA R2, P0, R8, R4, 0x1 ;  /* 0x0000000408027211 */ /* 0x008fc800078008ff */
[----:B------:R-:W-:-:S05]  /*1cfd0*/  LEA.HI.X R3, R8, R3, R53, 0x1, P0 ;  /* 0x0000000308037211 */ /* 0x000fca00000f0c35 */
[----:B------:R-:W-:Y:S01]  /*1cfe0*/  ST.E.128 [R2.64], R44 ;  /* 0x0000002c02007985 */ /* 0x000fe2000c101d28 */
[----:B------:R-:W-:Y:S05]  /*1cff0*/  EXIT ;  /* 0x000000000000794d */ /* 0x000fea0003800000 */
.L_x_302:
        /* <DEDUP_REMOVED lines=19> */
.L_x_304:
[----:B-1----:R-:W1:Y:S01]  /*1d130*/  S2R R12, SR_TID.X ;  /* 0x00000000000c7919 */ /* 0x002e620000002100 */
[----:B------:R-:W-:Y:S01]  /*1d140*/  SHF.R.S32.HI R0, RZ, 0x1f, R8 ;  /* 0x0000001fff007819 */ /* 0x000fe20000011408 */
[----:B------:R-:W-:Y:S01]  /*1d150*/  BSSY B0, `(.L_x_305) ;  /* 0x0000028000007945 */ /* 0x000fe20003800000 */
[----:B------:R-:W-:-:S02]  /*1d160*/  SEL R10, R8, RZ, !P1 ;  /* 0x000000ff080a7207 */ /* 0x000fc40004800000 */
[----:B------:R-:W-:Y:S02]  /*1d170*/  SEL R11, R0, RZ, !P1 ;  /* 0x000000ff000b7207 */ /* 0x000fe40004800000 */
[----:B-1----:R-:W-:-:S13]  /*1d180*/  ISETP.GT.AND P0, PT, R12, 0x7f, PT ;  /* 0x0000007f0c00780c */ /* 0x002fda0003f04270 */
        /* <DEDUP_REMOVED lines=36> */
.L_x_306:
[----:B------:R-:W-:Y:S05]  /*1d3d0*/  BSYNC B0 ;  /* 0x0000000000007941 */ /* 0x000fea0003800000 */
.L_x_305:
        /* <DEDUP_REMOVED lines=103> */
.L_x_307:
        /* <DEDUP_REMOVED lines=11> */
.L_x_739:


//--------------------- .text._ZN7cutlass13device_kernelIN5flash19enable_sm80_to_sm89INS1_16FlashAttnFwdSm80INS1_25CollectiveMainloopFwdSm80ILi4ELi1ELb0EN4cute5tupleIJNS5_1CILi128EEENS7_ILi96EEENS7_ILi64EEEEEELi64ENS_6half_tEfNS_4arch4Sm80ELb0ELb1ELb1ELb1ELb0ELb1ELb1ELb0EEENS1_21CollectiveEpilogueFwdINS6_IJS8_SA_S9_EEENS6_IJNS7_ILi1EEESI_SI_EEESC_SE_Li128ELb1ELb1ELb0ELb0EEENS1_19SingleTileSchedulerILb1ELb0ELb1ELi128EEEEEEEEEvNT_6ParamsE --------------------------
	.section	.text._ZN7cutlass13device_kernelIN5flash19enable_sm80_to_sm89INS1_16FlashAttnFwdSm80INS1_25CollectiveMainloopFwdSm80ILi4ELi1ELb0EN4cute5tupleIJNS5_1CILi128EEENS7_ILi96EEENS7_ILi64EEEEEELi64ENS_6half_tEfNS_4arch4Sm80ELb0ELb1ELb1ELb1ELb0ELb1ELb1ELb0EEENS1_21CollectiveEpilogueFwdINS6_IJS8_SA_S9_EEENS6_IJNS7_ILi1EEESI_SI_EEESC_SE_Li128ELb1ELb1ELb0ELb0EEENS1_19SingleTileSchedulerILb1ELb0ELb1ELi128EEEEEEEEEvNT_6ParamsE,"ax",@progbits
	.sectioninfo	@"SHI_REGISTERS=255"
	.align	128
.text._ZN7cutlass13device_kernelIN5flash19enable_sm80_to_sm89INS1_16FlashAttnFwdSm80INS1_25CollectiveMainloopFwdSm80ILi4ELi1ELb0EN4cute5tupleIJNS5_1CILi128EEENS7_ILi96EEENS7_ILi64EEEEEELi64ENS_6half_tEfNS_4arch4Sm80ELb0ELb1ELb1ELb1ELb0ELb1ELb1ELb0EEENS1_21CollectiveEpilogueFwdINS6_IJS8_SA_S9_EEENS6_IJNS7_ILi1EEESI_SI_EEESC_SE_Li128ELb1ELb1ELb0ELb0EEENS1_19SingleTileSchedulerILb1ELb0ELb1ELi128EEEEEEEEEvNT_6ParamsE:
        .type           _ZN7cutlass13device_kernelIN5flash19enable_sm80_to_sm89INS1_16FlashAttnFwdSm80INS1_25CollectiveMainloopFwdSm80ILi4ELi1ELb0EN4cute5tupleIJNS5_1CILi128EEENS7_ILi96EEENS7_ILi64EEEEEELi64ENS_6half_tEfNS_4arch4Sm80ELb0ELb1ELb1ELb1ELb0ELb1ELb1ELb0EEENS1_21CollectiveEpilogueFwdINS6_IJS8_SA_S9_EEENS6_IJNS7_ILi1EEESI_SI_EEESC_SE_Li128ELb1ELb1ELb0ELb0EEENS1_19SingleTileSchedulerILb1ELb0ELb1ELi128EEEEEEEEEvNT_6ParamsE,@function
        .size           _ZN7cutlass13device_kernelIN5flash19enable_sm80_to_sm89INS1_16FlashAttnFwdSm80INS1_25CollectiveMainloopFwdSm80ILi4ELi1ELb0EN4cute5tupleIJNS5_1CILi128EEENS7_ILi96EEENS7_ILi64EEEEEELi64ENS_6half_tEfNS_4arch4Sm80ELb0ELb1ELb1ELb1ELb0ELb1ELb1ELb0EEENS1_21CollectiveEpilogueFwdINS6_IJS8_SA_S9_EEENS6_IJNS7_ILi1EEESI_SI_EEESC_SE_Li128ELb1ELb1ELb0ELb0EEENS1_19SingleTileSchedulerILb1ELb0ELb1ELi128EEEEEEEEEvNT_6ParamsE,(.L_x_740 - _ZN7cutlass13device_kernelIN5flash19enable_sm80_to_sm89INS1_16FlashAttnFwdSm80INS1_25CollectiveMainloopFwdSm80ILi4ELi1ELb0EN4cute5tupleIJNS5_1CILi128EEENS7_ILi96EEENS7_ILi64EEEEEELi64ENS_6half_tEfNS_4arch4Sm80ELb0ELb1ELb1ELb1ELb0ELb1ELb1ELb0EEENS1_21CollectiveEpilogueFwdINS6_IJS8_SA_S9_EEENS6_IJNS7_ILi1EEESI_SI_EEESC_SE_Li128ELb1ELb1ELb0ELb0EEENS1_19SingleTileSchedulerILb1ELb0ELb1ELi128EEEEEEEEEvNT_6ParamsE)
        .other          _ZN7cutlass13device_kernelIN5flash19enable_sm80_to_sm89INS1_16FlashAttnFwdSm80INS1_25CollectiveMainloopFwdSm80ILi4ELi1ELb0EN4cute5tupleIJNS5_1CILi128EEENS7_ILi96EEENS7_ILi64EEEEEELi64ENS_6half_tEfNS_4arch4Sm80ELb0ELb1ELb1ELb1ELb0ELb1ELb1ELb0EEENS1_21CollectiveEpilogueFwdINS6_IJS8_SA_S9_EEENS6_IJNS7_ILi1EEESI_SI_EEESC_SE_Li128ELb1ELb1ELb0ELb0EEENS1_19SingleTileSchedulerILb1ELb0ELb1ELi128EEEEEEEEEvNT_6ParamsE,@"STO_CUDA_ENTRY STV_DEFAULT"
_ZN7cutlass13device_kernelIN5flash19enable_sm80_to_sm89INS1_16FlashAttnFwdSm80INS1_25CollectiveMainloopFwdSm80ILi4ELi1ELb0EN4cute5tupleIJNS5_1CILi128EEENS7_ILi96EEENS7_ILi64EEEEEELi64ENS_6half_tEfNS_4arch4Sm80ELb0ELb1ELb1ELb1ELb0ELb1ELb1ELb0EEENS1_21CollectiveEpilogueFwdINS6_IJS8_SA_S9_EEENS6_IJNS7_ILi1EEESI_SI_EEESC_SE_Li128ELb1ELb1ELb0ELb0EEENS1_19SingleTileSchedulerILb1ELb0ELb1ELi128EEEEEEEEEvNT_6ParamsE:
        /* <DEDUP_REMOVED lines=17> */
.L_x_309:
        /* <DEDUP_REMOVED lines=8> */
.L_x_311:
[----:B------:R-:W-:-:S04]  /*0190*/  MOV R0, c[0x0][0x54c] ;  /* 0x0001530000007a02 */ /* 0x000fc80000000f00 */
.L_x_310:
[----:B------:R-:W-:Y:S01]  /*01a0*/  USHF.L.U32 UR4, UR4, 0x7, URZ ;  /* 0x0000000704047899 */ /* 0x000fe2000800063f */
[----:B-----5:R-:W-:-:S05]  /*01b0*/  IMAD R0, R0, c[0x0][0x548], RZ ;  /* 0x0001520000007a24 */ /* 0x020fca00078e02ff */
[----:B------:R-:W-:-:S04]  /*01c0*/  MOV R12, UR4 ;  /* 0x00000004000c7c02 */ /* 0x000fc80008000f00 */
[----:B------:R-:W-:-:S04]  /*01d0*/  ISETP.GE.AND P0, PT, R12, R0, PT ;  /* 0x000000000c00720c */ /* 0x000fc80003f06270 */
[----:B------:R-:W-:-:S05]  /*01e0*/  SEL R0, R5, 0xffffffff, !P0 ;  /* 0xffffffff05007807 */ /* 0x000fca0004000000 */
[----:B------:R2:W-:Y:S01]  /*01f0*/  STL [R1+0x64], R0 ;  /* 0x0000640001007387 */ /* 0x0005e20000100800 */
[----:B------:R-:W-:Y:S05]  /*0200*/  BRA `(.L_x_312) ;  /* 0x0000014000007947 */ /* 0x000fea0003800000 */
.L_x_308:
[----:B------:R-:W-:-:S04]  /*0210*/  ISETP.NE.U32.AND P0, PT, RZ, c[0x0][0x568], PT ;  /* 0x00015a00ff007a0c */ /* 0x000fc80003f05070 */
[----:B------:R-:W-:-:S13]  /*0220*/  ISETP.NE.AND.EX P0, PT, RZ, c[0x0][0x56c], PT, P0 ;  /* 0x00015b00ff007a0c */ /* 0x000fda0003f05300 */
[----:B------:R-:W-:Y:S05]  /*0230*/  @!P0 BRA `(.L_x_313) ;  /* 0x0000002000008947 */ /* 0x000fea0003800000 */
[----:B------:R1:W5:Y:S01]  /*0240*/  LDG.E R0, [R2.64] ;  /* 0x0000000802007981 */ /* 0x000362000c1e1900 */
[----:B------:R-:W-:Y:S05]  /*0250*/  BRA `(.L_x_314) ;  /* 0x0000009000007947 */ /* 0x000fea0003800000 */
.L_x_313:
        /* <DEDUP_REMOVED lines=8> */
.L_x_315:
[----:B------:R-:W-:-:S04]  /*02e0*/  MOV R0, c[0x0][0x54c] ;  /* 0x0001530000007a02 */ /* 0x000fc80000000f00 */
.L_x_314:
[----:B------:R-:W-:Y:S01]  /*02f0*/  USHF.L.U32 UR4, UR4, 0x7, URZ ;  /* 0x0000000704047899 */ /* 0x000fe2000800063f */
[----:B-----5:R-:W-:-:S05]  /*0300*/  IMAD R0, R0, c[0x0][0x548], RZ ;  /* 0x0001520000007a24 */ /* 0x020fca00078e02ff */
[----:B------:R-:W-:-:S04]  /*0310*/  MOV R12, UR4 ;  /* 0x00000004000c7c02 */ /* 0x000fc80008000f00 */
[----:B------:R-:W-:-:S04]  /*0320*/  ISETP.GE.AND P0, PT, R12, R0, PT ;  /* 0x000000000c00720c */ /* 0x000fc80003f06270 */
[----:B------:R-:W-:-:S05]  /*0330*/  SEL R0, R5, 0xffffffff, !P0 ;  /* 0xffffffff05007807 */ /* 0x000fca0004000000 */
[----:B------:R2:W-:Y:S04]  /*0340*/  STL [R1+0x64], R0 ;  /* 0x0000640001007387 */ /* 0x0005e80000100800 */
.L_x_312:
[----:B------:R-:W3:Y:S02]  /*0350*/  LDL R15, [R1+0x64] ;  /* 0x00006400010f7983 */ /* 0x000ee40000100800 */
[----:B---3--:R-:W-:-:S13]  /*0360*/  ISETP.GE.AND P0, PT, R15, RZ, PT ;  /* 0x000000ff0f00720c */ /* 0x008fda0003f06270 */
[----:B------:R-:W-:Y:S05]  /*0370*/  @!P0 EXIT ;  /* 0x000000000000894d */ /* 0x000fea0003800000 */
[----:B------:R-:W-:Y:S01]  /*0380*/  ISETP.NE.U32.AND P0, PT, RZ, c[0x0][0x370], PT ;  /* 0x0000dc00ff007a0c */ /* 0x000fe20003f05070 */
[----:B--2---:R-:W-:Y:S01]  /*0390*/  IMAD.MOV.U32 R0, RZ, RZ, c[0x0][0x168] ;  /* 0x00005a00ff007624 */ /* 0x004fe200078e00ff */
[----:B------:R-:W-:Y:S01]  /*03a0*/  ISETP.NE.U32.AND P1, PT, RZ, c[0x0][0x360], PT ;  /* 0x0000d800ff007a0c */ /* 0x000fe20003f25070 */
[----:B------:R-:W-:Y:S01]  /*03b0*/  CS2R R168, SRZ ;  /* 0x0000000000a87805 */ /* 0x000fe2000001ff00 */
        /* <DEDUP_REMOVED lines=11> */
[----:B-1----:R-:W-:Y:S01]  /*0470*/  IMAD.WIDE R2, R15, R14, c[0x0][0x358] ;  /* 0x0000d6000f027625 */ /* 0x002fe200078e020e */
[----:B------:R-:W-:-:S03]  /*0480*/  ISETP.NE.AND.EX P3, PT, RZ, c[0x0][0x35c], PT, P3 ;  /* 0x0000d700ff007a0c */ /* 0x000fc60003f65330 */
[CC--:B------:R-:W-:Y:S01]  /*0490*/  @P0 IMAD.WIDE R8, R15.reuse, R14.reuse, c[0x0][0x360] ;  /* 0x0000d8000f080625 */ /* 0x0c0fe200078e020e */
[----:B------:R-:W1:Y:S03]  /*04a0*/  S2R R34, SR_CTAID.Y ;  /* 0x0000000000227919 */ /* 0x000e660000002600 */
[----:B------:R-:W-:Y:S01]  /*04b0*/  @P2 IMAD.WIDE R10, R15, R14, c[0x0][0x370] ;  /* 0x0000dc000f0a2625 */ /* 0x000fe200078e020e */
[----:B------:R-:W2:Y:S04]  /*04c0*/  @P0 LDG.E R0, [R8.64] ;  /* 0x0000000808000981 */ /* 0x000ea8000c1e1900 */
[----:B------:R3:W5:Y:S04]  /*04d0*/  @P1 LDG.E R165, [R6.64] ;  /* 0x0000000806a51981 */ /* 0x000768000c1e1900 */
[----:B------:R3:W5:Y:S04]  /*04e0*/  @P4 LDG.E R168, [R4.64] ;  /* 0x0000000804a84981 */ /* 0x000768000c1e1900 */
[----:B------:R3:W5:Y:S04]  /*04f0*/  @P3 LDG.E R13, [R2.64] ;  /* 0x00000008020d3981 */ /* 0x000768000c1e1900 */
[----:B------:R4:W5:Y:S01]  /*0500*/  @P2 LDG.E R169, [R10.64] ;  /* 0x000000080aa92981 */ /* 0x000962000c1e1900 */
[----:B-1----:R-:W-:Y:S01]  /*0510*/  SHF.R.S32.HI R189, RZ, 0x1f, R34 ;  /* 0x0000001fffbd7819 */ /* 0x002fe20000011422 */
[----:B----4-:R-:W-:-:S02]  /*0520*/  IMAD.MOV.U32 R10, RZ, RZ, c[0x0][0x1d0] ;  /* 0x00007400ff0a7624 */ /* 0x010fc400078e00ff */
[----:B--2---:R1:W-:Y:S01]  /*0530*/  STL [R1+0x30], R0 ;  /* 0x0000300001007387 */ /* 0x0043e20000100800 */
[----:B------:R-:W-:Y:S02]  /*0540*/  IMAD.MOV.U32 R9, RZ, RZ, R0 ;  /* 0x000000ffff097224 */ /* 0x000fe400078e0000 */
[----:B-1----:R-:W-:Y:S01]  /*0550*/  IMAD.MOV.U32 R0, RZ, RZ, c[0x0][0x228] ;  /* 0x00008a00ff007624 */ /* 0x002fe200078e00ff */
[----:B------:R-:W-:Y:S05]  /*0560*/  @P0 BRA `(.L_x_316) ;  /* 0x0000005000000947 */ /* 0x000fea0003800000 */
[----:B---3--:R-:W-:Y:S05]  /*0570*/  @!P1 BRA `(.L_x_316) ;  /* 0x0000004000009947 */ /* 0x008fea0003800000 */
[----:B------:R1:W2:Y:S04]  /*0580*/  LDG.E R8, [R6.64] ;  /* 0x0000000806087981 */ /* 0x0002a8000c1e1900 */
[----:B-1----:R-:W2:Y:S02]  /*0590*/  LDG.E R6, [R6.64+0x4] ;  /* 0x0000040806067981 */ /* 0x002ea4000c1e1900 */
[----:B--2---:R-:W-:-:S05]  /*05a0*/  IADD3 R9, -R8, R6, RZ ;  /* 0x0000000608097210 */ /* 0x004fca0007ffe1ff */
[----:B------:R1:W-:Y:S02]  /*05b0*/  STL [R1+0x30], R9 ;  /* 0x0000300901007387 */ /* 0x0003e40000100800 */
.L_x_316:
[----:B---3--:R-:W-:-:S04]  /*05c0*/  ISETP.NE.U32.AND P0, PT, RZ, c[0x0][0x368], PT ;  /* 0x0000da00ff007a0c */ /* 0x008fc80003f05070 */
[----:B------:R-:W-:-:S13]  /*05d0*/  ISETP.NE.AND.EX P0, PT, RZ, c[0x0][0x36c], PT, P0 ;  /* 0x0000db00ff007a0c */ /* 0x000fda0003f05300 */
[----:B------:R-:W-:Y:S05]  /*05e0*/  @!P0 BRA `(.L_x_317) ;  /* 0x0000003000008947 */ /* 0x000fea0003800000 */
[----:B------:R-:W-:-:S05]  /*05f0*/  IMAD.WIDE R4, R15, R14, c[0x0][0x368] ;  /* 0x0000da000f047625 */ /* 0x000fca00078e020e */
[----:B------:R2:W5:Y:S01]  /*0600*/  LDG.E R10, [R4.64] ;  /* 0x00000008040a7981 */ /* 0x000562000c1e1900 */
[----:B------:R-:W-:Y:S05]  /*0610*/  BRA `(.L_x_318) ;  /* 0x0000004000007947 */ /* 0x000fea0003800000 */
.L_x_317:
[----:B------:R-:W-:Y:S05]  /*0620*/  @!P4 BRA `(.L_x_318) ;  /* 0x000000300000c947 */ /* 0x000fea0003800000 */
[----:B------:R2:W3:Y:S04]  /*0630*/  LDG.E R6, [R4.64] ;  /* 0x0000000804067981 */ /* 0x0004e8000c1e1900 */
[----:B--2---:R-:W3:Y:S02]  /*0640*/  LDG.E R4, [R4.64+0x4] ;  /* 0x0000040804047981 */ /* 0x004ee4000c1e1900 */
[----:B---3--:R-:W-:Y:S02]  /*0650*/  IADD3 R10, -R6, R4, RZ ;  /* 0x00000004060a7210 */ /* 0x008fe40007ffe1ff */
.L_x_318:
[----:B--2---:R2:W3:Y:S04]  /*0660*/  @P3 LDG.E R5, [R2.64] ;  /* 0x0000000802053981 */ /* 0x0044e8000c1e1900 */
[----:B------:R2:W3:Y:S01]  /*0670*/  @P3 LDG.E R4, [R2.64+0x4] ;  /* 0x0000040802043981 */ /* 0x0004e2000c1e1900 */
[----:B------:R-:W-:Y:S01]  /*0680*/  ISETP.NE.U32.AND P0, PT, RZ, c[0x0][0x378], PT ;  /* 0x0000de00ff007a0c */ /* 0x000fe20003f05070 */
[----:B------:R-:W-:-:S02]  /*0690*/  IMAD.MOV.U32 R6, RZ, RZ, c[0x0][0x2c4] ;  /* 0x0000b100ff067624 */ /* 0x000fc400078e00ff */
[----:B-----5:R-:W-:Y:S01]  /*06a0*/  IMAD.MOV.U32 R149, RZ, RZ, R10 ;  /* 0x000000ffff957224 */ /* 0x020fe200078e000a */
[----:B------:R-:W-:Y:S02]  /*06b0*/  ISETP.NE.AND.EX P0, PT, RZ, c[0x0][0x37c], PT, P0 ;  /* 0x0000df00ff007a0c */ /* 0x000fe40003f05300 */
[----:B------:R-:W-:Y:S01]  /*06c0*/  ISETP.NE.AND P2, PT, R6, 0x1, PT ;  /* 0x000000010600780c */ /* 0x000fe20003f45270 */
[----:B------:R-:W-:Y:S02]  /*06d0*/  IMAD.IADD R6, R10, 0x1, -R169 ;  /* 0x000000010a067824 */ /* 0x000fe400078e0aa9 */
[----:B------:R-:W-:Y:S02]  /*06e0*/  IMAD.MOV.U32 R226, RZ, RZ, R12 ;  /* 0x000000ffffe27224 */ /* 0x000fe400078e000c */
[----:B------:R-:W-:-:S06]  /*06f0*/  IMAD.MOV.U32 R7, RZ, RZ, c[0x0][0x32c] ;  /* 0x0000cb00ff077624 */ /* 0x000fcc00078e00ff */
[----:B--2---:R-:W-:-:S05]  /*0700*/  @P0 IMAD.WIDE R2, R15, R14, c[0x0][0x378] ;  /* 0x0000de000f020625 */ /* 0x004fca00078e020e */
[----:B------:R2:W5:Y:S01]  /*0710*/  @P0 LDG.E R149, [R2.64] ;  /* 0x0000000802950981 */ /* 0x000562000c1e1900 */
[----:B------:R-:W-:Y:S02]  /*0720*/  ISETP.GE.AND P1, PT, R7, 0x1, PT ;  /* 0x000000010700780c */ /* 0x000fe40003f26270 */
[----:B------:R-:W-:-:S04]  /*0730*/  LOP3.LUT R225, R225, 0xffefffff, RZ, 0xc0, !PT ;  /* 0xffefffffe1e17812 */ /* 0x000fc800078ec0ff */
[----:B------:R-:W-:-:S04]  /*0740*/  @P2 LOP3.LUT R225, R225, 0x100000, RZ, 0xfc, !PT ;  /* 0x00100000e1e12812 */ /* 0x000fc800078efcff */
[----:B------:R-:W-:-:S04]  /*0750*/  LOP3.LUT R225, R225, 0xfff7ffff, RZ, 0xc0, !PT ;  /* 0xfff7ffffe1e17812 */ /* 0x000fc800078ec0ff */
[----:B------:R-:W-:Y:S02]  /*0760*/  @P1 LOP3.LUT R225, R225, 0x80000, RZ, 0xfc, !PT ;  /* 0x00080000e1e11812 */ /* 0x000fe400078efcff */
[----:B--2---:R-:W-:-:S05]  /*0770*/  @P2 IADD3 R2, R226, 0x7f, RZ ;  /* 0x0000007fe2022810 */ /* 0x004fca0007ffe0ff */
[----:B------:R-:W-:Y:S01]  /*0780*/  @P2 IMAD.HI.U32 R3, R2, c[0x0][0x2c8], RZ ;  /* 0x0000b20002032a27 */ /* 0x000fe200078e00ff */
[----:B------:R-:W-:-:S04]  /*0790*/  IADD3 R2, R12, 0x7f, RZ ;  /* 0x0000007f0c027810 */ /* 0x000fc80007ffe0ff */
[----:B------:R-:W-:Y:S01]  /*07a0*/  @P2 SHF.R.U32.HI R2, RZ, c[0x0][0x2cc], R3 ;  /* 0x0000b300ff022a19 */ /* 0x000fe20000011603 */
[----:B---3--:R-:W-:-:S04]  /*07b0*/  @P3 IMAD.IADD R0, R4, 0x1, -R5 ;  /* 0x0000000104003824 */ /* 0x008fc800078e0a05 */
[----:B------:R-:W-:-:S05]  /*07c0*/  IMAD.IADD R8, R6, 0x1, R0 ;  /* 0x0000000106087824 */ /* 0x000fca00078e0200 */
[----:B------:R2:W-:Y:S01]  /*07d0*/  STL [R1+0x2c], R8 ;  /* 0x00002c0801007387 */ /* 0x0005e20000100800 */
[----:B------:R-:W-:-:S05]  /*07e0*/  IADD3 R179, R8, 0x1, -R9 ;  /* 0x0000000108b37810 */ /* 0x000fca0007ffe809 */
[----:B------:R-:W-:-:S05]  /*07f0*/  IMAD.IADD R2, R179, 0x1, R2 ;  /* 0x00000001b3027824 */ /* 0x000fca00078e0202 */
[----:B------:R-:W-:Y:S01]  /*0800*/  IADD3 R5, R2, c[0x0][0x328], RZ ;  /* 0x0000ca0002057a10 */ /* 0x000fe20007ffe0ff */
[----:B------:R-:W-:Y:S05]  /*0810*/  @!P1 BRA `(.L_x_319) ;  /* 0x000000e000009947 */ /* 0x000fea0003800000 */
[C---:B------:R-:W-:Y:S02]  /*0820*/  ISETP.GT.AND P0, PT, R2.reuse, RZ, PT ;  /* 0x000000ff0200720c */ /* 0x040fe40003f04270 */
[----:B------:R-:W-:-:S11]  /*0830*/  IADD3 R3, R2, -0x1, RZ ;  /* 0xffffffff02037810 */ /* 0x000fd60007ffe0ff */
[----:B------:R-:W-:Y:S05]  /*0840*/  @P0 BRA `(.L_x_320) ;  /* 0x0000006000000947 */ /* 0x000fea0003800000 */
[----:B------:R-:W-:Y:S01]  /*0850*/  ISETP.NE.AND P0, PT, R7, 0x1, PT ;  /* 0x000000010700780c */ /* 0x000fe20003f05270 */
[----:B------:R-:W-:-:S12]  /*0860*/  IMAD.MOV R2, RZ, RZ, -R2 ;  /* 0x000000ffff027224 */ /* 0x000fd800078e0a02 */
[----:B------:R-:W-:-:S05]  /*0870*/  @P0 IMAD.HI.U32 R3, R2, c[0x0][0x330], RZ ;  /* 0x0000cc0002030a27 */ /* 0x000fca00078e00ff */
[----:B------:R-:W-:-:S04]  /*0880*/  @P0 SHF.R.U32.HI R2, RZ, c[0x0][0x334], R3 ;  /* 0x0000cd00ff020a19 */ /* 0x000fc80000011603 */
[----:B------:R-:W-:Y:S01]  /*0890*/  LOP3.LUT R3, RZ, R2, RZ, 0x33, !PT ;  /* 0x00000002ff037212 */ /* 0x000fe200078e33ff */
[----:B------:R-:W-:Y:S05]  /*08a0*/  BRA `(.L_x_321) ;  /* 0x0000003000007947 */ /* 0x000fea0003800000 */
.L_x_320:
[----:B------:R-:W-:-:S13]  /*08b0*/  ISETP.NE.AND P0, PT, R7, 0x1, PT ;  /* 0x000000010700780c */ /* 0x000fda0003f05270 */
[----:B------:R-:W-:-:S05]  /*08c0*/  @P0 IMAD.HI.U32 R2, R3, c[0x0][0x330], RZ ;  /* 0x0000cc0003020a27 */ /* 0x000fca00078e00ff */
[----:B------:R-:W-:-:S05]  /*08d0*/  @P0 SHF.R.U32.HI R3, RZ, c[0x0][0x334], R2 ;  /* 0x0000cd00ff030a19 */ /* 0x000fca0000011602 */
.L_x_321:
[----:B------:R-:W-:-:S05]  /*08e0*/  IMAD R3, R3, R7, c[0x0][0x32c] ;  /* 0x0000cb0003037624 */ /* 0x000fca00078e0207 */
[----:B------:R-:W-:Y:S02]  /*08f0*/  IMNMX R5, R5, R3, PT ;  /* 0x0000000305057217 */ /* 0x000fe40003800200 */
.L_x_319:
[C---:B------:R-:W-:Y:S01]  /*0900*/  IADD3 R3, R8.reuse, 0x5f, RZ ;  /* 0x0000005f08037810 */ /* 0x040fe20007ffe0ff */
[----:B--2---:R-:W-:Y:S02]  /*0910*/  IMAD.IADD R8, R8, 0x1, -R9 ;  /* 0x0000000108087824 */ /* 0x004fe400078e0a09 */
[----:B------:R-:W-:-:S03]  /*0920*/  @P2 IMAD.HI.U32 R4, R226, c[0x0][0x2c8], RZ ;  /* 0x0000b200e2042a27 */ /* 0x000fc600078e00ff */
[----:B------:R2:W-:Y:S01]  /*0930*/  STL [R1+0x18], R8 ;  /* 0x0000180801007387 */ /* 0x0005e20000100800 */
[----:B------:R-:W-:Y:S01]  /*0940*/  IMAD.MOV.U32 R2, RZ, RZ, R226 ;  /* 0x000000ffff027224 */ /* 0x000fe200078e00e2 */
[----:B------:R-:W-:Y:S01]  /*0950*/  @P2 SHF.R.U32.HI R2, RZ, c[0x0][0x2cc], R4 ;  /* 0x0000b300ff022a19 */ /* 0x000fe20000011604 */
[----:B------:R-:W-:-:S04]  /*0960*/  IMAD.HI R3, R3, 0x2aaaaaab, RZ ;  /* 0x2aaaaaab03037827 */ /* 0x000fc800078e02ff */
[----:B------:R-:W-:Y:S01]  /*0970*/  IMAD.IADD R2, R8, 0x1, R2 ;  /* 0x0000000108027824 */ /* 0x000fe200078e0202 */
[----:B------:R-:W-:-:S04]  /*0980*/  SHF.R.U32.HI R4, RZ, 0x1f, R3 ;  /* 0x0000001fff047819 */ /* 0x000fc80000011603 */
[----:B------:R-:W-:Y:S02]  /*0990*/  LEA.HI.SX32 R180, R3, R4, 0x1c ;  /* 0x0000000403b47211 */ /* 0x000fe400078fe2ff */
[----:B------:R-:W-:Y:S01]  /*09a0*/  IADD3 R4, R2, -c[0x0][0x324], RZ ;  /* 0x8000c90002047a10 */ /* 0x000fe20007ffe0ff */
[----:B------:R-:W-:Y:S05]  /*09b0*/  @!P1 BRA `(.L_x_322) ;  /* 0x000000d000009947 */ /* 0x000fea0003800000 */
[----:B------:R-:W-:-:S13]  /*09c0*/  ISETP.GT.AND P0, PT, R2, -0x1, PT ;  /* 0xffffffff0200780c */ /* 0x000fda0003f04270 */
[----:B------:R-:W-:Y:S05]  /*09d0*/  @P0 BRA `(.L_x_323) ;  /* 0x0000006000000947 */ /* 0x000fea0003800000 */
[----:B------:R-:W-:Y:S02]  /*09e0*/  ISETP.NE.AND P0, PT, R7, 0x1, PT ;  /* 0x000000010700780c */ /* 0x000fe40003f05270 */
[----:B------:R-:W-:-:S11]  /*09f0*/  LOP3.LUT R2, RZ, R2, RZ, 0x33, !PT ;  /* 0x00000002ff027212 */ /* 0x000fd600078e33ff */
[----:B------:R-:W-:-:S05]  /*0a00*/  @P0 IMAD.HI.U32 R3, R2, c[0x0][0x330], RZ ;  /* 0x0000cc0002030a27 */ /* 0x000fca00078e00ff */
[----:B------:R-:W-:-:S04]  /*0a10*/  @P0 SHF.R.U32.HI R2, RZ, c[0x0][0x334], R3 ;  /* 0x0000cd00ff020a19 */ /* 0x000fc80000011603 */
[----:B------:R-:W-:Y:S01]  /*0a20*/  LOP3.LUT R2, RZ, R2, RZ, 0x33, !PT ;  /* 0x00000002ff027212 */ /* 0x000fe200078e33ff */
[----:B------:R-:W-:Y:S05]  /*0a30*/  BRA `(.L_x_324) ;  /* 0x0000003000007947 */ /* 0x000fea0003800000 */
.L_x_323:
[----:B------:R-:W-:-:S13]  /*0a40*/  ISETP.NE.AND P0, PT, R7, 0x1, PT ;  /* 0x000000010700780c */ /* 0x000fda0003f05270 */
[----:B------:R-:W-:-:S05]  /*0a50*/  @P0 IMAD.HI.U32 R3, R2, c[0x0][0x330], RZ ;  /* 0x0000cc0002030a27 */ /* 0x000fca00078e00ff */
[----:B------:R-:W-:-:S05]  /*0a60*/  @P0 SHF.R.U32.HI R2, RZ, c[0x0][0x334], R3 ;  /* 0x0000cd00ff020a19 */ /* 0x000fca0000011603 */
.L_x_324:
[----:B------:R-:W-:-:S05]  /*0a70*/  IMAD R2, R2, c[0x0][0x32c], RZ ;  /* 0x0000cb0002027a24 */ /* 0x000fca00078e02ff */
[----:B------:R-:W-:-:S04]  /*0a80*/  IMNMX R4, R4, R2, !PT ;  /* 0x0000000204047217 */ /* 0x000fc80007800200 */
.L_x_322:
[----:B------:R-:W-:Y:S01]  /*0a90*/  IADD3 R3, R5, 0x5f, RZ ;  /* 0x0000005f05037810 */ /* 0x000fe20007ffe0ff */
[----:B------:R-:W-:-:S04]  /*0aa0*/  IMAD.HI R2, R4, 0x2aaaaaab, RZ ;  /* 0x2aaaaaab04027827 */ /* 0x000fc800078e02ff */
[----:B------:R-:W-:Y:S01]  /*0ab0*/  IMAD.HI R4, R3, 0x2aaaaaab, RZ ;  /* 0x2aaaaaab03047827 */ /* 0x000fe200078e02ff */
[----:B------:R-:W-:-:S04]  /*0ac0*/  SHF.R.U32.HI R3, RZ, 0x1f, R2 ;  /* 0x0000001fff037819 */ /* 0x000fc80000011602 */
[----:B------:R-:W-:Y:S02]  /*0ad0*/  SHF.R.U32.HI R5, RZ, 0x1f, R4 ;  /* 0x0000001fff057819 */ /* 0x000fe40000011604 */
[----:B------:R-:W-:Y:S02]  /*0ae0*/  LEA.HI.SX32 R2, R2, R3, 0x1c ;  /* 0x0000000302027211 */ /* 0x000fe400078fe2ff */
[----:B------:R-:W-:Y:S02]  /*0af0*/  LEA.HI.SX32 R4, R4, R5, 0x1c ;  /* 0x0000000504047211 */ /* 0x000fe400078fe2ff */
[----:B------:R-:W-:Y:S02]  /*0b00*/  IMNMX R3, RZ, R2, !PT ;  /* 0x00000002ff037217 */ /* 0x000fe40007800200 */
[----:B------:R-:W-:-:S03]  /*0b10*/  IMNMX R2, R4, R180, PT ;  /* 0x000000b404027217 */ /* 0x000fc60003800200 */
[--C-:B------:R-:W-:Y:S02]  /*0b20*/  IMAD R3, R3, 0x60, -R6.reuse ;  /* 0x0000006003037824 */ /* 0x100fe400078e0a06 */
[----:B------:R-:W-:-:S03]  /*0b30*/  IMAD R2, R2, 0x60, -R6 ;  /* 0x0000006002027824 */ /* 0x000fc600078e0a06 */
[----:B------:R-:W-:Y:S02]  /*0b40*/  IMNMX R3, RZ, R3, !PT ;  /* 0x00000003ff037217 */ /* 0x000fe40007800200 */
[----:B------:R-:W-:-:S03]  /*0b50*/  IMNMX R2, R2, R0, PT ;  /* 0x0000000002027217 */ /* 0x000fc60003800200 */
[----:B------:R-:W-:Y:S01]  /*0b60*/  IMAD.WIDE.U32 R4, R3, -0x55555555, RZ ;  /* 0xaaaaaaab03047825 */ /* 0x000fe200078e00ff */
[----:B------:R-:W-:-:S04]  /*0b70*/  ISETP.GT.AND P0, PT, R2, R3, PT ;  /* 0x000000030200720c */ /* 0x000fc80003f04270 */
[----:B------:R-:W-:-:S05]  /*0b80*/  SHF.R.U32.HI R145, RZ, 0x6, R5 ;  /* 0x00000006ff917819 */ /* 0x000fca0000011605 */
[----:B------:R-:W-:-:S04]  /*0b90*/  IMAD.MOV.U32 R6, RZ, RZ, R145 ;  /* 0x000000ffff067224 */ /* 0x000fc800078e0091 */
[----:B------:R-:W-:-:S05]  /*0ba0*/  @P0 IADD3 R2, R2, 0x5f, RZ ;  /* 0x0000005f02020810 */ /* 0x000fca0007ffe0ff */
[----:B------:R-:W-:-:S05]  /*0bb0*/  @P0 IMAD.HI R2, R2, 0x2aaaaaab, RZ ;  /* 0x2aaaaaab02020827 */ /* 0x000fca00078e02ff */
[----:B------:R-:W-:-:S04]  /*0bc0*/  @P0 SHF.R.U32.HI R3, RZ, 0x1f, R2 ;  /* 0x0000001fff030819 */ /* 0x000fc80000011602 */
[----:B------:R-:W-:-:S04]  /*0bd0*/  @P0 LEA.HI.SX32 R6, R2, R3, 0x1c ;  /* 0x0000000302060211 */ /* 0x000fc800078fe2ff */
[----:B------:R-:W-:-:S13]  /*0be0*/  ISETP.GT.AND P0, PT, R6, R145, PT ;  /* 0x000000910600720c */ /* 0x000fda0003f04270 */
[----:B------:R-:W-:Y:S05]  /*0bf0*/  @!P0 BRA `(.L_x_325) ;  /* 0x00005e6000008947 */ /* 0x000fea0003800000 */
[----:B------:R-:W-:-:S04]  /*0c00*/  ISETP.NE.U32.AND P0, PT, RZ, c[0x0][0x340], PT ;  /* 0x0000d000ff007a0c */ /* 0x000fc80003f05070 */
[----:B------:R-:W-:-:S13]  /*0c10*/  ISETP.NE.AND.EX P2, PT, RZ, c[0x0][0x344], PT, P0 ;  /* 0x0000d100ff007a0c */ /* 0x000fda0003f45300 */
[----:B------:R-:W-:-:S05]  /*0c20*/  @P2 IMAD.WIDE R2, R15, R14, c[0x0][0x340] ;  /* 0x0000d0000f022625 */ /* 0x000fca00078e020e */
[----:B-1----:R1:W3:Y:S01]  /*0c30*/  @P2 LDG.E R9, [R2.64] ;  /* 0x0000000802092981 */ /* 0x0022e2000c1e1900 */
[----:B------:R-:W-:Y:S01]  /*0c40*/  SHF.R.S32.HI R32, RZ, 0x1f, R228 ;  /* 0x0000001fff207819 */ /* 0x000fe200000114e4 */
[----:B------:R-:W-:Y:S01]  /*0c50*/  IMAD.MOV.U32 R152, RZ, RZ, 0x60 ;  /* 0x00000060ff987424 */ /* 0x000fe200078e00ff */
[----:B--2---:R-:W-:Y:S01]  /*0c60*/  SHF.R.S32.HI R8, RZ, 0x1f, R15 ;  /* 0x0000001fff087819 */ /* 0x004fe2000001140f */
[----:B------:R-:W-:Y:S01]  /*0c70*/  IMAD.MOV.U32 R148, RZ, RZ, c[0x0][0x238] ;  /* 0x00008e00ff947624 */ /* 0x000fe200078e00ff */
[-C--:B------:R-:W-:Y:S01]  /*0c80*/  LEA.HI R5, R32, R228.reuse, RZ, 0x3 ;  /* 0x000000e420057211 */ /* 0x080fe200078f18ff */
[----:B------:R-:W-:Y:S01]  /*0c90*/  IMAD R181, R152, c[0x0][0x23c], RZ ;  /* 0x00008f0098b57a24 */ /* 0x000fe200078e02ff */
[----:B------:R-:W-:Y:S01]  /*0ca0*/  IADD3 R36, R6, -0x1, RZ ;  /* 0xffffffff06247810 */ /* 0x000fe20007ffe0ff */
[----:B------:R-:W-:Y:S01]  /*0cb0*/  IMAD.WIDE.U32 R158, R152, c[0x0][0x238], RZ ;  /* 0x00008e00989e7a25 */ /* 0x000fe200078e00ff */
[----:B------:R-:W-:Y:S01]  /*0cc0*/  SEL R24, R8, RZ, !P3 ;  /* 0x000000ff08187207 */ /* 0x000fe20005800000 */
[----:B------:R-:W-:Y:S01]  /*0cd0*/  ULDC.U8 UR4, c[0x0][0x298] ;  /* 0x0000a60000047ab9 */ /* 0x000fe20000000000 */
[----:B------:R-:W-:Y:S01]  /*0ce0*/  SEL R90, R15, RZ, !P3 ;  /* 0x000000ff0f5a7207 */ /* 0x000fe20005800000 */
[----:B------:R-:W-:Y:S01]  /*0cf0*/  IMAD.IADD R181, R159, 0x1, R181 ;  /* 0x000000019fb57824 */ /* 0x000fe200078e02b5 */
[----:B------:R-:W-:Y:S01]  /*0d00*/  LEA.HI R21, R32, R228, RZ, 0x2 ;  /* 0x000000e420157211 */ /* 0x000fe200078f10ff */
[----:B------:R-:W-:Y:S01]  /*0d10*/  IMAD.MOV.U32 R33, RZ, RZ, c[0x0][0x23c] ;  /* 0x00008f00ff217624 */ /* 0x000fe200078e00ff */
[----:B------:R-:W-:Y:S01]  /*0d20*/  IADD3 R22, R168, R10, RZ ;  /* 0x0000000aa8167210 */ /* 0x000fe20007ffe0ff */
[----:B------:R-:W-:Y:S01]  /*0d30*/  IMAD.MOV.U32 R188, RZ, RZ, c[0x0][0x27c] ;  /* 0x00009f00ffbc7624 */ /* 0x000fe200078e00ff */
[----:B------:R-:W-:Y:S01]  /*0d40*/  LOP3.LUT R30, R21, 0xfffffffc, RZ, 0xc0, !PT ;  /* 0xfffffffc151e7812 */ /* 0x000fe200078ec0ff */
[----:B------:R-:W-:Y:S01]  /*0d50*/  IMAD.SHL.U32 R11, R33, 0x20, RZ ;  /* 0x00000020210b7824 */ /* 0x000fe200078e00ff */
[----:B------:R-:W-:Y:S01]  /*0d60*/  SHF.R.S32.HI R26, RZ, 0x1f, R22 ;  /* 0x0000001fff1a7819 */ /* 0x000fe20000011416 */
[----:B------:R-:W-:Y:S01]  /*0d70*/  IMAD R20, R189, c[0x0][0x260], RZ ;  /* 0x00009800bd147a24 */ /* 0x000fe200078e02ff */
[----:B------:R-:W-:Y:S01]  /*0d80*/  SHF.R.S32.HI R88, RZ, 0x2, R21 ;  /* 0x00000002ff587819 */ /* 0x000fe20000011415 */
[----:B------:R-:W-:Y:S01]  /*0d90*/  IMAD.IADD R30, R228, 0x1, -R30 ;  /* 0x00000001e41e7824 */ /* 0x000fe200078e0a1e */
[----:B------:R-:W-:Y:S01]  /*0da0*/  MOV R161, 0x6 ;  /* 0x0000000600a17802 */ /* 0x000fe20000000f00 */
[----:B------:R-:W-:Y:S01]  /*0db0*/  IMAD R10, R26, c[0x0][0x1e0], RZ ;  /* 0x000078001a0a7a24 */ /* 0x000fe200078e02ff */
[----:B-1----:R-:W-:Y:S01]  /*0dc0*/  LOP3.LUT R2, R5, 0x1ffffff8, RZ, 0xc0, !PT ;  /* 0x1ffffff805027812 */ /* 0x002fe200078ec0ff */
[C---:B------:R-:W-:Y:S01]  /*0dd0*/  IMAD.SHL.U32 R28, R30.reuse, 0x8, RZ ;  /* 0x000000081e1c7824 */ /* 0x040fe200078e00ff */
[----:B------:R-:W-:Y:S01]  /*0de0*/  SHF.R.S32.HI R5, RZ, 0x3, R5 ;  /* 0x00000003ff057819 */ /* 0x000fe20000011405 */
[----:B------:R-:W-:Y:S01]  /*0df0*/  IMAD.SHL.U32 R30, R30, 0x4, RZ ;  /* 0x000000041e1e7824 */ /* 0x000fe200078e00ff */
[----:B------:R-:W-:Y:S01]  /*0e00*/  SHF.R.S32.HI R3, RZ, 0x1f, R13 ;  /* 0x0000001fff037819 */ /* 0x000fe2000001140d */
[----:B------:R-:W-:Y:S01]  /*0e10*/  IMAD.IADD R2, R228, 0x1, -R2 ;  /* 0x00000001e4027824 */ /* 0x000fe200078e0a02 */
[C---:B------:R-:W-:Y:S01]  /*0e20*/  IADD3 R144, P0, R5.reuse, R13, RZ ;  /* 0x0000000d05907210 */ /* 0x040fe20007f1e0ff */
[----:B------:R-:W-:Y:S01]  /*0e30*/  IMAD.IADD R126, R0, 0x1, -R5 ;  /* 0x00000001007e7824 */ /* 0x000fe200078e0a05 */
[----:B------:R-:W-:Y:S01]  /*0e40*/  SHF.R.S32.HI R27, RZ, 0x1f, R88 ;  /* 0x0000001fff1b7819 */ /* 0x000fe20000011458 */
[----:B------:R-:W-:Y:S01]  /*0e50*/  IMAD.SHL.U32 R12, R2, 0x8, RZ ;  /* 0x00000008020c7824 */ /* 0x000fe200078e00ff */
[C---:B------:R-:W-:Y:S01]  /*0e60*/  LEA.HI.X.SX32 R146, R5.reuse, R3, 0x1, P0 ;  /* 0x0000000305927211 */ /* 0x040fe200000f0eff */
[----:B------:R-:W-:Y:S01]  /*0e70*/  IMAD R16, R36, -0x60, R126 ;  /* 0xffffffa024107824 */ /* 0x000fe200078e027e */
[----:B------:R-:W-:Y:S01]  /*0e80*/  SHF.R.S32.HI R31, RZ, 0x1f, R30 ;  /* 0x0000001fff1f7819 */ /* 0x000fe2000001141e */
[----:B------:R-:W-:Y:S01]  /*0e90*/  IMAD.SHL.U32 R5, R5, 0x40, RZ ;  /* 0x0000004005057824 */ /* 0x000fe200078e00ff */
[----:B------:R-:W-:Y:S01]  /*0ea0*/  SHF.R.S32.HI R13, RZ, 0x1f, R12 ;  /* 0x0000001fff0d7819 */ /* 0x000fe2000001140c */
[----:B------:R-:W-:Y:S01]  /*0eb0*/  IMAD R2, R146, c[0x0][0x238], RZ ;  /* 0x00008e0092027a24 */ /* 0x000fe200078e02ff */
[----:B------:R-:W-:Y:S01]  /*0ec0*/  ISETP.GE.AND P0, PT, R16, 0x1, PT ;  /* 0x000000011000780c */ /* 0x000fe20003f06270 */
[----:B------:R-:W-:Y:S01]  /*0ed0*/  IMAD R10, R22, c[0x0][0x1e4], R10 ;  /* 0x00007900160a7a24 */ /* 0x000fe200078e020a */
[----:B------:R-:W-:Y:S01]  /*0ee0*/  ISETP.GE.AND P5, PT, R12, c[0x0][0x1d4], PT ;  /* 0x000075000c007a0c */ /* 0x000fe20003fa6270 */
[C---:B------:R-:W-:Y:S01]  /*0ef0*/  IMAD R4, R144.reuse, c[0x0][0x23c], R2 ;  /* 0x00008f0090047a24 */ /* 0x040fe200078e0202 */
[----:B------:R-:W-:Y:S01]  /*0f00*/  SHF.R.S32.HI R29, RZ, 0x1f, R28 ;  /* 0x0000001fff1d7819 */ /* 0x000fe2000001141c */
[----:B------:R-:W-:Y:S01]  /*0f10*/  IMAD.WIDE.U32 R2, R144, c[0x0][0x238], R12 ;  /* 0x00008e0090027a25 */ /* 0x000fe200078e000c */
[----:B------:R-:W-:-:S02]  /*0f20*/  IADD3 R106, R28, 0x20, RZ ;  /* 0x000000201c6a7810 */ /* 0x000fc40007ffe0ff */
[C---:B------:R-:W-:Y:S01]  /*0f30*/  IADD3 R150, R88.reuse, 0x40, RZ ;  /* 0x0000004058967810 */ /* 0x040fe20007ffe0ff */
[----:B------:R-:W-:Y:S01]  /*0f40*/  IMAD.IADD R3, R3, 0x1, R4 ;  /* 0x0000000103037824 */ /* 0x000fe200078e0204 */
[----:B------:R-:W-:Y:S01]  /*0f50*/  IADD3 R151, R88, 0x20, RZ ;  /* 0x0000002058977810 */ /* 0x000fe20007ffe0ff */
[----:B------:R-:W-:Y:S01]  /*0f60*/  IMAD R4, R189, c[0x0][0x240], RZ ;  /* 0x00009000bd047a24 */ /* 0x000fe200078e02ff */
[----:B------:R-:W-:Y:S01]  /*0f70*/  P2R R147, PR, RZ, 0x20 ;  /* 0x00000020ff937803 */ /* 0x000fe20000000000 */
[----:B------:R-:W-:-:S04]  /*0f80*/  IMAD.WIDE.U32 R2, R34, c[0x0][0x240], R2 ;  /* 0x0000900022027a25 */ /* 0x000fc800078e0002 */
[C---:B------:R-:W-:Y:S02]  /*0f90*/  IMAD R4, R34.reuse, c[0x0][0x244], R4 ;  /* 0x0000910022047a24 */ /* 0x040fe400078e0204 */
[----:B------:R-:W-:Y:S02]  /*0fa0*/  IMAD R17, R27, c[0x0][0x290], RZ ;  /* 0x0000a4001b117a24 */ /* 0x000fe400078e02ff */
[----:B------:R-:W-:Y:S01]  /*0fb0*/  IMAD R20, R34, c[0x0][0x264], R20 ;  /* 0x0000990022147a24 */ /* 0x000fe200078e0214 */
[----:B------:R-:W-:Y:S01]  /*0fc0*/  IADD3 R3, R3, R4, RZ ;  /* 0x0000000403037210 */ /* 0x000fe20007ffe0ff */
[----:B------:R-:W-:Y:S02]  /*0fd0*/  IMAD R4, R24, c[0x0][0x248], RZ ;  /* 0x0000920018047a24 */ /* 0x000fe400078e02ff */
[----:B------:R-:W-:Y:S02]  /*0fe0*/  IMAD R17, R88, c[0x0][0x294], R17 ;  /* 0x0000a50058117a24 */ /* 0x000fe400078e0211 */
[----:B------:R-:W-:Y:S01]  /*0ff0*/  IMAD.WIDE.U32 R124, R90, c[0x0][0x248], R2 ;  /* 0x000092005a7c7a25 */ /* 0x000fe200078e0002 */
[----:B------:R-:W-:-:S02]  /*1000*/  LOP3.LUT R2, R5, 0x1c0, RZ, 0xc0, !PT ;  /* 0x000001c005027812 */ /* 0x000fc400078ec0ff */
[----:B------:R-:W-:Y:S01]  /*1010*/  LEA.HI R5, R32, R228, RZ, 0x6 ;  /* 0x000000e420057211 */ /* 0x000fe200078f30ff */
[----:B------:R-:W-:Y:S01]  /*1020*/  IMAD R6, R90, c[0x0][0x24c], R4 ;  /* 0x000093005a067a24 */ /* 0x000fe200078e0204 */
[----:B------:R-:W-:Y:S01]  /*1030*/  SHF.R.S32.HI R4, RZ, 0x1f, R36 ;  /* 0x0000001fff047819 */ /* 0x000fe20000011424 */
[----:B------:R-:W-:Y:S01]  /*1040*/  IMAD R3, R181, R36, RZ ;  /* 0x00000024b5037224 */ /* 0x000fe200078e02ff */
[----:B------:R-:W-:Y:S01]  /*1050*/  MOV R120, R124 ;  /* 0x0000007c00787202 */ /* 0x000fe20000000f00 */
[----:B------:R-:W-:Y:S02]  /*1060*/  IMAD.IADD R121, R125, 0x1, R6 ;  /* 0x000000017d797824 */ /* 0x000fe400078e0206 */
[-C--:B------:R-:W-:Y:S01]  /*1070*/  IMAD R3, R4, R158.reuse, R3 ;  /* 0x0000009e04037224 */ /* 0x080fe200078e0203 */
[----:B------:R-:W-:Y:S01]  /*1080*/  LOP3.LUT R4, R2, 0x38, R12, 0xf8, !PT ;  /* 0x0000003802047812 */ /* 0x000fe200078ef80c */
[----:B------:R-:W-:Y:S01]  /*1090*/  IMAD.WIDE.U32 R18, R36, R158, R120 ;  /* 0x0000009e24127225 */ /* 0x000fe200078e0078 */
[----:B------:R-:W-:-:S03]  /*10a0*/  SHF.R.U32.HI R2, RZ, 0x3, R2 ;  /* 0x00000003ff027819 */ /* 0x000fc60000011602 */
[----:B------:R-:W-:Y:S01]  /*10b0*/  IMAD.IADD R3, R19, 0x1, R3 ;  /* 0x0000000113037824 */ /* 0x000fe200078e0203 */
[----:B------:R-:W-:Y:S01]  /*10c0*/  LOP3.LUT R2, R4, R2, RZ, 0x3c, !PT ;  /* 0x0000000204027212 */ /* 0x000fe200078e3cff */
[----:B------:R-:W-:Y:S01]  /*10d0*/  IMAD.SHL.U32 R4, R5, 0x8, RZ ;  /* 0x0000000805047824 */ /* 0x000fe200078e00ff */
[C---:B------:R-:W-:Y:S01]  /*10e0*/  @P0 LEA R6, P1, R18.reuse, c[0x0][0x220], 0x1 ;  /* 0x0000880012060a11 */ /* 0x040fe200078208ff */
[----:B------:R-:W-:Y:S02]  /*10f0*/  IMAD R19, R189, c[0x0][0x1e8], RZ ;  /* 0x00007a00bd137a24 */ /* 0x000fe400078e02ff */
[----:B------:R-:W-:Y:S01]  /*1100*/  IMAD.MOV.U32 R178, RZ, RZ, c[0x0][0x1e0] ;  /* 0x00007800ffb27624 */ /* 0x000fe200078e00ff */
[----:B------:R-:W-:Y:S01]  /*1110*/  @P0 LEA.HI.X R7, R18, c[0x0][0x224], R3, 0x1, P1 ;  /* 0x0000890012070a11 */ /* 0x000fe200008f0c03 */
[----:B------:R-:W-:Y:S01]  /*1120*/  IMAD R19, R34, c[0x0][0x1ec], R19 ;  /* 0x00007b0022137a24 */ /* 0x000fe200078e0213 */
[----:B------:R-:W-:Y:S01]  /*1130*/  LOP3.LUT R2, R2, 0xfffffe00, R4, 0xf8, !PT ;  /* 0xfffffe0002027812 */ /* 0x000fe200078ef804 */
[----:B------:R-:W-:Y:S01]  /*1140*/  IMAD.WIDE.U32 R166, R88, c[0x0][0x1e0], RZ ;  /* 0x0000780058a67a25 */ /* 0x000fe200078e00ff */
[----:B------:R-:W-:-:S02]  /*1150*/  ISETP.GE.AND P1, PT, R16, 0x11, PT ;  /* 0x000000111000780c */ /* 0x000fc40003f26270 */
[----:B------:R-:W-:Y:S01]  /*1160*/  SHF.L.U32 R186, R178, 0x5, RZ ;  /* 0x00000005b2ba7819 */ /* 0x000fe200000006ff */
[----:B------:R-:W-:Y:S02]  /*1170*/  IMAD.SHL.U32 R81, R2, 0x2, RZ ;  /* 0x0000000202517824 */ /* 0x000fe400078e00ff */
[----:B------:R-:W-:Y:S02]  /*1180*/  IMAD.MOV.U32 R164, RZ, RZ, 0x5 ;  /* 0x00000005ffa47424 */ /* 0x000fe400078e00ff */
[----:B------:R-:W-:Y:S01]  /*1190*/  IMAD.MOV.U32 R85, RZ, RZ, 0x40 ;  /* 0x00000040ff557424 */ /* 0x000fe200078e00ff */
[----:B------:R-:W-:Y:S01]  /*11a0*/  @!PT LDS RZ, [RZ] ;  /* 0x00000000fffff984 */ /* 0x000fe20000000800 */
[----:B------:R-:W-:Y:S01]  /*11b0*/  @!PT LDS RZ, [RZ] ;  /* 0x00000000fffff984 */ /* 0x000fe20000000800 */
[----:B------:R-:W-:Y:S01]  /*11c0*/  @!PT LDS RZ, [RZ] ;  /* 0x00000000fffff984 */ /* 0x000fe20000000800 */
[----:B------:R1:W-:Y:S01]  /*11d0*/  @P0 LDGSTS.E.BYPASS.LTC128B.128 [R81+0x3100], [R6.64], !P5 ;  /* 0x0310000006510fae */ /* 0x0003e2000e901d48 */
[----:B------:R-:W-:Y:S01]  /*11e0*/  ISETP.GE.AND P0, PT, R16, 0x21, PT ;  /* 0x000000211000780c */ /* 0x000fe20003f06270 */
[----:B------:R-:W-:Y:S01]  /*11f0*/  IMAD.MOV.U32 R184, RZ, RZ, c[0x0][0x290] ;  /* 0x0000a400ffb87624 */ /* 0x000fe200078e00ff */
[----:B------:R-:W-:Y:S01]  /*1200*/  SHF.L.U64.HI R174, R178, R164, c[0x0][0x1e4] ;  /* 0x00007900b2ae7619 */ /* 0x000fe200000102a4 */
[----:B------:R-:W-:-:S02]  /*1210*/  IMAD.MOV.U32 R185, RZ, RZ, c[0x0][0x280] ;  /* 0x0000a000ffb97624 */ /* 0x000fc400078e00ff */
[----:B------:R-:W-:Y:S01]  /*1220*/  IMAD R175, R152, c[0x0][0x1e4], RZ ;  /* 0x0000790098af7a24 */ /* 0x000fe200078e02ff */
[----:B------:R-:W-:Y:S01]  /*1230*/  SHF.L.U64.HI R162, R184, R161, c[0x0][0x294] ;  /* 0x0000a500b8a27619 */ /* 0x000fe200000102a1 */
[----:B------:R-:W-:Y:S01]  /*1240*/  IMAD R176, R152, c[0x0][0x284], RZ ;  /* 0x0000a10098b07a24 */ /* 0x000fe200078e02ff */
[----:B------:R-:W-:Y:S01]  /*1250*/  SHF.L.U64.HI R163, R184, R164, c[0x0][0x294] ;  /* 0x0000a500b8a37619 */ /* 0x000fe200000102a4 */
[C---:B------:R-:W-:Y:S01]  /*1260*/  IMAD R177, R152.reuse, c[0x0][0x294], RZ ;  /* 0x0000a50098b17a24 */ /* 0x040fe200078e02ff */
[----:B------:R-:W-:Y:S01]  /*1270*/  SHF.L.U32 R182, R185, 0x6, RZ ;  /* 0x00000006b9b67819 */ /* 0x000fe200000006ff */
[----:B------:R-:W-:-:S04]  /*1280*/  IMAD.WIDE.U32 R156, R152, c[0x0][0x1e0], RZ ;  /* 0x00007800989c7a25 */ /* 0x000fc800078e00ff */
[----:B------:R-:W-:Y:S01]  /*1290*/  IMAD.WIDE.U32 R154, R152, c[0x0][0x280], RZ ;  /* 0x0000a000989a7a25 */ /* 0x000fe200078e00ff */
[----:B------:R-:W-:-:S03]  /*12a0*/  IADD3 R175, R157, R175, RZ ;  /* 0x000000af9daf7210 */ /* 0x000fc60007ffe0ff */
[----:B------:R-:W-:-:S04]  /*12b0*/  IMAD.WIDE.U32 R152, R152, c[0x0][0x290], RZ ;  /* 0x0000a40098987a25 */ /* 0x000fc800078e00ff */
[----:B------:R-:W-:-:S04]  /*12c0*/  IMAD.WIDE.U32 R172, R151, c[0x0][0x1e0], RZ ;  /* 0x0000780097ac7a25 */ /* 0x000fc800078e00ff */
[----:B------:R-:W-:-:S04]  /*12d0*/  IMAD.WIDE.U32 R170, R150, c[0x0][0x1e0], RZ ;  /* 0x0000780096aa7a25 */ /* 0x000fc800078e00ff */
[----:B------:R-:W-:Y:S02]  /*12e0*/  IMAD.SHL.U32 R160, R148, 0x20, RZ ;  /* 0x0000002094a07824 */ /* 0x000fe400078e00ff */
[C---:B------:R-:W-:Y:S01]  /*12f0*/  IMAD.SHL.U32 R187, R178.reuse, 0x40, RZ ;  /* 0x00000040b2bb7824 */ /* 0x040fe200078e00ff */
[-C--:B------:R-:W-:Y:S01]  /*1300*/  SHF.L.U64.HI R178, R178, R161.reuse, c[0x0][0x1e4] ;  /* 0x00007900b2b27619 */ /* 0x080fe200000102a1 */
[C---:B------:R-:W-:Y:S01]  /*1310*/  IMAD.SHL.U32 R183, R184.reuse, 0x40, RZ ;  /* 0x00000040b8b77824 */ /* 0x040fe200078e00ff */
[----:B------:R-:W-:Y:S01]  /*1320*/  SHF.L.U64.HI R161, R185, R161, c[0x0][0x284] ;  /* 0x0000a100b9a17619 */ /* 0x000fe200000102a1 */
[----:B------:R-:W-:Y:S02]  /*1330*/  IMAD.SHL.U32 R184, R184, 0x20, RZ ;  /* 0x00000020b8b87824 */ /* 0x000fe400078e00ff */
[----:B------:R-:W-:Y:S02]  /*1340*/  IMAD.IADD R176, R155, 0x1, R176 ;  /* 0x000000019bb07824 */ /* 0x000fe400078e02b0 */
[----:B------:R-:W-:Y:S01]  /*1350*/  IMAD.IADD R177, R153, 0x1, R177 ;  /* 0x0000000199b17824 */ /* 0x000fe200078e02b1 */
[----:B---3--:R-:W-:Y:S01]  /*1360*/  @P2 SHF.R.S32.HI R5, RZ, 0x1f, R9 ;  /* 0x0000001fff052819 */ /* 0x008fe20000011409 */
[----:B------:R-:W-:Y:S01]  /*1370*/  @!P2 IMAD.MOV.U32 R5, RZ, RZ, R8 ;  /* 0x000000ffff05a224 */ /* 0x000fe200078e0008 */
[----:B------:R-:W-:Y:S01]  /*1380*/  @P2 MOV R4, R9 ;  /* 0x0000000900042202 */ /* 0x000fe20000000f00 */
[----:B------:R-:W-:Y:S01]  /*1390*/  @!P2 IMAD.MOV.U32 R4, RZ, RZ, R15 ;  /* 0x000000ffff04a224 */ /* 0x000fe200078e000f */
[C---:B------:R-:W-:Y:S01]  /*13a0*/  @P1 LEA R2, P2, R148.reuse, R18, 0x4 ;  /* 0x0000001294021211 */ /* 0x040fe200078420ff */
[----:B------:R-:W-:Y:S01]  /*13b0*/  IMAD.WIDE.U32 R8, R148, 0x20, RZ ;  /* 0x0000002094087825 */ /* 0x000fe200078e00ff */
[----:B------:R-:W-:-:S02]  /*13c0*/  SEL R25, R5, RZ, !P4 ;  /* 0x000000ff05197207 */ /* 0x000fc40006000000 */
[----:B-1----:R-:W-:Y:S02]  /*13d0*/  @P1 LEA.HI.X R7, R148, R3, R33, 0x4, P2 ;  /* 0x0000000394071211 */ /* 0x002fe400010f2421 */
[----:B------:R-:W-:Y:S02]  /*13e0*/  @P1 LEA R6, P2, R2, c[0x0][0x220], 0x1 ;  /* 0x0000880002061a11 */ /* 0x000fe400078408ff */
[----:B------:R-:W-:Y:S02]  /*13f0*/  SEL R96, R4, RZ, !P4 ;  /* 0x000000ff04607207 */ /* 0x000fe40006000000 */
[----:B------:R-:W-:Y:S02]  /*1400*/  @P1 LEA.HI.X R7, R2, c[0x0][0x224], R7, 0x1, P2 ;  /* 0x0000890002071a11 */ /* 0x000fe400010f0c07 */
[----:B------:R-:W-:Y:S02]  /*1410*/  ISETP.GE.AND P2, PT, R16, 0x31, PT ;  /* 0x000000311000780c */ /* 0x000fe40003f46270 */
[----:B------:R-:W-:Y:S01]  /*1420*/  @P0 IADD3 R2, P3, R18, R8, RZ ;  /* 0x0000000812020210 */ /* 0x000fe20007f7e0ff */
[----:B------:R1:W-:Y:S03]  /*1430*/  @P1 LDGSTS.E.BYPASS.LTC128B.128 [R81+0x3900], [R6.64], !P5 ;  /* 0x0390000006511fae */ /* 0x0003e6000e901d48 */
[----:B-1----:R-:W-:-:S07]  /*1440*/  @P0 IADD3.X R7, R3, R9, R11, P3, !PT ;  /* 0x0000000903070210 */ /* 0x002fce0001ffe40b */
[----:B------:R-:W-:Y:S01]  /*1450*/  @P2 IMAD R11, R33, 0x30, RZ ;  /* 0x00000030210b2824 */ /* 0x000fe200078e02ff */
[----:B------:R-:W-:Y:S01]  /*1460*/  @P0 LEA R6, P1, R2, c[0x0][0x220], 0x1 ;  /* 0x0000880002060a11 */ /* 0x000fe200078208ff */
[----:B------:R-:W-:-:S03]  /*1470*/  IMAD.WIDE.U32 R8, R22, c[0x0][0x1e0], RZ ;  /* 0x0000780016087a25 */ /* 0x000fc600078e00ff */
[----:B------:R-:W-:Y:S01]  /*1480*/  @P0 LEA.HI.X R7, R2, c[0x0][0x224], R7, 0x1, P1 ;  /* 0x0000890002070a11 */ /* 0x000fe200008f0c07 */
[----:B------:R-:W-:Y:S01]  /*1490*/  @P2 IMAD.MOV.U32 R2, RZ, RZ, R18 ;  /* 0x000000ffff022224 */ /* 0x000fe200078e0012 */
[----:B------:R-:W-:-:S03]  /*14a0*/  ISETP.GE.AND P1, PT, R28, c[0x0][0x27c], PT ;  /* 0x00009f001c007a0c */ /* 0x000fc60003f26270 */
[----:B------:R-:W-:Y:S01]  /*14b0*/  @P2 IMAD.WIDE.U32 R4, R148, 0x30, R2 ;  /* 0x0000003094042825 */ /* 0x000fe200078e0002 */
[----:B------:R1:W-:Y:S01]  /*14c0*/  @P0 LDGSTS.E.BYPASS.LTC128B.128 [R81+0x4100], [R6.64], !P5 ;  /* 0x0410000006510fae */ /* 0x0003e2000e901d48 */
[C---:B------:R-:W-:Y:S02]  /*14d0*/  ISETP.GE.AND P0, PT, R188.reuse, 0x1, PT ;  /* 0x00000001bc00780c */ /* 0x040fe40003f06270 */
[----:B------:R-:W-:Y:S01]  /*14e0*/  IMAD.SHL.U32 R2, R188, 0x2, RZ ;  /* 0x00000002bc027824 */ /* 0x000fe200078e00ff */
[----:B------:R-:W-:Y:S02]  /*14f0*/  @P2 IADD3 R5, R5, R11, RZ ;  /* 0x0000000b05052210 */ /* 0x000fe40007ffe0ff */
[----:B------:R-:W-:Y:S02]  /*1500*/  @P2 LEA R14, P3, R4, c[0x0][0x220], 0x1 ;  /* 0x00008800040e2a11 */ /* 0x000fe400078608ff */
[----:B------:R-:W-:Y:S02]  /*1510*/  ISETP.GT.AND P0, PT, R16, 0x50, PT ;  /* 0x000000501000780c */ /* 0x000fe40003f04270 */
[----:B------:R-:W-:-:S02]  /*1520*/  @P1 IADD3 R2, -R2, c[0x0][0x1d4], RZ ;  /* 0x0000750002021a10 */ /* 0x000fc40007ffe1ff */
[----:B------:R-:W-:Y:S01]  /*1530*/  @P2 LEA.HI.X R15, R4, c[0x0][0x224], R5, 0x1, P3 ;  /* 0x00008900040f2a11 */ /* 0x000fe200018f0c05 */
[----:B------:R-:W-:Y:S02]  /*1540*/  IMAD.IADD R5, R9, 0x1, R10 ;  /* 0x0000000109057824 */ /* 0x000fe400078e020a */
[----:B------:R-:W-:Y:S02]  /*1550*/  IMAD.MOV.U32 R4, RZ, RZ, R8 ;  /* 0x000000ffff047224 */ /* 0x000fe400078e0008 */
[----:B------:R-:W-:Y:S01]  /*1560*/  IMAD.WIDE.U32 R8, R88, c[0x0][0x280], R30 ;  /* 0x0000a00058087a25 */ /* 0x000fe200078e001e */
[----:B------:R2:W-:Y:S03]  /*1570*/  @P2 LDGSTS.E.BYPASS.LTC128B.128 [R81+0x4900], [R14.64], !P5 ;  /* 0x049000000e512fae */ /* 0x0005e6000e901d48 */
[----:B------:R-:W-:-:S04]  /*1580*/  IMAD.WIDE.U32 R10, R34, c[0x0][0x1e8], R4 ;  /* 0x00007a00220a7a25 */ /* 0x000fc800078e0004 */
[----:B------:R-:W-:Y:S01]  /*1590*/  IMAD.WIDE.U32 R4, R34, c[0x0][0x260], R12 ;  /* 0x0000980022047a25 */ /* 0x000fe200078e000c */
[----:B------:R-:W-:Y:S02]  /*15a0*/  MOV R82, R10 ;  /* 0x0000000a00527202 */ /* 0x000fe40000000f00 */
[----:B-1----:R-:W-:Y:S01]  /*15b0*/  SEL R7, RZ, c[0x0][0x27c], !P1 ;  /* 0x00009f00ff077a07 */ /* 0x002fe20004800000 */
[----:B------:R-:W-:Y:S01]  /*15c0*/  IMAD.IADD R83, R11, 0x1, R19 ;  /* 0x000000010b537824 */ /* 0x000fe200078e0213 */
[----:B------:R-:W-:Y:S01]  /*15d0*/  ISETP.GE.AND P1, PT, R16, 0x41, PT ;  /* 0x000000411000780c */ /* 0x000fe20003f26270 */
[----:B------:R-:W-:Y:S01]  /*15e0*/  IMAD R16, R27, c[0x0][0x280], RZ ;  /* 0x0000a0001b107a24 */ /* 0x000fe200078e02ff */
[----:B------:R-:W-:Y:S01]  /*15f0*/  SHF.R.S32.HI R6, RZ, 0x1f, R2 ;  /* 0x0000001fff067819 */ /* 0x000fe20000011402 */
[----:B------:R-:W-:Y:S02]  /*1600*/  IMAD.IADD R11, R5, 0x1, R20 ;  /* 0x00000001050b7824 */ /* 0x000fe400078e0214 */
[----:B------:R-:W-:Y:S01]  /*1610*/  IMAD R16, R88, c[0x0][0x284], R16 ;  /* 0x0000a10058107a24 */ /* 0x000fe200078e0210 */
[----:B------:R-:W-:Y:S01]  /*1620*/  LEA.HI R23, R6, R2, RZ, 0x4 ;  /* 0x0000000206177211 */ /* 0x000fe200078f20ff */
[----:B------:R-:W-:Y:S01]  /*1630*/  IMAD.MOV.U32 R104, RZ, RZ, R8 ;  /* 0x000000ffff687224 */ /* 0x000fe200078e0008 */
[----:B------:R-:W-:Y:S01]  /*1640*/  IADD3 R2, R28, R7, RZ ;  /* 0x000000071c027210 */ /* 0x000fe20007ffe0ff */
[----:B------:R-:W-:-:S03]  /*1650*/  IMAD.WIDE.U32 R6, R88, c[0x0][0x290], R30 ;  /* 0x0000a40058067a25 */ /* 0x000fc600078e001e */
[----:B------:R-:W-:Y:S01]  /*1660*/  SHF.R.S32.HI R5, RZ, 0x1f, R2 ;  /* 0x0000001fff057819 */ /* 0x000fe20000011402 */
[----:B------:R-:W-:Y:S01]  /*1670*/  IMAD.IADD R105, R9, 0x1, R16 ;  /* 0x0000000109697824 */ /* 0x000fe200078e0210 */
[----:B------:R-:W-:Y:S01]  /*1680*/  @P1 LEA R12, P2, R148, R18, 0x6 ;  /* 0x00000012940c1211 */ /* 0x000fe200078430ff */
[----:B------:R-:W-:Y:S01]  /*1690*/  IMAD.WIDE.U32 R8, R88, c[0x0][0x280], R28 ;  /* 0x0000a00058087a25 */ /* 0x000fe200078e001c */
[----:B------:R-:W-:Y:S02]  /*16a0*/  LEA.HI R19, R5, R2, RZ, 0x3 ;  /* 0x0000000205137211 */ /* 0x000fe400078f18ff */
[----:B--2---:R-:W-:Y:S01]  /*16b0*/  @P1 LEA.HI.X R14, R148, R3, R33, 0x6, P2 ;  /* 0x00000003940e1211 */ /* 0x004fe200010f3421 */
[----:B------:R-:W-:Y:S01]  /*16c0*/  IMAD.IADD R103, R7, 0x1, R17 ;  /* 0x0000000107677824 */ /* 0x000fe200078e0211 */
[----:B------:R-:W-:Y:S01]  /*16d0*/  ISETP.GE.AND P2, PT, R28, c[0x0][0x1d4], PT ;  /* 0x000075001c007a0c */ /* 0x000fe20003f46270 */
[----:B------:R-:W-:Y:S01]  /*16e0*/  IMAD.MOV.U32 R102, RZ, RZ, R6 ;  /* 0x000000ffff667224 */ /* 0x000fe200078e0006 */
[----:B------:R-:W-:Y:S01]  /*16f0*/  SHF.R.S32.HI R2, RZ, 0x1f, R21 ;  /* 0x0000001fff027819 */ /* 0x000fe20000011415 */
[----:B------:R-:W-:Y:S01]  /*1700*/  IMAD.WIDE.U32 R6, R88, c[0x0][0x290], R28 ;  /* 0x0000a40058067a25 */ /* 0x000fe200078e001c */
[----:B------:R-:W-:-:S03]  /*1710*/  LOP3.LUT R109, R19, 0xfffffff8, RZ, 0xc0, !PT ;  /* 0xfffffff8136d7812 */ /* 0x000fc600078ec0ff */
[----:B------:R-:W-:Y:S01]  /*1720*/  IMAD.IADD R101, R16, 0x1, R9 ;  /* 0x0000000110657824 */ /* 0x000fe200078e0209 */
[----:B------:R-:W-:Y:S01]  /*1730*/  SEL R9, RZ, 0x1, P2 ;  /* 0x00000001ff097807 */ /* 0x000fe20001000000 */
[----:B------:R-:W-:Y:S01]  /*1740*/  IMAD.MOV.U32 R100, RZ, RZ, R8 ;  /* 0x000000ffff647224 */ /* 0x000fe200078e0008 */
[----:B------:R-:W-:Y:S01]  /*1750*/  ISETP.GE.AND P2, PT, R106, c[0x0][0x1d4], PT ;  /* 0x000075006a007a0c */ /* 0x000fe20003f46270 */
[----:B------:R-:W-:Y:S01]  /*1760*/  IMAD.MOV.U32 R98, RZ, RZ, R6 ;  /* 0x000000ffff627224 */ /* 0x000fe200078e0006 */
[----:B------:R-:W-:Y:S01]  /*1770*/  IADD3 R99, R17, R7, RZ ;  /* 0x0000000711637210 */ /* 0x000fe20007ffe0ff */
[----:B------:R-:W-:Y:S01]  /*1780*/  IMAD R13, R189, c[0x0][0x210], RZ ;  /* 0x00008400bd0d7a24 */ /* 0x000fe200078e02ff */
[----:B------:R-:W-:Y:S01]  /*1790*/  LEA.HI R7, R2, R88, RZ, 0x3 ;  /* 0x0000005802077211 */ /* 0x000fe200078f18ff */
[----:B------:R-:W-:Y:S01]  /*17a0*/  IMAD.MOV.U32 R10, RZ, RZ, R4 ;  /* 0x000000ffff0a7224 */ /* 0x000fe200078e0004 */
[----:B------:R-:W-:Y:S01]  /*17b0*/  SEL R2, RZ, 0xffffffff, P2 ;  /* 0xffffffffff027807 */ /* 0x000fe20001000000 */
[C---:B------:R-:W-:Y:S01]  /*17c0*/  IMAD R13, R34.reuse, c[0x0][0x214], R13 ;  /* 0x00008500220d7a24 */ /* 0x040fe200078e020d */
[----:B------:R-:W-:Y:S01]  /*17d0*/  LOP3.LUT R8, R7, 0xfffffff8, RZ, 0xc0, !PT ;  /* 0xfffffff807087812 */ /* 0x000fe200078ec0ff */
[----:B------:R-:W-:Y:S01]  /*17e0*/  IMAD.WIDE.U32 R4, R34, c[0x0][0x210], R28 ;  /* 0x0000840022047a25 */ /* 0x000fe200078e001c */
[----:B------:R-:W-:-:S02]  /*17f0*/  @P1 LEA R6, P2, R12, c[0x0][0x220], 0x1 ;  /* 0x000088000c061a11 */ /* 0x000fc400078408ff */
[----:B------:R-:W-:Y:S01]  /*1800*/  SHF.R.S32.HI R115, RZ, 0x1f, R109 ;  /* 0x0000001fff737819 */ /* 0x000fe2000001146d */
[----:B------:R-:W-:Y:S01]  /*1810*/  IMAD.SHL.U32 R7, R2, 0x2, RZ ;  /* 0x0000000202077824 */ /* 0x000fe200078e00ff */
[----:B------:R-:W-:Y:S01]  /*1820*/  IADD3 R2, R88, -R8, RZ ;  /* 0x8000000858027210 */ /* 0x000fe20007ffe0ff */
[----:B------:R-:W-:Y:S02]  /*1830*/  IMAD R8, R24, c[0x0][0x268], RZ ;  /* 0x00009a0018087a24 */ /* 0x000fe400078e02ff */
[----:B------:R-:W-:Y:S01]  /*1840*/  IMAD.IADD R5, R5, 0x1, R13 ;  /* 0x0000000105057824 */ /* 0x000fe200078e020d */
[----:B------:R-:W-:Y:S01]  /*1850*/  LOP3.LUT R89, R7, 0x2, R9, 0xe2, !PT ;  /* 0x0000000207597812 */ /* 0x000fe200078ee209 */
[----:B------:R-:W-:Y:S01]  /*1860*/  IMAD R93, R90, c[0x0][0x26c], R8 ;  /* 0x00009b005a5d7a24 */ /* 0x000fe200078e0208 */
[----:B------:R-:W-:Y:S01]  /*1870*/  SHF.R.S32.HI R9, RZ, 0x4, R23 ;  /* 0x00000004ff097819 */ /* 0x000fe20000011417 */
[----:B------:R-:W-:Y:S01]  /*1880*/  @P0 IMAD R16, R33, 0x50, RZ ;  /* 0x0000005021100824 */ /* 0x000fe200078e02ff */
[----:B------:R-:W-:Y:S01]  /*1890*/  @P1 LEA.HI.X R7, R12, c[0x0][0x224], R14, 0x1, P2 ;  /* 0x000089000c071a11 */ /* 0x000fe200010f0c0e */
[----:B------:R-:W-:Y:S01]  /*18a0*/  IMAD.WIDE.U32 R90, R90, c[0x0][0x268], R10 ;  /* 0x00009a005a5a7a25 */ /* 0x000fe200078e000a */
[----:B------:R-:W-:-:S02]  /*18b0*/  LEA.HI R12, R32, R228, RZ, 0x5 ;  /* 0x000000e4200c7211 */ /* 0x000fc400078f28ff */
[C---:B------:R-:W-:Y:S01]  /*18c0*/  LOP3.LUT P2, RZ, R2.reuse, 0x4, RZ, 0xc0, !PT ;  /* 0x0000000402ff7812 */ /* 0x040fe2000784c0ff */
[----:B------:R-:W-:Y:S01]  /*18d0*/  IMAD.SHL.U32 R2, R2, 0x40, RZ ;  /* 0x0000004002027824 */ /* 0x000fe200078e00ff */
[----:B------:R-:W-:Y:S01]  /*18e0*/  LEA.HI.SX32 R92, R19, R9, 0x1d ;  /* 0x00000009135c7211 */ /* 0x000fe200078feaff */
[----:B------:R-:W-:Y:S01]  /*18f0*/  IMAD.SHL.U32 R12, R12, 0x10, RZ ;  /* 0x000000100c0c7824 */ /* 0x000fe200078e00ff */
[----:B------:R1:W-:Y:S01]  /*1900*/  @P1 LDGSTS.E.BYPASS.LTC128B.128 [R81+0x5100], [R6.64], !P5 ;  /* 0x0510000006511fae */ /* 0x0003e2000e901d48 */
[----:B------:R-:W-:Y:S01]  /*1910*/  IMAD.WIDE.U32 R82, R96, c[0x0][0x1f0], R82 ;  /* 0x00007c0060527a25 */ /* 0x000fe200078e0052 */
[----:B------:R-:W-:Y:S02]  /*1920*/  LOP3.LUT R2, R2, 0x1c0, RZ, 0xc0, !PT ;  /* 0x000001c002027812 */ /* 0x000fe400078ec0ff */
[----:B------:R-:W-:Y:S01]  /*1930*/  LOP3.LUT R9, R12, 0xfffffe00, RZ, 0xc0, !PT ;  /* 0xfffffe000c097812 */ /* 0x000fe200078ec0ff */
[----:B------:R-:W-:Y:S01]  /*1940*/  IMAD.SHL.U32 R92, R92, 0x8, RZ ;  /* 0x000000085c5c7824 */ /* 0x000fe200078e00ff */
[----:B------:R-:W-:Y:S01]  /*1950*/  SHF.R.U32.HI R8, RZ, 0x3, R2 ;  /* 0x00000003ff087819 */ /* 0x000fe20000011602 */
[----:B-----5:R-:W-:Y:S01]  /*1960*/  IMAD.WIDE.U32 R102, R149, c[0x0][0x290], R102 ;  /* 0x0000a40095667a25 */ /* 0x020fe200078e0066 */
[----:B------:R-:W-:-:S02]  /*1970*/  LOP3.LUT R13, R2, 0x18, R28, 0xf8, !PT ;  /* 0x00000018020d7812 */ /* 0x000fc400078ef81c */
[C---:B------:R-:W-:Y:S01]  /*1980*/  LOP3.LUT R12, R2.reuse, 0x38, R19, 0xf8, !PT ;  /* 0x00000038020c7812 */ /* 0x040fe200078ef813 */
[----:B------:R-:W-:Y:S01]  /*1990*/  IMAD.WIDE.U32 R104, R149, c[0x0][0x280], R104 ;  /* 0x0000a00095687a25 */ /* 0x000fe200078e0068 */
[----:B------:R-:W-:Y:S02]  /*19a0*/  LOP3.LUT R2, R2, 0x38, R92, 0xf8, !PT ;  /* 0x0000003802027812 */ /* 0x000fe400078ef85c */
[----:B------:R-:W-:Y:S01]  /*19b0*/  LOP3.LUT R86, R9, R13, R8, 0xf6, !PT ;  /* 0x0000000d09567212 */ /* 0x000fe200078ef608 */
[----:B------:R-:W-:Y:S01]  /*19c0*/  IMAD.WIDE.U32 R100, R149, c[0x0][0x280], R100 ;  /* 0x0000a00095647a25 */ /* 0x000fe200078e0064 */
[C-C-:B------:R-:W-:Y:S02]  /*19d0*/  LOP3.LUT R136, R9.reuse, R12, R8.reuse, 0xf6, !PT ;  /* 0x0000000c09887212 */ /* 0x140fe400078ef608 */
[----:B------:R-:W-:Y:S01]  /*19e0*/  LOP3.LUT R134, R9, R2, R8, 0xf6, !PT ;  /* 0x0000000209867212 */ /* 0x000fe200078ef608 */
[----:B------:R-:W-:Y:S01]  /*19f0*/  @P0 IMAD.MOV.U32 R2, RZ, RZ, R18 ;  /* 0x000000ffff020224 */ /* 0x000fe200078e0012 */
[----:B------:R-:W-:Y:S01]  /*1a00*/  SHF.R.S32.HI R8, RZ, 0x1f, R150 ;  /* 0x0000001fff087819 */ /* 0x000fe20000011496 */
[----:B------:R-:W-:Y:S01]  /*1a10*/  IMAD.WIDE.U32 R98, R149, c[0x0][0x290], R98 ;  /* 0x0000a40095627a25 */ /* 0x000fe200078e0062 */
[----:B------:R-:W-:-:S02]  /*1a20*/  SHF.R.S32.HI R9, RZ, 0x1f, R151 ;  /* 0x0000001fff097819 */ /* 0x000fc40000011497 */
[----:B------:R-:W-:Y:S01]  /*1a30*/  LEA.HI R8, R8, R150, RZ, 0x3 ;  /* 0x0000009608087211 */ /* 0x000fe200078f18ff */
[----:B------:R-:W-:Y:S01]  /*1a40*/  @P0 IMAD.WIDE.U32 R2, R148, 0x50, R2 ;  /* 0x0000005094020825 */ /* 0x000fe200078e0002 */
[----:B------:R-:W-:Y:S02]  /*1a50*/  LEA.HI R9, R9, R151, RZ, 0x3 ;  /* 0x0000009709097211 */ /* 0x000fe400078f18ff */
[----:B-1----:R-:W-:Y:S01]  /*1a60*/  SHF.L.U32 R6, R151, 0x6, RZ ;  /* 0x0000000697067819 */ /* 0x002fe200000006ff */
[----:B------:R-:W-:Y:S01]  /*1a70*/  IMAD.SHL.U32 R8, R8, 0x40, RZ ;  /* 0x0000004008087824 */ /* 0x000fe200078e00ff */
[----:B------:R-:W-:Y:S01]  /*1a80*/  SEL R85, R85, 0xffffffc0, !P2 ;  /* 0xffffffc055557807 */ /* 0x000fe20005000000 */
[----:B------:R-:W-:Y:S01]  /*1a90*/  IMAD.SHL.U32 R7, R150, 0x40, RZ ;  /* 0x0000004096077824 */ /* 0x000fe200078e00ff */
[----:B------:R-:W-:Y:S01]  /*1aa0*/  LOP3.LUT R6, R6, 0x1c0, RZ, 0xc0, !PT ;  /* 0x000001c006067812 */ /* 0x000fe200078ec0ff */
[----:B------:R-:W-:Y:S01]  /*1ab0*/  IMAD.SHL.U32 R12, R9, 0x40, RZ ;  /* 0x00000040090c7824 */ /* 0x000fe200078e00ff */
[----:B------:R-:W-:Y:S01]  /*1ac0*/  LOP3.LUT R10, R8, 0xfffffe00, RZ, 0xc0, !PT ;  /* 0xfffffe00080a7812 */ /* 0x000fe200078ec0ff */
[C---:B------:R-:W-:Y:S01]  /*1ad0*/  IMAD R85, R86.reuse, 0x2, R85 ;  /* 0x0000000256557824 */ /* 0x040fe200078e0255 */
[----:B------:R-:W-:Y:S01]  /*1ae0*/  LOP3.LUT R7, R7, 0x1c0, RZ, 0xc0, !PT ;  /* 0x000001c007077812 */ /* 0x000fe200078ec0ff */
[----:B------:R-:W-:Y:S01]  /*1af0*/  IMAD.SHL.U32 R86, R86, 0x2, RZ ;  /* 0x0000000256567824 */ /* 0x000fe200078e00ff */
[----:B------:R-:W-:Y:S01]  /*1b00*/  SHF.R.U32.HI R11, RZ, 0x3, R6 ;  /* 0x00000003ff0b7819 */ /* 0x000fe20000011606 */
[----:B------:R-:W-:Y:S01]  /*1b10*/  IMAD.IADD R93, R91, 0x1, R93 ;  /* 0x000000015b5d7824 */ /* 0x000fe200078e025d */
[----:B------:R-:W-:-:S02]  /*1b20*/  LOP3.LUT R8, R12, 0xfffffe00, RZ, 0xc0, !PT ;  /* 0xfffffe000c087812 */ /* 0x000fc400078ec0ff */
[C---:B------:R-:W-:Y:S02]  /*1b30*/  LOP3.LUT R14, R6.reuse, 0x38, R19, 0xf8, !PT ;  /* 0x00000038060e7812 */ /* 0x040fe400078ef813 */
[----:B------:R-:W-:Y:S02]  /*1b40*/  LOP3.LUT R13, R6, 0x38, R92, 0xf8, !PT ;  /* 0x00000038060d7812 */ /* 0x000fe400078ef85c */
[----:B------:R-:W-:Y:S02]  /*1b50*/  @P0 IADD3 R12, R3, R16, RZ ;  /* 0x00000010030c0210 */ /* 0x000fe40007ffe0ff */
[----:B------:R-:W-:Y:S02]  /*1b60*/  @P0 LEA R6, P1, R2, c[0x0][0x220], 0x1 ;  /* 0x0000880002060a11 */ /* 0x000fe400078208ff */
[----:B------:R-:W-:Y:S02]  /*1b70*/  SHF.R.U32.HI R9, RZ, 0x3, R7 ;  /* 0x00000003ff097819 */ /* 0x000fe40000011607 */
[----:B------:R-:W-:-:S02]  /*1b80*/  LOP3.LUT R15, R7, 0x38, R19, 0xf8, !PT ;  /* 0x00000038070f7812 */ /* 0x000fc400078ef813 */
[----:B------:R-:W-:Y:S02]  /*1b90*/  LOP3.LUT R3, R7, 0x38, R92, 0xf8, !PT ;  /* 0x0000003807037812 */ /* 0x000fe400078ef85c */
[----:B------:R-:W-:Y:S01]  /*1ba0*/  @P0 LEA.HI.X R7, R2, c[0x0][0x224], R12, 0x1, P1 ;  /* 0x0000890002070a11 */ /* 0x000fe200008f0c0c */
[C---:B------:R-:W-:Y:S01]  /*1bb0*/  IMAD R2, R25.reuse, c[0x0][0x218], RZ ;  /* 0x0000860019027a24 */ /* 0x040fe200078e02ff */
[C-C-:B------:R-:W-:Y:S02]  /*1bc0*/  LOP3.LUT R15, R10.reuse, R15, R9.reuse, 0xf6, !PT ;  /* 0x0000000f0a0f7212 */ /* 0x140fe400078ef609 */
[----:B------:R-:W-:Y:S01]  /*1bd0*/  LOP3.LUT R10, R10, R3, R9, 0xf6, !PT ;  /* 0x000000030a0a7212 */ /* 0x000fe200078ef609 */
[----:B------:R1:W-:Y:S01]  /*1be0*/  @P0 LDGSTS.E.BYPASS.LTC128B.128 [R81+0x5900], [R6.64], !P5 ;  /* 0x0590000006510fae */ /* 0x0003e2000e901d48 */
[----:B------:R-:W-:Y:S01]  /*1bf0*/  ISETP.NE.AND P0, PT, RZ, UR4, PT ;  /* 0x00000004ff007c0c */ /* 0x000fe2000bf05270 */
[----:B------:R-:W-:Y:S01]  /*1c00*/  IMAD R3, R25, c[0x0][0x1f0], RZ ;  /* 0x00007c0019037a24 */ /* 0x000fe200078e02ff */
[----:B------:R-:W-:Y:S01]  /*1c10*/  IADD3 R130, P1, R28, R166, RZ ;  /* 0x000000a61c827210 */ /* 0x000fe20007f3e0ff */
[C---:B------:R-:W-:Y:S01]  /*1c20*/  IMAD R95, R96.reuse, c[0x0][0x21c], R2 ;  /* 0x00008700605f7a24 */ /* 0x040fe200078e0202 */
[----:B------:R-:W-:Y:S01]  /*1c30*/  P2R R143, PR, RZ, 0x1 ;  /* 0x00000001ff8f7803 */ /* 0x000fe20000000000 */
[C---:B------:R-:W-:Y:S01]  /*1c40*/  IMAD R84, R96.reuse, c[0x0][0x1f4], R3 ;  /* 0x00007d0060547a24 */ /* 0x040fe200078e0203 */
[----:B------:R-:W-:Y:S01]  /*1c50*/  SHF.R.S32.HI R2, RZ, 0x1f, R149 ;  /* 0x0000001fff027819 */ /* 0x000fe20000011495 */
[----:B------:R-:W-:Y:S01]  /*1c60*/  IMAD.WIDE.U32 R96, R96, c[0x0][0x218], R4 ;  /* 0x0000860060607a25 */ /* 0x000fe200078e0004 */
[----:B------:R-:W-:Y:S01]  /*1c70*/  IADD3 R142, P0, R22, R88, RZ ;  /* 0x00000058168e7210 */ /* 0x000fe20007f1e0ff */
[----:B------:R-:W0:Y:S01]  /*1c80*/  LDGDEPBAR ;  /* 0x00000000000079af */ /* 0x000e220000000000 */
[--C-:B------:R-:W-:Y:S01]  /*1c90*/  LOP3.LUT R14, R8, R14, R11.reuse, 0xf6, !PT ;  /* 0x0000000e080e7212 */ /* 0x100fe200078ef60b */
[----:B------:R-:W-:Y:S01]  /*1ca0*/  IMAD R4, R2, c[0x0][0x280], RZ ;  /* 0x0000a00002047a24 */ /* 0x000fe200078e02ff */
[----:B------:R-:W-:Y:S01]  /*1cb0*/  LOP3.LUT R13, R8, R13, R11, 0xf6, !PT ;  /* 0x0000000d080d7212 */ /* 0x000fe200078ef60b */
[----:B------:R-:W-:Y:S01]  /*1cc0*/  IMAD R3, R2, c[0x0][0x290], RZ ;  /* 0x0000a40002037a24 */ /* 0x000fe200078e02ff */
[----:B------:R-:W-:Y:S01]  /*1cd0*/  SHF.R.S32.HI R8, RZ, 0x1f, R151 ;  /* 0x0000001fff087819 */ /* 0x000fe20000011497 */
[----:B------:R-:W-:Y:S01]  /*1ce0*/  IMAD.X R141, R26, 0x1, R27, P0 ;  /* 0x000000011a8d7824 */ /* 0x000fe200000e061b */
[----:B------:R-:W-:Y:S01]  /*1cf0*/  IADD3 R2, P0, R88, 0x20, RZ ;  /* 0x0000002058027810 */ /* 0x000fe20007f1e0ff */
[----:B------:R-:W-:Y:S01]  /*1d00*/  IMAD R5, R149, c[0x0][0x294], R3 ;  /* 0x0000a50095057a24 */ /* 0x000fe200078e0203 */
[----:B------:R-:W-:Y:S01]  /*1d10*/  SHF.R.S32.HI R9, RZ, 0x1f, R150 ;  /* 0x0000001fff097819 */ /* 0x000fe20000011496 */
[----:B------:R-:W-:Y:S01]  /*1d20*/  IMAD.IADD R84, R83, 0x1, R84 ;  /* 0x0000000153547824 */ /* 0x000fe200078e0254 */
[-C--:B------:R-:W-:Y:S01]  /*1d30*/  SHF.L.U64.HI R148, R148, R164.reuse, c[0x0][0x23c] ;  /* 0x00008f0094947619 */ /* 0x080fe200000102a4 */
[----:B------:R-:W-:Y:S01]  /*1d40*/  IMAD.X R3, RZ, RZ, R27, P0 ;  /* 0x000000ffff037224 */ /* 0x000fe200000e061b */
[----:B------:R-:W-:Y:S01]  /*1d50*/  SHF.L.U64.HI R164, R185, R164, c[0x0][0x284] ;  /* 0x0000a100b9a47619 */ /* 0x000fe200000102a4 */
[----:B------:R-:W-:Y:S01]  /*1d60*/  IMAD.WIDE.U32 R122, R2, c[0x0][0x1e0], RZ ;  /* 0x00007800027a7a25 */ /* 0x000fe200078e00ff */
[----:B------:R-:W-:-:S02]  /*1d70*/  LOP3.LUT R87, R89, 0x1, RZ, 0xc0, !PT ;  /* 0x0000000159577812 */ /* 0x000fc400078ec0ff */
[----:B------:R-:W-:Y:S01]  /*1d80*/  IADD3 R32, R30, 0x10, RZ ;  /* 0x000000101e207810 */ /* 0x000fe20007ffe0ff */
[----:B-1----:R-:W-:Y:S01]  /*1d90*/  IMAD R6, R149, c[0x0][0x284], R4 ;  /* 0x0000a10095067a24 */ /* 0x002fe200078e0204 */
[----:B------:R-:W-:Y:S01]  /*1da0*/  IADD3 R140, P0, R186, R122, RZ ;  /* 0x0000007aba8c7210 */ /* 0x000fe20007f1e0ff */
[----:B------:R-:W-:Y:S01]  /*1db0*/  IMAD R3, R3, c[0x0][0x1e0], RZ ;  /* 0x0000780003037a24 */ /* 0x000fe200078e02ff */
[----:B------:R-:W-:Y:S01]  /*1dc0*/  LOP3.LUT R89, R89, 0x2, RZ, 0xc0, !PT ;  /* 0x0000000259597812 */ /* 0x000fe200078ec0ff */
[----:B------:R-:W-:Y:S01]  /*1dd0*/  IMAD R4, R27, c[0x0][0x1e0], RZ ;  /* 0x000078001b047a24 */ /* 0x000fe200078e02ff */
[----:B------:R-:W-:Y:S01]  /*1de0*/  IADD3 R117, R103, R5, RZ ;  /* 0x0000000567757210 */ /* 0x000fe20007ffe0ff */
[----:B------:R-:W-:Y:S01]  /*1df0*/  IMAD R7, R2, c[0x0][0x1e4], R3 ;  /* 0x0000790002077a24 */ /* 0x000fe200078e0203 */
[----:B------:R-:W-:Y:S01]  /*1e00*/  SHF.L.U32 R136, R136, 0x1, RZ ;  /* 0x0000000188887819 */ /* 0x000fe200000006ff */
[----:B------:R-:W-:Y:S01]  /*1e10*/  IMAD R4, R88, c[0x0][0x1e4], R4 ;  /* 0x0000790058047a24 */ /* 0x000fe200078e0204 */
[----:B------:R-:W-:Y:S01]  /*1e20*/  SHF.R.S32.HI R114, RZ, 0x1f, R92 ;  /* 0x0000001fff727819 */ /* 0x000fe2000001145c */
[----:B------:R-:W-:Y:S01]  /*1e30*/  IMAD R3, R8, c[0x0][0x1e0], RZ ;  /* 0x0000780008037a24 */ /* 0x000fe200078e02ff */
[----:B------:R-:W-:Y:S01]  /*1e40*/  IADD3 R128, R123, R7, RZ ;  /* 0x000000077b807210 */ /* 0x000fe20007ffe0ff */
[----:B------:R-:W-:Y:S01]  /*1e50*/  IMAD.IADD R129, R167, 0x1, R4 ;  /* 0x00000001a7817824 */ /* 0x000fe200078e0204 */
[----:B------:R-:W-:Y:S01]  /*1e60*/  SHF.L.U32 R134, R134, 0x1, RZ ;  /* 0x0000000186867819 */ /* 0x000fe200000006ff */
[----:B------:R-:W-:Y:S01]  /*1e70*/  IMAD R2, R9, c[0x0][0x1e0], RZ ;  /* 0x0000780009027a24 */ /* 0x000fe200078e02ff */
[----:B------:R-:W-:Y:S01]  /*1e80*/  IADD3.X R138, R174, R128, RZ, P0, !PT ;  /* 0x00000080ae8a7210 */ /* 0x000fe200007fe4ff */
[----:B------:R-:W-:Y:S01]  /*1e90*/  IMAD.X R127, R29, 0x1, R129, P1 ;  /* 0x000000011d7f7824 */ /* 0x000fe200008e0681 */
[----:B------:R-:W-:Y:S01]  /*1ea0*/  IADD3 R108, P0, R130, R82, RZ ;  /* 0x00000052826c7210 */ /* 0x000fe20007f1e0ff */
[----:B------:R-:W-:-:S02]  /*1eb0*/  IMAD R3, R151, c[0x0][0x1e4], R3 ;  /* 0x0000790097037a24 */ /* 0x000fc400078e0203 */
[----:B------:R-:W-:Y:S01]  /*1ec0*/  IMAD R2, R150, c[0x0][0x1e4], R2 ;  /* 0x0000790096027a24 */ /* 0x000fe200078e0202 */
[----:B------:R-:W-:Y:S01]  /*1ed0*/  IADD3.X R107, R127, R84, RZ, P0, !PT ;  /* 0x000000547f6b7210 */ /* 0x000fe200007fe4ff */
[----:B------:R-:W-:Y:S01]  /*1ee0*/  IMAD.SHL.U32 R185, R185, 0x20, RZ ;  /* 0x00000020b9b97824 */ /* 0x000fe200078e00ff */
[----:B------:R-:W-:Y:S01]  /*1ef0*/  IADD3 R118, P0, R82, 0x20, RZ ;  /* 0x0000002052767810 */ /* 0x000fe20007f1e0ff */
[----:B------:R-:W-:Y:S01]  /*1f00*/  IMAD.IADD R139, R173, 0x1, R3 ;  /* 0x00000001ad8b7824 */ /* 0x000fe200078e0203 */
[----:B------:R-:W-:Y:S01]  /*1f10*/  IADD3 R112, P1, R108, 0x20, RZ ;  /* 0x000000206c707810 */ /* 0x000fe20007f3e0ff */
[----:B------:R-:W-:Y:S02]  /*1f20*/  IMAD.IADD R137, R171, 0x1, R2 ;  /* 0x00000001ab897824 */ /* 0x000fe400078e0202 */
[----:B------:R-:W-:Y:S02]  /*1f30*/  IMAD.IADD R119, R105, 0x1, R6 ;  /* 0x0000000169777824 */ /* 0x000fe400078e0206 */
[----:B------:R-:W-:-:S02]  /*1f40*/  IMAD.IADD R116, R6, 0x1, R101 ;  /* 0x0000000106747824 */ /* 0x000fc400078e0265 */
[----:B------:R-:W-:Y:S02]  /*1f50*/  IMAD.IADD R113, R5, 0x1, R99 ;  /* 0x0000000105717824 */ /* 0x000fe400078e0263 */
[----:B------:R-:W-:Y:S02]  /*1f60*/  IMAD.IADD R95, R97, 0x1, R95 ;  /* 0x00000001615f7824 */ /* 0x000fe400078e025f */
[----:B------:R-:W-:Y:S02]  /*1f70*/  IMAD.X R110, RZ, RZ, R84, P0 ;  /* 0x000000ffff6e7224 */ /* 0x000fe400000e0654 */
[----:B------:R-:W-:Y:S02]  /*1f80*/  IMAD.SHL.U32 R135, R14, 0x2, RZ ;  /* 0x000000020e877824 */ /* 0x000fe400078e00ff */
[----:B------:R-:W-:Y:S02]  /*1f90*/  IMAD.SHL.U32 R133, R15, 0x2, RZ ;  /* 0x000000020f857824 */ /* 0x000fe400078e00ff */
[----:B------:R-:W-:-:S02]  /*1fa0*/  IMAD.X R111, RZ, RZ, R107, P1 ;  /* 0x000000ffff6f7224 */ /* 0x000fc400008e066b */
[----:B------:R-:W-:Y:S02]  /*1fb0*/  IMAD.SHL.U32 R132, R13, 0x2, RZ ;  /* 0x000000020d847824 */ /* 0x000fe400078e00ff */
[----:B------:R-:W-:Y:S01]  /*1fc0*/  IMAD.SHL.U32 R131, R10, 0x2, RZ ;  /* 0x000000020a837824 */ /* 0x000fe200078e00ff */
[----:B------:R-:W-:Y:S06]  /*1fd0*/  BAR.SYNC.DEFER_BLOCKING 0x0 ;  /* 0x0000000000007b1d */ /* 0x000fec0000010000 */
.L_x_360:
        /* <DEDUP_REMOVED lines=32> */
[----:B------:R-:W-:Y:S01]  /*21e0*/  CS2R R40, SRZ ;  /* 0x0000000000287805 */ /* 0x000fe2000001ff00 */
[----:B------:R-:W-:Y:S02]  /*21f0*/  CS2R R12, SRZ ;  /* 0x00000000000c7805 */ /* 0x000fe4000001ff00 */
[----:B------:R-:W-:Y:S01]  /*2200*/  IMAD.X R4, R33, 0x1, R119, P0 ;  /* 0x0000000121047824 */ /* 0x000fe200000e0677 */
[----:B------:R-:W-:Y:S05]  /*2210*/  IADD3 R3, P0, R102, R54, RZ ;  /* 0x0000003666037210 */ /* 0x000fea0007f1e0ff */
[----:B------:R-:W-:Y:S01]  /*2220*/  IMAD.X R5, R37, 0x1, R117, P0 ;  /* 0x0000000125057824 */ /* 0x000fe200000e0675 */
        /* <DEDUP_REMOVED lines=13> */
.L_x_330:
[----:B------:R-:W-:Y:S05]  /*2300*/  BSYNC B0 ;  /* 0x0000000000007941 */ /* 0x000fea0003800000 */
.L_x_329:
        /* <DEDUP_REMOVED lines=39> */
.L_x_332:
[----:B------:R-:W-:Y:S05]  /*2580*/  BSYNC B0 ;  /* 0x0000000000007941 */ /* 0x000fea0003800000 */
.L_x_331:
        /* <DEDUP_REMOVED lines=14> */
[----:B------:R-:W-:Y:S01]  /*2670*/  MOV R4, R15 ;  /* 0x0000000f00047202 */ /* 0x000fe20000000f00 */
[----:B------:R-:W-:Y:S01]  /*2680*/  CS2R R20, SRZ ;  /* 0x0000000000147805 */ /* 0x000fe2000001ff00 */
[----:B------:R-:W-:Y:S02]  /*2690*/  PRMT R25, R7, 0x5410, R6 ;  /* 0x0000541007197816 */ /* 0x000fe40000000006 */
[----:B------:R-:W-:Y:S01]  /*26a0*/  PRMT R24, R5, 0x5410, R4 ;  /* 0x0000541005187816 */ /* 0x000fe20000000004 */
[----:B------:R-:W-:-:S05]  /*26b0*/  @P4 BRA `(.L_x_334) ;  /* 0x0000012000004947 */ /* 0x000fca0003800000 */
[----:B------:R-:W-:Y:S01]  /*26c0*/  IADD3 R10, P1, P0, R104, R182, R10 ;  /* 0x000000b6680a7210 */ /* 0x000fe2000783e00a */
[----:B------:R-:W-:Y:S01]  /*26d0*/  CS2R R48, SRZ ;  /* 0x0000000000307805 */ /* 0x000fe2000001ff00 */
[----:B------:R-:W-:Y:S02]  /*26e0*/  CS2R R22, SRZ ;  /* 0x0000000000167805 */ /* 0x000fe4000001ff00 */
[----:B------:R-:W-:Y:S02]  /*26f0*/  IADD3.X R33, R119, R161, R33, P1, P0 ;  /* 0x000000a177217210 */ /* 0x000fe40000fe0421 */
        /* <DEDUP_REMOVED lines=14> */
.L_x_334:
[----:B------:R-:W-:Y:S05]  /*27e0*/  BSYNC B0 ;  /* 0x0000000000007941 */ /* 0x000fea0003800000 */
.L_x_333:
        /* <DEDUP_REMOVED lines=76> */
.L_x_338:
[----:B------:R-:W-:Y:S05]  /*2cb0*/  BSYNC B0 ;  /* 0x0000000000007941 */ /* 0x000fea0003800000 */
.L_x_337:
        /* <DEDUP_REMOVED lines=59> */
.L_x_336:
[----:B------:R-:W-:Y:S05]  /*3070*/  BSYNC B1 ;  /* 0x0000000000017941 */ /* 0x000fea0003800000 */
.L_x_335:
[----:B------:R-:W-:Y:S01]  /*3080*/  BSSY B1, `(.L_x_339) ;  /* 0x000007c000017945 */ /* 0x000fe20003800000 */
[----:B------:R-:W-:-:S05]  /*3090*/  @P3 BRA `(.L_x_340) ;  /* 0x000007a000003947 */ /* 0x000fca0003800000 */
[----:B------:R-:W-:Y:S01]  /*30a0*/  IADD3 R37, P1, P0, R122, R74, R28 ;  /* 0x0000004a7a257210 */ /* 0x000fe2000783e01c */
[----:B------:R-:W-:Y:S03]  /*30b0*/  BSSY B0, `(.L_x_341) ;  /* 0x000003d000007945 */ /* 0x000fe60003800000 */
[----:B-1----:R-:W-:Y:S02]  /*30c0*/  IADD3.X R38, R128, R78, R29, P1, P0 ;  /* 0x0000004e80267210 */ /* 0x002fe40000fe041d */
        /* <DEDUP_REMOVED lines=18> */
[----:B------:R-:W-:Y:S02]  /*31f0*/  @!P0 HADD2.F32 R18, -RZ, R51.H1_H1 ;  /* 0x30000033ff128230 */ /* 0x000fe40000004100 */
        /* <DEDUP_REMOVED lines=12> */
[CC--:B------:R-:W-:Y:S01]  /*32c0*/  @!P0 FMUL.FTZ R15, R13.reuse, R5.reuse ;  /* 0x000000050d0f8220 */ /* 0x0c0fe20000410000 */
[----:B------:R-:W-:Y:S01]  /*32d0*/  @!P0 F2FP.PACK_AB R2, R2, R40 ;  /* 0x000000280202823e */ /* 0x000fe200000000ff */
[C---:B------:R-:W-:Y:S01]  /*32e0*/  @!P0 FMUL.FTZ R3, R4.reuse, R5 ;  /* 0x0000000504038220 */ /* 0x040fe20000410000 */
[----:B------:R-:W-:Y:S01]  /*32f0*/  @!P0 MOV R5, R11 ;  /* 0x0000000b00058202 */ /* 0x000fe20000000f00 */
[-C--:B------:R-:W-:Y:S01]  /*3300*/  @!P0 FFMA.FTZ R39, R4, R14.reuse, -R15 ;  /* 0x0000000e04278223 */ /* 0x080fe2000001080f */
[----:B------:R-:W-:Y:S01]  /*3310*/  @!P0 HADD2.F32 R15, -RZ, R6.H1_H1 ;  /* 0x30000006ff0f8230 */ /* 0x000fe20000004100 */
[----:B------:R-:W-:Y:S01]  /*3320*/  @!P0 FFMA.FTZ R3, R13, R14, R3 ;  /* 0x0000000e0d038223 */ /* 0x000fe20000010003 */
[----:B------:R-:W-:Y:S01]  /*3330*/  @!P0 HADD2.F32 R4, -RZ, R24.H1_H1 ;  /* 0x30000018ff048230 */ /* 0x000fe20000004100 */
[----:B------:R-:W-:Y:S01]  /*3340*/  @!P0 MOV R8, R2 ;  /* 0x0000000200088202 */ /* 0x000fe20000000f00 */
[----:B------:R-:W-:Y:S02]  /*3350*/  @!P0 HADD2.F32 R7, -RZ, R6.H0_H0 ;  /* 0x20000006ff078230 */ /* 0x000fe40000004100 */
[--C-:B------:R-:W-:Y:S01]  /*3360*/  @!P0 HADD2.F32 R19, -RZ, R5.reuse.H1_H1 ;  /* 0x30000005ff138230 */ /* 0x100fe20000004100 */
[----:B------:R-:W-:Y:S01]  /*3370*/  @!P0 F2FP.PACK_AB R3, R3, R39 ;  /* 0x000000270303823e */ /* 0x000fe200000000ff */
[----:B------:R-:W-:Y:S01]  /*3380*/  @!P0 HADD2.F32 R6, -RZ, R5.H0_H0 ;  /* 0x20000005ff068230 */ /* 0x000fe20000004100 */
[-C--:B------:R-:W-:Y:S01]  /*3390*/  @!P0 FMUL.FTZ R5, R15, R4.reuse ;  /* 0x000000040f058220 */ /* 0x080fe20000410000 */
[----:B------:R-:W-:Y:S01]  /*33a0*/  @!P0 HADD2.F32 R24, -RZ, R42.H0_H0 ;  /* 0x2000002aff188230 */ /* 0x000fe20000004100 */
[----:B------:R-:W-:Y:S02]  /*33b0*/  @!P0 FMUL.FTZ R4, R7, R4 ;  /* 0x0000000407048220 */ /* 0x000fe40000410000 */
        /* <DEDUP_REMOVED lines=12> */
.L_x_342:
[----:B------:R-:W-:Y:S05]  /*3480*/  BSYNC B0 ;  /* 0x0000000000007941 */ /* 0x000fea0003800000 */
.L_x_341:
        /* <DEDUP_REMOVED lines=37> */
[--C-:B------:R-:W-:Y:S01]  /*36e0*/  @!P0 HADD2.F32 R15, -RZ, R6.reuse.H1_H1 ;  /* 0x30000006ff0f8230 */ /* 0x100fe20000004100 */
[----:B------:R-:W-:Y:S01]  /*36f0*/  @!P0 FFMA.FTZ R3, R13, R14, R3 ;  /* 0x0000000e0d038223 */ /* 0x000fe20000010003 */
[----:B------:R-:W-:Y:S01]  /*3700*/  @!P0 HADD2.F32 R4, -RZ, R25.H1_H1 ;  /* 0x30000019ff048230 */ /* 0x000fe20000004100 */
[----:B------:R-:W-:Y:S01]  /*3710*/  @!P0 MOV R8, R2 ;  /* 0x0000000200088202 */ /* 0x000fe20000000f00 */
[----:B------:R-:W-:Y:S02]  /*3720*/  @!P0 HADD2.F32 R7, -RZ, R6.H0_H0 ;  /* 0x20000006ff078230 */ /* 0x000fe40000004100 */
[--C-:B------:R-:W-:Y:S01]  /*3730*/  @!P0 HADD2.F32 R17, -RZ, R5.reuse.H1_H1 ;  /* 0x30000005ff118230 */ /* 0x100fe20000004100 */
[----:B------:R-:W-:Y:S01]  /*3740*/  @!P0 F2FP.PACK_AB R3, R3, R24 ;  /* 0x000000180303823e */ /* 0x000fe200000000ff */
[----:B------:R-:W-:Y:S01]  /*3750*/  @!P0 HADD2.F32 R6, -RZ, R5.H0_H0 ;  /* 0x20000005ff068230 */ /* 0x000fe20000004100 */
[-C--:B------:R-:W-:Y:S02]  /*3760*/  @!P0 FMUL.FTZ R5, R15, R4.reuse ;  /* 0x000000040f058220 */ /* 0x080fe40000410000 */
        /* <DEDUP_REMOVED lines=13> */
.L_x_340:
[----:B------:R-:W-:Y:S05]  /*3840*/  BSYNC B1 ;  /* 0x0000000000017941 */ /* 0x000fea0003800000 */
.L_x_339:
[----:B------:R-:W-:-:S05]  /*3850*/  @P4 BRA `(.L_x_343) ;  /* 0x0000265000004947 */ /* 0x000fca0003800000 */
[----:B------:R-:W-:Y:S01]  /*3860*/  IADD3 R33, P1, P0, R140, R74, R28 ;  /* 0x0000004a8c217210 */ /* 0x000fe2000783e01c */
[----:B------:R-:W-:Y:S03]  /*3870*/  BSSY B0, `(.L_x_344) ;  /* 0x000003c000007945 */ /* 0x000fe60003800000 */
[----:B-1----:R-:W-:Y:S02]  /*3880*/  IADD3.X R34, R138, R78, R29, P1, P0 ;  /* 0x0000004e8a227210 */ /* 0x002fe40000fe041d */
[----:B------:R-:W-:Y:S11]  /*3890*/  ISETP.NE.AND P0, PT, R87, RZ, PT ;  /* 0x000000ff5700720c */ /* 0x000ff60003f05270 */
[----:B------:R-:W-:Y:S02]  /*38a0*/  @!UPT UIADD3 URZ, URZ, URZ, URZ ;  /* 0x0000003f3f3ff290 */ /* 0x000fe4000fffe03f */
[----:B------:R-:W-:-:S05]  /*38b0*/  @!P0 BRA `(.L_x_345) ;  /* 0x0000037000008947 */ /* 0x000fca0003800000 */
[----:B------:R-:W-:Y:S01]  /*38c0*/  ISETP.GE.AND P0, PT, R30, c[0x0][0x27c], PT ;  /* 0x00009f001e007a0c */ /* 0x000fe20003f06270 */
[----:B------:R-:W1:Y:S01]  /*38d0*/  LDS.128 R8, [R86+0x5100] ;  /* 0x0051000056087984 */ /* 0x000e620000000c00 */
        /* <DEDUP_REMOVED lines=53> */
.L_x_345:
[----:B------:R-:W-:Y:S05]  /*3c30*/  BSYNC B0 ;  /* 0x0000000000007941 */ /* 0x000fea0003800000 */
.L_x_344:
        /* <DEDUP_REMOVED lines=59> */
.L_x_328:
[----:B------:R-:W-:Y:S01]  /*3ff0*/  ISETP.GE.AND P0, PT, R151, R67, PT ;  /* 0x000000439700720c */ /* 0x000fe20003f06270 */
[----:B------:R-:W-:Y:S01]  /*4000*/  CS2R R22, SRZ ;  /* 0x0000000000167805 */ /* 0x000fe2000001ff00 */
[----:B------:R-:W-:Y:S01]  /*4010*/  ISETP.NE.AND P4, PT, R87, RZ, PT ;  /* 0x000000ff5700720c */ /* 0x000fe20003f85270 */
        /* <DEDUP_REMOVED lines=10> */
[----:B------:R-:W-:Y:S04]  /*40c0*/  BSSY B0, `(.L_x_346) ;  /* 0x00000b7000007945 */ /* 0x000fe80003800000 */
[----:B------:R-:W-:Y:S04]  /*40d0*/  @!P2 IADD3 R2, P1, P0, R100, R10, R185 ;  /* 0x0000000a6402a210 */ /* 0x000fe8000783e0b9 */
[----:B------:R-:W-:Y:S02]  /*40e0*/  @!P2 IADD3.X R5, R116, R33, R164, P1, P0 ;  /* 0x000000217405a210 */ /* 0x000fe40000fe04a4 */
[----:B------:R-:W-:Y:S04]  /*40f0*/  @!P2 IADD3 R3, P1, P0, R98, R54, R184 ;  /* 0x000000366203a210 */ /* 0x000fe8000783e0b8 */
[C---:B------:R-:W-:Y:S02]  /*4100*/  @!P2 IADD3.X R8, R113.reuse, R37, R163, P1, P0 ;  /* 0x000000257108a210 */ /* 0x040fe40000fe04a3 */
[----:B------:R-:W-:Y:S04]  /*4110*/  ISETP.GE.AND P0, PT, R150, R67, PT ;  /* 0x000000439600720c */ /* 0x000fe80003f06270 */
[----:B------:R-:W-:Y:S11]  /*4120*/  ISETP.GE.OR P1, PT, R28, c[0x0][0x27c], P0 ;  /* 0x00009f001c007a0c */ /* 0x000ff60000726670 */
[----:B------:R-:W-:Y:S02]  /*4130*/  @!UPT UIADD3 URZ, URZ, URZ, URZ ;  /* 0x0000003f3f3ff290 */ /* 0x000fe4000fffe03f */
[----:B------:R-:W-:Y:S04]  /*4140*/  @!P1 IADD3 R6, P3, P0, R100, R182, R10 ;  /* 0x000000b664069210 */ /* 0x000fe8000787e00a */
[----:B------:R-:W-:Y:S02]  /*4150*/  @!P1 IADD3.X R9, R116, R161, R33, P3, P0 ;  /* 0x000000a174099210 */ /* 0x000fe40001fe0421 */
[----:B------:R-:W-:Y:S04]  /*4160*/  @!P1 IADD3 R7, P3, P0, R98, R183, R54 ;  /* 0x000000b762079210 */ /* 0x000fe8000787e036 */
[----:B------:R-:W-:Y:S02]  /*4170*/  @!P1 IADD3.X R11, R113, R162, R37, P3, P0 ;  /* 0x000000a2710b9210 */ /* 0x000fe40001fe0425 */
[C---:B------:R-:W-:Y:S04]  /*4180*/  @!P2 LEA R4, P0, R2.reuse, c[0x0][0x270], 0x1 ;  /* 0x00009c000204aa11 */ /* 0x040fe800078008ff */
[----:B------:R-:W-:Y:S02]  /*4190*/  @!P2 LEA.HI.X R5, R2, c[0x0][0x274], R5, 0x1, P0 ;  /* 0x00009d000205aa11 */ /* 0x000fe400000f0c05 */
[C---:B------:R-:W-:Y:S03]  /*41a0*/  @!P2 LEA R2, P0, R3.reuse, c[0x0][0x288], 0x1 ;  /* 0x0000a2000302aa11 */ /* 0x040fe600078008ff */
[----:B------:R1:W2:Y:S01]  /*41b0*/  @!P2 LDG.E.128 R56, [R4.64] ;  /* 0x000000080438a981 */ /* 0x0002a2000c1e1d00 */
[----:B------:R-:W-:Y:S02]  /*41c0*/  @!P2 LEA.HI.X R3, R3, c[0x0][0x28c], R8, 0x1, P0 ;  /* 0x0000a3000303aa11 */ /* 0x000fe400000f0c08 */
[C---:B------:R-:W-:Y:S04]  /*41d0*/  @!P1 LEA R8, P0, R6.reuse, c[0x0][0x270], 0x1 ;  /* 0x00009c0006089a11 */ /* 0x040fe800078008ff */
[----:B------:R-:W-:Y:S01]  /*41e0*/  @!P1 LEA.HI.X R9, R6, c[0x0][0x274], R9, 0x1, P0 ;  /* 0x00009d0006099a11 */ /* 0x000fe200000f0c09 */
[----:B------:R3:W4:Y:S01]  /*41f0*/  @!P2 LDG.E.128 R20, [R2.64] ;  /* 0x000000080214a981 */ /* 0x000722000c1e1d00 */
[C---:B------:R-:W-:Y:S04]  /*4200*/  @!P1 LEA R6, P0, R7.reuse, c[0x0][0x288], 0x1 ;  /* 0x0000a20007069a11 */ /* 0x040fe800078008ff */
[----:B------:R-:W-:Y:S02]  /*4210*/  @!P1 LEA.HI.X R7, R7, c[0x0][0x28c], R11, 0x1, P0 ;  /* 0x0000a30007079a11 */ /* 0x000fe400000f0c0b */
[-C--:B------:R-:W-:Y:S01]  /*4220*/  ISETP.GE.AND P0, PT, R88, R67.reuse, PT ;  /* 0x000000435800720c */ /* 0x080fe20003f06270 */
[----:B------:R1:W4:Y:S03]  /*4230*/  @!P1 LDG.E.128 R60, [R8.64] ;  /* 0x00000008083c9981 */ /* 0x000326000c1e1d00 */
[----:B------:R-:W-:Y:S05]  /*4240*/  ISETP.GE.OR P0, PT, R28, c[0x0][0x27c], P0 ;  /* 0x00009f001c007a0c */ /* 0x000fea0000706670 */
[----:B------:R1:W4:Y:S08]  /*4250*/  @!P1 LDG.E.128 R24, [R6.64] ;  /* 0x0000000806189981 */ /* 0x000330000c1e1d00 */
[----:B---3--:R-:W-:Y:S05]  /*4260*/  @!P0 IADD3 R2, P1, R100, R10, RZ ;  /* 0x0000000a64028210 */ /* 0x008fea0007f3e0ff */
[----:B------:R-:W-:Y:S01]  /*4270*/  @!P0 IMAD.X R3, R33, 0x1, R116, P1 ;  /* 0x0000000121038824 */ /* 0x000fe200008e0674 */
[C---:B-1----:R-:W-:Y:S04]  /*4280*/  @!P0 LEA R8, P1, R2.reuse, c[0x0][0x270], 0x1 ;  /* 0x00009c0002088a11 */ /* 0x042fe800078208ff */
[----:B------:R-:W-:Y:S02]  /*4290*/  @!P0 LEA.HI.X R9, R2, c[0x0][0x274], R3, 0x1, P1 ;  /* 0x00009d0002098a11 */ /* 0x000fe400008f0c03 */
[----:B------:R-:W-:Y:S01]  /*42a0*/  @!P0 IADD3 R3, P1, R98, R54, RZ ;  /* 0x0000003662038210 */ /* 0x000fe20007f3e0ff */
[----:B------:R-:W-:Y:S02]  /*42b0*/  CS2R R6, SRZ ;  /* 0x0000000000067805 */ /* 0x000fe4000001ff00 */
[----:B------:R1:W5:Y:S02]  /*42c0*/  @!P0 LDG.E.128 R40, [R8.64] ;  /* 0x0000000808288981 */ /* 0x000364000c1e1d00 */
[----:B------:R-:W-:Y:S01]  /*42d0*/  @!P0 IMAD.X R4, R37, 0x1, R113, P1 ;  /* 0x0000000125048824 */ /* 0x000fe200008e0671 */
[C---:B------:R-:W-:Y:S04]  /*42e0*/  @!P0 LEA R2, P1, R3.reuse, c[0x0][0x288], 0x1 ;  /* 0x0000a20003028a11 */ /* 0x040fe800078208ff */
[----:B------:R-:W-:Y:S02]  /*42f0*/  @!P0 LEA.HI.X R3, R3, c[0x0][0x28c], R4, 0x1, P1 ;  /* 0x0000a30003038a11 */ /* 0x000fe400008f0c04 */
[----:B------:R-:W-:Y:S01]  /*4300*/  CS2R R4, SRZ ;  /* 0x0000000000047805 */ /* 0x000fe2000001ff00 */
[----:B------:R-:W-:Y:S05]  /*4310*/  ISETP.GE.AND P1, PT, R28, c[0x0][0x27c], PT ;  /* 0x00009f001c007a0c */ /* 0x000fea0003f26270 */
[----:B------:R2:W5:Y:S01]  /*4320*/  @!P0 LDG.E.128 R4, [R2.64] ;  /* 0x0000000802048981 */ /* 0x000562000c1e1d00 */
[----:B------:R-:W-:Y:S01]  /*4330*/  ISETP.GE.OR P0, PT, R88, R67, !P4 ;  /* 0x000000435800720c */ /* 0x000fe20006706670 */
[----:B--2---:R-:W-:Y:S02]  /*4340*/  IMAD.MOV.U32 R2, RZ, RZ, R58 ;  /* 0x000000ffff027224 */ /* 0x004fe400078e003a */
[----:B-1----:R-:W-:Y:S02]  /*4350*/  IMAD.MOV.U32 R9, RZ, RZ, R59 ;  /* 0x000000ffff097224 */ /* 0x002fe400078e003b */
[----:B------:R-:W-:Y:S02]  /*4360*/  IMAD.MOV.U32 R8, RZ, RZ, R56 ;  /* 0x000000ffff087224 */ /* 0x000fe400078e0038 */
[----:B------:R-:W-:Y:S01]  /*4370*/  IMAD.MOV.U32 R3, RZ, RZ, R57 ;  /* 0x000000ffff037224 */ /* 0x000fe200078e0039 */
[----:B------:R-:W-:Y:S01]  /*4380*/  PRMT R64, R9, 0x5410, R2 ;  /* 0x0000541009407816 */ /* 0x000fe20000000002 */
[----:B----4-:R-:W-:Y:S03]  /*4390*/  IMAD.MOV.U32 R2, RZ, RZ, R22 ;  /* 0x000000ffff027224 */ /* 0x010fe600078e0016 */
[----:B------:R-:W-:Y:S01]  /*43a0*/  PRMT R51, R8, 0x5410, R3 ;  /* 0x0000541008337816 */ /* 0x000fe20000000003 */
        /* <DEDUP_REMOVED lines=17> */
[----:B------:R-:W-:-:S05]  /*44c0*/  @P0 BRA `(.L_x_347) ;  /* 0x0000076000000947 */ /* 0x000fca0003800000 */
[--C-:B-----5:R-:W-:Y:S01]  /*44d0*/  IMAD.MOV.U32 R49, RZ, RZ, R43.reuse ;  /* 0x000000ffff317224 */ /* 0x120fe200078e002b */
[----:B------:R-:W-:Y:S01]  /*44e0*/  IADD3 R2, P0, R166, R74, RZ ;  /* 0x0000004aa6027210 */ /* 0x000fe20007f1e0ff */
[----:B------:R-:W-:Y:S01]  /*44f0*/  LDS.128 R52, [R134+0x3100] ;  /* 0x0031000086347984 */ /* 0x000fe20000000c00 */
[----:B------:R-:W-:Y:S01]  /*4500*/  @!P1 SHF.R.U64 R47, R42, 0x10, R43 ;  /* 0x000000102a2f9819 */ /* 0x000fe2000000122b */
[----:B------:R-:W-:Y:S01]  /*4510*/  IMAD.MOV.U32 R37, RZ, RZ, R40 ;  /* 0x000000ffff257224 */ /* 0x000fe200078e0028 */
[----:B------:R-:W-:Y:S01]  /*4520*/  IADD3.X R3, R78, R129, RZ, P0, !PT ;  /* 0x000000814e037210 */ /* 0x000fe200007fe4ff */
[----:B------:R-:W-:Y:S01]  /*4530*/  IMAD.MOV.U32 R13, RZ, RZ, R7 ;  /* 0x000000ffff0d7224 */ /* 0x000fe200078e0007 */
[-C--:B------:R-:W-:Y:S02]  /*4540*/  IADD3 R8, P2, P0, R82, R2.reuse, R109 ;  /* 0x0000000252087210 */ /* 0x080fe4000785e06d */
[----:B------:R-:W-:Y:S01]  /*4550*/  @!P1 SHF.R.U32.HI R50, RZ, 0x10, R43 ;  /* 0x00000010ff329819 */ /* 0x000fe2000001162b */
[----:B------:R-:W1:Y:S01]  /*4560*/  LDS.128 R16, [R136+0x3100] ;  /* 0x0031000088107984 */ /* 0x000e620000000c00 */
[----:B------:R-:W-:Y:S01]  /*4570*/  IADD3.X R9, R84, R3, R115, P2, P0 ;  /* 0x0000000354097210 */ /* 0x000fe200017e0473 */
[----:B------:R-:W-:Y:S01]  /*4580*/  @!P1 HADD2.F32 R37, -RZ, R37.H0_H0 ;  /* 0x20000025ff259230 */ /* 0x000fe20000004100 */
[----:B------:R-:W-:Y:S02]  /*4590*/  ISETP.GE.AND P0, PT, R92, c[0x0][0x1d4], PT ;  /* 0x000075005c007a0c */ /* 0x000fe40003f06270 */
[----:B------:R-:W-:Y:S02]  /*45a0*/  MOV R44, R41 ;  /* 0x00000029002c7202 */ /* 0x000fe40000000f00 */
[--C-:B------:R-:W-:Y:S02]  /*45b0*/  @!P1 SHF.R.U32.HI R14, RZ, 0x10, R7.reuse ;  /* 0x00000010ff0e9819 */ /* 0x100fe40000011607 */
[----:B------:R-:W-:Y:S01]  /*45c0*/  @!P1 SHF.R.U64 R12, R6, 0x10, R7 ;  /* 0x00000010060c9819 */ /* 0x000fe20000001207 */
[----:B------:R-:W-:Y:S01]  /*45d0*/  @!P1 HADD2.F32 R6, -RZ, R6.H0_H0 ;  /* 0x20000006ff069230 */ /* 0x000fe20000004100 */
[--C-:B------:R-:W-:Y:S02]  /*45e0*/  @!P1 SHF.R.U32.HI R11, RZ, 0x10, R5.reuse ;  /* 0x00000010ff0b9819 */ /* 0x100fe40000011605 */
[----:B------:R-:W-:Y:S02]  /*45f0*/  @!P1 SHF.R.U64 R10, R4, 0x10, R5 ;  /* 0x00000010040a9819 */ /* 0x000fe40000001205 */
[--C-:B------:R-:W-:Y:S01]  /*4600*/  @!P1 SHF.R.U64 R46, R40, 0x10, R41.reuse ;  /* 0x00000010282e9819 */ /* 0x100fe20000001229 */
[----:B------:R-:W-:Y:S01]  /*4610*/  @!P1 HADD2.F32 R40, -RZ, R44.H0_H0 ;  /* 0x2000002cff289230 */ /* 0x000fe20000004100 */
[----:B------:R-:W-:Y:S02]  /*4620*/  @!P0 IADD3 R2, P3, P2, R82, R2, R92 ;  /* 0x0000000252028210 */ /* 0x000fe40007a7e05c */
[----:B------:R-:W-:Y:S02]  /*4630*/  @!P1 SHF.R.U32.HI R45, RZ, 0x10, R41 ;  /* 0x00000010ff2d9819 */ /* 0x000fe40000011629 */
[----:B------:R-:W-:Y:S02]  /*4640*/  @!P0 IADD3.X R3, R84, R3, R114, P3, P2 ;  /* 0x0000000354038210 */ /* 0x000fe40001fe4472 */
[C---:B------:R-:W-:Y:S02]  /*4650*/  LEA R70, P2, R8.reuse, c[0x0][0x1c8], 0x1 ;  /* 0x0000720008467a11 */ /* 0x040fe400078408ff */
[----:B------:R-:W-:Y:S02]  /*4660*/  MOV R48, R42 ;  /* 0x0000002a00307202 */ /* 0x000fe40000000f00 */
[----:B------:R-:W-:Y:S02]  /*4670*/  LEA.HI.X R71, R8, c[0x0][0x1cc], R9, 0x1, P2 ;  /* 0x0000730008477a11 */ /* 0x000fe400010f0c09 */
[C---:B------:R-:W-:Y:S01]  /*4680*/  @!P0 LEA R68, P2, R2.reuse, c[0x0][0x1c8], 0x1 ;  /* 0x0000720002448a11 */ /* 0x040fe200078408ff */
[----:B------:R-:W-:Y:S02]  /*4690*/  @!P1 HADD2.F32 R44, -RZ, R48.H0_H0 ;  /* 0x20000030ff2c9230 */ /* 0x000fe40000004100 */
[----:B------:R-:W-:Y:S01]  /*46a0*/  @!P1 HADD2.F32 R48, -RZ, R50.H0_H0 ;  /* 0x20000032ff309230 */ /* 0x000fe20000004100 */
[----:B------:R-:W-:Y:S01]  /*46b0*/  @!P0 LEA.HI.X R69, R2, c[0x0][0x1cc], R3, 0x1, P2 ;  /* 0x0000730002458a11 */ /* 0x000fe200010f0c03 */
[----:B------:R-:W-:Y:S01]  /*46c0*/  IMAD.MOV.U32 R2, RZ, RZ, R4 ;  /* 0x000000ffff027224 */ /* 0x000fe200078e0004 */
[----:B------:R-:W-:Y:S04]  /*46d0*/  MOV R3, R5 ;  /* 0x0000000500037202 */ /* 0x000fe80000000f00 */
[----:B------:R-:W-:Y:S01]  /*46e0*/  @!P1 HADD2.F32 R2, -RZ, R2.H0_H0 ;  /* 0x20000002ff029230 */ /* 0x000fe20000004100 */
[----:B-1----:R-:W-:Y:S01]  /*46f0*/  @!P1 IMAD.MOV.U32 R9, RZ, RZ, R16 ;  /* 0x000000ffff099224 */ /* 0x002fe200078e0010 */
[----:B------:R-:W-:Y:S01]  /*4700*/  @!P1 MOV R43, R52 ;  /* 0x00000034002b9202 */ /* 0x000fe20000000f00 */
[----:B------:R-:W-:Y:S01]  /*4710*/  @!P1 HADD2.F32 R3, -RZ, R3.H0_H0 ;  /* 0x20000003ff039230 */ /* 0x000fe20000004100 */
        /* <DEDUP_REMOVED lines=23> */
[-C--:B------:R-:W-:Y:S01]  /*4890*/  @!P1 FMUL.FTZ R3, R9, R7.reuse ;  /* 0x0000000709039220 */ /* 0x080fe20000410000 */
[----:B------:R-:W-:Y:S01]  /*48a0*/  @!P1 HADD2.F32 R46, -RZ, R47.H0_H0 ;  /* 0x2000002fff2e9230 */ /* 0x000fe20000004100 */
        /* <DEDUP_REMOVED lines=35> */
[----:B------:R-:W-:Y:S02]  /*4ae0*/  @!P1 FMUL.FTZ R49, R47, R10 ;  /* 0x0000000a2f319220 */ /* 0x000fe40000410000 */
[C---:B------:R-:W-:Y:S01]  /*4af0*/  @!P1 FMUL.FTZ R8, R12.reuse, R8 ;  /* 0x000000080c089220 */ /* 0x040fe20000410000 */
[----:B------:R-:W-:Y:S01]  /*4b00*/  @!P1 MOV R54, R6 ;  /* 0x0000000600369202 */ /* 0x000fe20000000f00 */
[----:B------:R-:W-:Y:S01]  /*4b10*/  @!P1 FFMA.FTZ R50, R12, R14, -R9 ;  /* 0x0000000e0c329223 */ /* 0x000fe20000010809 */
[----:B------:R-:W-:Y:S01]  /*4b20*/  @!P1 F2FP.PACK_AB R12, R73, R72 ;  /* 0x00000048490c923e */ /* 0x000fe200000000ff */
[C---:B------:R-:W-:Y:S02]  /*4b30*/  @!P1 FFMA.FTZ R49, R11.reuse, R48, -R49 ;  /* 0x000000300b319223 */ /* 0x040fe40000010831 */
        /* <DEDUP_REMOVED lines=15> */
.L_x_347:
[----:B------:R-:W-:Y:S05]  /*4c30*/  BSYNC B0 ;  /* 0x0000000000007941 */ /* 0x000fea0003800000 */
.L_x_346:
[----:B------:R-:W-:Y:S01]  /*4c40*/  ISETP.GE.OR P0, PT, R151, R67, !P4 ;  /* 0x000000439700720c */ /* 0x000fe20006706670 */
[----:B------:R-:W-:Y:S01]  /*4c50*/  @!UPT UIADD3 URZ, URZ, URZ, URZ ;  /* 0x0000003f3f3ff290 */ /* 0x000fe2000fffe03f */
[----:B------:R-:W-:Y:S11]  /*4c60*/  BSSY B0, `(.L_x_348) ;  /* 0x0000071000007945 */ /* 0x000ff60003800000 */
[----:B------:R-:W-:-:S05]  /*4c70*/  @P0 BRA `(.L_x_349) ;  /* 0x000006f000000947 */ /* 0x000fca0003800000 */
[----:B------:R-:W-:Y:S01]  /*4c80*/  IADD3 R2, P0, R172, R74, RZ ;  /* 0x0000004aac027210 */ /* 0x000fe20007f1e0ff */
[----:B------:R-:W-:Y:S01]  /*4c90*/  LDS.128 R44, [R132+0x3100] ;  /* 0x00310000842c7984 */ /* 0x000fe20000000c00 */
[----:B------:R-:W-:Y:S01]  /*4ca0*/  @!P1 SHF.R.U32.HI R10, RZ, 0x10, R23 ;  /* 0x00000010ff0a9819 */ /* 0x000fe20000011617 */
[--C-:B------:R-:W-:Y:S01]  /*4cb0*/  @!P1 HADD2.F32 R13, -RZ, R51.reuse.H0_H0 ;  /* 0x20000033ff0d9230 */ /* 0x100fe20000004100 */
        /* <DEDUP_REMOVED lines=9> */
[----:B------:R-:W-:Y:S02]  /*4d50*/  @!P1 SHF.R.U64 R38, R58, 0x10, R59 ;  /* 0x000000103a269819 */ /* 0x000fe4000000123b */
[--C-:B------:R-:W-:Y:S02]  /*4d60*/  @!P1 SHF.R.U32.HI R9, RZ, 0x10, R21.reuse ;  /* 0x00000010ff099819 */ /* 0x100fe40000011615 */
[----:B------:R-:W-:Y:S01]  /*4d70*/  @!P1 SHF.R.U64 R6, R20, 0x10, R21 ;  /* 0x0000001014069819 */ /* 0x000fe20000001215 */
[----:B------:R-:W-:Y:S01]  /*4d80*/  @!P1 HADD2.F32 R20, -RZ, R51.H1_H1 ;  /* 0x30000033ff149230 */ /* 0x000fe20000004100 */
[----:B------:R-:W-:Y:S01]  /*4d90*/  @!P1 SHF.R.U32.HI R42, RZ, 0x10, R59 ;  /* 0x00000010ff2a9819 */ /* 0x000fe2000001163b */
[----:B------:R-:W-:Y:S01]  /*4da0*/  @!P1 HADD2.F32 R38, -RZ, R38.H0_H0 ;  /* 0x20000026ff269230 */ /* 0x000fe20000004100 */
        /* <DEDUP_REMOVED lines=33> */
[-C--:B------:R-:W-:Y:S02]  /*4fc0*/  @!P1 FMUL.FTZ R9, R21, R3.reuse ;  /* 0x0000000315099220 */ /* 0x080fe40000410000 */
        /* <DEDUP_REMOVED lines=58> */
.L_x_349:
[----:B------:R-:W-:Y:S05]  /*5370*/  BSYNC B0 ;  /* 0x0000000000007941 */ /* 0x000fea0003800000 */
.L_x_348:
[----:B------:R-:W-:Y:S05]  /*5380*/  IADD3 R56, P0, R170, R74, RZ ;  /* 0x0000004aaa387210 */ /* 0x000fea0007f1e0ff */
[----:B------:R-:W-:Y:S01]  /*5390*/  IMAD.X R57, R78, 0x1, R137, P0 ;  /* 0x000000014e397824 */ /* 0x000fe200000e0689 */
[----:B------:R-:W-:Y:S11]  /*53a0*/  ISETP.GE.OR P0, PT, R150, R67, !P4 ;  /* 0x000000439600720c */ /* 0x000ff60006706670 */
[----:B------:R-:W-:Y:S02]  /*53b0*/  @!UPT UIADD3 URZ, URZ, URZ, URZ ;  /* 0x0000003f3f3ff290 */ /* 0x000fe4000fffe03f */
[----:B------:R-:W-:-:S05]  /*53c0*/  @P0 BRA `(.L_x_343) ;  /* 0x00000ae000000947 */ /* 0x000fca0003800000 */
[--C-:B-----5:R-:W-:Y:S01]  /*53d0*/  @!P1 SHF.R.U64 R5, R24, 0x10, R25.reuse ;  /* 0x0000001018059819 */ /* 0x120fe20000001219 */
[----:B-1----:R-:W-:Y:S01]  /*53e0*/  LDS.128 R44, [R131+0x3100] ;  /* 0x00310000832c7984 */ /* 0x002fe20000000c00 */
[----:B------:R-:W-:Y:S01]  /*53f0*/  @!P1 SHF.R.U32.HI R10, RZ, 0x10, R25 ;  /* 0x00000010ff0a9819 */ /* 0x000fe20000011619 */
[----:B------:R-:W-:Y:S01]  /*5400*/  @!P1 HADD2.F32 R2, -RZ, R34.H0_H0 ;  /* 0x20000022ff029230 */ /* 0x000fe20000004100 */
[----:B------:R-:W-:Y:S01]  /*5410*/  IADD3 R4, P2, P0, R82, R56, R109 ;  /* 0x0000003852047210 */ /* 0x000fe2000785e06d */
[----:B------:R-:W-:Y:S01]  /*5420*/  @!P1 HADD2.F32 R24, -RZ, R65.H0_H0 ;  /* 0x20000041ff189230 */ /* 0x000fe20000004100 */
[----:B------:R-:W-:Y:S01]  /*5430*/  @!P1 SHF.R.U64 R9, R60, 0x10, R61 ;  /* 0x000000103c099819 */ /* 0x000fe2000000123d */
[----:B------:R-:W-:Y:S01]  /*5440*/  @!P1 HADD2.F32 R5, -RZ, R5.H0_H0 ;  /* 0x20000005ff059230 */ /* 0x000fe20000004100 */
[----:B------:R-:W-:Y:S01]  /*5450*/  IADD3.X R6, R84, R57, R115, P2, P0 ;  /* 0x0000003954067210 */ /* 0x000fe200017e0473 */
[----:B------:R-:W1:Y:S01]  /*5460*/  LDS.128 R12, [R133+0x3100] ;  /* 0x00310000850c7984 */ /* 0x000e620000000c00 */
[----:B------:R-:W-:Y:S01]  /*5470*/  LEA R52, P0, R4, c[0x0][0x1c8], 0x1 ;  /* 0x0000720004347a11 */ /* 0x000fe200078008ff */
[----:B------:R-:W-:Y:S01]  /*5480*/  @!P1 HADD2.F32 R20, -RZ, R65.H1_H1 ;  /* 0x30000041ff149230 */ /* 0x000fe20000004100 */
[----:B------:R-:W-:Y:S01]  /*5490*/  @!P1 SHF.R.U64 R16, R26, 0x10, R27 ;  /* 0x000000101a109819 */ /* 0x000fe2000000121b */
[----:B------:R-:W-:Y:S01]  /*54a0*/  @!P1 HADD2.F32 R22, -RZ, R9.H0_H0 ;  /* 0x20000009ff169230 */ /* 0x000fe20000004100 */
[----:B------:R-:W-:Y:S01]  /*54b0*/  LEA.HI.X R53, R4, c[0x0][0x1cc], R6, 0x1, P0 ;  /* 0x0000730004357a11 */ /* 0x000fe200000f0c06 */
[--C-:B------:R-:W-:Y:S01]  /*54c0*/  @!P1 HADD2.F32 R38, -RZ, R66.reuse.H0_H0 ;  /* 0x20000042ff269230 */ /* 0x100fe20000004100 */
[--C-:B------:R-:W-:Y:S01]  /*54d0*/  @!P1 SHF.R.U32.HI R40, RZ, 0x10, R63.reuse ;  /* 0x00000010ff289819 */ /* 0x100fe2000001163f */
[----:B------:R-:W-:Y:S01]  /*54e0*/  @!P1 HADD2.F32 R33, -RZ, R66.H1_H1 ;  /* 0x30000042ff219230 */ /* 0x000fe20000004100 */
[----:B------:R-:W-:Y:S01]  /*54f0*/  @!P1 SHF.R.U64 R17, R62, 0x10, R63 ;  /* 0x000000103e119819 */ /* 0x000fe2000000123f */
[----:B------:R-:W-:Y:S01]  /*5500*/  @!P1 HADD2.F32 R11, -RZ, R35.H0_H0 ;  /* 0x20000023ff0b9230 */ /* 0x000fe20000004100 */
[----:B------:R-:W-:Y:S01]  /*5510*/  @!P1 SHF.R.U32.HI R26, RZ, 0x10, R61 ;  /* 0x00000010ff1a9819 */ /* 0x000fe2000001163d */
[----:B------:R-:W-:Y:S01]  /*5520*/  @!P1 HADD2.F32 R40, -RZ, R40.H0_H0 ;  /* 0x20000028ff289230 */ /* 0x000fe20000004100 */
[----:B------:R-:W-:Y:S02]  /*5530*/  @!P1 SHF.R.U32.HI R18, RZ, 0x10, R27 ;  /* 0x00000010ff129819 */ /* 0x000fe4000001161b */
[----:B------:R-:W-:Y:S01]  /*5540*/  ISETP.GE.AND P0, PT, R92, c[0x0][0x1d4], PT ;  /* 0x000075005c007a0c */ /* 0x000fe20003f06270 */
[----:B------:R-:W-:Y:S02]  /*5550*/  @!P1 HADD2.F32 R26, -RZ, R26.H0_H0 ;  /* 0x2000001aff1a9230 */ /* 0x000fe40000004100 */
[----:B------:R-:W-:Y:S01]  /*5560*/  @!P1 HADD2.F32 R18, -RZ, R18.H0_H0 ;  /* 0x20000012ff129230 */ /* 0x000fe20000004100 */
[----:B-1----:R-:W-:Y:S02]  /*5570*/  @!P1 MOV R8, R13 ;  /* 0x0000000d00089202 */ /* 0x002fe40000000f00 */
[----:B------:R-:W-:Y:S02]  /*5580*/  @!P1 MOV R25, R45 ;  /* 0x0000002d00199202 */ /* 0x000fe40000000f00 */
[----:B------:R-:W-:Y:S01]  /*5590*/  @!P1 MOV R6, R44 ;  /* 0x0000002c00069202 */ /* 0x000fe20000000f00 */
[--C-:B------:R-:W-:Y:S01]  /*55a0*/  @!P1 HADD2.F32 R3, -RZ, R8.reuse.H0_H0 ;  /* 0x20000008ff039230 */ /* 0x100fe20000004100 */
[----:B------:R-:W-:Y:S01]  /*55b0*/  @!P1 MOV R27, R47 ;  /* 0x0000002f001b9202 */ /* 0x000fe20000000f00 */
[----:B------:R-:W-:Y:S02]  /*55c0*/  @!P1 HADD2.F32 R8, -RZ, R8.H1_H1 ;  /* 0x30000008ff089230 */ /* 0x000fe40000004100 */
[--C-:B------:R-:W-:Y:S01]  /*55d0*/  @!P1 HADD2.F32 R19, -RZ, R6.reuse.H0_H0 ;  /* 0x20000006ff139230 */ /* 0x100fe20000004100 */
[-C--:B------:R-:W-:Y:S01]  /*55e0*/  @!P1 FMUL.FTZ R4, R3, R2.reuse ;  /* 0x0000000203049220 */ /* 0x080fe20000410000 */
[----:B------:R-:W-:Y:S02]  /*55f0*/  @!P1 HADD2.F32 R23, -RZ, R25.H0_H0 ;  /* 0x20000019ff179230 */ /* 0x000fe40000004100 */
[----:B------:R-:W-:Y:S02]  /*5600*/  @!P1 HADD2.F32 R21, -RZ, R6.H1_H1 ;  /* 0x30000006ff159230 */ /* 0x000fe40000004100 */
[--C-:B------:R-:W-:Y:S01]  /*5610*/  @!P1 HADD2.F32 R37, -RZ, R27.reuse.H0_H0 ;  /* 0x2000001bff259230 */ /* 0x100fe20000004100 */
[----:B------:R-:W-:Y:S01]  /*5620*/  @!P1 FMUL.FTZ R7, R23, R2 ;  /* 0x0000000217079220 */ /* 0x000fe20000410000 */
[----:B------:R-:W-:Y:S01]  /*5630*/  @!P1 HADD2.F32 R2, -RZ, R34.H1_H1 ;  /* 0x30000022ff029230 */ /* 0x000fe20000004100 */
[----:B------:R-:W-:Y:S01]  /*5640*/  @!P1 FMUL.FTZ R9, R21, R5 ;  /* 0x0000000515099220 */ /* 0x000fe20000410000 */
[----:B------:R-:W-:Y:S01]  /*5650*/  @!P1 HADD2.F32 R39, -RZ, R27.H1_H1 ;  /* 0x3000001bff279230 */ /* 0x000fe20000004100 */
[----:B------:R-:W-:Y:S01]  /*5660*/  @!P1 FFMA.FTZ R58, R3, R24, -R7 ;  /* 0x00000018033a9223 */ /* 0x000fe20000010807 */
[----:B------:R-:W-:Y:S01]  /*5670*/  @!P1 MOV R3, R12 ;  /* 0x0000000c00039202 */ /* 0x000fe20000000f00 */
[----:B------:R-:W-:Y:S01]  /*5680*/  @!P1 IMAD.MOV.U32 R34, RZ, RZ, R46 ;  /* 0x000000ffff229224 */ /* 0x000fe200078e002e */
[----:B------:R-:W-:Y:S01]  /*5690*/  @!P1 HADD2.F32 R25, -RZ, R25.H1_H1 ;  /* 0x30000019ff199230 */ /* 0x000fe20000004100 */
[----:B------:R-:W-:Y:S02]  /*56a0*/  @!P1 FMUL.FTZ R42, R37, R11 ;  /* 0x0000000b252a9220 */ /* 0x000fe40000410000 */
[----:B------:R-:W-:Y:S01]  /*56b0*/  @!P1 FMUL.FTZ R41, R39, R18 ;  /* 0x0000001227299220 */ /* 0x000fe20000410000 */
        /* <DEDUP_REMOVED lines=14> */
[-C--:B------:R-:W-:Y:S01]  /*57a0*/  @!P1 FMUL.FTZ R49, R25, R5.reuse ;  /* 0x0000000519319220 */ /* 0x080fe20000410000 */
[----:B------:R-:W-:Y:S01]  /*57b0*/  @!P1 HADD2.F32 R10, -RZ, R16.H0_H0 ;  /* 0x20000010ff0a9230 */ /* 0x000fe20000004100 */
[----:B------:R-:W-:Y:S01]  /*57c0*/  @!P1 FMUL.FTZ R5, R8, R5 ;  /* 0x0000000508059220 */ /* 0x000fe20000410000 */
[----:B------:R-:W-:Y:S01]  /*57d0*/  @!P1 HADD2.F32 R35, -RZ, R17.H0_H0 ;  /* 0x20000011ff239230 */ /* 0x000fe20000004100 */
[----:B------:R-:W-:Y:S01]  /*57e0*/  @!P1 FMUL.FTZ R48, R27, R9 ;  /* 0x000000091b309220 */ /* 0x000fe20000410000 */
[--C-:B------:R-:W-:Y:S01]  /*57f0*/  @!P1 HADD2.F32 R17, -RZ, R6.reuse.H0_H0 ;  /* 0x20000006ff119230 */ /* 0x100fe20000004100 */
[----:B------:R-:W-:Y:S01]  /*5800*/  @!P1 FMUL.FTZ R43, R34, R10 ;  /* 0x0000000a222b9220 */ /* 0x000fe20000410000 */
[----:B------:R-:W-:Y:S01]  /*5810*/  @!P1 HADD2.F32 R16, -RZ, R6.H1_H1 ;  /* 0x30000006ff109230 */ /* 0x000fe20000004100 */
[----:B------:R-:W-:Y:S01]  /*5820*/  @!P1 FFMA.FTZ R51, R8, R26, -R49 ;  /* 0x0000001a08339223 */ /* 0x000fe20000010831 */
[--C-:B------:R-:W-:Y:S01]  /*5830*/  @!P1 HADD2.F32 R6, -RZ, R7.reuse.H0_H0 ;  /* 0x20000007ff069230 */ /* 0x100fe20000004100 */
[----:B------:R-:W-:Y:S01]  /*5840*/  @!P1 FFMA.FTZ R42, R17, R38, -R42 ;  /* 0x00000026112a9223 */ /* 0x000fe2000001082a */
[----:B------:R-:W-:Y:S01]  /*5850*/  @!P1 HADD2.F32 R7, -RZ, R7.H1_H1 ;  /* 0x30000007ff079230 */ /* 0x000fe20000004100 */
[----:B------:R-:W-:Y:S02]  /*5860*/  @!P1 FFMA.FTZ R41, R16, R40, -R41 ;  /* 0x0000002810299223 */ /* 0x000fe40000010829 */
[----:B------:R-:W-:Y:S01]  /*5870*/  @!P1 FFMA.FTZ R50, R6, R33, -R48 ;  /* 0x0000002106329223 */ /* 0x000fe20000010830 */
[----:B------:R-:W-:Y:S01]  /*5880*/  @!P1 F2FP.PACK_AB R48, R51, R58 ;  /* 0x0000003a3330923e */ /* 0x000fe200000000ff */
[----:B------:R-:W-:Y:S01]  /*5890*/  @!P1 FFMA.FTZ R49, R7, R35, -R43 ;  /* 0x0000002307319223 */ /* 0x000fe2000001082b */
[----:B------:R-:W-:Y:S01]  /*58a0*/  @!P1 F2FP.PACK_AB R42, R41, R42 ;  /* 0x0000002a292a923e */ /* 0x000fe200000000ff */
[----:B------:R-:W-:Y:S01]  /*58b0*/  @!P1 FFMA.FTZ R3, R21, R22, R3 ;  /* 0x0000001615039223 */ /* 0x000fe20000010003 */
[----:B------:R-:W-:Y:S01]  /*58c0*/  @!P1 F2FP.PACK_AB R43, R54, R55 ;  /* 0x00000037362b923e */ /* 0x000fe200000000ff */
[----:B------:R-:W-:Y:S01]  /*58d0*/  @!P1 FMUL.FTZ R6, R6, R9 ;  /* 0x0000000906069220 */ /* 0x000fe20000410000 */
[----:B------:R-:W-:Y:S01]  /*58e0*/  @!P1 F2FP.PACK_AB R41, R49, R50 ;  /* 0x000000323129923e */ /* 0x000fe200000000ff */
[----:B------:R-:W-:Y:S01]  /*58f0*/  @!P1 IMAD.MOV.U32 R15, RZ, RZ, R42 ;  /* 0x000000ffff0f9224 */ /* 0x000fe200078e002a */
[----:B------:R-:W-:Y:S01]  /*5900*/  @!P1 MOV R12, R43 ;  /* 0x0000002b000c9202 */ /* 0x000fe20000000f00 */
[----:B------:R-:W-:Y:S01]  /*5910*/  @!P1 FFMA.FTZ R4, R23, R24, R4 ;  /* 0x0000001817049223 */ /* 0x000fe20000010004 */
[----:B------:R-:W-:Y:S01]  /*5920*/  @!P1 MOV R13, R48 ;  /* 0x00000030000d9202 */ /* 0x000fe20000000f00 */
[----:B------:R-:W-:Y:S01]  /*5930*/  @!P1 FMUL.FTZ R7, R7, R10 ;  /* 0x0000000a07079220 */ /* 0x000fe20000410000 */
[----:B------:R-:W-:Y:S01]  /*5940*/  @!P1 MOV R14, R41 ;  /* 0x00000029000e9202 */ /* 0x000fe20000000f00 */
[----:B------:R-:W-:Y:S01]  /*5950*/  @!P1 FFMA.FTZ R5, R25, R26, R5 ;  /* 0x0000001a19059223 */ /* 0x000fe20000010005 */
[----:B------:R-:W-:Y:S01]  /*5960*/  @!P1 F2FP.PACK_AB R2, R3, R2 ;  /* 0x000000020302923e */ /* 0x000fe200000000ff */
[----:B------:R-:W-:Y:S02]  /*5970*/  @!P1 FMUL.FTZ R8, R17, R11 ;  /* 0x0000000b11089220 */ /* 0x000fe40000410000 */
[----:B------:R1:W-:Y:S01]  /*5980*/  STG.E.128 [R52.64], R12 ;  /* 0x0000000c34007986 */ /* 0x0003e2000c101d08 */
[----:B------:R-:W-:Y:S01]  /*5990*/  @!P1 F2FP.PACK_AB R4, R5, R4 ;  /* 0x000000040504923e */ /* 0x000fe200000000ff */
[----:B------:R-:W-:Y:S01]  /*59a0*/  @!P1 FFMA.FTZ R6, R27, R33, R6 ;  /* 0x000000211b069223 */ /* 0x000fe20000010006 */
[----:B------:R-:W-:Y:S01]  /*59b0*/  @!P1 MOV R44, R2 ;  /* 0x00000002002c9202 */ /* 0x000fe20000000f00 */
        /* <DEDUP_REMOVED lines=16> */
.L_x_327:
[----:B------:R-:W-:Y:S01]  /*5ac0*/  IMAD R2, R36, -0x60, R0 ;  /* 0xffffffa024027824 */ /* 0x000fe200078e0200 */
[----:B------:R-:W-:Y:S04]  /*5ad0*/  BSSY B0, `(.L_x_350) ;  /* 0x0000015000007945 */ /* 0x000fe80003800000 */
[----:B------:R-:W-:Y:S04]  /*5ae0*/  IMNMX R16, R2, 0x60, PT ;  /* 0x0000006002107817 */ /* 0x000fe80003800200 */
[----:B------:R-:W-:Y:S11]  /*5af0*/  ISETP.GE.AND P0, PT, R88, R16, PT ;  /* 0x000000105800720c */ /* 0x000ff60003f06270 */
[----:B------:R-:W-:Y:S02]  /*5b00*/  @!UPT UIADD3 URZ, URZ, URZ, URZ ;  /* 0x0000003f3f3ff290 */ /* 0x000fe4000fffe03f */
[----:B------:R-:W-:-:S05]  /*5b10*/  @P0 BRA `(.L_x_351) ;  /* 0x0000010000000947 */ /* 0x000fca0003800000 */
[----:B------:R-:W-:Y:S11]  /*5b20*/  ISETP.NE.AND P1, PT, R87, RZ, PT ;  /* 0x000000ff5700720c */ /* 0x000ff60003f25270 */
[----:B------:R-:W-:Y:S02]  /*5b30*/  @!UPT UIADD3 URZ, URZ, URZ, URZ ;  /* 0x0000003f3f3ff290 */ /* 0x000fe4000fffe03f */
[----:B------:R-:W1:Y:S01]  /*5b40*/  @P1 LDS.128 R12, [R86+0x3100] ;  /* 0x00310000560c1984 */ /* 0x000e620000000c00 */
[-C--:B------:R-:W-:Y:S05]  /*5b50*/  @P1 IADD3 R2, P0, R108, R74.reuse, RZ ;  /* 0x0000004a6c021210 */ /* 0x080fea0007f1e0ff */
[----:B------:R-:W-:Y:S01]  /*5b60*/  @P1 IMAD.X R5, R107, 0x1, R78, P0 ;  /* 0x000000016b051824 */ /* 0x000fe200000e064e */
[----:B------:R-:W-:Y:S11]  /*5b70*/  ISETP.NE.AND P0, PT, R89, RZ, PT ;  /* 0x000000ff5900720c */ /* 0x000ff60003f05270 */
[----:B------:R-:W-:Y:S02]  /*5b80*/  @!UPT UIADD3 URZ, URZ, URZ, URZ ;  /* 0x0000003f3f3ff290 */ /* 0x000fe4000fffe03f */
[----:B------:R-:W2:Y:S01]  /*5b90*/  @P0 LDS.128 R8, [R85+0x3100] ;  /* 0x0031000055080984 */ /* 0x000ea20000000c00 */
[----:B------:R-:W-:Y:S05]  /*5ba0*/  @P0 IADD3 R3, P2, R112, R74, RZ ;  /* 0x0000004a70030210 */ /* 0x000fea0007f5e0ff */
[----:B------:R-:W-:Y:S01]  /*5bb0*/  @P0 IMAD.X R6, R78, 0x1, R111, P2 ;  /* 0x000000014e060824 */ /* 0x000fe200010e066f */
[C---:B------:R-:W-:Y:S04]  /*5bc0*/  @P1 LEA R4, P2, R2.reuse, c[0x0][0x1c8], 0x1 ;  /* 0x0000720002041a11 */ /* 0x040fe800078408ff */
[----:B------:R-:W-:Y:S02]  /*5bd0*/  @P1 LEA.HI.X R5, R2, c[0x0][0x1cc], R5, 0x1, P2 ;  /* 0x0000730002051a11 */ /* 0x000fe400010f0c05 */
[C---:B------:R-:W-:Y:S04]  /*5be0*/  @P0 LEA R2, P2, R3.reuse, c[0x0][0x1c8], 0x1 ;  /* 0x0000720003020a11 */ /* 0x040fe800078408ff */
[----:B------:R-:W-:Y:S01]  /*5bf0*/  @P0 LEA.HI.X R3, R3, c[0x0][0x1cc], R6, 0x1, P2 ;  /* 0x0000730003030a11 */ /* 0x000fe200010f0c06 */
[----:B-1----:R1:W-:Y:S04]  /*5c00*/  @P1 STG.E.128 [R4.64], R12 ;  /* 0x0000000c04001986 */ /* 0x0023e8000c101d08 */
[----:B--2---:R1:W-:Y:S04]  /*5c10*/  @P0 STG.E.128 [R2.64], R8 ;  /* 0x0000000802000986 */ /* 0x0043e8000c101d08 */
.L_x_351:
[----:B------:R-:W-:Y:S05]  /*5c20*/  BSYNC B0 ;  /* 0x0000000000007941 */ /* 0x000fea0003800000 */
.L_x_350:
        /* <DEDUP_REMOVED lines=9> */
[----:B------:R-:W-:Y:S03]  /*5cc0*/  @P2 IADD3 R5, P0, R108, R3, RZ ;  /* 0x000000036c052210 */ /* 0x000fe60007f1e0ff */
[----:B------:R-:W2:Y:S02]  /*5cd0*/  @P1 LDS.128 R8, [R85+0x4100] ;  /* 0x0041000055081984 */ /* 0x000ea40000000c00 */
[----:B------:R-:W-:Y:S01]  /*5ce0*/  @P2 IMAD.X R6, R107, 0x1, R2, P0 ;  /* 0x000000016b062824 */ /* 0x000fe200000e0602 */
        /* <DEDUP_REMOVED lines=8> */
.L_x_353:
[----:B------:R-:W-:Y:S05]  /*5d70*/  BSYNC B0 ;  /* 0x0000000000007941 */ /* 0x000fea0003800000 */
.L_x_352:
        /* <DEDUP_REMOVED lines=19> */
.L_x_343:
[----:B------:R-:W-:Y:S05]  /*5eb0*/  BSYNC B2 ;  /* 0x0000000000027941 */ /* 0x000fea0003800000 */
.L_x_326:
[----:B------:R-:W-:Y:S01]  /*5ec0*/  IMAD R20, R36, -0x60, RZ ;  /* 0xffffffa024147824 */ /* 0x000fe200078e02ff */
[----:B------:R-:W-:Y:S01]  /*5ed0*/  BSSY B0, `(.L_x_354) ;  /* 0x000006b000007945 */ /* 0x000fe20003800000 */
[----:B-12---:R-:W-:Y:S02]  /*5ee0*/  IMAD R2, R94, 0x60, RZ ;  /* 0x000000605e027824 */ /* 0x006fe400078e02ff */
[----:B-----5:R-:W-:Y:S02]  /*5ef0*/  IMAD.IADD R6, R126, 0x1, R20 ;  /* 0x000000017e067824 */ /* 0x020fe400078e0214 */
[----:B------:R-:W-:Y:S03]  /*5f00*/  IMAD.WIDE.U32 R18, R36, 0x60, RZ ;  /* 0x0000006024127825 */ /* 0x000fe600078e00ff */
[C---:B------:R-:W-:Y:S01]  /*5f10*/  ISETP.GE.AND P5, PT, R6.reuse, 0x11, PT ;  /* 0x000000110600780c */ /* 0x040fe20003fa6270 */
[----:B------:R-:W-:Y:S01]  /*5f20*/  IMAD.IADD R19, R19, 0x1, R2 ;  /* 0x0000000113137824 */ /* 0x000fe200078e0202 */
[----:B------:R-:W-:Y:S02]  /*5f30*/  ISETP.GE.AND P4, PT, R6, 0x1, PT ;  /* 0x000000010600780c */ /* 0x000fe40003f86270 */
[----:B------:R-:W-:Y:S02]  /*5f40*/  IADD3 R4, P0, R144, R18, RZ ;  /* 0x0000001290047210 */ /* 0x000fe40007f1e0ff */
[C---:B------:R-:W-:Y:S02]  /*5f50*/  ISETP.GE.AND P3, PT, R6.reuse, 0x21, PT ;  /* 0x000000210600780c */ /* 0x040fe40003f66270 */
[----:B------:R-:W-:Y:S02]  /*5f60*/  IADD3.X R5, R19, R146, RZ, P0, !PT ;  /* 0x0000009213057210 */ /* 0x000fe400007fe4ff */
[C---:B------:R-:W-:Y:S02]  /*5f70*/  ISETP.GE.AND P2, PT, R6.reuse, 0x31, PT ;  /* 0x000000310600780c */ /* 0x040fe40003f46270 */
[----:B------:R-:W-:Y:S02]  /*5f80*/  ISETP.GE.AND P1, PT, R6, 0x41, PT ;  /* 0x000000410600780c */ /* 0x000fe40003f26270 */
[C---:B------:R-:W-:Y:S01]  /*5f90*/  @P5 IADD3 R8, P0, R4.reuse, 0x10, RZ ;  /* 0x0000001004085810 */ /* 0x040fe20007f1e0ff */
[----:B------:R-:W-:Y:S01]  /*5fa0*/  @P4 IMAD R7, R5, c[0x0][0x258], RZ ;  /* 0x0000960005074a24 */ /* 0x000fe200078e02ff */
[-C--:B------:R-:W-:Y:S01]  /*5fb0*/  @P4 MOV R2, R90.reuse ;  /* 0x0000005a00024202 */ /* 0x080fe20000000f00 */
[----:B------:R-:W-:Y:S02]  /*5fc0*/  @P4 IMAD.MOV.U32 R3, RZ, RZ, R93 ;  /* 0x000000ffff034224 */ /* 0x000fe400078e005d */
[----:B------:R-:W-:Y:S01]  /*5fd0*/  @P5 IMAD.X R9, RZ, RZ, R5, P0 ;  /* 0x000000ffff095224 */ /* 0x000fe200000e0605 */
[C---:B------:R-:W-:Y:S01]  /*5fe0*/  @P3 IADD3 R10, P0, R4.reuse, 0x20, RZ ;  /* 0x00000020040a3810 */ /* 0x040fe20007f1e0ff */
[C---:B------:R-:W-:Y:S04]  /*5ff0*/  @P4 IMAD.WIDE.U32 R2, R4.reuse, c[0x0][0x258], R2 ;  /* 0x0000960004024a25 */ /* 0x040fe800078e0002 */
[----:B------:R-:W-:Y:S02]  /*6000*/  @P4 IMAD R7, R4, c[0x0][0x25c], R7 ;  /* 0x0000970004074a24 */ /* 0x000fe400078e0207 */
[----:B------:R-:W-:Y:S01]  /*6010*/  @P3 IMAD.X R11, RZ, RZ, R5, P0 ;  /* 0x000000ffff0b3224 */ /* 0x000fe200000e0605 */
[C---:B------:R-:W-:Y:S01]  /*6020*/  @P4 LEA R16, P0, R2.reuse, c[0x0][0x250], 0x1 ;  /* 0x0000940002104a11 */ /* 0x040fe200078008ff */
[----:B------:R-:W-:Y:S02]  /*6030*/  @P4 IMAD.IADD R7, R3, 0x1, R7 ;  /* 0x0000000103074824 */ /* 0x000fe400078e0207 */
[----:B------:R-:W-:Y:S03]  /*6040*/  @P5 IMAD.MOV.U32 R3, RZ, RZ, R93 ;  /* 0x000000ffff035224 */ /* 0x000fe600078e005d */
[----:B------:R-:W-:Y:S01]  /*6050*/  @P4 LEA.HI.X R17, R2, c[0x0][0x254], R7, 0x1, P0 ;  /* 0x0000950002114a11 */ /* 0x000fe200000f0c07 */
[----:B------:R-:W-:Y:S01]  /*6060*/  @P5 IMAD R7, R9, c[0x0][0x258], RZ ;  /* 0x0000960009075a24 */ /* 0x000fe200078e02ff */
[-C--:B------:R-:W-:Y:S03]  /*6070*/  @P5 MOV R2, R90.reuse ;  /* 0x0000005a00025202 */ /* 0x080fe60000000f00 */
[C---:B------:R-:W-:Y:S02]  /*6080*/  @P5 IMAD R7, R8.reuse, c[0x0][0x25c], R7 ;  /* 0x0000970008075a24 */ /* 0x040fe400078e0207 */
[----:B------:R-:W-:Y:S04]  /*6090*/  @P5 IMAD.WIDE.U32 R2, R8, c[0x0][0x258], R2 ;  /* 0x0000960008025a25 */ /* 0x000fe800078e0002 */
[----:B------:R-:W-:Y:S01]  /*60a0*/  @P5 IMAD.IADD R7, R3, 0x1, R7 ;  /* 0x0000000103075824 */ /* 0x000fe200078e0207 */
[C---:B------:R-:W-:Y:S02]  /*60b0*/  @P5 LEA R14, P0, R2.reuse, c[0x0][0x250], 0x1 ;  /* 0x00009400020e5a11 */ /* 0x040fe400078008ff */
[----:B------:R-:W-:Y:S02]  /*60c0*/  @P3 MOV R3, R93 ;  /* 0x0000005d00033202 */ /* 0x000fe40000000f00 */
[----:B------:R-:W-:Y:S01]  /*60d0*/  @P5 LEA.HI.X R15, R2, c[0x0][0x254], R7, 0x1, P0 ;  /* 0x00009500020f5a11 */ /* 0x000fe200000f0c07 */
[----:B------:R-:W-:Y:S01]  /*60e0*/  @P3 IMAD.MOV.U32 R2, RZ, RZ, R90 ;  /* 0x000000ffff023224 */ /* 0x000fe200078e005a */
[----:B------:R-:W-:Y:S01]  /*60f0*/  @P2 IADD3 R8, P0, R4, 0x30, RZ ;  /* 0x0000003004082810 */ /* 0x000fe20007f1e0ff */
[----:B------:R-:W-:Y:S02]  /*6100*/  @P3 IMAD R7, R11, c[0x0][0x258], RZ ;  /* 0x000096000b073a24 */ /* 0x000fe400078e02ff */
[C---:B------:R-:W-:Y:S01]  /*6110*/  @P3 IMAD.WIDE.U32 R2, R10.reuse, c[0x0][0x258], R2 ;  /* 0x000096000a023a25 */ /* 0x040fe200078e0002 */
[----:B------:R-:W-:Y:S03]  /*6120*/  @P2 IADD3.X R9, RZ, R5, RZ, P0, !PT ;  /* 0x00000005ff092210 */ /* 0x000fe600007fe4ff */
[----:B------:R-:W-:Y:S01]  /*6130*/  @P3 IMAD R7, R10, c[0x0][0x25c], R7 ;  /* 0x000097000a073a24 */ /* 0x000fe200078e0207 */
[C---:B------:R-:W-:Y:S03]  /*6140*/  @P3 LEA R12, P0, R2.reuse, c[0x0][0x250], 0x1 ;  /* 0x00009400020c3a11 */ /* 0x040fe600078008ff */
[----:B------:R-:W-:Y:S02]  /*6150*/  @P3 IMAD.IADD R7, R3, 0x1, R7 ;  /* 0x0000000103073824 */ /* 0x000fe400078e0207 */
[----:B------:R-:W-:Y:S03]  /*6160*/  @P2 IMAD.MOV.U32 R3, RZ, RZ, R93 ;  /* 0x000000ffff032224 */ /* 0x000fe600078e005d */
[----:B------:R-:W-:Y:S01]  /*6170*/  @P3 LEA.HI.X R13, R2, c[0x0][0x254], R7, 0x1, P0 ;  /* 0x00009500020d3a11 */ /* 0x000fe200000f0c07 */
[----:B------:R-:W-:Y:S01]  /*6180*/  @P2 IMAD R7, R9, c[0x0][0x258], RZ ;  /* 0x0000960009072a24 */ /* 0x000fe200078e02ff */
[-C--:B------:R-:W-:Y:S03]  /*6190*/  @P2 MOV R2, R90.reuse ;  /* 0x0000005a00022202 */ /* 0x080fe60000000f00 */
[C---:B------:R-:W-:Y:S02]  /*61a0*/  @P2 IMAD R7, R8.reuse, c[0x0][0x25c], R7 ;  /* 0x0000970008072a24 */ /* 0x040fe400078e0207 */
[----:B------:R-:W-:Y:S05]  /*61b0*/  @P2 IMAD.WIDE.U32 R2, R8, c[0x0][0x258], R2 ;  /* 0x0000960008022a25 */ /* 0x000fea00078e0002 */
[C---:B------:R-:W-:Y:S02]  /*61c0*/  @P2 LEA R8, P0, R2.reuse, c[0x0][0x250], 0x1 ;  /* 0x0000940002082a11 */ /* 0x040fe400078008ff */
[----:B------:R-:W-:Y:S02]  /*61d0*/  @P2 IADD3 R7, R3, R7, RZ ;  /* 0x0000000703072210 */ /* 0x000fe40007ffe0ff */
[----:B------:R-:W-:Y:S02]  /*61e0*/  @P1 MOV R3, R93 ;  /* 0x0000005d00031202 */ /* 0x000fe40000000f00 */
[----:B------:R-:W-:Y:S02]  /*61f0*/  @P2 LEA.HI.X R9, R2, c[0x0][0x254], R7, 0x1, P0 ;  /* 0x0000950002092a11 */ /* 0x000fe400000f0c07 */
[----:B------:R-:W-:Y:S05]  /*6200*/  @P1 IADD3 R7, P0, R4, 0x40, RZ ;  /* 0x0000004004071810 */ /* 0x000fea0007f1e0ff */
        /* <DEDUP_REMOVED lines=8> */
[----:B------:R-:W-:Y:S04]  /*6290*/  @P1 IMAD.WIDE.U32 R2, R7, c[0x0][0x258], R2 ;  /* 0x0000960007021a25 */ /* 0x000fe800078e0002 */
[----:B------:R-:W-:Y:S01]  /*62a0*/  @P1 IMAD.IADD R4, R3, 0x1, R4 ;  /* 0x0000000103041824 */ /* 0x000fe200078e0204 */
[C---:B------:R-:W-:Y:S01]  /*62b0*/  @P1 LEA R6, P6, R2.reuse, c[0x0][0x250], 0x1 ;  /* 0x0000940002061a11 */ /* 0x040fe200078c08ff */
[----:B------:R-:W-:Y:S03]  /*62c0*/  @P0 IMAD.MOV.U32 R3, RZ, RZ, R93 ;  /* 0x000000ffff030224 */ /* 0x000fe600078e005d */
[----:B------:R-:W-:Y:S01]  /*62d0*/  @P1 LEA.HI.X R7, R2, c[0x0][0x254], R4, 0x1, P6 ;  /* 0x0000950002071a11 */ /* 0x000fe200030f0c04 */
[----:B------:R-:W-:Y:S01]  /*62e0*/  @P0 IMAD R4, R5, c[0x0][0x258], RZ ;  /* 0x0000960005040a24 */ /* 0x000fe200078e02ff */
[----:B------:R-:W-:Y:S03]  /*62f0*/  @P0 MOV R2, R90 ;  /* 0x0000005a00020202 */ /* 0x000fe60000000f00 */
        /* <DEDUP_REMOVED lines=11> */
[----:B------:R1:W-:Y:S08]  /*63b0*/  @P4 LDGSTS.E.BYPASS.LTC128B.128 [R81+0x100], [R16.64], !P6 ;  /* 0x0010000010514fae */ /* 0x0003f0000f101d48 */
[----:B------:R2:W-:Y:S08]  /*63c0*/  @P5 LDGSTS.E.BYPASS.LTC128B.128 [R81+0x900], [R14.64], !P6 ;  /* 0x009000000e515fae */ /* 0x0005f0000f101d48 */
[----:B------:R3:W-:Y:S08]  /*63d0*/  @P3 LDGSTS.E.BYPASS.LTC128B.128 [R81+0x1100], [R12.64], !P6 ;  /* 0x011000000c513fae */ /* 0x0007f0000f101d48 */
[----:B------:R1:W-:Y:S08]  /*63e0*/  @P2 LDGSTS.E.BYPASS.LTC128B.128 [R81+0x1900], [R8.64], !P6 ;  /* 0x0190000008512fae */ /* 0x0003f0000f101d48 */
[----:B------:R1:W-:Y:S08]  /*63f0*/  @P1 LDGSTS.E.BYPASS.LTC128B.128 [R81+0x2100], [R6.64], !P6 ;  /* 0x0210000006511fae */ /* 0x0003f0000f101d48 */
[----:B------:R1:W-:Y:S01]  /*6400*/  @P0 LDGSTS.E.BYPASS.LTC128B.128 [R81+0x2900], [R4.64], !P6 ;  /* 0x0290000004510fae */ /* 0x0003e2000f101d48 */
[----:B---3--:R-:W-:Y:S02]  /*6410*/  IMNMX R13, R2, 0x60, PT ;  /* 0x00000060020d7817 */ /* 0x008fe40003800200 */
[----:B------:R-:W-:Y:S02]  /*6420*/  IADD3 R12, P0, R142, R18, RZ ;  /* 0x000000128e0c7210 */ /* 0x000fe40007f1e0ff */
[----:B------:R-:W-:Y:S03]  /*6430*/  ISETP.GE.AND P1, PT, R88, R13, PT ;  /* 0x0000000d5800720c */ /* 0x000fe60003f26270 */
[----:B------:R-:W0:Y:S01]  /*6440*/  LDGDEPBAR ;  /* 0x00000000000079af */ /* 0x000e220000000000 */
[----:B--2---:R-:W-:Y:S01]  /*6450*/  IADD3.X R14, R19, R141, RZ, P0, !PT ;  /* 0x0000008d130e7210 */ /* 0x004fe200007fe4ff */
[----:B------:R-:W-:Y:S06]  /*6460*/  DEPBAR.LE SB0, 0x0 ;  /* 0x000080000000791a */ /* 0x000fec0000000000 */
[----:B------:R-:W-:Y:S06]  /*6470*/  BAR.SYNC.DEFER_BLOCKING 0x0 ;  /* 0x0000000000007b1d */ /* 0x000fec0000010000 */
[----:B------:R-:W-:-:S05]  /*6480*/  @P1 BRA `(.L_x_355) ;  /* 0x000000f000001947 */ /* 0x000fca0003800000 */
[----:B-1----:R-:W-:Y:S01]  /*6490*/  MOV R5, R95 ;  /* 0x0000005f00057202 */ /* 0x002fe20000000f00 */
[----:B------:R-:W-:Y:S01]  /*64a0*/  IMAD.MOV.U32 R4, RZ, RZ, R96 ;  /* 0x000000ffff047224 */ /* 0x000fe200078e0060 */
[----:B------:R-:W-:Y:S01]  /*64b0*/  ISETP.GE.AND P1, PT, R28, c[0x0][0x1d4], PT ;  /* 0x000075001c007a0c */ /* 0x000fe20003f26270 */
[----:B------:R-:W-:Y:S02]  /*64c0*/  IMAD R2, R14, c[0x0][0x208], RZ ;  /* 0x000082000e027a24 */ /* 0x000fe400078e02ff */
[C---:B------:R-:W-:Y:S04]  /*64d0*/  IMAD.WIDE.U32 R4, R12.reuse, c[0x0][0x208], R4 ;  /* 0x000082000c047a25 */ /* 0x040fe800078e0004 */
[----:B------:R-:W-:Y:S04]  /*64e0*/  IMAD R2, R12, c[0x0][0x20c], R2 ;  /* 0x000083000c027a24 */ /* 0x000fe800078e0202 */
[----:B------:R-:W-:Y:S01]  /*64f0*/  IMAD.IADD R3, R5, 0x1, R2 ;  /* 0x0000000105037824 */ /* 0x000fe200078e0202 */
[C---:B------:R-:W-:Y:S01]  /*6500*/  LEA R2, P0, R4.reuse, c[0x0][0x1f8], 0x1 ;  /* 0x00007e0004027a11 */ /* 0x040fe200078008ff */
[----:B------:R-:W1:Y:S03]  /*6510*/  @!P1 LDS.128 R8, [R86+0x100] ;  /* 0x0001000056089984 */ /* 0x000e660000000c00 */
[----:B------:R-:W-:Y:S02]  /*6520*/  LEA.HI.X R3, R4, c[0x0][0x1fc], R3, 0x1, P0 ;  /* 0x00007f0004037a11 */ /* 0x000fe400000f0c03 */
[----:B------:R-:W-:Y:S11]  /*6530*/  ISETP.GE.AND P0, PT, R106, c[0x0][0x1d4], PT ;  /* 0x000075006a007a0c */ /* 0x000ff60003f06270 */
[----:B------:R-:W-:Y:S02]  /*6540*/  @!UPT UIADD3 URZ, URZ, URZ, URZ ;  /* 0x0000003f3f3ff290 */ /* 0x000fe4000fffe03f */
[----:B------:R-:W2:Y:S04]  /*6550*/  @!P0 LDS.128 R4, [R85+0x100] ;  /* 0x0001000055048984 */ /* 0x000ea80000000c00 */
[----:B-1----:R1:W-:Y:S04]  /*6560*/  @!P1 STG.E.128 [R2.64], R8 ;  /* 0x0000000802009986 */ /* 0x0023e8000c101d08 */
[----:B--2---:R1:W-:Y:S02]  /*6570*/  @!P0 STG.E.128 [R2.64+0x40], R4 ;  /* 0x0000400402008986 */ /* 0x0043e4000c101d08 */
.L_x_355:
[----:B-1----:R-:W-:Y:S05]  /*6580*/  BSYNC B0 ;  /* 0x0000000000007941 */ /* 0x002fea0003800000 */
.L_x_354:
[----:B------:R-:W-:Y:S01]  /*6590*/  ISETP.GE.AND P0, PT, R151, R13, PT ;  /* 0x0000000d9700720c */ /* 0x000fe20003f06270 */
[----:B------:R-:W-:Y:S01]  /*65a0*/  @!UPT UIADD3 URZ, URZ, URZ, URZ ;  /* 0x0000003f3f3ff290 */ /* 0x000fe2000fffe03f */
[----:B------:R-:W-:Y:S11]  /*65b0*/  BSSY B0, `(.L_x_356) ;  /* 0x0000013000007945 */ /* 0x000ff60003800000 */
[----:B------:R-:W-:-:S05]  /*65c0*/  @P0 BRA `(.L_x_357) ;  /* 0x0000011000000947 */ /* 0x000fca0003800000 */
[----:B------:R-:W-:Y:S01]  /*65d0*/  IADD3 R2, P0, R12, 0x20, RZ ;  /* 0x000000200c027810 */ /* 0x000fe20007f1e0ff */
[----:B------:R-:W-:Y:S01]  /*65e0*/  IMAD.MOV.U32 R4, RZ, RZ, R96 ;  /* 0x000000ffff047224 */ /* 0x000fe200078e0060 */
[----:B------:R-:W-:Y:S02]  /*65f0*/  MOV R5, R95 ;  /* 0x0000005f00057202 */ /* 0x000fe40000000f00 */
[----:B------:R-:W-:Y:S01]  /*6600*/  ISETP.GE.AND P1, PT, R28, c[0x0][0x1d4], PT ;  /* 0x000075001c007a0c */ /* 0x000fe20003f26270 */
[----:B------:R-:W-:Y:S02]  /*6610*/  IMAD.X R3, RZ, RZ, R14, P0 ;  /* 0x000000ffff037224 */ /* 0x000fe400000e060e */
[C---:B------:R-:W-:Y:S04]  /*6620*/  IMAD.WIDE.U32 R4, R2.reuse, c[0x0][0x208], R4 ;  /* 0x0000820002047a25 */ /* 0x040fe800078e0004 */
[----:B------:R-:W-:Y:S04]  /*6630*/  IMAD R3, R3, c[0x0][0x208], RZ ;  /* 0x0000820003037a24 */ /* 0x000fe800078e02ff */
[----:B------:R-:W-:Y:S01]  /*6640*/  IMAD R3, R2, c[0x0][0x20c], R3 ;  /* 0x0000830002037a24 */ /* 0x000fe200078e0203 */
[C---:B------:R-:W-:Y:S01]  /*6650*/  LEA R2, P0, R4.reuse, c[0x0][0x1f8], 0x1 ;  /* 0x00007e0004027a11 */ /* 0x040fe200078008ff */
[----:B------:R-:W1:Y:S02]  /*6660*/  @!P1 LDS.128 R8, [R86+0x1100] ;  /* 0x0011000056089984 */ /* 0x000e640000000c00 */
[----:B------:R-:W-:Y:S05]  /*6670*/  IMAD.IADD R3, R5, 0x1, R3 ;  /* 0x0000000105037824 */ /* 0x000fea00078e0203 */
[----:B------:R-:W-:Y:S02]  /*6680*/  LEA.HI.X R3, R4, c[0x0][0x1fc], R3, 0x1, P0 ;  /* 0x00007f0004037a11 */ /* 0x000fe400000f0c03 */
[----:B------:R-:W-:Y:S11]  /*6690*/  ISETP.GE.AND P0, PT, R106, c[0x0][0x1d4], PT ;  /* 0x000075006a007a0c */ /* 0x000ff60003f06270 */
[----:B------:R-:W-:Y:S02]  /*66a0*/  @!UPT UIADD3 URZ, URZ, URZ, URZ ;  /* 0x0000003f3f3ff290 */ /* 0x000fe4000fffe03f */
[----:B------:R-:W2:Y:S04]  /*66b0*/  @!P0 LDS.128 R4, [R85+0x1100] ;  /* 0x0011000055048984 */ /* 0x000ea80000000c00 */
[----:B-1----:R1:W-:Y:S04]  /*66c0*/  @!P1 STG.E.128 [R2.64], R8 ;  /* 0x0000000802009986 */ /* 0x0023e8000c101d08 */
[----:B--2---:R1:W-:Y:S02]  /*66d0*/  @!P0 STG.E.128 [R2.64+0x40], R4 ;  /* 0x0000400402008986 */ /* 0x0043e4000c101d08 */
.L_x_357:
[----:B------:R-:W-:Y:S05]  /*66e0*/  BSYNC B0 ;  /* 0x0000000000007941 */ /* 0x000fea0003800000 */
.L_x_356:
[----:B------:R-:W-:Y:S01]  /*66f0*/  ISETP.GE.AND P0, PT, R150, R13, PT ;  /* 0x0000000d9600720c */ /* 0x000fe20003f06270 */
[----:B------:R-:W-:Y:S01]  /*6700*/  @!UPT UIADD3 URZ, URZ, URZ, URZ ;  /* 0x0000003f3f3ff290 */ /* 0x000fe2000fffe03f */
[----:B------:R-:W-:Y:S11]  /*6710*/  BSSY B0, `(.L_x_358) ;  /* 0x0000013000007945 */ /* 0x000ff60003800000 */
[----:B------:R-:W-:-:S05]  /*6720*/  @P0 BRA `(.L_x_359) ;  /* 0x0000011000000947 */ /* 0x000fca0003800000 */
[----:B-1----:R-:W-:Y:S01]  /*6730*/  IADD3 R2, P0, R12, 0x40, RZ ;  /* 0x000000400c027810 */ /* 0x002fe20007f1e0ff */
        /* <DEDUP_REMOVED lines=16> */
.L_x_359:
[----:B------:R-:W-:Y:S05]  /*6840*/  BSYNC B0 ;  /* 0x0000000000007941 */ /* 0x000fea0003800000 */
.L_x_358:
[C---:B------:R-:W-:Y:S02]  /*6850*/  ISETP.GT.AND P0, PT, R36.reuse, R145, PT ;  /* 0x000000912400720c */ /* 0x040fe40003f04270 */
[----:B------:R-:W-:Y:S11]  /*6860*/  IADD3 R36, R36, -0x1, RZ ;  /* 0xffffffff24247810 */ /* 0x000ff60007ffe0ff */
[----:B-1----:R-:W-:Y:S01]  /*6870*/  @P0 SHF.R.S32.HI R5, RZ, 0x1f, R36 ;  /* 0x0000001fff050819 */ /* 0x002fe20000011424 */
[----:B------:R-:W-:Y:S02]  /*6880*/  @P0 IMAD R4, R181, R36, RZ ;  /* 0x00000024b5040224 */ /* 0x000fe400078e02ff */
[----:B------:R-:W-:Y:S02]  /*6890*/  @P0 IMAD.MOV.U32 R2, RZ, RZ, R124 ;  /* 0x000000ffff020224 */ /* 0x000fe400078e007c */
        /* <DEDUP_REMOVED lines=10> */
[----:B------:R1:W-:Y:S02]  /*6940*/  @P0 LDGSTS.E.BYPASS.LTC128B.128 [R81+0x3100], [R10.64], !P6 ;  /* 0x031000000a510fae */ /* 0x0003e4000f101d48 */
[--C-:B------:R-:W-:Y:S01]  /*6950*/  @P0 IMAD.X R9, R11, 0x1, R148.reuse, P1 ;  /* 0x000000010b090824 */ /* 0x100fe200008e0694 */
[----:B------:R-:W-:Y:S04]  /*6960*/  @P0 IADD3 R6, P1, R8, R160, RZ ;  /* 0x000000a008060210 */ /* 0x000fe80007f3e0ff */
[----:B------:R2:W-:Y:S01]  /*6970*/  @P0 LDGSTS.E.BYPASS.LTC128B.128 [R81+0x3900], [R8.64], !P6 ;  /* 0x0390000008510fae */ /* 0x0005e2000f101d48 */
[----:B------:R-:W-:Y:S02]  /*6980*/  @P0 IADD3.X R7, R9, R148, RZ, P1, !PT ;  /* 0x0000009409070210 */ /* 0x000fe40000ffe4ff */
[-C--:B------:R-:W-:Y:S03]  /*6990*/  @P0 IADD3 R4, P1, R6, R160.reuse, RZ ;  /* 0x000000a006040210 */ /* 0x080fe60007f3e0ff */
[----:B------:R2:W-:Y:S02]  /*69a0*/  @P0 LDGSTS.E.BYPASS.LTC128B.128 [R81+0x4100], [R6.64], !P6 ;  /* 0x0410000006510fae */ /* 0x0005e4000f101d48 */
[--C-:B------:R-:W-:Y:S01]  /*69b0*/  @P0 IMAD.X R5, R7, 0x1, R148.reuse, P1 ;  /* 0x0000000107050824 */ /* 0x100fe200008e0694 */
[-C--:B------:R-:W-:Y:S04]  /*69c0*/  @P0 IADD3 R2, P1, R4, R160.reuse, RZ ;  /* 0x000000a004020210 */ /* 0x080fe80007f3e0ff */
[----:B------:R2:W-:Y:S01]  /*69d0*/  @P0 LDGSTS.E.BYPASS.LTC128B.128 [R81+0x4900], [R4.64], !P6 ;  /* 0x0490000004510fae */ /* 0x0005e2000f101d48 */
[----:B------:R-:W-:Y:S05]  /*69e0*/  @P0 IMAD.X R3, R5, 0x1, R148, P1 ;  /* 0x0000000105030824 */ /* 0x000fea00008e0694 */
[----:B------:R2:W-:Y:S01]  /*69f0*/  @P0 LDGSTS.E.BYPASS.LTC128B.128 [R81+0x5100], [R2.64], !P6 ;  /* 0x0510000002510fae */ /* 0x0005e2000f101d48 */
[----:B-1----:R-:W-:Y:S04]  /*6a00*/  @P0 IADD3 R10, P1, R2, R160, RZ ;  /* 0x000000a0020a0210 */ /* 0x002fe80007f3e0ff */
[----:B------:R-:W-:Y:S05]  /*6a10*/  @P0 IADD3.X R11, R3, R148, RZ, P1, !PT ;  /* 0x00000094030b0210 */ /* 0x000fea0000ffe4ff */
[----:B------:R2:W-:Y:S04]  /*6a20*/  @P0 LDGSTS.E.BYPASS.LTC128B.128 [R81+0x5900], [R10.64], !P6 ;  /* 0x059000000a510fae */ /* 0x0005e8000f101d48 */
[----:B------:R-:W0:Y:S01]  /*6a30*/  LDGDEPBAR ;  /* 0x00000000000079af */ /* 0x000e220000000000 */
[----:B------:R-:W-:-:S05]  /*6a40*/  @P0 BRA `(.L_x_360) ;  /* 0xffffb59000000947 */ /* 0x000fca000383ffff */
[----:B------:R-:W-:Y:S06]  /*6a50*/  BAR.SYNC.DEFER_BLOCKING 0x0 ;  /* 0x0000000000007b1d */ /* 0x000fec0000010000 */
.L_x_325:
[----:B------:R-:W-:Y:S01]  /*6a60*/  IMAD.MOV.U32 R231, RZ, RZ, c[0x0][0x2c4] ;  /* 0x0000b100ffe77624 */ /* 0x000fe200078e00ff */
[----:B------:R-:W-:Y:S01]  /*6a70*/  IADD3 R0, R226, 0x7f, RZ ;  /* 0x0000007fe2007810 */ /* 0x000fe20007ffe0ff */
[----:B------:R-:W-:-:S02]  /*6a80*/  IMAD.MOV.U32 R236, RZ, RZ, c[0x0][0x32c] ;  /* 0x0000cb00ffec7624 */ /* 0x000fc400078e00ff */
[----:B--2---:R-:W-:Y:S01]  /*6a90*/  IMAD.IADD R8, R168, 0x1, R169 ;  /* 0x00000001a8087824 */ /* 0x004fe200078e02a9 */
[----:B------:R-:W-:Y:S02]  /*6aa0*/  ISETP.NE.AND P1, PT, R231, 0x1, PT ;  /* 0x00000001e700780c */ /* 0x000fe40003f25270 */
[----:B------:R-:W-:-:S11]  /*6ab0*/  ISETP.GE.AND P6, PT, R236, 0x1, PT ;  /* 0x00000001ec00780c */ /* 0x000fd60003fc6270 */
[----:B------:R-:W-:-:S05]  /*6ac0*/  @P1 IMAD.HI.U32 R2, R0, c[0x0][0x2c8], RZ ;  /* 0x0000b20000021a27 */ /* 0x000fca00078e00ff */
[----:B------:R-:W-:-:S05]  /*6ad0*/  @P1 SHF.R.U32.HI R0, RZ, c[0x0][0x2cc], R2 ;  /* 0x0000b300ff001a19 */ /* 0x000fca0000011602 */
[----:B------:R-:W-:-:S05]  /*6ae0*/  IMAD.IADD R0, R179, 0x1, R0 ;  /* 0x00000001b3007824 */ /* 0x000fca00078e0200 */
[----:B------:R-:W-:Y:S01]  /*6af0*/  IADD3 R3, R0, c[0x0][0x328], RZ ;  /* 0x0000ca0000037a10 */ /* 0x000fe20007ffe0ff */
[----:B------:R-:W-:Y:S05]  /*6b00*/  @!P6 BRA `(.L_x_361) ;  /* 0x000000f00000e947 */ /* 0x000fea0003800000 */
[C---:B------:R-:W-:Y:S01]  /*6b10*/  ISETP.GT.AND P0, PT, R0.reuse, RZ, PT ;  /* 0x000000ff0000720c */ /* 0x040fe20003f04270 */
[----:B------:R-:W-:Y:S01]  /*6b20*/  IMAD.MOV.U32 R4, RZ, RZ, c[0x0][0x32c] ;  /* 0x0000cb00ff047624 */ /* 0x000fe200078e00ff */
        /* <DEDUP_REMOVED lines=8> */
.L_x_362:
[----:B------:R-:W-:-:S13]  /*6bb0*/  ISETP.NE.AND P0, PT, R4, 0x1, PT ;  /* 0x000000010400780c */ /* 0x000fda0003f05270 */
[----:B------:R-:W-:-:S05]  /*6bc0*/  @P0 IMAD.HI.U32 R0, R2, c[0x0][0x330], RZ ;  /* 0x0000cc0002000a27 */ /* 0x000fca00078e00ff */
[----:B------:R-:W-:-:S05]  /*6bd0*/  @P0 SHF.R.U32.HI R2, RZ, c[0x0][0x334], R0 ;  /* 0x0000cd00ff020a19 */ /* 0x000fca0000011600 */
.L_x_363:
[----:B------:R-:W-:-:S05]  /*6be0*/  IMAD R2, R2, R4, c[0x0][0x32c] ;  /* 0x0000cb0002027624 */ /* 0x000fca00078e0204 */
[----:B------:R-:W-:-:S03]  /*6bf0*/  IMNMX R3, R3, R2, PT ;  /* 0x0000000203037217 */ /* 0x000fc60003800200 */
.L_x_361:
[----:B------:R-:W2:Y:S01]  /*6c00*/  LDL R4, [R1+0x18] ;  /* 0x0000180001047983 */ /* 0x000ea20000100800 */
[----:B------:R-:W-:Y:S01]  /*6c10*/  IADD3 R3, R3, 0x5f, RZ ;  /* 0x0000005f03037810 */ /* 0x000fe20007ffe0ff */
[----:B------:R-:W-:-:S04]  /*6c20*/  @P1 IMAD.HI.U32 R2, R226, c[0x0][0x2c8], RZ ;  /* 0x0000b200e2021a27 */ /* 0x000fc800078e00ff */
[----:B------:R-:W-:-:S04]  /*6c30*/  IMAD.HI R3, R3, 0x2aaaaaab, RZ ;  /* 0x2aaaaaab03037827 */ /* 0x000fc800078e02ff */
[----:B------:R-:W-:Y:S01]  /*6c40*/  IMAD.MOV.U32 R0, RZ, RZ, R226 ;  /* 0x000000ffff007224 */ /* 0x000fe200078e00e2 */
[----:B------:R-:W-:Y:S02]  /*6c50*/  @P1 SHF.R.U32.HI R0, RZ, c[0x0][0x2cc], R2 ;  /* 0x0000b300ff001a19 */ /* 0x000fe40000011602 */
[----:B------:R-:W-:-:S04]  /*6c60*/  SHF.R.U32.HI R2, RZ, 0x1f, R3 ;  /* 0x0000001fff027819 */ /* 0x000fc80000011603 */
[----:B------:R-:W-:-:S04]  /*6c70*/  LEA.HI.SX32 R2, R3, R2, 0x1c ;  /* 0x0000000203027211 */ /* 0x000fc800078fe2ff */
[----:B------:R-:W-:Y:S01]  /*6c80*/  IMNMX R252, R2, R180, PT ;  /* 0x000000b402fc7217 */ /* 0x000fe20003800200 */
[----:B--2---:R-:W-:-:S05]  /*6c90*/  IMAD.IADD R0, R4, 0x1, R0 ;  /* 0x0000000104007824 */ /* 0x004fca00078e0200 */
[----:B------:R-:W-:Y:S01]  /*6ca0*/  IADD3 R3, R0, -c[0x0][0x324], RZ ;  /* 0x8000c90000037a10 */ /* 0x000fe20007ffe0ff */
[----:B------:R-:W-:Y:S05]  /*6cb0*/  @!P6 BRA `(.L_x_364) ;  /* 0x000000f00000e947 */ /* 0x000fea0003800000 */
        /* <DEDUP_REMOVED lines=9> */
.L_x_365:
[----:B------:R-:W-:-:S04]  /*6d50*/  MOV R2, c[0x0][0x32c] ;  /* 0x0000cb0000027a02 */ /* 0x000fc80000000f00 */
[----:B------:R-:W-:-:S13]  /*6d60*/  ISETP.NE.AND P0, PT, R2, 0x1, PT ;  /* 0x000000010200780c */ /* 0x000fda0003f05270 */
[----:B------:R-:W-:-:S05]  /*6d70*/  @P0 IMAD.HI.U32 R2, R0, c[0x0][0x330], RZ ;  /* 0x0000cc0000020a27 */ /* 0x000fca00078e00ff */
[----:B------:R-:W-:-:S05]  /*6d80*/  @P0 SHF.R.U32.HI R0, RZ, c[0x0][0x334], R2 ;  /* 0x0000cd00ff000a19 */ /* 0x000fca0000011602 */
.L_x_366:
[----:B------:R-:W-:-:S05]  /*6d90*/  IMAD R0, R0, c[0x0][0x32c], RZ ;  /* 0x0000cb0000007a24 */ /* 0x000fca00078e02ff */
[----:B------:R-:W-:-:S05]  /*6da0*/  IMNMX R3, R3, R0, !PT ;  /* 0x0000000003037217 */ /* 0x000fca0007800200 */
.L_x_364:
[----:B------:R-:W-:Y:S01]  /*6db0*/  IMAD.HI R0, R3, 0x2aaaaaab, RZ ;  /* 0x2aaaaaab03007827 */ /* 0x000fe200078e02ff */
[----:B------:R-:W-:Y:S01]  /*6dc0*/  PLOP3.LUT P4, PT, PT, PT, PT, 0x80, 0x0 ;  /* 0x000000000000781c */ /* 0x000fe20003f8f070 */
[----:B------:R-:W-:Y:S01]  /*6dd0*/  CS2R R162, SRZ ;  /* 0x0000000000a27805 */ /* 0x000fe2000001ff00 */
[----:B------:R-:W-:Y:S01]  /*6de0*/  CS2R R160, SRZ ;  /* 0x0000000000a07805 */ /* 0x000fe2000001ff00 */
[----:B------:R-:W-:Y:S01]  /*6df0*/  CS2R R166, SRZ ;  /* 0x0000000000a67805 */ /* 0x000fe2000001ff00 */
[----:B------:R-:W-:Y:S01]  /*6e00*/  SHF.R.U32.HI R2, RZ, 0x1f, R0 ;  /* 0x0000001fff027819 */ /* 0x000fe20000011600 */
[----:B------:R-:W-:Y:S01]  /*6e10*/  CS2R R12, SRZ ;  /* 0x00000000000c7805 */ /* 0x000fe2000001ff00 */
[----:B------:R-:W-:Y:S01]  /*6e20*/  IMAD.MOV.U32 R164, RZ, RZ, RZ ;  /* 0x000000ffffa47224 */ /* 0x000fe200078e00ff */
[----:B------:R-:W-:Y:S01]  /*6e30*/  CS2R R14, SRZ ;  /* 0x00000000000e7805 */ /* 0x000fe2000001ff00 */
[----:B------:R-:W-:Y:S01]  /*6e40*/  LEA.HI.SX32 R0, R0, R2, 0x1c ;  /* 0x0000000200007211 */ /* 0x000fe200078fe2ff */
[----:B------:R-:W-:Y:S01]  /*6e50*/  IMAD.MOV.U32 R158, RZ, RZ, RZ ;  /* 0x000000ffff9e7224 */ /* 0x000fe200078e00ff */
[----:B------:R-:W-:Y:S01]  /*6e60*/  MOV R156, RZ ;  /* 0x000000ff009c7202 */ /* 0x000fe20000000f00 */
[----:B------:R-:W-:Y:S01]  /*6e70*/  CS2R R16, SRZ ;  /* 0x0000000000107805 */ /* 0x000fe2000001ff00 */
[----:B------:R-:W-:Y:S01]  /*6e80*/  IMNMX R224, RZ, R0, !PT ;  /* 0x00000000ffe07217 */ /* 0x000fe20007800200 */
[----:B------:R-:W-:Y:S01]  /*6e90*/  IMAD.MOV.U32 R154, RZ, RZ, RZ ;  /* 0x000000ffff9a7224 */ /* 0x000fe200078e00ff */
[----:B------:R-:W-:Y:S01]  /*6ea0*/  CS2R R18, SRZ ;  /* 0x0000000000127805 */ /* 0x000fe2000001ff00 */
[----:B------:R-:W-:Y:S01]  /*6eb0*/  IMAD.MOV.U32 R152, RZ, RZ, RZ ;  /* 0x000000ffff987224 */ /* 0x000fe200078e00ff */
[----:B------:R-:W-:Y:S01]  /*6ec0*/  ISETP.GT.AND P0, PT, R252, R224, PT ;  /* 0x000000e0fc00720c */ /* 0x000fe20003f04270 */
[----:B------:R2:W-:Y:S01]  /*6ed0*/  STL [R1+0x14], R224 ;  /* 0x000014e001007387 */ /* 0x0005e20000100800 */
[----:B------:R-:W-:Y:S01]  /*6ee0*/  MOV R26, RZ ;  /* 0x000000ff001a7202 */ /* 0x000fe20000000f00 */
[----:B------:R-:W-:Y:S01]  /*6ef0*/  IMAD.MOV.U32 R146, RZ, RZ, RZ ;  /* 0x000000ffff927224 */ /* 0x000fe200078e00ff */
[----:B------:R-:W-:Y:S01]  /*6f00*/  MOV R144, RZ ;  /* 0x000000ff00907202 */ /* 0x000fe20000000f00 */
        /* <DEDUP_REMOVED lines=33> */
[----:B--2---:R-:W2:Y:S01]  /*7120*/  LDL R27, [R1+0x64] ;  /* 0x00006400011b7983 */ /* 0x004ea20000100800 */
[----:B------:R-:W-:-:S03]  /*7130*/  ISETP.NE.U32.AND P0, PT, RZ, c[0x0][0x340], PT ;  /* 0x0000d000ff007a0c */ /* 0x000fc60003f05070 */
[----:B------:R-:W2:Y:S01]  /*7140*/  LDL R234, [R1+0x30] ;  /* 0x0000300001ea7983 */ /* 0x000ea20000100800 */
[----:B------:R-:W-:-:S13]  /*7150*/  ISETP.NE.AND.EX P2, PT, RZ, c[0x0][0x344], PT, P0 ;  /* 0x0000d100ff007a0c */ /* 0x000fda0003f45300 */
[----:B------:R-:W-:Y:S01]  /*7160*/  @P2 IMAD.MOV.U32 R2, RZ, RZ, 0x4 ;  /* 0x00000004ff022424 */ /* 0x000fe200078e00ff */
[----:B------:R-:W4:Y:S01]  /*7170*/  S2R R35, SR_CTAID.Y ;  /* 0x0000000000237919 */ /* 0x000f220000002600 */
[----:B------:R-:W-:Y:S02]  /*7180*/  SHF.R.S32.HI R0, RZ, 0x1f, R165 ;  /* 0x0000001fff007819 */ /* 0x000fe400000114a5 */
[----:B------:R-:W-:-:S03]  /*7190*/  SHF.R.S32.HI R212, RZ, 0x1f, R228 ;  /* 0x0000001fffd47819 */ /* 0x000fc600000114e4 */
[----:B------:R-:W-:Y:S01]  /*71a0*/  IMAD R0, R0, c[0x0][0x178], RZ ;  /* 0x00005e0000007a24 */ /* 0x000fe200078e02ff */
[----:B------:R-:W-:-:S03]  /*71b0*/  LEA.HI R5, R212, R228, RZ, 0x3 ;  /* 0x000000e4d4057211 */ /* 0x000fc600078f18ff */
[----:B------:R-:W-:Y:S01]  /*71c0*/  IMAD R0, R165, c[0x0][0x17c], R0 ;  /* 0x00005f00a5007a24 */ /* 0x000fe200078e0200 */
[----:B------:R-:W-:Y:S02]  /*71d0*/  LOP3.LUT R4, R5, 0xfffffff8, RZ, 0xc0, !PT ;  /* 0xfffffff805047812 */ /* 0x000fe400078ec0ff */
[----:B------:R-:W-:-:S03]  /*71e0*/  SHF.R.S32.HI R72, RZ, 0x3, R5 ;  /* 0x00000003ff487819 */ /* 0x000fc60000011405 */
[----:B------:R-:W-:Y:S02]  /*71f0*/  IMAD.IADD R86, R228, 0x1, -R4 ;  /* 0x00000001e4567824 */ /* 0x000fe400078e0a04 */
[----:B------:R-:W-:Y:S02]  /*7200*/  IMAD R5, R189, c[0x0][0x1b8], RZ ;  /* 0x00006e00bd057a24 */ /* 0x000fe400078e02ff */
[----:B------:R-:W-:Y:S02]  /*7210*/  IMAD.SHL.U32 R56, R86, 0x8, RZ ;  /* 0x0000000856387824 */ /* 0x000fe400078e00ff */
[----:B--2---:R-:W-:-:S05]  /*7220*/  @P2 IMAD.WIDE R2, R27, R2, c[0x0][0x340] ;  /* 0x0000d0001b022625 */ /* 0x004fca00078e0202 */
[----:B------:R2:W3:Y:S01]  /*7230*/  @P2 LDG.E R16, [R2.64] ;  /* 0x0000000802102981 */ /* 0x0004e2000c1e1900 */
[----:B----4-:R-:W-:Y:S01]  /*7240*/  IMAD R4, R35, c[0x0][0x1bc], R5 ;  /* 0x00006f0023047a24 */ /* 0x010fe200078e0205 */
[----:B------:R-:W-:Y:S02]  /*7250*/  ISETP.NE.U32.AND P0, PT, RZ, c[0x0][0x348], PT ;  /* 0x0000d200ff007a0c */ /* 0x000fe40003f05070 */
[----:B------:R-:W-:Y:S02]  /*7260*/  SHF.R.S32.HI R15, RZ, 0x1f, R27 ;  /* 0x0000001fff0f7819 */ /* 0x000fe4000001141b */
[----:B------:R-:W-:Y:S02]  /*7270*/  ISETP.NE.AND.EX P0, PT, RZ, c[0x0][0x34c], PT, P0 ;  /* 0x0000d300ff007a0c */ /* 0x000fe40003f05300 */
[----:B------:R-:W-:Y:S02]  /*7280*/  LEA.HI R89, R212, R228, RZ, 0x4 ;  /* 0x000000e4d4597211 */ /* 0x000fe400078f20ff */
[----:B------:R-:W-:-:S02]  /*7290*/  SEL R6, R15, RZ, !P0 ;  /* 0x000000ff0f067207 */ /* 0x000fc40004000000 */
[----:B-1----:R-:W-:Y:S02]  /*72a0*/  SHF.R.S32.HI R9, RZ, 0x1f, R8 ;  /* 0x0000001fff097819 */ /* 0x002fe40000011408 */
[----:B------:R-:W-:Y:S01]  /*72b0*/  LOP3.LUT R7, R89, 0xfffffff0, RZ, 0xc0, !PT ;  /* 0xfffffff059077812 */ /* 0x000fe200078ec0ff */
[----:B------:R-:W-:Y:S01]  /*72c0*/  IMAD R6, R6, c[0x0][0x1c0], RZ ;  /* 0x0000700006067a24 */ /* 0x000fe200078e02ff */
[----:B------:R-:W-:-:S03]  /*72d0*/  SHF.R.S32.HI R57, RZ, 0x1f, R56 ;  /* 0x0000001fff397819 */ /* 0x000fc60000011438 */
[----:B------:R-:W-:Y:S02]  /*72e0*/  IMAD.IADD R10, R228, 0x1, -R7 ;  /* 0x00000001e40a7824 */ /* 0x000fe400078e0a07 */
[----:B--2---:R-:W-:-:S04]  /*72f0*/  IMAD.WIDE.U32 R2, R165, c[0x0][0x178], RZ ;  /* 0x00005e00a5027a25 */ /* 0x004fc800078e00ff */
[----:B------:R-:W-:Y:S01]  /*7300*/  IMAD.IADD R3, R3, 0x1, R0 ;  /* 0x0000000103037824 */ /* 0x000fe200078e0200 */
[----:B------:R-:W-:-:S03]  /*7310*/  SHF.L.U32 R0, R72, 0x6, RZ ;  /* 0x0000000648007819 */ /* 0x000fc600000006ff */
[----:B------:R-:W-:Y:S01]  /*7320*/  IMAD.WIDE.U32 R2, R35, c[0x0][0x1b8], R2 ;  /* 0x00006e0023027a25 */ /* 0x000fe200078e0002 */
[----:B------:R-:W-:-:S04]  /*7330*/  LOP3.LUT R0, R0, 0x1c0, RZ, 0xc0, !PT ;  /* 0x000001c000007812 */ /* 0x000fc800078ec0ff */
[----:B------:R-:W-:Y:S02]  /*7340*/  LOP3.LUT R5, R0, 0x38, R56, 0xf8, !PT ;  /* 0x0000003800057812 */ /* 0x000fe400078ef838 */
[----:B------:R-:W-:Y:S02]  /*7350*/  SHF.R.U32.HI R0, RZ, 0x3, R0 ;  /* 0x00000003ff007819 */ /* 0x000fe40000011600 */
[----:B------:R-:W-:Y:S02]  /*7360*/  IADD3 R3, R3, R4, RZ ;  /* 0x0000000403037210 */ /* 0x000fe40007ffe0ff */
[----:B------:R-:W-:Y:S01]  /*7370*/  LOP3.LUT R17, R5, R0, RZ, 0x3c, !PT ;  /* 0x0000000005117212 */ /* 0x000fe200078e3cff */
[----:B------:R-:W-:-:S04]  /*7380*/  IMAD R0, R86, 0x10, R72 ;  /* 0x0000001056007824 */ /* 0x000fc800078e0248 */
[----:B------:R-:W-:Y:S01]  /*7390*/  IMAD.IADD R11, R226, 0x1, R0 ;  /* 0x00000001e20b7824 */ /* 0x000fe200078e0200 */
[----:B------:R-:W-:Y:S02]  /*73a0*/  SEL R0, R27, RZ, !P0 ;  /* 0x000000ff1b007207 */ /* 0x000fe40004000000 */
[C---:B------:R-:W-:Y:S01]  /*73b0*/  IADD3 R5, P0, R72.reuse, R8, RZ ;  /* 0x0000000848057210 */ /* 0x040fe20007f1e0ff */
[----:B------:R-:W-:Y:S01]  /*73c0*/  @P1 IMAD.HI.U32 R8, R11, c[0x0][0x2c8], RZ ;  /* 0x0000b2000b081a27 */ /* 0x000fe200078e00ff */
[----:B------:R-:W-:Y:S02]  /*73d0*/  MOV R4, R11 ;  /* 0x0000000b00047202 */ /* 0x000fe40000000f00 */
[----:B------:R-:W-:Y:S01]  /*73e0*/  LEA.HI.X.SX32 R9, R72, R9, 0x1, P0 ;  /* 0x0000000948097211 */ /* 0x000fe200000f0eff */
[C---:B------:R-:W-:Y:S01]  /*73f0*/  IMAD R7, R0.reuse, c[0x0][0x1c4], R6 ;  /* 0x0000710000077a24 */ /* 0x040fe200078e0206 */
[----:B------:R-:W-:Y:S01]  /*7400*/  @P1 SHF.R.U32.HI R4, RZ, c[0x0][0x2cc], R8 ;  /* 0x0000b300ff041a19 */ /* 0x000fe20000011608 */
[----:B------:R-:W-:Y:S01]  /*7410*/  IMAD.WIDE.U32 R2, R0, c[0x0][0x1c0], R2 ;  /* 0x0000700000027a25 */ /* 0x000fe200078e0002 */
[----:B------:R-:W-:-:S03]  /*7420*/  SHF.R.S32.HI R8, RZ, 0x1f, R10 ;  /* 0x0000001fff087819 */ /* 0x000fc6000001140a */
[----:B------:R-:W-:Y:S01]  /*7430*/  IMAD R0, R9, c[0x0][0x208], RZ ;  /* 0x0000820009007a24 */ /* 0x000fe200078e02ff */
[----:B------:R-:W-:Y:S01]  /*7440*/  IADD3 R3, R3, R7, RZ ;  /* 0x0000000703037210 */ /* 0x000fe20007ffe0ff */
[----:B------:R-:W-:Y:S01]  /*7450*/  IMAD R6, R9, c[0x0][0x1e0], RZ ;  /* 0x0000780009067a24 */ /* 0x000fe200078e02ff */
[----:B------:R-:W-:Y:S01]  /*7460*/  LEA.HI R85, R8, R10, RZ, 0x3 ;  /* 0x0000000a08557211 */ /* 0x000fe200078f18ff */
[C---:B------:R-:W-:Y:S01]  /*7470*/  IMAD R14, R5.reuse, c[0x0][0x20c], R0 ;  /* 0x00008300050e7a24 */ /* 0x040fe200078e0200 */
[----:B------:R-:W-:Y:S01]  /*7480*/  SHF.R.S32.HI R0, RZ, 0x1f, R4 ;  /* 0x0000001fff007819 */ /* 0x000fe20000011404 */
[----:B------:R-:W-:Y:S01]  /*7490*/  IMAD R13, R5, c[0x0][0x1e4], R6 ;  /* 0x00007900050d7a24 */ /* 0x000fe200078e0206 */
[----:B------:R-:W-:Y:S01]  /*74a0*/  LOP3.LUT R12, R85, 0xfffffff8, RZ, 0xc0, !PT ;  /* 0xfffffff8550c7812 */ /* 0x000fe200078ec0ff */
[----:B------:R-:W-:-:S04]  /*74b0*/  IMAD.WIDE.U32 R6, R5, c[0x0][0x1e0], R56 ;  /* 0x0000780005067a25 */ /* 0x000fc800078e0038 */
[----:B------:R-:W-:Y:S01]  /*74c0*/  IMAD.WIDE.U32 R8, R5, c[0x0][0x208], R56 ;  /* 0x0000820005087a25 */ /* 0x000fe200078e0038 */
[----:B------:R-:W-:-:S03]  /*74d0*/  IADD3 R7, R7, R13, RZ ;  /* 0x0000000d07077210 */ /* 0x000fc60007ffe0ff */
[----:B------:R-:W-:Y:S02]  /*74e0*/  IMAD R0, R0, c[0x0][0x1b0], RZ ;  /* 0x00006c0000007a24 */ /* 0x000fe400078e02ff */
[----:B------:R-:W-:Y:S02]  /*74f0*/  IMAD.MOV R5, RZ, RZ, -R4 ;  /* 0x000000ffff057224 */ /* 0x000fe400078e0a04 */
[C---:B------:R-:W-:Y:S02]  /*7500*/  IMAD R13, R4.reuse, c[0x0][0x1b4], R0 ;  /* 0x00006d00040d7a24 */ /* 0x040fe400078e0200 */
[----:B------:R-:W-:Y:S01]  /*7510*/  IMAD.WIDE.U32 R2, R4, c[0x0][0x1b0], R2 ;  /* 0x00006c0004027a25 */ /* 0x000fe200078e0002 */
[----:B------:R-:W-:-:S03]  /*7520*/  MOV R4, R8 ;  /* 0x0000000800047202 */ /* 0x000fc60000000f00 */
[----:B------:R-:W-:Y:S01]  /*7530*/  IMAD R0, R5, c[0x0][0x2c4], R11 ;  /* 0x0000b10005007a24 */ /* 0x000fe200078e020b */
[----:B------:R-:W-:Y:S01]  /*7540*/  IADD3 R5, R9, R14, RZ ;  /* 0x0000000e09057210 */ /* 0x000fe20007ffe0ff */
[----:B------:R-:W-:Y:S02]  /*7550*/  IMAD.IADD R83, R10, 0x1, -R12 ;  /* 0x000000010a537824 */ /* 0x000fe400078e0a0c */
[----:B------:R-:W-:Y:S01]  /*7560*/  IMAD.IADD R3, R3, 0x1, R13 ;  /* 0x0000000103037824 */ /* 0x000fe200078e020d */
[----:B------:R-:W-:Y:S01]  /*7570*/  SHF.R.S32.HI R10, RZ, 0x1f, R0 ;  /* 0x0000001fff0a7819 */ /* 0x000fe20000011400 */
[----:B------:R-:W-:Y:S01]  /*7580*/  IMAD.WIDE.U32 R8, R35, c[0x0][0x1e8], R6 ;  /* 0x00007a0023087a25 */ /* 0x000fe200078e0006 */
[----:B------:R-:W-:-:S03]  /*7590*/  ISETP.NE.U32.AND P1, PT, RZ, c[0x0][0x350], PT ;  /* 0x0000d400ff007a0c */ /* 0x000fc60003f25070 */
[----:B------:R-:W-:Y:S01]  /*75a0*/  IMAD.WIDE.U32 R6, R35, c[0x0][0x210], R4 ;  /* 0x0000840023067a25 */ /* 0x000fe200078e0004 */
[----:B------:R-:W-:-:S03]  /*75b0*/  ISETP.NE.AND.EX P1, PT, RZ, c[0x0][0x354], PT, P1 ;  /* 0x0000d500ff007a0c */ /* 0x000fc60003f25310 */
[----:B------:R-:W-:-:S04]  /*75c0*/  IMAD.WIDE.U32 R4, R0, c[0x0][0x1a8], R2 ;  /* 0x00006a0000047a25 */ /* 0x000fc800078e0002 */
[----:B------:R-:W-:Y:S02]  /*75d0*/  IMAD R10, R10, c[0x0][0x1a8], RZ ;  /* 0x00006a000a0a7a24 */ /* 0x000fe400078e02ff */
[C---:B------:R-:W-:Y:S02]  /*75e0*/  IMAD R12, R189.reuse, c[0x0][0x210], RZ ;  /* 0x00008400bd0c7a24 */ /* 0x040fe400078e02ff */
[----:B------:R-:W-:Y:S02]  /*75f0*/  IMAD R10, R0, c[0x0][0x1ac], R10 ;  /* 0x00006b00000a7a24 */ /* 0x000fe400078e020a */
[----:B------:R-:W-:Y:S02]  /*7600*/  IMAD R11, R189, c[0x0][0x1e8], RZ ;  /* 0x00007a00bd0b7a24 */ /* 0x000fe400078e02ff */
[C---:B------:R-:W-:Y:S02]  /*7610*/  IMAD R12, R35.reuse, c[0x0][0x214], R12 ;  /* 0x00008500230c7a24 */ /* 0x040fe400078e020c */
[----:B------:R-:W-:-:S03]  /*7620*/  IMAD R11, R35, c[0x0][0x1ec], R11 ;  /* 0x00007b00230b7a24 */ /* 0x000fc600078e020b */
[----:B------:R-:W-:Y:S01]  /*7630*/  IADD3 R7, R12, R7, RZ ;  /* 0x000000070c077210 */ /* 0x000fe20007ffe0ff */
[----:B------:R-:W-:Y:S01]  /*7640*/  IMAD.IADD R9, R11, 0x1, R9 ;  /* 0x000000010b097824 */ /* 0x000fe200078e0209 */
[----:B------:R-:W-:Y:S01]  /*7650*/  LEA R11, P0, R4, c[0x0][0x160], 0x1 ;  /* 0x00005800040b7a11 */ /* 0x000fe200078008ff */
[----:B------:R-:W-:Y:S02]  /*7660*/  IMAD.IADD R10, R5, 0x1, R10 ;  /* 0x00000001050a7824 */ /* 0x000fe400078e020a */
[----:B------:R-:W-:Y:S02]  /*7670*/  IMAD R25, R234, c[0x0][0x2c4], RZ ;  /* 0x0000b100ea197a24 */ /* 0x000fe400078e02ff */
[----:B------:R-:W-:Y:S01]  /*7680*/  IMAD.IADD R5, R226, 0x1, R72 ;  /* 0x00000001e2057824 */ /* 0x000fe200078e0248 */
[----:B------:R-:W-:-:S04]  /*7690*/  LEA.HI.X R10, R4, c[0x0][0x164], R10, 0x1, P0 ;  /* 0x00005900040a7a11 */ /* 0x000fc800000f0c0a */
[----:B------:R-:W-:Y:S02]  /*76a0*/  ISETP.GE.AND P0, PT, R5, R25, PT ;  /* 0x000000190500720c */ /* 0x000fe40003f06270 */
[----:B------:R-:W-:Y:S02]  /*76b0*/  LEA.HI R4, R212, R228, RZ, 0x6 ;  /* 0x000000e4d4047211 */ /* 0x000fe400078f30ff */
[----:B------:R-:W-:Y:S02]  /*76c0*/  ISETP.GE.AND P3, PT, R56, c[0x0][0x198], PT ;  /* 0x0000660038007a0c */ /* 0x000fe40003f66270 */
[----:B------:R-:W-:Y:S01]  /*76d0*/  SHF.L.U32 R4, R4, 0x3, RZ ;  /* 0x0000000304047819 */ /* 0x000fe200000006ff */
[----:B------:R1:W2:Y:S01]  /*76e0*/  SHFL.IDX PT, R13, R11, RZ, 0x181f ;  /* 0x00181fff0b0d7589 */ /* 0x0002a200000e0000 */
[----:B------:R-:W-:Y:S03]  /*76f0*/  BSSY B0, `(.L_x_368) ;  /* 0x0000020000007945 */ /* 0x000fe60003800000 */
[----:B------:R1:W4:Y:S01]  /*7700*/  SHFL.IDX PT, R14, R10, RZ, 0x181f ;  /* 0x00181fff0a0e7589 */ /* 0x00032200000e0000 */
[----:B------:R-:W-:-:S02]  /*7710*/  LOP3.LUT R76, R17, 0xfffffe00, R4, 0xf8, !PT ;  /* 0xfffffe00114c7812 */ /* 0x000fc400078ef804 */
[----:B---3--:R-:W-:Y:S01]  /*7720*/  @P2 MOV R2, R16 ;  /* 0x0000001000022202 */ /* 0x008fe20000000f00 */
[----:B------:R-:W-:Y:S01]  /*7730*/  @!P2 IMAD.MOV.U32 R2, RZ, RZ, R27 ;  /* 0x000000ffff02a224 */ /* 0x000fe200078e001b */
[----:B------:R-:W-:Y:S02]  /*7740*/  @P2 SHF.R.S32.HI R3, RZ, 0x1f, R16 ;  /* 0x0000001fff032819 */ /* 0x000fe40000011410 */
[----:B------:R-:W-:Y:S02]  /*7750*/  @!P2 MOV R3, R15 ;  /* 0x0000000f0003a202 */ /* 0x000fe40000000f00 */
[----:B------:R-:W-:Y:S02]  /*7760*/  SEL R0, R2, RZ, !P1 ;  /* 0x000000ff02007207 */ /* 0x000fe40004800000 */
[----:B------:R-:W-:-:S05]  /*7770*/  SEL R2, R3, RZ, !P1 ;  /* 0x000000ff03027207 */ /* 0x000fca0004800000 */
[C---:B------:R-:W-:Y:S02]  /*7780*/  IMAD R3, R2.reuse, c[0x0][0x1f0], RZ ;  /* 0x00007c0002037a24 */ /* 0x040fe400078e02ff */
[----:B------:R-:W-:Y:S02]  /*7790*/  IMAD R2, R2, c[0x0][0x218], RZ ;  /* 0x0000860002027a24 */ /* 0x000fe400078e02ff */
[C---:B------:R-:W-:Y:S02]  /*77a0*/  IMAD R12, R0.reuse, c[0x0][0x1f4], R3 ;  /* 0x00007d00000c7a24 */ /* 0x040fe400078e0203 */
[C---:B------:R-:W-:Y:S02]  /*77b0*/  IMAD R3, R0.reuse, c[0x0][0x21c], R2 ;  /* 0x0000870000037a24 */ /* 0x040fe400078e0202 */
[----:B------:R-:W-:-:S04]  /*77c0*/  IMAD.WIDE.U32 R90, R0, c[0x0][0x218], R6 ;  /* 0x00008600005a7a25 */ /* 0x000fc800078e0006 */
[----:B------:R-:W-:Y:S01]  /*77d0*/  IMAD.WIDE.U32 R18, R0, c[0x0][0x1f0], R8 ;  /* 0x00007c0000127a25 */ /* 0x000fe200078e0008 */
[----:B------:R-:W-:-:S03]  /*77e0*/  IADD3 R93, R91, R3, RZ ;  /* 0x000000035b5d7210 */ /* 0x000fc60007ffe0ff */
[----:B------:R-:W-:Y:S01]  /*77f0*/  IMAD.IADD R21, R19, 0x1, R12 ;  /* 0x0000000113157824 */ /* 0x000fe200078e020c */
[----:B------:R1:W-:Y:S04]  /*7800*/  STL.64 [R1+0x48], R18 ;  /* 0x0000481201007387 */ /* 0x0003e80000100a00 */
[----:B------:R1:W-:Y:S04]  /*7810*/  STL.64 [R1+0x58], R90 ;  /* 0x0000585a01007387 */ /* 0x0003e80000100a00 */
[----:B------:R1:W-:Y:S04]  /*7820*/  STL [R1+0x54], R93 ;  /* 0x0000545d01007387 */ /* 0x0003e80000100800 */
[----:B------:R1:W-:Y:S01]  /*7830*/  STL [R1+0x44], R21 ;  /* 0x0000441501007387 */ /* 0x0003e20000100800 */
[----:B------:R-:W-:Y:S01]  /*7840*/  IMAD.MOV.U32 R16, RZ, RZ, 0x20 ;  /* 0x00000020ff107424 */ /* 0x000fe200078e00ff */
[----:B------:R-:W-:-:S02]  /*7850*/  R2P PR, R83, 0x6 ;  /* 0x0000000653007804 */ /* 0x000fc40000000000 */
[----:B------:R-:W-:-:S03]  /*7860*/  MOV R15, 0x10 ;  /* 0x00000010000f7802 */ /* 0x000fc60000000f00 */
[----:B------:R-:W-:Y:S02]  /*7870*/  SEL R4, R16, 0xffffffe0, !P2 ;  /* 0xffffffe010047807 */ /* 0x000fe40005000000 */
[----:B------:R-:W-:Y:S01]  /*7880*/  SEL R2, R15, 0xfffffff0, !P1 ;  /* 0xfffffff00f027807 */ /* 0x000fe20004800000 */
[----:B------:R-:W-:Y:S05]  /*7890*/  @P0 BRA `(.L_x_369) ;  /* 0x0000005000000947 */ /* 0x000fea0003800000 */
[----:B--2-4-:R-:W-:Y:S01]  /*78a0*/  LEA R6, P0, R56, R13, 0x1 ;  /* 0x0000000d38067211 */ /* 0x014fe200078008ff */
[----:B------:R-:W-:-:S03]  /*78b0*/  IMAD.SHL.U32 R0, R76, 0x2, RZ ;  /* 0x000000024c007824 */ /* 0x000fc600078e00ff */
[----:B------:R-:W-:-:S05]  /*78c0*/  LEA.HI.X R7, R56, R14, R57, 0x1, P0 ;  /* 0x0000000e38077211 */ /* 0x000fca00000f0c39 */
[----:B------:R-:W-:Y:S01]  /*78d0*/  @!PT LDS RZ, [RZ] ;  /* 0x00000000fffff984 */ /* 0x000fe20000000800 */
[----:B------:R2:W-:Y:S04]  /*78e0*/  LDGSTS.E.BYPASS.LTC128B.128 [R0+0x6100], [R6.64], !P3 ;  /* 0x0610000006007fae */ /* 0x0005e8000d901d48 */
.L_x_369:
[----:B--2-4-:R-:W-:Y:S05]  /*78f0*/  BSYNC B0 ;  /* 0x0000000000007941 */ /* 0x014fea0003800000 */
.L_x_368:
[----:B------:R-:W-:Y:S01]  /*7900*/  IADD3 R0, R5, 0x10, RZ ;  /* 0x0000001005007810 */ /* 0x000fe20007ffe0ff */
[----:B------:R2:W3:Y:S01]  /*7910*/  SHFL.IDX PT, R3, R10, 0x1, 0x181f ;  /* 0x00381f000a037f89 */ /* 0x0004e200000e0000 */
[----:B------:R-:W-:Y:S02]  /*7920*/  BSSY B0, `(.L_x_370) ;  /* 0x0000009000007945 */ /* 0x000fe40003800000 */
[----:B------:R-:W-:Y:S01]  /*7930*/  ISETP.GE.AND P0, PT, R0, R25, PT ;  /* 0x000000190000720c */ /* 0x000fe20003f06270 */
[----:B------:R2:W4:-:S12]  /*7940*/  SHFL.IDX PT, R6, R11, 0x1, 0x181f ;  /* 0x00381f000b067f89 */ /* 0x00051800000e0000 */
[----:B------:R-:W-:Y:S05]  /*7950*/  @P0 BRA `(.L_x_371) ;  /* 0x0000005000000947 */ /* 0x000fea0003800000 */
[----:B----4-:R-:W-:Y:S01]  /*7960*/  LEA R6, P0, R56, R6, 0x1 ;  /* 0x0000000638067211 */ /* 0x010fe200078008ff */
[----:B------:R-:W-:-:S03]  /*7970*/  IMAD.SHL.U32 R0, R76, 0x2, RZ ;  /* 0x000000024c007824 */ /* 0x000fc600078e00ff */
[----:B---3--:R-:W-:-:S05]  /*7980*/  LEA.HI.X R7, R56, R3, R57, 0x1, P0 ;  /* 0x0000000338077211 */ /* 0x008fca00000f0c39 */
[----:B------:R-:W-:Y:S01]  /*7990*/  @!PT LDS RZ, [RZ] ;  /* 0x00000000fffff984 */ /* 0x000fe20000000800 */
[----:B------:R3:W-:Y:S04]  /*79a0*/  LDGSTS.E.BYPASS.LTC128B.128 [R0+0x6900], [R6.64], !P3 ;  /* 0x0690000006007fae */ /* 0x0007e8000d901d48 */
.L_x_371:
[----:B------:R-:W-:Y:S05]  /*79b0*/  BSYNC B0 ;  /* 0x0000000000007941 */ /* 0x000fea0003800000 */
.L_x_370:
[----:B---3--:R-:W-:Y:S01]  /*79c0*/  IADD3 R0, R5, 0x20, RZ ;  /* 0x0000002005007810 */ /* 0x008fe20007ffe0ff */
[----:B------:R3:W1:Y:S01]  /*79d0*/  SHFL.IDX PT, R3, R10, 0x2, 0x181f ;  /* 0x00581f000a037f89 */ /* 0x00066200000e0000 */
[----:B------:R-:W-:Y:S02]  /*79e0*/  BSSY B0, `(.L_x_372) ;  /* 0x0000009000007945 */ /* 0x000fe40003800000 */
[----:B------:R-:W-:Y:S01]  /*79f0*/  ISETP.GE.AND P0, PT, R0, R25, PT ;  /* 0x000000190000720c */ /* 0x000fe20003f06270 */
[----:B----4-:R3:W4:-:S12]  /*7a00*/  SHFL.IDX PT, R6, R11, 0x2, 0x181f ;  /* 0x00581f000b067f89 */ /* 0x01071800000e0000 */
[----:B------:R-:W-:Y:S05]  /*7a10*/  @P0 BRA `(.L_x_373) ;  /* 0x0000005000000947 */ /* 0x000fea0003800000 */
[----:B----4-:R-:W-:Y:S01]  /*7a20*/  LEA R6, P0, R56, R6, 0x1 ;  /* 0x0000000638067211 */ /* 0x010fe200078008ff */
[----:B------:R-:W-:-:S03]  /*7a30*/  IMAD.SHL.U32 R0, R76, 0x2, RZ ;  /* 0x000000024c007824 */ /* 0x000fc600078e00ff */
[----:B-1----:R-:W-:-:S05]  /*7a40*/  LEA.HI.X R7, R56, R3, R57, 0x1, P0 ;  /* 0x0000000338077211 */ /* 0x002fca00000f0c39 */
[----:B------:R-:W-:Y:S01]  /*7a50*/  @!PT LDS RZ, [RZ] ;  /* 0x00000000fffff984 */ /* 0x000fe20000000800 */
[----:B------:R1:W-:Y:S04]  /*7a60*/  LDGSTS.E.BYPASS.LTC128B.128 [R0+0x7100], [R6.64], !P3 ;  /* 0x0710000006007fae */ /* 0x0003e8000d901d48 */
.L_x_373:
[----:B------:R-:W-:Y:S05]  /*7a70*/  BSYNC B0 ;  /* 0x0000000000007941 */ /* 0x000fea0003800000 */
.L_x_372:
[----:B-1----:R-:W-:Y:S01]  /*7a80*/  IADD3 R0, R5, 0x30, RZ ;  /* 0x0000003005007810 */ /* 0x002fe20007ffe0ff */
[----:B------:R1:W2:Y:S01]  /*7a90*/  SHFL.IDX PT, R3, R10, 0x3, 0x181f ;  /* 0x00781f000a037f89 */ /* 0x0002a200000e0000 */
[----:B------:R-:W-:Y:S02]  /*7aa0*/  BSSY B0, `(.L_x_374) ;  /* 0x0000009000007945 */ /* 0x000fe40003800000 */
[----:B------:R-:W-:Y:S01]  /*7ab0*/  ISETP.GE.AND P0, PT, R0, R25, PT ;  /* 0x000000190000720c */ /* 0x000fe20003f06270 */
[----:B----4-:R1:W4:-:S12]  /*7ac0*/  SHFL.IDX PT, R6, R11, 0x3, 0x181f ;  /* 0x00781f000b067f89 */ /* 0x01031800000e0000 */
[----:B------:R-:W-:Y:S05]  /*7ad0*/  @P0 BRA `(.L_x_375) ;  /* 0x0000005000000947 */ /* 0x000fea0003800000 */
[----:B----4-:R-:W-:Y:S01]  /*7ae0*/  LEA R6, P0, R56, R6, 0x1 ;  /* 0x0000000638067211 */ /* 0x010fe200078008ff */
[----:B------:R-:W-:-:S03]  /*7af0*/  IMAD.SHL.U32 R0, R76, 0x2, RZ ;  /* 0x000000024c007824 */ /* 0x000fc600078e00ff */
[----:B--2---:R-:W-:-:S05]  /*7b00*/  LEA.HI.X R7, R56, R3, R57, 0x1, P0 ;  /* 0x0000000338077211 */ /* 0x004fca00000f0c39 */
[----:B------:R-:W-:Y:S01]  /*7b10*/  @!PT LDS RZ, [RZ] ;  /* 0x00000000fffff984 */ /* 0x000fe20000000800 */
[----:B------:R2:W-:Y:S04]  /*7b20*/  LDGSTS.E.BYPASS.LTC128B.128 [R0+0x7900], [R6.64], !P3 ;  /* 0x0790000006007fae */ /* 0x0005e8000d901d48 */
.L_x_375:
[----:B------:R-:W-:Y:S05]  /*7b30*/  BSYNC B0 ;  /* 0x0000000000007941 */ /* 0x000fea0003800000 */
.L_x_374:
[----:B--2---:R-:W-:Y:S01]  /*7b40*/  IADD3 R0, R5, 0x40, RZ ;  /* 0x0000004005007810 */ /* 0x004fe20007ffe0ff */
        /* <DEDUP_REMOVED lines=10> */
.L_x_377:
[----:B------:R-:W-:Y:S05]  /*7bf0*/  BSYNC B0 ;  /* 0x0000000000007941 */ /* 0x000fea0003800000 */
.L_x_376:
        /* <DEDUP_REMOVED lines=11> */
.L_x_379:
[----:B------:R-:W-:Y:S05]  /*7cb0*/  BSYNC B0 ;  /* 0x0000000000007941 */ /* 0x000fea0003800000 */
.L_x_378:
        /* <DEDUP_REMOVED lines=11> */
.L_x_381:
[----:B------:R-:W-:Y:S05]  /*7d70*/  BSYNC B0 ;  /* 0x0000000000007941 */ /* 0x000fea0003800000 */
.L_x_380:
[----:B--2---:R-:W2:Y:S01]  /*7d80*/  LDL R235, [R1+0x2c] ;  /* 0x00002c0001eb7983 */ /* 0x004ea20000100800 */
[----:B------:R-:W-:Y:S02]  /*7d90*/  IMAD.MOV.U32 R238, RZ, RZ, R20 ;  /* 0x000000ffffee7224 */ /* 0x000fe400078e0014 */
[----:B------:R-:W-:Y:S01]  /*7da0*/  IMAD.MOV.U32 R239, RZ, RZ, R21 ;  /* 0x000000ffffef7224 */ /* 0x000fe200078e0015 */
[----:B------:R-:W3:Y:S01]  /*7db0*/  SHFL.IDX PT, R8, R11, 0x7, 0x181f ;  /* 0x00f81f000b087f89 */ /* 0x000ee200000e0000 */
[----:B-1----:R-:W-:-:S03]  /*7dc0*/  IADD3 R0, R5, 0x70, RZ ;  /* 0x0000007005007810 */ /* 0x002fc60007ffe0ff */
[----:B------:R-:W1:Y:S01]  /*7dd0*/  SHFL.IDX PT, R3, R10, 0x7, 0x181f ;  /* 0x00f81f000a037f89 */ /* 0x000e6200000e0000 */
[----:B------:R-:W-:Y:S01]  /*7de0*/  ISETP.GE.AND P0, PT, R0, R25, PT ;  /* 0x000000190000720c */ /* 0x000fe20003f06270 */
[----:B------:R-:W-:-:S04]  /*7df0*/  IMAD.MOV.U32 R0, RZ, RZ, 0x60 ;  /* 0x00000060ff007424 */ /* 0x000fc800078e00ff */
[----:B------:R-:W-:Y:S02]  /*7e00*/  IMAD R84, R252, -0x60, R0 ;  /* 0xffffffa0fc547824 */ /* 0x000fe400078e0200 */
[C---:B------:R-:W-:Y:S02]  /*7e10*/  IMAD R5, R0.reuse, c[0x0][0x1e4], RZ ;  /* 0x0000790000057a24 */ /* 0x040fe400078e02ff */
[----:B------:R-:W-:Y:S01]  /*7e20*/  IMAD.WIDE.U32 R232, R0, c[0x0][0x1e0], RZ ;  /* 0x0000780000e87a25 */ /* 0x000fe200078e00ff */
[----:B------:R-:W-:-:S03]  /*7e30*/  IADD3 R87, R252, -0x1, RZ ;  /* 0xfffffffffc577810 */ /* 0x000fc60007ffe0ff */
[----:B------:R-:W-:Y:S01]  /*7e40*/  @!P0 IMAD.SHL.U32 R0, R76, 0x2, RZ ;  /* 0x000000024c008824 */ /* 0x000fe200078e00ff */
[----:B---3--:R-:W-:Y:S01]  /*7e50*/  @!P0 LEA R8, P1, R56, R8, 0x1 ;  /* 0x0000000838088211 */ /* 0x008fe200078208ff */
[----:B------:R-:W-:-:S03]  /*7e60*/  IMAD.IADD R229, R233, 0x1, R5 ;  /* 0x00000001e9e57824 */ /* 0x000fc600078e0205 */
[----:B-1----:R-:W-:Y:S01]  /*7e70*/  @!P0 LEA.HI.X R9, R56, R3, R57, 0x1, P1 ;  /* 0x0000000338098211 */ /* 0x002fe200008f0c39 */
[----:B------:R-:W-:Y:S01]  /*7e80*/  IMAD R3, R229, R87, RZ ;  /* 0x00000057e5037224 */ /* 0x000fe200078e02ff */
[----:B------:R-:W-:Y:S01]  /*7e90*/  SHF.R.S32.HI R88, RZ, 0x1f, R87 ;  /* 0x0000001fff587819 */ /* 0x000fe20000011457 */
[----:B------:R-:W-:Y:S02]  /*7ea0*/  IMAD.MOV.U32 R238, RZ, RZ, R18 ;  /* 0x000000ffffee7224 */ /* 0x000fe400078e0012 */
[----:B------:R-:W-:Y:S01]  /*7eb0*/  @!PT LDS RZ, [RZ] ;  /* 0x00000000fffff984 */ /* 0x000fe20000000800 */
[----:B------:R1:W-:Y:S04]  /*7ec0*/  @!P0 LDGSTS.E.BYPASS.LTC128B.128 [R0+0x9900], [R8.64], !P3 ;  /* 0x0990000008008fae */ /* 0x0003e8000d901d48 */
[----:B------:R-:W0:Y:S01]  /*7ed0*/  LDGDEPBAR ;  /* 0x00000000000079af */ /* 0x000e220000000000 */
[----:B----4-:R-:W-:-:S04]  /*7ee0*/  IMAD.WIDE.U32 R6, R87, R232, R238 ;  /* 0x000000e857067225 */ /* 0x010fc800078e00ee */
[----:B------:R-:W-:Y:S02]  /*7ef0*/  IMAD R3, R88, R232, R3 ;  /* 0x000000e858037224 */ /* 0x000fe400078e0203 */
[----:B------:R-:W-:Y:S02]  /*7f00*/  IMAD.MOV.U32 R230, RZ, RZ, c[0x0][0x1e0] ;  /* 0x00007800ffe67624 */ /* 0x000fe400078e00ff */
[----:B------:R-:W-:Y:S02]  /*7f10*/  IMAD.IADD R7, R7, 0x1, R3 ;  /* 0x0000000107077824 */ /* 0x000fe400078e0203 */
[----:B------:R-:W-:Y:S01]  /*7f20*/  IMAD.MOV.U32 R14, RZ, RZ, c[0x0][0x1e4] ;  /* 0x00007900ff0e7624 */ /* 0x000fe200078e00ff */
[----:B------:R-:W-:Y:S01]  /*7f30*/  BAR.SYNC.DEFER_BLOCKING 0x0 ;  /* 0x0000000000007b1d */ /* 0x000fe20000010000 */
[----:B------:R-:W-:Y:S01]  /*7f40*/  ISETP.GE.AND P5, PT, R56, c[0x0][0x1d4], PT ;  /* 0x0000750038007a0c */ /* 0x000fe20003fa6270 */
[----:B------:R-:W-:-:S04]  /*7f50*/  IMAD.WIDE.U32 R10, R230, 0x20, RZ ;  /* 0x00000020e60a7825 */ /* 0x000fc800078e00ff */
[----:B------:R-:W-:Y:S01]  /*7f60*/  IMAD.SHL.U32 R5, R14, 0x20, RZ ;  /* 0x000000200e057824 */ /* 0x000fe200078e00ff */
[----:B------:R3:W-:Y:S01]  /*7f70*/  STL.64 [R1+0x40], R238 ;  /* 0x000040ee01007387 */ /* 0x0007e20000100a00 */
[----:B------:R-:W-:-:S04]  /*7f80*/  LEA.HI R209, R212, R228, RZ, 0x5 ;  /* 0x000000e4d4d17211 */ /* 0x000fc800078f28ff */
[----:B------:R-:W-:Y:S02]  /*7f90*/  SHF.R.S32.HI R211, RZ, 0x5, R209 ;  /* 0x00000005ffd37819 */ /* 0x000fe400000114d1 */
[----:B--2---:R-:W-:-:S04]  /*7fa0*/  IADD3 R77, R84, R235, -R72 ;  /* 0x000000eb544d7210 */ /* 0x004fc80007ffe848 */
[C---:B------:R-:W-:Y:S02]  /*7fb0*/  ISETP.GE.AND P4, PT, R77.reuse, 0x1, PT ;  /* 0x000000014d00780c */ /* 0x040fe40003f86270 */
[C---:B------:R-:W-:Y:S02]  /*7fc0*/  ISETP.GE.AND P2, PT, R77.reuse, 0x11, PT ;  /* 0x000000114d00780c */ /* 0x040fe40003f46270 */
[----:B------:R-:W-:-:S09]  /*7fd0*/  ISETP.GE.AND P3, PT, R77, 0x21, PT ;  /* 0x000000214d00780c */ /* 0x000fd20003f66270 */
[----:B-1----:R-:W-:Y:S02]  /*7fe0*/  @P4 LEA R8, P0, R6, c[0x0][0x1c8], 0x1 ;  /* 0x0000720006084a11 */ /* 0x002fe400078008ff */
[----:B------:R-:W-:Y:S02]  /*7ff0*/  @P2 LEA R0, P1, R230, R6, 0x4 ;  /* 0x00000006e6002211 */ /* 0x000fe400078220ff */
[----:B------:R-:W-:Y:S02]  /*8000*/  @P4 LEA.HI.X R9, R6, c[0x0][0x1cc], R7, 0x1, P0 ;  /* 0x0000730006094a11 */ /* 0x000fe400000f0c07 */
[----:B------:R-:W-:Y:S02]  /*8010*/  @P2 LEA.HI.X R3, R230, R7, R14, 0x4, P1 ;  /* 0x00000007e6032211 */ /* 0x000fe400008f240e */
[----:B------:R-:W-:-:S04]  /*8020*/  @P2 LEA R12, P0, R0, c[0x0][0x1c8], 0x1 ;  /* 0x00007200000c2a11 */ /* 0x000fc800078008ff */
[----:B------:R-:W-:Y:S01]  /*8030*/  @P2 LEA.HI.X R13, R0, c[0x0][0x1cc], R3, 0x1, P0 ;  /* 0x00007300000d2a11 */ /* 0x000fe200000f0c03 */
[----:B------:R-:W-:Y:S01]  /*8040*/  @P4 IMAD.SHL.U32 R0, R76, 0x2, RZ ;  /* 0x000000024c004824 */ /* 0x000fe200078e00ff */
[----:B------:R-:W-:-:S04]  /*8050*/  ISETP.GE.AND P1, PT, R77, 0x31, PT ;  /* 0x000000314d00780c */ /* 0x000fc80003f26270 */
[----:B------:R-:W-:Y:S01]  /*8060*/  @!PT LDS RZ, [RZ] ;  /* 0x00000000fffff984 */ /* 0x000fe20000000800 */
[----:B------:R-:W-:Y:S01]  /*8070*/  @!PT LDS RZ, [RZ] ;  /* 0x00000000fffff984 */ /* 0x000fe20000000800 */
[----:B------:R-:W-:Y:S01]  /*8080*/  @!PT LDS RZ, [RZ] ;  /* 0x00000000fffff984 */ /* 0x000fe20000000800 */
[----:B------:R1:W-:Y:S01]  /*8090*/  @P4 LDGSTS.E.BYPASS.LTC128B.128 [R0+0x3100], [R8.64], !P5 ;  /* 0x0310000008004fae */ /* 0x0003e2000e901d48 */
[----:B------:R-:W-:-:S05]  /*80a0*/  @P2 IMAD.SHL.U32 R3, R76, 0x2, RZ ;  /* 0x000000024c032824 */ /* 0x000fca00078e00ff */
[----:B------:R2:W-:Y:S01]  /*80b0*/  @P2 LDGSTS.E.BYPASS.LTC128B.128 [R3+0x3900], [R12.64], !P5 ;  /* 0x039000000c032fae */ /* 0x0005e2000e901d48 */
[----:B------:R-:W-:Y:S02]  /*80c0*/  ISETP.GE.AND P2, PT, R77, 0x41, PT ;  /* 0x000000414d00780c */ /* 0x000fe40003f46270 */
[----:B-1----:R-:W-:-:S04]  /*80d0*/  @P3 IADD3 R0, P0, R6, R10, RZ ;  /* 0x0000000a06003210 */ /* 0x002fc80007f1e0ff */
[----:B------:R-:W-:Y:S02]  /*80e0*/  @P3 IADD3.X R5, R7, R11, R5, P0, !PT ;  /* 0x0000000b07053210 */ /* 0x000fe400007fe405 */
[----:B------:R-:W-:Y:S01]  /*80f0*/  @P3 LEA R10, P0, R0, c[0x0][0x1c8], 0x1 ;  /* 0x00007200000a3a11 */ /* 0x000fe200078008ff */
[----:B--2---:R-:W-:-:S03]  /*8100*/  @P1 IMAD R3, R14, 0x30, RZ ;  /* 0x000000300e031824 */ /* 0x004fc600078e02ff */
[----:B------:R-:W-:Y:S01]  /*8110*/  @P3 LEA.HI.X R11, R0, c[0x0][0x1cc], R5, 0x1, P0 ;  /* 0x00007300000b3a11 */ /* 0x000fe200000f0c05 */
[----:B------:R-:W-:Y:S02]  /*8120*/  @P3 IMAD.SHL.U32 R0, R76, 0x2, RZ ;  /* 0x000000024c003824 */ /* 0x000fe400078e00ff */
[----:B------:R-:W-:Y:S01]  /*8130*/  @P1 IMAD.WIDE.U32 R8, R230, 0x30, R6 ;  /* 0x00000030e6081825 */ /* 0x000fe200078e0006 */
[----:B------:R-:W-:Y:S02]  /*8140*/  ISETP.GE.AND P0, PT, R77, 0x51, PT ;  /* 0x000000514d00780c */ /* 0x000fe40003f06270 */
[----:B------:R1:W-:Y:S02]  /*8150*/  @P3 LDGSTS.E.BYPASS.LTC128B.128 [R0+0x4100], [R10.64], !P5 ;  /* 0x041000000a003fae */ /* 0x0003e4000e901d48 */
[----:B------:R-:W-:-:S09]  /*8160*/  @P1 LEA R12, P3, R8, c[0x0][0x1c8], 0x1 ;  /* 0x00007200080c1a11 */ /* 0x000fd200078608ff */
[----:B------:R-:W-:Y:S02]  /*8170*/  @P0 IMAD R5, R14, 0x50, RZ ;  /* 0x000000500e050824 */ /* 0x000fe400078e02ff */
[----:B-1----:R-:W-:-:S05]  /*8180*/  @P1 IMAD.IADD R0, R9, 0x1, R3 ;  /* 0x0000000109001824 */ /* 0x002fca00078e0203 */
[----:B------:R-:W-:Y:S02]  /*8190*/  @P1 LEA.HI.X R13, R8, c[0x0][0x1cc], R0, 0x1, P3 ;  /* 0x00007300080d1a11 */ /* 0x000fe400018f0c00 */
[----:B------:R-:W-:-:S04]  /*81a0*/  @P2 LEA R0, P3, R230, R6, 0x6 ;  /* 0x00000006e6002211 */ /* 0x000fc800078630ff */
[C---:B------:R-:W-:Y:S01]  /*81b0*/  @P2 LEA.HI.X R3, R230.reuse, R7, R14, 0x6, P3 ;  /* 0x00000007e6032211 */ /* 0x040fe200018f340e */
[----:B------:R-:W-:Y:S01]  /*81c0*/  @P0 IMAD.WIDE.U32 R6, R230, 0x50, R6 ;  /* 0x00000050e6060825 */ /* 0x000fe200078e0006 */
[----:B------:R-:W-:-:S04]  /*81d0*/  @P2 LEA R10, P3, R0, c[0x0][0x1c8], 0x1 ;  /* 0x00007200000a2a11 */ /* 0x000fc800078608ff */
[----:B------:R-:W-:Y:S01]  /*81e0*/  @P2 LEA.HI.X R11, R0, c[0x0][0x1cc], R3, 0x1, P3 ;  /* 0x00007300000b2a11 */ /* 0x000fe200018f0c03 */
[----:B------:R-:W-:Y:S01]  /*81f0*/  @P0 IMAD.IADD R0, R7, 0x1, R5 ;  /* 0x0000000107000824 */ /* 0x000fe200078e0205 */
[----:B------:R-:W-:Y:S01]  /*8200*/  @P0 LEA R8, P3, R6, c[0x0][0x1c8], 0x1 ;  /* 0x0000720006080a11 */ /* 0x000fe200078608ff */
[C---:B------:R-:W-:Y:S02]  /*8210*/  @P1 IMAD.SHL.U32 R5, R76.reuse, 0x2, RZ ;  /* 0x000000024c051824 */ /* 0x040fe400078e00ff */
[----:B------:R-:W-:Y:S01]  /*8220*/  @P2 IMAD.SHL.U32 R3, R76, 0x2, RZ ;  /* 0x000000024c032824 */ /* 0x000fe200078e00ff */
[----:B------:R-:W-:Y:S01]  /*8230*/  @P0 LEA.HI.X R9, R6, c[0x0][0x1cc], R0, 0x1, P3 ;  /* 0x0000730006090a11 */ /* 0x000fe200018f0c00 */
[----:B------:R-:W-:Y:S01]  /*8240*/  @P0 IMAD.SHL.U32 R0, R76, 0x2, RZ ;  /* 0x000000024c000824 */ /* 0x000fe200078e00ff */
[----:B------:R3:W-:Y:S04]  /*8250*/  @P1 LDGSTS.E.BYPASS.LTC128B.128 [R5+0x4900], [R12.64], !P5 ;  /* 0x049000000c051fae */ /* 0x0007e8000e901d48 */
[----:B------:R3:W-:Y:S04]  /*8260*/  @P2 LDGSTS.E.BYPASS.LTC128B.128 [R3+0x5100], [R10.64], !P5 ;  /* 0x051000000a032fae */ /* 0x0007e8000e901d48 */
[----:B------:R3:W-:Y:S01]  /*8270*/  @P0 LDGSTS.E.BYPASS.LTC128B.128 [R0+0x5900], [R8.64], !P5 ;  /* 0x0590000008000fae */ /* 0x0007e2000e901d48 */
[----:B------:R-:W-:-:S03]  /*8280*/  ISETP.LT.AND P0, PT, RZ, c[0x0][0x27c], PT ;  /* 0x00009f00ff007a0c */ /* 0x000fc60003f01270 */
[----:B------:R-:W0:Y:S10]  /*8290*/  LDGDEPBAR ;  /* 0x00000000000079af */ /* 0x000e340000000000 */
[----:B------:R-:W-:Y:S05]  /*82a0*/  @P0 BRA `(.L_x_382) ;  /* 0x0000002000000947 */ /* 0x000fea0003800000 */
[----:B------:R-:W-:-:S04]  /*82b0*/  DEPBAR.LE SB0, 0x1 ;  /* 0x000080400000791a */ /* 0x000fc80000000000 */
[----:B------:R-:W-:Y:S05]  /*82c0*/  BRA `(.L_x_383) ;  /* 0x00004ac000007947 */ /* 0x000fea0003800000 */
.L_x_382:
[----:B------:R-:W-:Y:S01]  /*82d0*/  ULDC.U8 UR4, c[0x0][0x298] ;  /* 0x0000a60000047ab9 */ /* 0x000fe20000000000 */
[----:B---3-5:R-:W-:Y:S01]  /*82e0*/  SHF.R.S32.HI R0, RZ, 0x1f, R149 ;  /* 0x0000001fff007819 */ /* 0x028fe20000011495 */
[C---:B------:R-:W-:Y:S01]  /*82f0*/  IMAD.WIDE.U32 R12, R149.reuse, c[0x0][0x280], RZ ;  /* 0x0000a000950c7a25 */ /* 0x040fe200078e00ff */
[----:B------:R-:W-:Y:S01]  /*8300*/  ISETP.NE.AND P0, PT, RZ, UR4, PT ;  /* 0x00000004ff007c0c */ /* 0x000fe2000bf05270 */
[----:B------:R-:W-:Y:S01]  /*8310*/  BSSY B2, `(.L_x_383) ;  /* 0x00004a7000027945 */ /* 0x000fe20003800000 */
[-C--:B------:R-:W-:Y:S01]  /*8320*/  LEA.HI R6, R212, R228.reuse, RZ, 0x2 ;  /* 0x000000e4d4067211 */ /* 0x080fe200078f10ff */
[C---:B------:R-:W-:Y:S02]  /*8330*/  IMAD R3, R0.reuse, c[0x0][0x280], RZ ;  /* 0x0000a00000037a24 */ /* 0x040fe400078e02ff */
[----:B------:R-:W-:Y:S01]  /*8340*/  IMAD R0, R0, c[0x0][0x290], RZ ;  /* 0x0000a40000007a24 */ /* 0x000fe200078e02ff */
[----:B------:R-:W-:Y:S01]  /*8350*/  LOP3.LUT R5, R6, 0xfffffffc, RZ, 0xc0, !PT ;  /* 0xfffffffc06057812 */ /* 0x000fe200078ec0ff */
[C---:B------:R-:W-:Y:S01]  /*8360*/  IMAD R3, R149.reuse, c[0x0][0x284], R3 ;  /* 0x0000a10095037a24 */ /* 0x040fe200078e0203 */
[----:B------:R-:W-:Y:S01]  /*8370*/  SHF.R.S32.HI R58, RZ, 0x2, R6 ;  /* 0x00000002ff3a7819 */ /* 0x000fe20000011406 */
[----:B------:R-:W-:Y:S01]  /*8380*/  IMAD R0, R149, c[0x0][0x294], R0 ;  /* 0x0000a50095007a24 */ /* 0x000fe200078e0200 */
[----:B------:R-:W-:Y:S01]  /*8390*/  IADD3 R5, -R5, R228, RZ ;  /* 0x000000e405057210 */ /* 0x000fe20007ffe1ff */
[----:B------:R-:W-:Y:S01]  /*83a0*/  IMAD.WIDE.U32 R10, R149, c[0x0][0x290], RZ ;  /* 0x0000a400950a7a25 */ /* 0x000fe200078e00ff */
[----:B------:R-:W-:-:S02]  /*83b0*/  IADD3 R24, R226, R58, RZ ;  /* 0x0000003ae2187210 */ /* 0x000fc40007ffe0ff */
[----:B------:R-:W-:Y:S01]  /*83c0*/  IADD3 R9, R3, R13, RZ ;  /* 0x0000000d03097210 */ /* 0x000fe20007ffe0ff */
[----:B------:R-:W-:Y:S01]  /*83d0*/  IMAD.IADD R7, R0, 0x1, R11 ;  /* 0x0000000100077824 */ /* 0x000fe200078e020b */
[C---:B------:R-:W-:Y:S01]  /*83e0*/  SHF.L.U32 R26, R5.reuse, 0x3, RZ ;  /* 0x00000003051a7819 */ /* 0x040fe200000006ff */
[----:B------:R-:W-:Y:S01]  /*83f0*/  IMAD R0, R5, 0x20, R24 ;  /* 0x0000002005007824 */ /* 0x000fe200078e0218 */
[----:B------:R-:W-:Y:S05]  /*8400*/  @!P0 BRA `(.L_x_384) ;  /* 0x000025c000008947 */ /* 0x000fea0003800000 */
[----:B------:R-:W-:Y:S01]  /*8410*/  ISETP.NE.AND P1, PT, R231, 0x1, PT ;  /* 0x00000001e700780c */ /* 0x000fe20003f25270 */
[----:B------:R-:W-:Y:S01]  /*8420*/  IMAD.MOV.U32 R8, RZ, RZ, R12 ;  /* 0x000000ffff087224 */ /* 0x000fe200078e000c */
[----:B------:R-:W-:Y:S01]  /*8430*/  MOV R6, R10 ;  /* 0x0000000a00067202 */ /* 0x000fe20000000f00 */
[----:B------:R-:W-:Y:S01]  /*8440*/  BSSY B0, `(.L_x_385) ;  /* 0x000002e000007945 */ /* 0x000fe20003800000 */
[----:B------:R-:W-:Y:S01]  /*8450*/  IMAD.SHL.U32 R16, R5, 0x4, RZ ;  /* 0x0000000405107824 */ /* 0x000fe200078e00ff */
[----:B------:R-:W-:Y:S01]  /*8460*/  CS2R R38, SRZ ;  /* 0x0000000000267805 */ /* 0x000fe2000001ff00 */
[----:B------:R-:W-:Y:S01]  /*8470*/  CS2R R28, SRZ ;  /* 0x00000000001c7805 */ /* 0x000fe2000001ff00 */
[----:B------:R-:W-:Y:S01]  /*8480*/  CS2R R14, SRZ ;  /* 0x00000000000e7805 */ /* 0x000fe2000001ff00 */
[----:B------:R-:W-:Y:S01]  /*8490*/  CS2R R30, SRZ ;  /* 0x00000000001e7805 */ /* 0x000fe2000001ff00 */
[----:B------:R-:W-:-:S04]  /*84a0*/  CS2R R18, SRZ ;  /* 0x0000000000127805 */ /* 0x000fc8000001ff00 */
[----:B------:R-:W-:-:S05]  /*84b0*/  @P1 IMAD.HI.U32 R3, R0, c[0x0][0x2c8], RZ ;  /* 0x0000b20000031a27 */ /* 0x000fca00078e00ff */
[----:B------:R-:W-:-:S04]  /*84c0*/  @P1 SHF.R.U32.HI R0, RZ, c[0x0][0x2cc], R3 ;  /* 0x0000b300ff001a19 */ /* 0x000fc80000011603 */
[----:B------:R-:W-:Y:S01]  /*84d0*/  SHF.R.S32.HI R3, RZ, 0x1f, R0 ;  /* 0x0000001fff037819 */ /* 0x000fe20000011400 */
[----:B------:R-:W-:-:S04]  /*84e0*/  IMAD.WIDE.U32 R8, R0, c[0x0][0x280], R8 ;  /* 0x0000a00000087a25 */ /* 0x000fc800078e0008 */
[C---:B------:R-:W-:Y:S01]  /*84f0*/  IMAD R11, R3.reuse, c[0x0][0x280], RZ ;  /* 0x0000a000030b7a24 */ /* 0x040fe200078e02ff */
[----:B------:R-:W-:Y:S01]  /*8500*/  LEA R21, P1, R8, c[0x0][0x270], 0x1 ;  /* 0x00009c0008157a11 */ /* 0x000fe200078208ff */
[----:B------:R-:W-:Y:S02]  /*8510*/  IMAD R10, R3, c[0x0][0x290], RZ ;  /* 0x0000a400030a7a24 */ /* 0x000fe400078e02ff */
[----:B------:R-:W-:-:S04]  /*8520*/  IMAD.WIDE.U32 R6, R0, c[0x0][0x290], R6 ;  /* 0x0000a40000067a25 */ /* 0x000fc800078e0006 */
[----:B------:R-:W-:Y:S01]  /*8530*/  IMAD R3, R0, c[0x0][0x284], R11 ;  /* 0x0000a10000037a24 */ /* 0x000fe200078e020b */
[----:B------:R-:W-:Y:S01]  /*8540*/  LEA R22, P0, R6, c[0x0][0x288], 0x1 ;  /* 0x0000a20006167a11 */ /* 0x000fe200078008ff */
[----:B------:R-:W-:Y:S02]  /*8550*/  IMAD R0, R0, c[0x0][0x294], R10 ;  /* 0x0000a50000007a24 */ /* 0x000fe400078e020a */
[----:B------:R-:W-:-:S03]  /*8560*/  IMAD.IADD R3, R9, 0x1, R3 ;  /* 0x0000000109037824 */ /* 0x000fc600078e0203 */
[----:B------:R-:W-:Y:S02]  /*8570*/  IADD3 R0, R7, R0, RZ ;  /* 0x0000000007007210 */ /* 0x000fe40007ffe0ff */
[----:B------:R-:W-:Y:S02]  /*8580*/  LEA.HI.X R20, R8, c[0x0][0x274], R3, 0x1, P1 ;  /* 0x00009d0008147a11 */ /* 0x000fe400008f0c03 */
[----:B------:R-:W-:Y:S01]  /*8590*/  LEA.HI.X R17, R6, c[0x0][0x28c], R0, 0x1, P0 ;  /* 0x0000a30006117a11 */ /* 0x000fe200000f0c00 */
[----:B------:R1:W2:Y:S01]  /*85a0*/  SHFL.IDX PT, R8, R21, RZ, 0x1c1f ;  /* 0x001c1fff15087589 */ /* 0x0002a200000e0000 */
[----:B------:R-:W-:-:S03]  /*85b0*/  ISETP.GE.AND P0, PT, R24, R25, PT ;  /* 0x000000191800720c */ /* 0x000fc60003f06270 */
[----:B------:R1:W3:Y:S04]  /*85c0*/  SHFL.IDX PT, R6, R22, RZ, 0x1c1f ;  /* 0x001c1fff16067589 */ /* 0x0002e800000e0000 */
[----:B------:R1:W4:Y:S04]  /*85d0*/  SHFL.IDX PT, R9, R20, RZ, 0x1c1f ;  /* 0x001c1fff14097589 */ /* 0x00032800000e0000 */
[----:B------:R1:W1:Y:S02]  /*85e0*/  SHFL.IDX PT, R7, R17, RZ, 0x1c1f ;  /* 0x001c1fff11077589 */ /* 0x00026400000e0000 */
[----:B------:R-:W-:Y:S05]  /*85f0*/  @P0 BRA `(.L_x_386) ;  /* 0x0000012000000947 */ /* 0x000fea0003800000 */
[C---:B------:R-:W-:Y:S01]  /*8600*/  IADD3 R3, R16.reuse, 0x10, RZ ;  /* 0x0000001010037810 */ /* 0x040fe20007ffe0ff */
[----:B------:R-:W-:Y:S01]  /*8610*/  CS2R R14, SRZ ;  /* 0x00000000000e7805 */ /* 0x000fe2000001ff00 */
[----:B------:R-:W-:Y:S01]  /*8620*/  ISETP.GE.AND P1, PT, R16, c[0x0][0x27c], PT ;  /* 0x00009f0010007a0c */ /* 0x000fe20003f26270 */
[----:B------:R-:W-:Y:S01]  /*8630*/  CS2R R18, SRZ ;  /* 0x0000000000127805 */ /* 0x000fe2000001ff00 */
[----:B------:R-:W-:Y:S01]  /*8640*/  ISETP.GE.AND P0, PT, R3, c[0x0][0x27c], PT ;  /* 0x00009f0003007a0c */ /* 0x000fe20003f06270 */
[----:B------:R-:W-:Y:S01]  /*8650*/  CS2R R28, SRZ ;  /* 0x00000000001c7805 */ /* 0x000fe2000001ff00 */
[----:B------:R-:W-:-:S09]  /*8660*/  CS2R R30, SRZ ;  /* 0x00000000001e7805 */ /* 0x000fd2000001ff00 */
[----:B--2-4-:R-:W-:Y:S02]  /*8670*/  @!P1 IMAD.WIDE R12, R16, 0x2, R8 ;  /* 0x00000002100c9825 */ /* 0x014fe400078e0208 */
[----:B------:R-:W-:-:S03]  /*8680*/  @!P0 SHF.R.S32.HI R0, RZ, 0x1f, R3 ;  /* 0x0000001fff008819 */ /* 0x000fc60000011403 */
[----:B------:R2:W5:Y:S01]  /*8690*/  @!P1 LD.E.64 R14, [R12.64] ;  /* 0x000000080c0e9980 */ /* 0x000562000c101b00 */
[----:B------:R-:W-:-:S04]  /*86a0*/  @!P0 LEA.HI R0, R0, R3, RZ, 0x2 ;  /* 0x0000000300008211 */ /* 0x000fc800078f10ff */
[----:B------:R-:W-:-:S05]  /*86b0*/  @!P0 LOP3.LUT R0, R0, 0xfffffffc, RZ, 0xc0, !PT ;  /* 0xfffffffc00008812 */ /* 0x000fca00078ec0ff */
[----:B------:R-:W-:-:S04]  /*86c0*/  @!P0 IMAD.WIDE R10, R0, 0x2, R8 ;  /* 0x00000002000a8825 */ /* 0x000fc800078e0208 */
[--C-:B-1-3--:R-:W-:Y:S01]  /*86d0*/  @!P0 IMAD.WIDE R8, R0, 0x2, R6.reuse ;  /* 0x0000000200088825 */ /* 0x10afe200078e0206 */
[----:B------:R2:W5:Y:S03]  /*86e0*/  @!P0 LD.E.64 R28, [R10.64] ;  /* 0x000000080a1c8980 */ /* 0x000566000c101b00 */
[----:B------:R-:W-:Y:S01]  /*86f0*/  @!P1 IMAD.WIDE R6, R16, 0x2, R6 ;  /* 0x0000000210069825 */ /* 0x000fe200078e0206 */
[----:B------:R2:W5:Y:S04]  /*8700*/  @!P0 LD.E.64 R30, [R8.64] ;  /* 0x00000008081e8980 */ /* 0x000568000c101b00 */
[----:B------:R2:W5:Y:S02]  /*8710*/  @!P1 LD.E.64 R18, [R6.64] ;  /* 0x0000000806129980 */ /* 0x000564000c101b00 */
.L_x_386:
[----:B------:R-:W-:Y:S05]  /*8720*/  BSYNC B0 ;  /* 0x0000000000007941 */ /* 0x000fea0003800000 */
.L_x_385:
[----:B------:R-:W-:Y:S01]  /*8730*/  IADD3 R0, R24, 0x20, RZ ;  /* 0x0000002018007810 */ /* 0x000fe20007ffe0ff */
[----:B--2--5:R-:W-:Y:S01]  /*8740*/  IMAD.MOV.U32 R10, RZ, RZ, R28 ;  /* 0x000000ffff0a7224 */ /* 0x024fe200078e001c */
[----:B----4-:R2:W4:Y:S01]  /*8750*/  SHFL.IDX PT, R9, R20, 0x1, 0x1c1f ;  /* 0x003c1f0014097f89 */ /* 0x01052200000e0000 */
[----:B------:R-:W-:Y:S01]  /*8760*/  IMAD.MOV.U32 R5, RZ, RZ, R29 ;  /* 0x000000ffff057224 */ /* 0x000fe200078e001d */
[----:B------:R-:W-:Y:S01]  /*8770*/  ISETP.GE.AND P0, PT, R0, R25, PT ;  /* 0x000000190000720c */ /* 0x000fe20003f06270 */
[----:B------:R-:W-:Y:S01]  /*8780*/  IMAD.MOV.U32 R3, RZ, RZ, R14 ;  /* 0x000000ffff037224 */ /* 0x000fe200078e000e */
[----:B------:R-:W-:Y:S01]  /*8790*/  PRMT R60, R60, 0x5410, R10 ;  /* 0x000054103c3c7816 */ /* 0x000fe2000000000a */
[----:B------:R-:W-:Y:S01]  /*87a0*/  IMAD.MOV.U32 R0, RZ, RZ, R15 ;  /* 0x000000ffff007224 */ /* 0x000fe200078e000f */
[----:B------:R-:W-:Y:S01]  /*87b0*/  PRMT R61, R61, 0x5410, R5 ;  /* 0x000054103d3d7816 */ /* 0x000fe20000000005 */
[----:B------:R-:W-:Y:S01]  /*87c0*/  IMAD.MOV.U32 R10, RZ, RZ, R30 ;  /* 0x000000ffff0a7224 */ /* 0x000fe200078e001e */
[----:B------:R-:W-:Y:S01]  /*87d0*/  PRMT R27, R27, 0x5410, R3 ;  /* 0x000054101b1b7816 */ /* 0x000fe20000000003 */
[----:B------:R-:W-:Y:S01]  /*87e0*/  IMAD.MOV.U32 R5, RZ, RZ, R31 ;  /* 0x000000ffff057224 */ /* 0x000fe200078e001f */
[----:B------:R-:W-:Y:S01]  /*87f0*/  PRMT R59, R59, 0x5410, R0 ;  /* 0x000054103b3b7816 */ /* 0x000fe20000000000 */
[----:B------:R-:W-:Y:S01]  /*8800*/  IMAD.MOV.U32 R3, RZ, RZ, R18 ;  /* 0x000000ffff037224 */ /* 0x000fe200078e0012 */
[----:B------:R2:W3:Y:S01]  /*8810*/  SHFL.IDX PT, R8, R21, 0x1, 0x1c1f ;  /* 0x003c1f0015087f89 */ /* 0x0004e200000e0000 */
[----:B------:R-:W-:Y:S01]  /*8820*/  IMAD.MOV.U32 R0, RZ, RZ, R19 ;  /* 0x000000ffff007224 */ /* 0x000fe200078e0013 */
[----:B------:R-:W-:Y:S01]  /*8830*/  BSSY B0, `(.L_x_387) ;  /* 0x000001d000007945 */ /* 0x000fe20003800000 */
[----:B------:R-:W-:Y:S01]  /*8840*/  PRMT R60, R10, 0x7610, R60 ;  /* 0x000076100a3c7816 */ /* 0x000fe2000000003c */
[----:B-1----:R2:W1:Y:S01]  /*8850*/  SHFL.IDX PT, R7, R17, 0x1, 0x1c1f ;  /* 0x003c1f0011077f89 */ /* 0x00246200000e0000 */
[----:B------:R-:W-:Y:S01]  /*8860*/  PRMT R61, R5, 0x7610, R61 ;  /* 0x00007610053d7816 */ /* 0x000fe2000000003d */
[----:B------:R-:W-:Y:S01]  /*8870*/  CS2R R32, SRZ ;  /* 0x0000000000207805 */ /* 0x000fe2000001ff00 */
[----:B------:R-:W-:Y:S01]  /*8880*/  PRMT R27, R3, 0x7610, R27 ;  /* 0x00007610031b7816 */ /* 0x000fe2000000001b */
[----:B---3--:R2:W3:Y:S01]  /*8890*/  SHFL.IDX PT, R6, R22, 0x1, 0x1c1f ;  /* 0x003c1f0016067f89 */ /* 0x0084e200000e0000 */
[----:B------:R-:W-:Y:S01]  /*88a0*/  PRMT R59, R0, 0x7610, R59 ;  /* 0x00007610003b7816 */ /* 0x000fe2000000003b */
[----:B------:R-:W-:Y:S01]  /*88b0*/  CS2R R36, SRZ ;  /* 0x0000000000247805 */ /* 0x000fe2000001ff00 */
[----:B------:R-:W-:Y:S01]  /*88c0*/  CS2R R34, SRZ ;  /* 0x0000000000227805 */ /* 0x000fe2000001ff00 */
[----:B------:R-:W-:Y:S05]  /*88d0*/  @P0 BRA `(.L_x_388) ;  /* 0x0000012000000947 */ /* 0x000fea0003800000 */
[C---:B----4-:R-:W-:Y:S01]  /*88e0*/  IADD3 R3, R16.reuse, 0x10, RZ ;  /* 0x0000001010037810 */ /* 0x050fe20007ffe0ff */
[----:B------:R-:W-:Y:S01]  /*88f0*/  CS2R R32, SRZ ;  /* 0x0000000000207805 */ /* 0x000fe2000001ff00 */
[----:B------:R-:W-:Y:S01]  /*8900*/  ISETP.GE.AND P1, PT, R16, c[0x0][0x27c], PT ;  /* 0x00009f0010007a0c */ /* 0x000fe20003f26270 */
[----:B------:R-:W-:Y:S01]  /*8910*/  CS2R R34, SRZ ;  /* 0x0000000000227805 */ /* 0x000fe2000001ff00 */
[----:B------:R-:W-:Y:S01]  /*8920*/  ISETP.GE.AND P0, PT, R3, c[0x0][0x27c], PT ;  /* 0x00009f0003007a0c */ /* 0x000fe20003f06270 */
[----:B------:R-:W-:Y:S01]  /*8930*/  CS2R R38, SRZ ;  /* 0x0000000000267805 */ /* 0x000fe2000001ff00 */
[----:B------:R-:W-:-:S09]  /*8940*/  CS2R R36, SRZ ;  /* 0x0000000000247805 */ /* 0x000fd2000001ff00 */
[----:B------:R-:W-:Y:S02]  /*8950*/  @!P1 IMAD.WIDE R12, R16, 0x2, R8 ;  /* 0x00000002100c9825 */ /* 0x000fe400078e0208 */
        /* <DEDUP_REMOVED lines=10> */
.L_x_388:
[----:B----4-:R-:W-:Y:S05]  /*8a00*/  BSYNC B0 ;  /* 0x0000000000007941 */ /* 0x010fea0003800000 */
.L_x_387:
[----:B------:R-:W-:Y:S01]  /*8a10*/  IADD3 R0, R24, 0x40, RZ ;  /* 0x0000004018007810 */ /* 0x000fe20007ffe0ff */
[----:B-----5:R-:W-:Y:S01]  /*8a20*/  IMAD.MOV.U32 R10, RZ, RZ, R38 ;  /* 0x000000ffff0a7224 */ /* 0x020fe200078e0026 */
[----:B------:R4:W2:Y:S01]  /*8a30*/  SHFL.IDX PT, R9, R20, 0x2, 0x1c1f ;  /* 0x005c1f0014097f89 */ /* 0x0008a200000e0000 */
        /* <DEDUP_REMOVED lines=23> */
[----:B------:R-:W-:Y:S01]  /*8bb0*/  CS2R R46, SRZ ;  /* 0x00000000002e7805 */ /* 0x000fe2000001ff00 */
[----:B------:R-:W-:Y:S01]  /*8bc0*/  CS2R R42, SRZ ;  /* 0x00000000002a7805 */ /* 0x000fe2000001ff00 */
[----:B------:R-:W-:Y:S05]  /*8bd0*/  @P0 BRA `(.L_x_390) ;  /* 0x0000012000000947 */ /* 0x000fea0003800000 */
[C---:B--2---:R-:W-:Y:S01]  /*8be0*/  IADD3 R3, R16.reuse, 0x10, RZ ;  /* 0x0000001010037810 */ /* 0x044fe20007ffe0ff */
        /* <DEDUP_REMOVED lines=17> */
.L_x_390:
[----:B--2---:R-:W-:Y:S05]  /*8d00*/  BSYNC B0 ;  /* 0x0000000000007941 */ /* 0x004fea0003800000 */
.L_x_389:
[----:B------:R-:W-:Y:S01]  /*8d10*/  IADD3 R0, R24, 0x60, RZ ;  /* 0x0000006018007810 */ /* 0x000fe20007ffe0ff */
[----:B-----5:R-:W-:Y:S01]  /*8d20*/  IMAD.MOV.U32 R10, RZ, RZ, R44 ;  /* 0x000000ffff0a7224 */ /* 0x020fe200078e002c */
[----:B------:R2:W4:Y:S01]  /*8d30*/  SHFL.IDX PT, R9, R20, 0x3, 0x1c1f ;  /* 0x007c1f0014097f89 */ /* 0x00052200000e0000 */
        /* <DEDUP_REMOVED lines=42> */
.L_x_392:
[----:B----4-:R-:W-:Y:S05]  /*8fe0*/  BSYNC B0 ;  /* 0x0000000000007941 */ /* 0x010fea0003800000 */
.L_x_391:
[----:B------:R-:W-:Y:S01]  /*8ff0*/  SHF.R.S32.HI R0, RZ, 0x1f, R58 ;  /* 0x0000001fff007819 */ /* 0x000fe2000001143a */
[----:B---3-5:R-:W-:Y:S01]  /*9000*/  IMAD.MOV.U32 R6, RZ, RZ, R54 ;  /* 0x000000ffff067224 */ /* 0x028fe200078e0036 */
[----:B------:R-:W-:-:S04]  /*9010*/  DEPBAR.LE SB0, 0x1 ;  /* 0x000080400000791a */ /* 0x000fc80000000000 */
[----:B------:R-:W-:Y:S01]  /*9020*/  LEA.HI R0, R0, R58, RZ, 0x3 ;  /* 0x0000003a00007211 */ /* 0x000fe200078f18ff */
[----:B------:R-:W-:Y:S01]  /*9030*/  IMAD.MOV.U32 R5, RZ, RZ, R55 ;  /* 0x000000ffff057224 */ /* 0x000fe200078e0037 */
[----:B------:R-:W-:Y:S01]  /*9040*/  BSSY B1, `(.L_x_393) ;  /* 0x0000079000017945 */ /* 0x000fe20003800000 */
[----:B------:R-:W-:Y:S01]  /*9050*/  IMAD.MOV.U32 R3, RZ, RZ, R48 ;  /* 0x000000ffff037224 */ /* 0x000fe200078e0030 */
[----:B------:R-:W-:Y:S01]  /*9060*/  LOP3.LUT R0, R0, 0xfffffff8, RZ, 0xc0, !PT ;  /* 0xfffffff800007812 */ /* 0x000fe200078ec0ff */
[----:B-1----:R-:W-:Y:S01]  /*9070*/  IMAD.MOV.U32 R7, RZ, RZ, R53 ;  /* 0x000000ffff077224 */ /* 0x002fe200078e0035 */
[----:B------:R-:W-:Y:S02]  /*9080*/  PRMT R70, R6, 0x5410, R5 ;  /* 0x0000541006467816 */ /* 0x000fe40000000005 */
[----:B------:R-:W-:Y:S01]  /*9090*/  PRMT R69, R3, 0x7610, R69 ;  /* 0x0000761003457816 */ /* 0x000fe20000000045 */
[----:B------:R-:W-:-:S03]  /*90a0*/  IMAD.IADD R0, R58, 0x1, -R0 ;  /* 0x000000013a007824 */ /* 0x000fc600078e0a00 */
[----:B------:R-:W-:Y:S01]  /*90b0*/  PRMT R69, R69, 0x5410, R7 ;  /* 0x0000541045457816 */ /* 0x000fe20000000007 */
[C---:B------:R-:W-:Y:S01]  /*90c0*/  IMAD.SHL.U32 R6, R0.reuse, 0x40, RZ ;  /* 0x0000004000067824 */ /* 0x040fe200078e00ff */
[----:B------:R-:W-:Y:S01]  /*90d0*/  BAR.SYNC.DEFER_BLOCKING 0x0 ;  /* 0x0000000000007b1d */ /* 0x000fe20000010000 */
[----:B------:R-:W-:-:S03]  /*90e0*/  LOP3.LUT P1, RZ, R0, 0x4, RZ, 0xc0, !PT ;  /* 0x0000000400ff7812 */ /* 0x000fc6000782c0ff */
[----:B------:R-:W-:Y:S01]  /*90f0*/  LOP3.LUT R0, R6, 0x1c0, RZ, 0xc0, !PT ;  /* 0x000001c006007812 */ /* 0x000fe200078ec0ff */
[----:B------:R-:W-:-:S03]  /*9100*/  IMAD.MOV.U32 R6, RZ, RZ, R52 ;  /* 0x000000ffff067224 */ /* 0x000fc600078e0034 */
[----:B------:R-:W-:Y:S02]  /*9110*/  LOP3.LUT R5, R0, 0x18, R26, 0xf8, !PT ;  /* 0x0000001800057812 */ /* 0x000fe400078ef81a */
[----:B------:R-:W-:Y:S01]  /*9120*/  SHF.R.U32.HI R3, RZ, 0x3, R0 ;  /* 0x00000003ff037819 */ /* 0x000fe20000011600 */
[----:B------:R-:W-:-:S03]  /*9130*/  IMAD.MOV.U32 R0, RZ, RZ, R49 ;  /* 0x000000ffff007224 */ /* 0x000fc600078e0031 */
[----:B------:R-:W-:Y:S01]  /*9140*/  LOP3.LUT R5, R5, R3, RZ, 0x3c, !PT ;  /* 0x0000000305057212 */ /* 0x000fe200078e3cff */
[----:B------:R-:W-:Y:S01]  /*9150*/  IMAD.IADD R3, R25, 0x1, -R226 ;  /* 0x0000000119037824 */ /* 0x000fe200078e0ae2 */
[----:B------:R-:W-:Y:S01]  /*9160*/  PRMT R26, R0, 0x5410, R6 ;  /* 0x00005410001a7816 */ /* 0x000fe20000000006 */
[----:B------:R-:W-:Y:S02]  /*9170*/  IMAD.MOV.U32 R6, RZ, RZ, R50 ;  /* 0x000000ffff067224 */ /* 0x000fe400078e0032 */
[----:B------:R-:W-:Y:S01]  /*9180*/  IMAD R0, R211, 0x200, R5 ;  /* 0x00000200d3007824 */ /* 0x000fe200078e0205 */
[----:B------:R-:W-:Y:S01]  /*9190*/  IMNMX R23, R3, 0x80, PT ;  /* 0x0000008003177817 */ /* 0x000fe20003800200 */
[----:B------:R-:W-:-:S03]  /*91a0*/  IMAD.MOV.U32 R5, RZ, RZ, R51 ;  /* 0x000000ffff057224 */ /* 0x000fc600078e0033 */
[----:B------:R-:W-:Y:S02]  /*91b0*/  ISETP.GE.AND P0, PT, R58, R23, PT ;  /* 0x000000173a00720c */ /* 0x000fe40003f06270 */
[C---:B------:R-:W-:Y:S02]  /*91c0*/  IADD3 R3, R0.reuse, 0x20, RZ ;  /* 0x0000002000037810 */ /* 0x040fe40007ffe0ff */
[----:B------:R-:W-:Y:S02]  /*91d0*/  @P1 IADD3 R3, R0, -0x20, RZ ;  /* 0xffffffe000031810 */ /* 0x000fe40007ffe0ff */
[----:B------:R-:W-:Y:S02]  /*91e0*/  PRMT R25, R6, 0x5410, R5 ;  /* 0x0000541006197816 */ /* 0x000fe40000000005 */
[----:B--2---:R-:W-:Y:S02]  /*91f0*/  LEA R21, R0, 0x6100, 0x1 ;  /* 0x0000610000157811 */ /* 0x004fe400078e08ff */
[----:B------:R-:W-:-:S03]  /*9200*/  LEA R22, R3, 0x6100, 0x1 ;  /* 0x0000610003167811 */ /* 0x000fc600078e08ff */
[----:B------:R-:W-:Y:S05]  /*9210*/  @P0 BRA `(.L_x_394) ;  /* 0x000005b000000947 */ /* 0x000fea0003800000 */
[----:B------:R-:W-:Y:S01]  /*9220*/  ISETP.GE.AND P0, PT, R16, c[0x0][0x27c], PT ;  /* 0x00009f0010007a0c */ /* 0x000fe20003f06270 */
[----:B------:R-:W-:-:S12]  /*9230*/  BSSY B0, `(.L_x_395) ;  /* 0x000002c000007945 */ /* 0x000fd80003800000 */
[----:B------:R-:W-:Y:S05]  /*9240*/  @P0 BRA `(.L_x_396) ;  /* 0x000002a000000947 */ /* 0x000fea0003800000 */
[----:B------:R-:W1:Y:S01]  /*9250*/  LDS.128 R8, [R21] ;  /* 0x0000000015087984 */ /* 0x000e620000000c00 */
[----:B------:R-:W-:Y:S02]  /*9260*/  SHF.R.U32.HI R0, RZ, 0x10, R19 ;  /* 0x00000010ff007819 */ /* 0x000fe40000011613 */
[----:B------:R-:W-:Y:S02]  /*9270*/  SHF.R.U32.HI R3, RZ, 0x10, R15 ;  /* 0x00000010ff037819 */ /* 0x000fe4000001160f */
[----:B------:R-:W-:Y:S02]  /*9280*/  SHF.R.U64 R18, R18, 0x10, R19 ;  /* 0x0000001012127819 */ /* 0x000fe40000001213 */
[----:B------:R-:W-:Y:S01]  /*9290*/  SHF.R.U64 R20, R14, 0x10, R15 ;  /* 0x000000100e147819 */ /* 0x000fe2000000120f */
[----:B------:R-:W-:Y:S02]  /*92a0*/  HADD2.F32 R19, -RZ, R3.H0_H0 ;  /* 0x20000003ff137230 */ /* 0x000fe40000004100 */
[----:B------:R-:W-:-:S02]  /*92b0*/  HADD2.F32 R3, -RZ, R27.H1_H1 ;  /* 0x3000001bff037230 */ /* 0x000fc40000004100 */
[--C-:B-1----:R-:W-:Y:S02]  /*92c0*/  HADD2.F32 R6, -RZ, R11.reuse.H0_H0 ;  /* 0x2000000bff067230 */ /* 0x102fe40000004100 */
[--C-:B------:R-:W-:Y:S02]  /*92d0*/  HADD2.F32 R13, -RZ, R10.reuse.H0_H0 ;  /* 0x2000000aff0d7230 */ /* 0x100fe40000004100 */
[----:B------:R-:W-:Y:S02]  /*92e0*/  HADD2.F32 R12, -RZ, R10.H1_H1 ;  /* 0x3000000aff0c7230 */ /* 0x000fe40000004100 */
[----:B------:R-:W-:Y:S02]  /*92f0*/  HADD2.F32 R11, -RZ, R11.H1_H1 ;  /* 0x3000000bff0b7230 */ /* 0x000fe40000004100 */
[----:B------:R-:W-:Y:S02]  /*9300*/  HADD2.F32 R10, -RZ, R0.H0_H0 ;  /* 0x20000000ff0a7230 */ /* 0x000fe40000004100 */
[----:B------:R-:W-:-:S02]  /*9310*/  HADD2.F32 R5, -RZ, R8.H0_H0 ;  /* 0x20000008ff057230 */ /* 0x000fc40000004100 */
[----:B------:R-:W-:Y:S01]  /*9320*/  HADD2.F32 R8, -RZ, R8.H1_H1 ;  /* 0x30000008ff087230 */ /* 0x000fe20000004100 */
[-C--:B------:R-:W-:Y:S01]  /*9330*/  FMUL.FTZ R7, R11, R10.reuse ;  /* 0x0000000a0b077220 */ /* 0x080fe20000410000 */
[----:B------:R-:W-:Y:S02]  /*9340*/  HADD2.F32 R0, -RZ, R27.H0_H0 ;  /* 0x2000001bff007230 */ /* 0x000fe40000004100 */
[--C-:B------:R-:W-:Y:S01]  /*9350*/  HADD2.F32 R15, -RZ, R9.reuse.H0_H0 ;  /* 0x20000009ff0f7230 */ /* 0x100fe20000004100 */
[CC--:B------:R-:W-:Y:S01]  /*9360*/  FFMA.FTZ R17, R6.reuse, R19.reuse, -R7 ;  /* 0x0000001306117223 */ /* 0x0c0fe20000010807 */
[----:B------:R-:W-:Y:S01]  /*9370*/  HADD2.F32 R14, -RZ, R9.H1_H1 ;  /* 0x30000009ff0e7230 */ /* 0x000fe20000004100 */
[----:B------:R-:W-:Y:S02]  /*9380*/  FMUL.FTZ R9, R6, R10 ;  /* 0x0000000a06097220 */ /* 0x000fe40000410000 */
[-C--:B------:R-:W-:Y:S02]  /*9390*/  FMUL.FTZ R10, R8, R0.reuse ;  /* 0x00000000080a7220 */ /* 0x080fe40000410000 */
[----:B------:R-:W-:Y:S01]  /*93a0*/  FMUL.FTZ R6, R5, R0 ;  /* 0x0000000005067220 */ /* 0x000fe20000410000 */
[----:B------:R-:W-:Y:S01]  /*93b0*/  HADD2.F32 R0, -RZ, R59.H0_H0 ;  /* 0x2000003bff007230 */ /* 0x000fe20000004100 */
[----:B------:R-:W-:Y:S01]  /*93c0*/  FFMA.FTZ R11, R11, R19, R9 ;  /* 0x000000130b0b7223 */ /* 0x000fe20000010009 */
[----:B------:R-:W-:Y:S01]  /*93d0*/  HADD2.F32 R9, -RZ, R18.H0_H0 ;  /* 0x20000012ff097230 */ /* 0x000fe20000004100 */
[----:B------:R-:W-:-:S02]  /*93e0*/  FFMA.FTZ R7, R5, R3, -R10 ;  /* 0x0000000305077223 */ /* 0x000fc4000001080a */
[----:B------:R-:W-:Y:S01]  /*93f0*/  FFMA.FTZ R8, R8, R3, R6 ;  /* 0x0000000308087223 */ /* 0x000fe20000010006 */
[----:B------:R-:W-:Y:S01]  /*9400*/  HADD2.F32 R3, -RZ, R59.H1_H1 ;  /* 0x3000003bff037230 */ /* 0x000fe20000004100 */
[-C--:B------:R-:W-:Y:S01]  /*9410*/  FMUL.FTZ R5, R12, R0.reuse ;  /* 0x000000000c057220 */ /* 0x080fe20000410000 */
[----:B------:R-:W-:Y:S01]  /*9420*/  HADD2.F32 R6, -RZ, R20.H0_H0 ;  /* 0x20000014ff067230 */ /* 0x000fe20000004100 */
[----:B------:R-:W-:Y:S01]  /*9430*/  FMUL.FTZ R10, R13, R0 ;  /* 0x000000000d0a7220 */ /* 0x000fe20000410000 */
[----:B------:R-:W-:Y:S01]  /*9440*/  F2FP.PACK_AB R11, R11, R17 ;  /* 0x000000110b0b723e */ /* 0x000fe200000000ff */
[----:B------:R-:W-:Y:S01]  /*9450*/  FMUL.FTZ R0, R14, R9 ;  /* 0x000000090e007220 */ /* 0x000fe20000410000 */
[----:B------:R-:W-:Y:S01]  /*9460*/  F2FP.PACK_AB R8, R8, R7 ;  /* 0x000000070808723e */ /* 0x000fe200000000ff */
[----:B------:R-:W-:Y:S02]  /*9470*/  FMUL.FTZ R9, R15, R9 ;  /* 0x000000090f097220 */ /* 0x000fe40000410000 */
[----:B------:R-:W-:-:S02]  /*9480*/  FFMA.FTZ R5, R13, R3, -R5 ;  /* 0x000000030d057223 */ /* 0x000fc40000010805 */
[----:B------:R-:W-:Y:S02]  /*9490*/  FFMA.FTZ R10, R12, R3, R10 ;  /* 0x000000030c0a7223 */ /* 0x000fe4000001000a */
[-C--:B------:R-:W-:Y:S02]  /*94a0*/  FFMA.FTZ R0, R15, R6.reuse, -R0 ;  /* 0x000000060f007223 */ /* 0x080fe40000010800 */
[----:B------:R-:W-:Y:S01]  /*94b0*/  FFMA.FTZ R9, R14, R6, R9 ;  /* 0x000000060e097223 */ /* 0x000fe20000010009 */
[----:B------:R-:W-:-:S04]  /*94c0*/  F2FP.PACK_AB R10, R10, R5 ;  /* 0x000000050a0a723e */ /* 0x000fc800000000ff */
[----:B------:R-:W-:-:S05]  /*94d0*/  F2FP.PACK_AB R9, R9, R0 ;  /* 0x000000000909723e */ /* 0x000fca00000000ff */
[----:B------:R1:W-:Y:S02]  /*94e0*/  STS.128 [R21], R8 ;  /* 0x0000000815007388 */ /* 0x0003e40000000c00 */
.L_x_396:
[----:B------:R-:W-:Y:S05]  /*94f0*/  BSYNC B0 ;  /* 0x0000000000007941 */ /* 0x000fea0003800000 */
.L_x_395:
[----:B------:R-:W-:-:S04]  /*9500*/  IADD3 R0, R16, 0x10, RZ ;  /* 0x0000001010007810 */ /* 0x000fc80007ffe0ff */
[----:B------:R-:W-:-:S13]  /*9510*/  ISETP.GE.AND P0, PT, R0, c[0x0][0x27c], PT ;  /* 0x00009f0000007a0c */ /* 0x000fda0003f06270 */
[----:B------:R-:W-:Y:S05]  /*9520*/  @P0 BRA `(.L_x_394) ;  /* 0x000002a000000947 */ /* 0x000fea0003800000 */
[----:B-1----:R-:W1:Y:S01]  /*9530*/  LDS.128 R8, [R22] ;  /* 0x0000000016087984 */ /* 0x002e620000000c00 */
[----:B------:R-:W-:Y:S02]  /*9540*/  SHF.R.U32.HI R0, RZ, 0x10, R31 ;  /* 0x00000010ff007819 */ /* 0x000fe4000001161f */
[----:B------:R-:W-:Y:S02]  /*9550*/  SHF.R.U32.HI R3, RZ, 0x10, R29 ;  /* 0x00000010ff037819 */ /* 0x000fe4000001161d */
[----:B------:R-:W-:Y:S02]  /*9560*/  SHF.R.U64 R17, R30, 0x10, R31 ;  /* 0x000000101e117819 */ /* 0x000fe4000000121f */
[----:B------:R-:W-:Y:S01]  /*9570*/  SHF.R.U64 R19, R28, 0x10, R29 ;  /* 0x000000101c137819 */ /* 0x000fe2000000121d */
[----:B------:R-:W-:Y:S02]  /*9580*/  HADD2.F32 R20, -RZ, R3.H0_H0 ;  /* 0x20000003ff147230 */ /* 0x000fe40000004100 */
[----:B------:R-:W-:-:S02]  /*9590*/  HADD2.F32 R3, -RZ, R60.H1_H1 ;  /* 0x3000003cff037230 */ /* 0x000fc40000004100 */
[----:B------:R-:W-:Y:S02]  /*95a0*/  HADD2.F32 R19, -RZ, R19.H0_H0 ;  /* 0x20000013ff137230 */ /* 0x000fe40000004100 */
[--C-:B-1----:R-:W-:Y:S02]  /*95b0*/  HADD2.F32 R6, -RZ, R11.reuse.H0_H0 ;  /* 0x2000000bff067230 */ /* 0x102fe40000004100 */
[--C-:B------:R-:W-:Y:S02]  /*95c0*/  HADD2.F32 R13, -RZ, R10.reuse.H0_H0 ;  /* 0x2000000aff0d7230 */ /* 0x100fe40000004100 */
[----:B------:R-:W-:Y:S02]  /*95d0*/  HADD2.F32 R12, -RZ, R10.H1_H1 ;  /* 0x3000000aff0c7230 */ /* 0x000fe40000004100 */
[----:B------:R-:W-:Y:S02]  /*95e0*/  HADD2.F32 R11, -RZ, R11.H1_H1 ;  /* 0x3000000bff0b7230 */ /* 0x000fe40000004100 */
[----:B------:R-:W-:-:S02]  /*95f0*/  HADD2.F32 R10, -RZ, R0.H0_H0 ;  /* 0x20000000ff0a7230 */ /* 0x000fc40000004100 */
[--C-:B------:R-:W-:Y:S02]  /*9600*/  HADD2.F32 R5, -RZ, R8.reuse.H0_H0 ;  /* 0x20000008ff057230 */ /* 0x100fe40000004100 */
[----:B------:R-:W-:Y:S01]  /*9610*/  HADD2.F32 R8, -RZ, R8.H1_H1 ;  /* 0x30000008ff087230 */ /* 0x000fe20000004100 */
[----:B------:R-:W-:Y:S01]  /*9620*/  FMUL.FTZ R7, R11, R10 ;  /* 0x0000000a0b077220 */ /* 0x000fe20000410000 */
[----:B------:R-:W-:Y:S02]  /*9630*/  HADD2.F32 R0, -RZ, R60.H0_H0 ;  /* 0x2000003cff007230 */ /* 0x000fe40000004100 */
[--C-:B------:R-:W-:Y:S01]  /*9640*/  HADD2.F32 R15, -RZ, R9.reuse.H0_H0 ;  /* 0x20000009ff0f7230 */ /* 0x100fe20000004100 */
[C---:B------:R-:W-:Y:S01]  /*9650*/  FFMA.FTZ R18, R6.reuse, R20, -R7 ;  /* 0x0000001406127223 */ /* 0x040fe20000010807 */
[----:B------:R-:W-:Y:S01]  /*9660*/  HADD2.F32 R14, -RZ, R9.H1_H1 ;  /* 0x30000009ff0e7230 */ /* 0x000fe20000004100 */
[----:B------:R-:W-:Y:S02]  /*9670*/  FMUL.FTZ R9, R6, R10 ;  /* 0x0000000a06097220 */ /* 0x000fe40000410000 */
[----:B------:R-:W-:-:S02]  /*9680*/  FMUL.FTZ R10, R8, R0 ;  /* 0x00000000080a7220 */ /* 0x000fc40000410000 */
[----:B------:R-:W-:Y:S01]  /*9690*/  FMUL.FTZ R6, R5, R0 ;  /* 0x0000000005067220 */ /* 0x000fe20000410000 */
[----:B------:R-:W-:Y:S01]  /*96a0*/  HADD2.F32 R0, -RZ, R61.H0_H0 ;  /* 0x2000003dff007230 */ /* 0x000fe20000004100 */
[----:B------:R-:W-:Y:S01]  /*96b0*/  FFMA.FTZ R11, R11, R20, R9 ;  /* 0x000000140b0b7223 */ /* 0x000fe20000010009 */
[----:B------:R-:W-:Y:S01]  /*96c0*/  HADD2.F32 R9, -RZ, R17.H0_H0 ;  /* 0x20000011ff097230 */ /* 0x000fe20000004100 */
[-C--:B------:R-:W-:Y:S02]  /*96d0*/  FFMA.FTZ R7, R5, R3.reuse, -R10 ;  /* 0x0000000305077223 */ /* 0x080fe4000001080a */
[----:B------:R-:W-:Y:S01]  /*96e0*/  FFMA.FTZ R8, R8, R3, R6 ;  /* 0x0000000308087223 */ /* 0x000fe20000010006 */
[----:B------:R-:W-:Y:S01]  /*96f0*/  HADD2.F32 R3, -RZ, R61.H1_H1 ;  /* 0x3000003dff037230 */ /* 0x000fe20000004100 */
[----:B------:R-:W-:Y:S01]  /*9700*/  FMUL.FTZ R5, R12, R0 ;  /* 0x000000000c057220 */ /* 0x000fe20000410000 */
[----:B------:R-:W-:Y:S01]  /*9710*/  F2FP.PACK_AB R11, R11, R18 ;  /* 0x000000120b0b723e */ /* 0x000fe200000000ff */
[----:B------:R-:W-:Y:S01]  /*9720*/  FMUL.FTZ R10, R13, R0 ;  /* 0x000000000d0a7220 */ /* 0x000fe20000410000 */
[----:B------:R-:W-:Y:S01]  /*9730*/  F2FP.PACK_AB R8, R8, R7 ;  /* 0x000000070808723e */ /* 0x000fe200000000ff */
[----:B------:R-:W-:-:S02]  /*9740*/  FMUL.FTZ R0, R14, R9 ;  /* 0x000000090e007220 */ /* 0x000fc40000410000 */
[----:B------:R-:W-:Y:S02]  /*9750*/  FMUL.FTZ R9, R15, R9 ;  /* 0x000000090f097220 */ /* 0x000fe40000410000 */
[-C--:B------:R-:W-:Y:S02]  /*9760*/  FFMA.FTZ R5, R13, R3.reuse, -R5 ;  /* 0x000000030d057223 */ /* 0x080fe40000010805 */
[----:B------:R-:W-:Y:S02]  /*9770*/  FFMA.FTZ R10, R12, R3, R10 ;  /* 0x000000030c0a7223 */ /* 0x000fe4000001000a */
[-C--:B------:R-:W-:Y:S02]  /*9780*/  FFMA.FTZ R0, R15, R19.reuse, -R0 ;  /* 0x000000130f007223 */ /* 0x080fe40000010800 */
[----:B------:R-:W-:Y:S01]  /*9790*/  FFMA.FTZ R9, R14, R19, R9 ;  /* 0x000000130e097223 */ /* 0x000fe20000010009 */
[----:B------:R-:W-:-:S04]  /*97a0*/  F2FP.PACK_AB R10, R10, R5 ;  /* 0x000000050a0a723e */ /* 0x000fc800000000ff */
[----:B------:R-:W-:-:S05]  /*97b0*/  F2FP.PACK_AB R9, R9, R0 ;  /* 0x000000000909723e */ /* 0x000fca00000000ff */
[----:B------:R1:W-:Y:S02]  /*97c0*/  STS.128 [R22], R8 ;  /* 0x0000000816007388 */ /* 0x0003e40000000c00 */
.L_x_394:
[----:B------:R-:W-:Y:S05]  /*97d0*/  BSYNC B1 ;  /* 0x0000000000017941 */ /* 0x000fea0003800000 */
.L_x_393:
        /* <DEDUP_REMOVED lines=48> */
[----:B------:R1:W-:Y:S02]  /*9ae0*/  STS.128 [R21+0x1000], R8 ;  /* 0x0010000815007388 */ /* 0x0003e40000000c00 */
.L_x_400:
[----:B------:R-:W-:Y:S05]  /*9af0*/  BSYNC B0 ;  /* 0x0000000000007941 */ /* 0x000fea0003800000 */
.L_x_399:
[----:B------:R-:W-:-:S04]  /*9b00*/  IADD3 R0, R16, 0x10, RZ ;  /* 0x0000001010007810 */ /* 0x000fc80007ffe0ff */
[----:B------:R-:W-:-:S13]  /*9b10*/  ISETP.GE.AND P0, PT, R0, c[0x0][0x27c], PT ;  /* 0x00009f0000007a0c */ /* 0x000fda0003f06270 */
        /* <DEDUP_REMOVED lines=43> */
.L_x_398:
[----:B------:R-:W-:Y:S05]  /*9dd0*/  BSYNC B1 ;  /* 0x0000000000017941 */ /* 0x000fea0003800000 */
.L_x_397:
        /* <DEDUP_REMOVED lines=30> */
[--C-:B------:R-:W-:Y:S01]  /*9fc0*/  HADD2.F32 R0, -RZ, R66.reuse.H0_H0 ;  /* 0x20000042ff007230 */ /* 0x100fe20000004100 */
        /* <DEDUP_REMOVED lines=18> */
.L_x_404:
[----:B------:R-:W-:Y:S05]  /*a0f0*/  BSYNC B0 ;  /* 0x0000000000007941 */ /* 0x000fea0003800000 */
.L_x_403:
        /* <DEDUP_REMOVED lines=45> */
.L_x_402:
[----:B------:R-:W-:Y:S05]  /*a3d0*/  BSYNC B1 ;  /* 0x0000000000017941 */ /* 0x000fea0003800000 */
.L_x_401:
[----:B------:R-:W-:-:S04]  /*a3e0*/  IADD3 R0, R58, 0x60, RZ ;  /* 0x000000603a007810 */ /* 0x000fc80007ffe0ff */
        /* <DEDUP_REMOVED lines=11> */
[----:B------:R-:W-:-:S02]  /*a4a0*/  HADD2.F32 R3, -RZ, R69.H0_H0 ;  /* 0x20000045ff037230 */ /* 0x000fc40000004100 */
        /* <DEDUP_REMOVED lines=16> */
[----:B------:R-:W-:Y:S01]  /*a5b0*/  HADD2.F32 R0, -RZ, R25.H1_H1 ;  /* 0x30000019ff007230 */ /* 0x000fe20000004100 */
[----:B------:R-:W-:Y:S01]  /*a5c0*/  FFMA.FTZ R11, R11, R20, R9 ;  /* 0x000000140b0b7223 */ /* 0x000fe20000010009 */
[----:B------:R-:W-:Y:S01]  /*a5d0*/  HADD2.F32 R9, -RZ, R17.H0_H0 ;  /* 0x20000011ff097230 */ /* 0x000fe20000004100 */
[-C--:B------:R-:W-:Y:S02]  /*a5e0*/  FFMA.FTZ R7, R5, R3.reuse, -R10 ;  /* 0x0000000305077223 */ /* 0x080fe4000001080a */
[----:B------:R-:W-:Y:S01]  /*a5f0*/  FFMA.FTZ R8, R8, R3, R6 ;  /* 0x0000000308087223 */ /* 0x000fe20000010006 */
[----:B------:R-:W-:Y:S01]  /*a600*/  HADD2.F32 R3, -RZ, R26.H0_H0 ;  /* 0x2000001aff037230 */ /* 0x000fe20000004100 */
        /* <DEDUP_REMOVED lines=13> */
.L_x_407:
[----:B------:R-:W-:Y:S05]  /*a6e0*/  BSYNC B0 ;  /* 0x0000000000007941 */ /* 0x000fea0003800000 */
.L_x_406:
        /* <DEDUP_REMOVED lines=18> */
[-C--:B------:R-:W-:Y:S01]  /*a810*/  FMUL.FTZ R7, R11, R10.reuse ;  /* 0x0000000a0b077220 */ /* 0x080fe20000410000 */
[----:B------:R-:W-:Y:S02]  /*a820*/  HADD2.F32 R0, -RZ, R26.H1_H1 ;  /* 0x3000001aff007230 */ /* 0x000fe40000004100 */
        /* <DEDUP_REMOVED lines=11> */
[----:B------:R-:W-:Y:S01]  /*a8e0*/  HADD2.F32 R3, -RZ, R70.H1_H1 ;  /* 0x30000046ff037230 */ /* 0x000fe20000004100 */
[-C--:B------:R-:W-:Y:S01]  /*a8f0*/  FMUL.FTZ R5, R12, R0.reuse ;  /* 0x000000000c057220 */ /* 0x080fe20000410000 */
        /* <DEDUP_REMOVED lines=11> */
[----:B------:R1:W-:Y:S01]  /*a9b0*/  STS.128 [R22+0x3000], R8 ;  /* 0x0030000816007388 */ /* 0x0003e20000000c00 */
[----:B------:R-:W-:Y:S05]  /*a9c0*/  BRA `(.L_x_405) ;  /* 0x000023b000007947 */ /* 0x000fea0003800000 */
.L_x_384:
[----:B------:R-:W-:Y:S01]  /*a9d0*/  ISETP.NE.AND P0, PT, R231, 0x1, PT ;  /* 0x00000001e700780c */ /* 0x000fe20003f05270 */
[----:B------:R-:W-:Y:S01]  /*a9e0*/  IMAD.MOV.U32 R8, RZ, RZ, R12 ;  /* 0x000000ffff087224 */ /* 0x000fe200078e000c */
[----:B------:R-:W-:Y:S01]  /*a9f0*/  ISETP.GE.AND P2, PT, R26, c[0x0][0x27c], PT ;  /* 0x00009f001a007a0c */ /* 0x000fe20003f46270 */
[----:B------:R-:W-:Y:S01]  /*aa00*/  IMAD.MOV.U32 R6, RZ, RZ, R10 ;  /* 0x000000ffff067224 */ /* 0x000fe200078e000a */
[----:B------:R-:W-:Y:S01]  /*aa10*/  SHF.R.S32.HI R27, RZ, 0x1f, R26 ;  /* 0x0000001fff1b7819 */ /* 0x000fe2000001141a */
[----:B------:R-:W-:Y:S01]  /*aa20*/  CS2R R22, SRZ ;  /* 0x0000000000167805 */ /* 0x000fe2000001ff00 */
[----:B------:R-:W-:-:S07]  /*aa30*/  CS2R R20, SRZ ;  /* 0x0000000000147805 */ /* 0x000fce000001ff00 */
[----:B------:R-:W-:-:S05]  /*aa40*/  @P0 IMAD.HI.U32 R3, R0, c[0x0][0x2c8], RZ ;  /* 0x0000b20000030a27 */ /* 0x000fca00078e00ff */
[----:B------:R-:W-:-:S04]  /*aa50*/  @P0 SHF.R.U32.HI R0, RZ, c[0x0][0x2cc], R3 ;  /* 0x0000b300ff000a19 */ /* 0x000fc80000011603 */
[----:B------:R-:W-:Y:S01]  /*aa60*/  SHF.R.S32.HI R3, RZ, 0x1f, R0 ;  /* 0x0000001fff037819 */ /* 0x000fe20000011400 */
[----:B------:R-:W-:-:S04]  /*aa70*/  IMAD.WIDE.U32 R8, R0, c[0x0][0x280], R8 ;  /* 0x0000a00000087a25 */ /* 0x000fc800078e0008 */
[C---:B------:R-:W-:Y:S01]  /*aa80*/  IMAD R5, R3.reuse, c[0x0][0x280], RZ ;  /* 0x0000a00003057a24 */ /* 0x040fe200078e02ff */
[----:B------:R-:W-:Y:S01]  /*aa90*/  LEA R14, P0, R8, c[0x0][0x270], 0x1 ;  /* 0x00009c00080e7a11 */ /* 0x000fe200078008ff */
[----:B------:R-:W-:Y:S02]  /*aaa0*/  IMAD R3, R3, c[0x0][0x290], RZ ;  /* 0x0000a40003037a24 */ /* 0x000fe400078e02ff */
[C---:B------:R-:W-:Y:S02]  /*aab0*/  IMAD R5, R0.reuse, c[0x0][0x284], R5 ;  /* 0x0000a10000057a24 */ /* 0x040fe400078e0205 */
[----:B------:R-:W-:-:S04]  /*aac0*/  IMAD.WIDE.U32 R6, R0, c[0x0][0x290], R6 ;  /* 0x0000a40000067a25 */ /* 0x000fc800078e0006 */
[----:B------:R-:W-:Y:S02]  /*aad0*/  IMAD.IADD R5, R9, 0x1, R5 ;  /* 0x0000000109057824 */ /* 0x000fe400078e0205 */
[----:B------:R-:W-:-:S03]  /*aae0*/  IMAD R0, R0, c[0x0][0x294], R3 ;  /* 0x0000a50000007a24 */ /* 0x000fc600078e0203 */
[----:B------:R-:W-:Y:S01]  /*aaf0*/  LEA.HI.X R12, R8, c[0x0][0x274], R5, 0x1, P0 ;  /* 0x00009d00080c7a11 */ /* 0x000fe200000f0c05 */
[----:B------:R-:W-:Y:S01]  /*ab00*/  IMAD.IADD R0, R7, 0x1, R0 ;  /* 0x0000000107007824 */ /* 0x000fe200078e0200 */
[----:B------:R-:W1:Y:S01]  /*ab10*/  SHFL.IDX PT, R8, R14, RZ, 0x1c1f ;  /* 0x001c1fff0e087589 */ /* 0x000e6200000e0000 */
[----:B------:R-:W-:-:S03]  /*ab20*/  LEA R13, P0, R6, c[0x0][0x288], 0x1 ;  /* 0x0000a200060d7a11 */ /* 0x000fc600078008ff */
[----:B------:R-:W2:Y:S01]  /*ab30*/  SHFL.IDX PT, R7, R12, RZ, 0x1c1f ;  /* 0x001c1fff0c077589 */ /* 0x000ea200000e0000 */
[----:B------:R-:W-:Y:S02]  /*ab40*/  LEA.HI.X R11, R6, c[0x0][0x28c], R0, 0x1, P0 ;  /* 0x0000a300060b7a11 */ /* 0x000fe400000f0c00 */
[----:B------:R-:W-:Y:S01]  /*ab50*/  ISETP.GE.OR P0, PT, R24, R25, P2 ;  /* 0x000000191800720c */ /* 0x000fe20001706670 */
[----:B------:R-:W3:Y:S04]  /*ab60*/  SHFL.IDX PT, R6, R13, RZ, 0x1c1f ;  /* 0x001c1fff0d067589 */ /* 0x000ee800000e0000 */
[----:B------:R-:W4:Y:S08]  /*ab70*/  SHFL.IDX PT, R5, R11, RZ, 0x1c1f ;  /* 0x001c1fff0b057589 */ /* 0x000f3000000e0000 */
[C---:B------:R-:W-:Y:S01]  /*ab80*/  @!P0 IMAD.SHL.U32 R0, R26.reuse, 0x2, RZ ;  /* 0x000000021a008824 */ /* 0x040fe200078e00ff */
[----:B------:R-:W-:-:S04]  /*ab90*/  @!P0 SHF.L.U64.HI R3, R26, 0x1, R27 ;  /* 0x000000011a038819 */ /* 0x000fc8000001021b */
[----:B-1----:R-:W-:-:S05]  /*aba0*/  @!P0 IADD3 R8, P1, R8, R0, RZ ;  /* 0x0000000008088210 */ /* 0x002fca0007f3e0ff */
[--C-:B--2---:R-:W-:Y:S01]  /*abb0*/  @!P0 IMAD.X R9, R7, 0x1, R3.reuse, P1 ;  /* 0x0000000107098824 */ /* 0x104fe200008e0603 */
[----:B---3--:R-:W-:Y:S01]  /*abc0*/  @!P0 IADD3 R6, P1, R6, R0, RZ ;  /* 0x0000000006068210 */ /* 0x008fe20007f3e0ff */
[----:B------:R-:W-:Y:S01]  /*abd0*/  CS2R R18, SRZ ;  /* 0x0000000000127805 */ /* 0x000fe2000001ff00 */
[----:B------:R-:W-:Y:S02]  /*abe0*/  CS2R R16, SRZ ;  /* 0x0000000000107805 */ /* 0x000fe4000001ff00 */
[----:B------:R1:W2:Y:S01]  /*abf0*/  @!P0 LD.E.128 R20, [R8.64] ;  /* 0x0000000808148980 */ /* 0x0002a2000c101d00 */
[----:B----4-:R-:W-:-:S05]  /*ac00*/  @!P0 IMAD.X R7, R5, 0x1, R3, P1 ;  /* 0x0000000105078824 */ /* 0x010fca00008e0603 */
[----:B------:R3:W4:Y:S01]  /*ac10*/  @!P0 LD.E.128 R16, [R6.64] ;  /* 0x0000000806108980 */ /* 0x000722000c101d00 */
[----:B------:R-:W-:Y:S01]  /*ac20*/  IADD3 R0, R24, 0x20, RZ ;  /* 0x0000002018007810 */ /* 0x000fe20007ffe0ff */
[----:B------:R-:W-:Y:S01]  /*ac30*/  BSSY B0, `(.L_x_408) ;  /* 0x0000025000007945 */ /* 0x000fe20003800000 */
[----:B------:R-:W-:Y:S01]  /*ac40*/  CS2R R34, SRZ ;  /* 0x0000000000227805 */ /* 0x000fe2000001ff00 */
[----:B------:R2:W2:Y:S01]  /*ac50*/  SHFL.IDX PT, R15, R12, 0x1, 0x1c1f ;  /* 0x003c1f000c0f7f89 */ /* 0x0004a200000e0000 */
[----:B------:R-:W-:Y:S01]  /*ac60*/  ISETP.GE.AND P0, PT, R0, R25, PT ;  /* 0x000000190000720c */ /* 0x000fe20003f06270 */
[----:B------:R-:W-:Y:S01]  /*ac70*/  CS2R R32, SRZ ;  /* 0x0000000000207805 */ /* 0x000fe2000001ff00 */
[----:B------:R-:W-:Y:S01]  /*ac80*/  CS2R R30, SRZ ;  /* 0x00000000001e7805 */ /* 0x000fe2000001ff00 */
[----:B------:R2:W2:Y:S01]  /*ac90*/  SHFL.IDX PT, R10, R11, 0x1, 0x1c1f ;  /* 0x003c1f000b0a7f89 */ /* 0x0004a200000e0000 */
[----:B------:R-:W-:-:S03]  /*aca0*/  CS2R R28, SRZ ;  /* 0x00000000001c7805 */ /* 0x000fc6000001ff00 */
[----:B-1----:R1:W1:Y:S04]  /*acb0*/  SHFL.IDX PT, R9, R13, 0x1, 0x1c1f ;  /* 0x003c1f000d097f89 */ /* 0x00226800000e0000 */
[----:B---3--:R3:W1:Y:S01]  /*acc0*/  SHFL.IDX PT, R7, R14, 0x1, 0x1c1f ;  /* 0x003c1f000e077f89 */ /* 0x00866200000e0000 */
[----:B--2---:R-:W-:Y:S01]  /*acd0*/  IMAD.MOV.U32 R3, RZ, RZ, R20 ;  /* 0x000000ffff037224 */ /* 0x004fe200078e0014 */
[----:B------:R-:W-:Y:S01]  /*ace0*/  MOV R6, R22 ;  /* 0x0000001600067202 */ /* 0x000fe20000000f00 */
[----:B------:R-:W-:Y:S02]  /*acf0*/  IMAD.MOV.U32 R0, RZ, RZ, R21 ;  /* 0x000000ffff007224 */ /* 0x000fe400078e0015 */
[----:B------:R-:W-:Y:S01]  /*ad00*/  IMAD.MOV.U32 R5, RZ, RZ, R23 ;  /* 0x000000ffff057224 */ /* 0x000fe200078e0017 */
[----:B------:R-:W-:-:S02]  /*ad10*/  PRMT R67, R3, 0x5410, R6 ;  /* 0x0000541003437816 */ /* 0x000fc40000000006 */
[----:B------:R-:W-:Y:S01]  /*ad20*/  PRMT R37, R37, 0x5410, R0 ;  /* 0x0000541025257816 */ /* 0x000fe20000000000 */
[----:B----4-:R-:W-:Y:S01]  /*ad30*/  IMAD.MOV.U32 R6, RZ, RZ, R18 ;  /* 0x000000ffff067224 */ /* 0x010fe200078e0012 */
[----:B------:R-:W-:Y:S01]  /*ad40*/  PRMT R65, R65, 0x5410, R5 ;  /* 0x0000541041417816 */ /* 0x000fe20000000005 */
[----:B------:R-:W-:Y:S01]  /*ad50*/  IMAD.MOV.U32 R3, RZ, RZ, R16 ;  /* 0x000000ffff037224 */ /* 0x000fe200078e0010 */
[----:B------:R-:W-:Y:S01]  /*ad60*/  MOV R5, R19 ;  /* 0x0000001300057202 */ /* 0x000fe20000000f00 */
[----:B------:R-:W-:-:S03]  /*ad70*/  IMAD.MOV.U32 R0, RZ, RZ, R17 ;  /* 0x000000ffff007224 */ /* 0x000fc600078e0011 */
[----:B------:R-:W-:Y:S02]  /*ad80*/  PRMT R66, R3, 0x5410, R6 ;  /* 0x0000541003427816 */ /* 0x000fe40000000006 */
[----:B------:R-:W-:Y:S02]  /*ad90*/  PRMT R65, R5, 0x7610, R65 ;  /* 0x0000761005417816 */ /* 0x000fe40000000041 */
[----:B------:R-:W-:Y:S01]  /*ada0*/  PRMT R37, R0, 0x7610, R37 ;  /* 0x0000761000257816 */ /* 0x000fe20000000025 */
[----:B------:R-:W-:Y:S05]  /*adb0*/  @P0 BRA `(.L_x_409) ;  /* 0x000000c000000947 */ /* 0x000fea0003800000 */
[----:B-1-3--:R-:W-:Y:S01]  /*adc0*/  CS2R R32, SRZ ;  /* 0x0000000000207805 */ /* 0x00afe2000001ff00 */
[----:B------:R-:W-:Y:S01]  /*add0*/  CS2R R30, SRZ ;  /* 0x00000000001e7805 */ /* 0x000fe2000001ff00 */
[----:B------:R-:W-:Y:S01]  /*ade0*/  CS2R R28, SRZ ;  /* 0x00000000001c7805 */ /* 0x000fe2000001ff00 */
[----:B------:R-:W-:Y:S05]  /*adf0*/  @P2 BRA `(.L_x_409) ;  /* 0x0000008000002947 */ /* 0x000fea0003800000 */
[C---:B------:R-:W-:Y:S01]  /*ae00*/  IMAD.SHL.U32 R6, R26.reuse, 0x2, RZ ;  /* 0x000000021a067824 */ /* 0x040fe200078e00ff */
[----:B------:R-:W-:-:S04]  /*ae10*/  SHF.L.U64.HI R0, R26, 0x1, R27 ;  /* 0x000000011a007819 */ /* 0x000fc8000001021b */
[-C--:B------:R-:W-:Y:S02]  /*ae20*/  IADD3 R8, P1, R7, R6.reuse, RZ ;  /* 0x0000000607087210 */ /* 0x080fe40007f3e0ff */
[----:B------:R-:W-:-:S03]  /*ae30*/  IADD3 R6, P0, R9, R6, RZ ;  /* 0x0000000609067210 */ /* 0x000fc60007f1e0ff */
[--C-:B------:R-:W-:Y:S02]  /*ae40*/  IMAD.X R9, R15, 0x1, R0.reuse, P1 ;  /* 0x000000010f097824 */ /* 0x100fe400008e0600 */
[----:B------:R-:W-:-:S03]  /*ae50*/  IMAD.X R7, R10, 0x1, R0, P0 ;  /* 0x000000010a077824 */ /* 0x000fc600000e0600 */
[----:B------:R1:W5:Y:S04]  /*ae60*/  LD.E.128 R32, [R8.64] ;  /* 0x0000000808207980 */ /* 0x000368000c101d00 */
[----:B------:R1:W5:Y:S02]  /*ae70*/  LD.E.128 R28, [R6.64] ;  /* 0x00000008061c7980 */ /* 0x000364000c101d00 */
.L_x_409:
[----:B-1-3--:R-:W-:Y:S05]  /*ae80*/  BSYNC B0 ;  /* 0x0000000000007941 */ /* 0x00afea0003800000 */
.L_x_408:
[----:B------:R-:W1:Y:S01]  /*ae90*/  SHFL.IDX PT, R5, R14, 0x2, 0x1c1f ;  /* 0x005c1f000e057f89 */ /* 0x000e6200000e0000 */
[----:B------:R-:W-:Y:S01]  /*aea0*/  IADD3 R0, R24, 0x40, RZ ;  /* 0x0000004018007810 */ /* 0x000fe20007ffe0ff */
[----:B------:R-:W-:Y:S01]  /*aeb0*/  CS2R R50, SRZ ;  /* 0x0000000000327805 */ /* 0x000fe2000001ff00 */
[----:B------:R-:W-:Y:S01]  /*aec0*/  CS2R R48, SRZ ;  /* 0x0000000000307805 */ /* 0x000fe2000001ff00 */
[----:B------:R-:W2:Y:S01]  /*aed0*/  SHFL.IDX PT, R7, R12, 0x2, 0x1c1f ;  /* 0x005c1f000c077f89 */ /* 0x000ea200000e0000 */
[----:B------:R-:W-:-:S03]  /*aee0*/  ISETP.GE.OR P0, PT, R0, R25, P2 ;  /* 0x000000190000720c */ /* 0x000fc60001706670 */
[----:B------:R-:W3:Y:S04]  /*aef0*/  SHFL.IDX PT, R6, R13, 0x2, 0x1c1f ;  /* 0x005c1f000d067f89 */ /* 0x000ee800000e0000 */
[----:B------:R-:W4:Y:S06]  /*af00*/  SHFL.IDX PT, R10, R11, 0x2, 0x1c1f ;  /* 0x005c1f000b0a7f89 */ /* 0x000f2c00000e0000 */
[C---:B------:R-:W-:Y:S01]  /*af10*/  @!P0 IMAD.SHL.U32 R0, R26.reuse, 0x2, RZ ;  /* 0x000000021a008824 */ /* 0x040fe200078e00ff */
[----:B------:R-:W-:-:S04]  /*af20*/  @!P0 SHF.L.U64.HI R3, R26, 0x1, R27 ;  /* 0x000000011a038819 */ /* 0x000fc8000001021b */
[----:B-1----:R-:W-:-:S05]  /*af30*/  @!P0 IADD3 R8, P1, R5, R0, RZ ;  /* 0x0000000005088210 */ /* 0x002fca0007f3e0ff */
[----:B--2---:R-:W-:Y:S01]  /*af40*/  @!P0 IMAD.X R9, R7, 0x1, R3, P1 ;  /* 0x0000000107098824 */ /* 0x004fe200008e0603 */
[----:B---3--:R-:W-:Y:S01]  /*af50*/  @!P0 IADD3 R6, P1, R6, R0, RZ ;  /* 0x0000000006068210 */ /* 0x008fe20007f3e0ff */
[----:B------:R-:W-:-:S03]  /*af60*/  CS2R R46, SRZ ;  /* 0x00000000002e7805 */ /* 0x000fc6000001ff00 */
[----:B------:R1:W2:Y:S01]  /*af70*/  @!P0 LD.E.128 R48, [R8.64] ;  /* 0x0000000808308980 */ /* 0x0002a2000c101d00 */
[----:B------:R-:W-:Y:S01]  /*af80*/  CS2R R44, SRZ ;  /* 0x00000000002c7805 */ /* 0x000fe2000001ff00 */
[----:B----4-:R-:W-:-:S05]  /*af90*/  @!P0 IMAD.X R7, R10, 0x1, R3, P1 ;  /* 0x000000010a078824 */ /* 0x010fca00008e0603 */
[----:B------:R3:W4:Y:S01]  /*afa0*/  @!P0 LD.E.128 R44, [R6.64] ;  /* 0x00000008062c8980 */ /* 0x000722000c101d00 */
[----:B------:R-:W-:Y:S01]  /*afb0*/  IADD3 R0, R24, 0x60, RZ ;  /* 0x0000006018007810 */ /* 0x000fe20007ffe0ff */
[----:B-----5:R-:W-:Y:S01]  /*afc0*/  IMAD.MOV.U32 R5, RZ, RZ, R35 ;  /* 0x000000ffff057224 */ /* 0x020fe200078e0023 */
[----:B------:R-:W-:Y:S01]  /*afd0*/  BSSY B0, `(.L_x_410) ;  /* 0x0000031000007945 */ /* 0x000fe20003800000 */
[----:B------:R-:W-:Y:S01]  /*afe0*/  IMAD.MOV.U32 R3, RZ, RZ, R32 ;  /* 0x000000ffff037224 */ /* 0x000fe200078e0020 */
[----:B------:R-:W-:Y:S01]  /*aff0*/  ISETP.GE.AND P0, PT, R0, R25, PT ;  /* 0x000000190000720c */ /* 0x000fe20003f06270 */
[----:B------:R-:W-:Y:S01]  /*b000*/  IMAD.MOV.U32 R0, RZ, RZ, R33 ;  /* 0x000000ffff007224 */ /* 0x000fe200078e0021 */
[----:B------:R-:W-:Y:S01]  /*b010*/  PRMT R68, R68, 0x5410, R5 ;  /* 0x0000541044447816 */ /* 0x000fe20000000005 */
[----:B------:R-:W-:Y:S01]  /*b020*/  IMAD.MOV.U32 R5, RZ, RZ, R31 ;  /* 0x000000ffff057224 */ /* 0x000fe200078e001f */
[----:B------:R-:W2:Y:S01]  /*b030*/  SHFL.IDX PT, R12, R12, 0x3, 0x1c1f ;  /* 0x007c1f000c0c7f89 */ /* 0x000ea200000e0000 */
[----:B------:R-:W-:Y:S01]  /*b040*/  CS2R R62, SRZ ;  /* 0x00000000003e7805 */ /* 0x000fe2000001ff00 */
[----:B------:R-:W-:Y:S01]  /*b050*/  PRMT R69, R69, 0x5410, R0 ;  /* 0x0000541045457816 */ /* 0x000fe20000000000 */
[----:B------:R-:W-:Y:S01]  /*b060*/  IMAD.MOV.U32 R0, RZ, RZ, R29 ;  /* 0x000000ffff007224 */ /* 0x000fe200078e001d */
[----:B------:R-:W-:Y:S01]  /*b070*/  PRMT R68, R5, 0x7610, R68 ;  /* 0x0000761005447816 */ /* 0x000fe20000000044 */
[----:B------:R2:W2:Y:S01]  /*b080*/  SHFL.IDX PT, R10, R11, 0x3, 0x1c1f ;  /* 0x007c1f000b0a7f89 */ /* 0x0004a200000e0000 */
[----:B------:R-:W-:Y:S01]  /*b090*/  CS2R R60, SRZ ;  /* 0x00000000003c7805 */ /* 0x000fe2000001ff00 */
[----:B------:R-:W-:Y:S01]  /*b0a0*/  CS2R R54, SRZ ;  /* 0x0000000000367805 */ /* 0x000fe2000001ff00 */
[----:B------:R-:W-:Y:S01]  /*b0b0*/  PRMT R69, R0, 0x7610, R69 ;  /* 0x0000761000457816 */ /* 0x000fe20000000045 */
[----:B-1----:R1:W1:Y:S01]  /*b0c0*/  SHFL.IDX PT, R9, R13, 0x3, 0x1c1f ;  /* 0x007c1f000d097f89 */ /* 0x00226200000e0000 */
[----:B------:R-:W-:Y:S01]  /*b0d0*/  CS2R R52, SRZ ;  /* 0x0000000000347805 */ /* 0x000fe2000001ff00 */
[----:B---3--:R-:W-:-:S02]  /*b0e0*/  IMAD.MOV.U32 R6, RZ, RZ, R34 ;  /* 0x000000ffff067224 */ /* 0x008fc400078e0022 */
[----:B------:R3:W1:Y:S03]  /*b0f0*/  SHFL.IDX PT, R7, R14, 0x3, 0x1c1f ;  /* 0x007c1f000e077f89 */ /* 0x00066600000e0000 */
[----:B------:R-:W-:Y:S01]  /*b100*/  PRMT R71, R3, 0x5410, R6 ;  /* 0x0000541003477816 */ /* 0x000fe20000000006 */
[----:B------:R-:W-:Y:S02]  /*b110*/  IMAD.MOV.U32 R6, RZ, RZ, R30 ;  /* 0x000000ffff067224 */ /* 0x000fe400078e001e */
[----:B------:R-:W-:-:S05]  /*b120*/  IMAD.MOV.U32 R3, RZ, RZ, R28 ;  /* 0x000000ffff037224 */ /* 0x000fca00078e001c */
[----:B------:R-:W-:Y:S01]  /*b130*/  PRMT R70, R3, 0x5410, R6 ;  /* 0x0000541003467816 */ /* 0x000fe20000000006 */
[----:B--2---:R-:W-:Y:S02]  /*b140*/  IMAD.MOV.U32 R6, RZ, RZ, R50 ;  /* 0x000000ffff067224 */ /* 0x004fe400078e0032 */
[----:B------:R-:W-:Y:S02]  /*b150*/  IMAD.MOV.U32 R5, RZ, RZ, R51 ;  /* 0x000000ffff057224 */ /* 0x000fe400078e0033 */
[----:B------:R-:W-:Y:S02]  /*b160*/  IMAD.MOV.U32 R3, RZ, RZ, R48 ;  /* 0x000000ffff037224 */ /* 0x000fe400078e0030 */
[----:B------:R-:W-:Y:S01]  /*b170*/  IMAD.MOV.U32 R0, RZ, RZ, R49 ;  /* 0x000000ffff007224 */ /* 0x000fe200078e0031 */
[----:B------:R-:W-:Y:S01]  /*b180*/  PRMT R73, R73, 0x5410, R5 ;  /* 0x0000541049497816 */ /* 0x000fe20000000005 */
[----:B----4-:R-:W-:Y:S01]  /*b190*/  IMAD.MOV.U32 R5, RZ, RZ, R47 ;  /* 0x000000ffff057224 */ /* 0x010fe200078e002f */
[----:B------:R-:W-:Y:S01]  /*b1a0*/  PRMT R78, R3, 0x5410, R6 ;  /* 0x00005410034e7816 */ /* 0x000fe20000000006 */
[----:B------:R-:W-:Y:S01]  /*b1b0*/  IMAD.MOV.U32 R6, RZ, RZ, R46 ;  /* 0x000000ffff067224 */ /* 0x000fe200078e002e */
[----:B------:R-:W-:Y:S01]  /*b1c0*/  PRMT R74, R74, 0x5410, R0 ;  /* 0x000054104a4a7816 */ /* 0x000fe20000000000 */
[----:B------:R-:W-:Y:S01]  /*b1d0*/  IMAD.MOV.U32 R3, RZ, RZ, R44 ;  /* 0x000000ffff037224 */ /* 0x000fe200078e002c */
[----:B------:R-:W-:Y:S01]  /*b1e0*/  PRMT R73, R5, 0x7610, R73 ;  /* 0x0000761005497816 */ /* 0x000fe20000000049 */
[----:B------:R-:W-:-:S03]  /*b1f0*/  IMAD.MOV.U32 R0, RZ, RZ, R45 ;  /* 0x000000ffff007224 */ /* 0x000fc600078e002d */
[----:B------:R-:W-:Y:S02]  /*b200*/  PRMT R75, R3, 0x5410, R6 ;  /* 0x00005410034b7816 */ /* 0x000fe40000000006 */
[----:B------:R-:W-:Y:S01]  /*b210*/  PRMT R74, R0, 0x7610, R74 ;  /* 0x00007610004a7816 */ /* 0x000fe2000000004a */
[----:B------:R-:W-:Y:S05]  /*b220*/  @P0 BRA `(.L_x_411) ;  /* 0x000000b000000947 */ /* 0x000fea0003800000 */
[C---:B-1-3--:R-:W-:Y:S01]  /*b230*/  IMAD.SHL.U32 R3, R26.reuse, 0x2, RZ ;  /* 0x000000021a037824 */ /* 0x04afe200078e00ff */
[----:B------:R-:W-:Y:S01]  /*b240*/  SHF.L.U64.HI R0, R26, 0x1, R27 ;  /* 0x000000011a007819 */ /* 0x000fe2000001021b */
[----:B------:R-:W-:Y:S01]  /*b250*/  CS2R R60, SRZ ;  /* 0x00000000003c7805 */ /* 0x000fe2000001ff00 */
[----:B------:R-:W-:Y:S01]  /*b260*/  CS2R R54, SRZ ;  /* 0x0000000000367805 */ /* 0x000fe2000001ff00 */
[----:B------:R-:W-:Y:S01]  /*b270*/  CS2R R52, SRZ ;  /* 0x0000000000347805 */ /* 0x000fe2000001ff00 */
[-C--:B------:R-:W-:Y:S02]  /*b280*/  IADD3 R8, P1, R7, R3.reuse, RZ ;  /* 0x0000000307087210 */ /* 0x080fe40007f3e0ff */
[----:B------:R-:W-:-:S03]  /*b290*/  IADD3 R6, P0, R9, R3, RZ ;  /* 0x0000000309067210 */ /* 0x000fc60007f1e0ff */
[--C-:B------:R-:W-:Y:S02]  /*b2a0*/  IMAD.X R9, R12, 0x1, R0.reuse, P1 ;  /* 0x000000010c097824 */ /* 0x100fe400008e0600 */
[----:B------:R-:W-:-:S03]  /*b2b0*/  IMAD.X R7, R10, 0x1, R0, P0 ;  /* 0x000000010a077824 */ /* 0x000fc600000e0600 */
[----:B------:R1:W5:Y:S04]  /*b2c0*/  @!P2 LD.E.128 R60, [R8.64] ;  /* 0x00000008083ca980 */ /* 0x000368000c101d00 */
[----:B------:R1:W5:Y:S02]  /*b2d0*/  @!P2 LD.E.128 R52, [R6.64] ;  /* 0x000000080634a980 */ /* 0x000364000c101d00 */
.L_x_411:
[----:B-1-3--:R-:W-:Y:S05]  /*b2e0*/  BSYNC B0 ;  /* 0x0000000000007941 */ /* 0x00afea0003800000 */
.L_x_410:
[----:B------:R-:W-:Y:S01]  /*b2f0*/  IMAD.IADD R5, R25, 0x1, -R226 ;  /* 0x0000000119057824 */ /* 0x000fe200078e0ae2 */
[----:B------:R-:W-:-:S04]  /*b300*/  DEPBAR.LE SB0, 0x1 ;  /* 0x000080400000791a */ /* 0x000fc80000000000 */
[----:B------:R-:W-:Y:S01]  /*b310*/  IMNMX R64, R5, 0x80, PT ;  /* 0x0000008005407817 */ /* 0x000fe20003800200 */
[----:B-----5:R-:W-:Y:S01]  /*b320*/  IMAD.MOV.U32 R0, RZ, RZ, R62 ;  /* 0x000000ffff007224 */ /* 0x020fe200078e003e */
[----:B------:R-:W-:Y:S01]  /*b330*/  BSSY B0, `(.L_x_412) ;  /* 0x0000071000007945 */ /* 0x000fe20003800000 */
[----:B------:R-:W-:Y:S01]  /*b340*/  IMAD.MOV.U32 R6, RZ, RZ, R63 ;  /* 0x000000ffff067224 */ /* 0x000fe200078e003f */
[----:B------:R-:W-:Y:S01]  /*b350*/  BAR.SYNC.DEFER_BLOCKING 0x0 ;  /* 0x0000000000007b1d */ /* 0x000fe20000010000 */
[----:B------:R-:W-:Y:S01]  /*b360*/  ISETP.GE.OR P0, PT, R58, R64, P2 ;  /* 0x000000403a00720c */ /* 0x000fe20001706670 */
        /* <DEDUP_REMOVED lines=8> */
[----:B------:R-:W-:-:S02]  /*b3f0*/  IMAD.MOV.U32 R3, RZ, RZ, R52 ;  /* 0x000000ffff037224 */ /* 0x000fc400078e0034 */
[----:B------:R-:W-:Y:S01]  /*b400*/  IMAD.MOV.U32 R0, RZ, RZ, R53 ;  /* 0x000000ffff007224 */ /* 0x000fe200078e0035 */
[----:B------:R-:W-:Y:S02]  /*b410*/  PRMT R79, R5, 0x7610, R79 ;  /* 0x00007610054f7816 */ /* 0x000fe4000000004f */
[----:B------:R-:W-:Y:S02]  /*b420*/  PRMT R81, R3, 0x5410, R6 ;  /* 0x0000541003517816 */ /* 0x000fe40000000006 */
[----:B------:R-:W-:Y:S01]  /*b430*/  PRMT R80, R0, 0x7610, R80 ;  /* 0x0000761000507816 */ /* 0x000fe20000000050 */
[----:B------:R-:W-:Y:S05]  /*b440*/  @P0 BRA `(.L_x_413) ;  /* 0x000005f000000947 */ /* 0x000fea0003800000 */
[----:B------:R-:W-:Y:S02]  /*b450*/  SHF.L.U32 R0, R58, 0x6, RZ ;  /* 0x000000063a007819 */ /* 0x000fe400000006ff */
[----:B------:R-:W-:Y:S02]  /*b460*/  IADD3 R6, R26, c[0x0][0x27c], RZ ;  /* 0x00009f001a067a10 */ /* 0x000fe40007ffe0ff */
[----:B------:R-:W-:-:S02]  /*b470*/  LOP3.LUT R0, R0, 0x1c0, RZ, 0xc0, !PT ;  /* 0x000001c000007812 */ /* 0x000fc400078ec0ff */
[----:B------:R-:W-:Y:S02]  /*b480*/  SHF.L.U32 R7, R211, 0x9, RZ ;  /* 0x00000009d3077819 */ /* 0x000fe400000006ff */
[C---:B------:R-:W-:Y:S02]  /*b490*/  LOP3.LUT R3, R0.reuse, 0x38, R26, 0xf8, !PT ;  /* 0x0000003800037812 */ /* 0x040fe400078ef81a */
[----:B------:R-:W-:Y:S02]  /*b4a0*/  SHF.R.U32.HI R5, RZ, 0x3, R0 ;  /* 0x00000003ff057819 */ /* 0x000fe40000011600 */
[----:B------:R-:W-:Y:S02]  /*b4b0*/  LOP3.LUT R0, R0, 0x38, R6, 0xf8, !PT ;  /* 0x0000003800007812 */ /* 0x000fe400078ef806 */
[C-C-:B------:R-:W-:Y:S02]  /*b4c0*/  LOP3.LUT R3, R7.reuse, R3, R5.reuse, 0xf6, !PT ;  /* 0x0000000307037212 */ /* 0x140fe400078ef605 */
[----:B------:R-:W-:-:S02]  /*b4d0*/  LOP3.LUT R0, R7, R0, R5, 0xf6, !PT ;  /* 0x0000000007007212 */ /* 0x000fc400078ef605 */
[----:B------:R-:W-:Y:S01]  /*b4e0*/  SHF.L.U32 R38, R3, 0x1, RZ ;  /* 0x0000000103267819 */ /* 0x000fe200000006ff */
[--C-:B------:R-:W-:Y:S01]  /*b4f0*/  HADD2.F32 R3, -RZ, R37.reuse.H1_H1 ;  /* 0x30000025ff037230 */ /* 0x100fe20000004100 */
[----:B------:R-:W-:Y:S01]  /*b500*/  SHF.L.U32 R36, R0, 0x1, RZ ;  /* 0x0000000100247819 */ /* 0x000fe200000006ff */
[----:B------:R-:W-:Y:S01]  /*b510*/  HADD2.F32 R0, -RZ, R37.H0_H0 ;  /* 0x20000025ff007230 */ /* 0x000fe20000004100 */
[----:B------:R-:W-:Y:S01]  /*b520*/  SHF.R.U32.HI R5, RZ, 0x10, R17 ;  /* 0x00000010ff057819 */ /* 0x000fe20000011611 */
[----:B------:R-:W1:Y:S01]  /*b530*/  LDS.128 R8, [R38+0x6100] ;  /* 0x0061000026087984 */ /* 0x000e620000000c00 */
[--C-:B------:R-:W-:Y:S02]  /*b540*/  SHF.R.U64 R43, R20, 0x10, R21.reuse ;  /* 0x00000010142b7819 */ /* 0x100fe40000001215 */
[----:B------:R-:W-:Y:S01]  /*b550*/  SHF.R.U32.HI R24, RZ, 0x10, R21 ;  /* 0x00000010ff187819 */ /* 0x000fe20000011615 */
[----:B------:R-:W2:Y:S01]  /*b560*/  LDS.128 R12, [R36+0x6100] ;  /* 0x00610000240c7984 */ /* 0x000ea20000000c00 */
[----:B------:R-:W-:Y:S01]  /*b570*/  HADD2.F32 R59, -RZ, R5.H0_H0 ;  /* 0x20000005ff3b7230 */ /* 0x000fe20000004100 */
[----:B------:R-:W-:-:S02]  /*b580*/  SHF.R.U64 R41, R16, 0x10, R17 ;  /* 0x0000001010297819 */ /* 0x000fc40000001211 */
[--C-:B------:R-:W-:Y:S02]  /*b590*/  SHF.R.U64 R42, R22, 0x10, R23.reuse ;  /* 0x00000010162a7819 */ /* 0x100fe40000001217 */
[----:B------:R-:W-:Y:S02]  /*b5a0*/  SHF.R.U32.HI R27, RZ, 0x10, R23 ;  /* 0x00000010ff1b7819 */ /* 0x000fe40000011617 */
[--C-:B------:R-:W-:Y:S02]  /*b5b0*/  SHF.R.U64 R40, R18, 0x10, R19.reuse ;  /* 0x0000001012287819 */ /* 0x100fe40000001213 */
[----:B------:R-:W-:Y:S01]  /*b5c0*/  SHF.R.U32.HI R21, RZ, 0x10, R19 ;  /* 0x00000010ff157819 */ /* 0x000fe20000011613 */
[----:B-1----:R-:W-:Y:S02]  /*b5d0*/  HADD2.F32 R16, -RZ, R9.H0_H0 ;  /* 0x20000009ff107230 */ /* 0x002fe40000004100 */
[--C-:B------:R-:W-:Y:S02]  /*b5e0*/  HADD2.F32 R19, -RZ, R8.reuse.H0_H0 ;  /* 0x20000008ff137230 */ /* 0x100fe40000004100 */
[----:B--2---:R-:W-:Y:S01]  /*b5f0*/  HADD2.F32 R5, -RZ, R13.H0_H0 ;  /* 0x2000000dff057230 */ /* 0x004fe20000004100 */
[----:B------:R-:W-:Y:S01]  /*b600*/  FMUL.FTZ R7, R16, R0 ;  /* 0x0000000010077220 */ /* 0x000fe20000410000 */
[----:B------:R-:W-:-:S02]  /*b610*/  HADD2.F32 R23, -RZ, R8.H1_H1 ;  /* 0x30000008ff177230 */ /* 0x000fc40000004100 */
[----:B------:R-:W-:Y:S01]  /*b620*/  HADD2.F32 R8, -RZ, R13.H1_H1 ;  /* 0x3000000dff087230 */ /* 0x000fe20000004100 */
[C---:B------:R-:W-:Y:S01]  /*b630*/  FMUL.FTZ R6, R5.reuse, R0 ;  /* 0x0000000005067220 */ /* 0x040fe20000410000 */
[----:B------:R-:W-:Y:S01]  /*b640*/  HADD2.F32 R17, -RZ, R9.H1_H1 ;  /* 0x30000009ff117230 */ /* 0x000fe20000004100 */
[-C--:B------:R-:W-:Y:S01]  /*b650*/  FFMA.FTZ R37, R5, R3.reuse, R7 ;  /* 0x0000000305257223 */ /* 0x080fe20000010007 */
[--C-:B------:R-:W-:Y:S01]  /*b660*/  HADD2.F32 R20, -RZ, R10.reuse.H0_H0 ;  /* 0x2000000aff147230 */ /* 0x100fe20000004100 */
[----:B------:R-:W-:Y:S01]  /*b670*/  FFMA.FTZ R39, R16, R3, -R6 ;  /* 0x0000000310277223 */ /* 0x000fe20000010806 */
[----:B------:R-:W-:Y:S01]  /*b680*/  HADD2.F32 R25, -RZ, R10.H1_H1 ;  /* 0x3000000aff197230 */ /* 0x000fe20000004100 */
[-C--:B------:R-:W-:Y:S01]  /*b690*/  FMUL.FTZ R6, R8, R59.reuse ;  /* 0x0000003b08067220 */ /* 0x080fe20000410000 */
[----:B------:R-:W-:Y:S01]  /*b6a0*/  HADD2.F32 R16, -RZ, R24.H0_H0 ;  /* 0x20000018ff107230 */ /* 0x000fe20000004100 */
[----:B------:R-:W-:Y:S01]  /*b6b0*/  FMUL.FTZ R5, R17, R59 ;  /* 0x0000003b11057220 */ /* 0x000fe20000410000 */
[----:B------:R-:W-:-:S02]  /*b6c0*/  HADD2.F32 R10, -RZ, R15.H0_H0 ;  /* 0x2000000fff0a7230 */ /* 0x000fc40000004100 */
[----:B------:R-:W-:Y:S01]  /*b6d0*/  HADD2.F32 R0, -RZ, R65.H0_H0 ;  /* 0x20000041ff007230 */ /* 0x000fe20000004100 */
[----:B------:R-:W-:Y:S01]  /*b6e0*/  FFMA.FTZ R24, R17, R16, -R6 ;  /* 0x0000001011187223 */ /* 0x000fe20000010806 */
[----:B------:R-:W-:Y:S02]  /*b6f0*/  HADD2.F32 R18, -RZ, R11.H0_H0 ;  /* 0x2000000bff127230 */ /* 0x000fe40000004100 */
[----:B------:R-:W-:Y:S01]  /*b700*/  HADD2.F32 R9, -RZ, R15.H1_H1 ;  /* 0x3000000fff097230 */ /* 0x000fe20000004100 */
[-C--:B------:R-:W-:Y:S01]  /*b710*/  FMUL.FTZ R6, R10, R0.reuse ;  /* 0x000000000a067220 */ /* 0x080fe20000410000 */
[--C-:B------:R-:W-:Y:S01]  /*b720*/  HADD2.F32 R13, -RZ, R12.reuse.H0_H0 ;  /* 0x2000000cff0d7230 */ /* 0x100fe20000004100 */
[----:B------:R-:W-:Y:S01]  /*b730*/  FMUL.FTZ R0, R18, R0 ;  /* 0x0000000012007220 */ /* 0x000fe20000410000 */
[----:B------:R-:W-:Y:S02]  /*b740*/  HADD2.F32 R15, -RZ, R12.H1_H1 ;  /* 0x3000000cff0f7230 */ /* 0x000fe40000004100 */
[----:B------:R-:W-:-:S02]  /*b750*/  HADD2.F32 R12, -RZ, R14.H0_H0 ;  /* 0x2000000eff0c7230 */ /* 0x000fc40000004100 */
[----:B------:R-:W-:Y:S02]  /*b760*/  HADD2.F32 R22, -RZ, R14.H1_H1 ;  /* 0x3000000eff167230 */ /* 0x000fe40000004100 */
[----:B------:R-:W-:Y:S02]  /*b770*/  HADD2.F32 R3, -RZ, R65.H1_H1 ;  /* 0x30000041ff037230 */ /* 0x000fe40000004100 */
[----:B------:R-:W-:Y:S01]  /*b780*/  HADD2.F32 R14, -RZ, R21.H0_H0 ;  /* 0x20000015ff0e7230 */ /* 0x000fe20000004100 */
[----:B------:R-:W-:Y:S01]  /*b790*/  FFMA.FTZ R21, R8, R16, R5 ;  /* 0x0000001008157223 */ /* 0x000fe20000010005 */
[----:B------:R-:W-:Y:S01]  /*b7a0*/  HADD2.F32 R11, -RZ, R11.H1_H1 ;  /* 0x3000000bff0b7230 */ /* 0x000fe20000004100 */
[-C--:B------:R-:W-:Y:S01]  /*b7b0*/  FFMA.FTZ R18, R18, R3.reuse, -R6 ;  /* 0x0000000312127223 */ /* 0x080fe20000010806 */
[----:B------:R-:W-:Y:S01]  /*b7c0*/  HADD2.F32 R7, -RZ, R27.H0_H0 ;  /* 0x2000001bff077230 */ /* 0x000fe20000004100 */
[-C--:B------:R-:W-:Y:S02]  /*b7d0*/  FMUL.FTZ R6, R9, R14.reuse ;  /* 0x0000000e09067220 */ /* 0x080fe40000410000 */
[----:B------:R-:W-:Y:S01]  /*b7e0*/  FFMA.FTZ R17, R10, R3, R0 ;  /* 0x000000030a117223 */ /* 0x000fe20000010000 */
[--C-:B------:R-:W-:Y:S01]  /*b7f0*/  HADD2.F32 R3, -RZ, R66.reuse.H0_H0 ;  /* 0x20000042ff037230 */ /* 0x100fe20000004100 */
[C---:B------:R-:W-:Y:S01]  /*b800*/  FMUL.FTZ R5, R11.reuse, R14 ;  /* 0x0000000e0b057220 */ /* 0x040fe20000410000 */
[----:B------:R-:W-:Y:S01]  /*b810*/  HADD2.F32 R0, -RZ, R66.H1_H1 ;  /* 0x30000042ff007230 */ /* 0x000fe20000004100 */
[-C--:B------:R-:W-:Y:S01]  /*b820*/  FFMA.FTZ R16, R11, R7.reuse, -R6 ;  /* 0x000000070b107223 */ /* 0x080fe20000010806 */
[--C-:B------:R-:W-:Y:S01]  /*b830*/  HADD2.F32 R6, -RZ, R67.reuse.H0_H0 ;  /* 0x20000043ff067230 */ /* 0x100fe20000004100 */
[----:B------:R-:W-:Y:S01]  /*b840*/  FFMA.FTZ R11, R9, R7, R5 ;  /* 0x00000007090b7223 */ /* 0x000fe20000010005 */
[----:B------:R-:W-:Y:S01]  /*b850*/  HADD2.F32 R5, -RZ, R67.H1_H1 ;  /* 0x30000043ff057230 */ /* 0x000fe20000004100 */
[-C--:B------:R-:W-:Y:S01]  /*b860*/  FMUL.FTZ R8, R13, R3.reuse ;  /* 0x000000030d087220 */ /* 0x080fe20000410000 */
[----:B------:R-:W-:Y:S01]  /*b870*/  HADD2.F32 R9, -RZ, R42.H0_H0 ;  /* 0x2000002aff097230 */ /* 0x000fe20000004100 */
[----:B------:R-:W-:Y:S01]  /*b880*/  FMUL.FTZ R7, R19, R3 ;  /* 0x0000000313077220 */ /* 0x000fe20000410000 */
[----:B------:R-:W-:Y:S01]  /*b890*/  F2FP.PACK_AB R11, R11, R17 ;  /* 0x000000110b0b723e */ /* 0x000fe200000000ff */
[----:B------:R-:W-:-:S02]  /*b8a0*/  FMUL.FTZ R3, R12, R0 ;  /* 0x000000000c037220 */ /* 0x000fc40000410000 */
[C---:B------:R-:W-:Y:S02]  /*b8b0*/  FMUL.FTZ R0, R20.reuse, R0 ;  /* 0x0000000014007220 */ /* 0x040fe40000410000 */
[-C--:B------:R-:W-:Y:S01]  /*b8c0*/  FFMA.FTZ R14, R20, R5.reuse, -R3 ;  /* 0x00000005140e7223 */ /* 0x080fe20000010803 */
[----:B------:R-:W-:Y:S01]  /*b8d0*/  HADD2.F32 R3, -RZ, R41.H0_H0 ;  /* 0x20000029ff037230 */ /* 0x000fe20000004100 */
[----:B------:R-:W-:Y:S01]  /*b8e0*/  FFMA.FTZ R10, R12, R5, R0 ;  /* 0x000000050c0a7223 */ /* 0x000fe20000010000 */
[----:B------:R-:W-:Y:S01]  /*b8f0*/  HADD2.F32 R0, -RZ, R40.H0_H0 ;  /* 0x20000028ff007230 */ /* 0x000fe20000004100 */
[-C--:B------:R-:W-:Y:S02]  /*b900*/  FFMA.FTZ R19, R19, R6.reuse, -R8 ;  /* 0x0000000613137223 */ /* 0x080fe40000010808 */
[----:B------:R-:W-:Y:S01]  /*b910*/  FFMA.FTZ R8, R13, R6, R7 ;  /* 0x000000060d087223 */ /* 0x000fe20000010007 */
[----:B------:R-:W-:Y:S01]  /*b920*/  HADD2.F32 R7, -RZ, R43.H0_H0 ;  /* 0x2000002bff077230 */ /* 0x000fe20000004100 */
[----:B------:R-:W-:Y:S01]  /*b930*/  FMUL.FTZ R6, R15, R3 ;  /* 0x000000030f067220 */ /* 0x000fe20000410000 */
[----:B------:R-:W-:Y:S01]  /*b940*/  F2FP.PACK_AB R13, R24, R39 ;  /* 0x00000027180d723e */ /* 0x000fe200000000ff */
[----:B------:R-:W-:-:S02]  /*b950*/  FMUL.FTZ R5, R23, R3 ;  /* 0x0000000317057220 */ /* 0x000fc40000410000 */
[-C--:B------:R-:W-:Y:S02]  /*b960*/  FMUL.FTZ R3, R22, R0.reuse ;  /* 0x0000000016037220 */ /* 0x080fe40000410000 */
[----:B------:R-:W-:Y:S02]  /*b970*/  FMUL.FTZ R0, R25, R0 ;  /* 0x0000000019007220 */ /* 0x000fe40000410000 */
[----:B------:R-:W-:Y:S02]  /*b980*/  FFMA.FTZ R6, R23, R7, -R6 ;  /* 0x0000000717067223 */ /* 0x000fe40000010806 */
[----:B------:R-:W-:Y:S02]  /*b990*/  FFMA.FTZ R3, R25, R9, -R3 ;  /* 0x0000000919037223 */ /* 0x000fe40000010803 */
[----:B------:R-:W-:Y:S01]  /*b9a0*/  FFMA.FTZ R5, R15, R7, R5 ;  /* 0x000000070f057223 */ /* 0x000fe20000010005 */
[----:B------:R-:W-:Y:S01]  /*b9b0*/  F2FP.PACK_AB R15, R16, R18 ;  /* 0x00000012100f723e */ /* 0x000fe200000000ff */
[----:B------:R-:W-:Y:S01]  /*b9c0*/  FFMA.FTZ R0, R22, R9, R0 ;  /* 0x0000000916007223 */ /* 0x000fe20000010000 */
[----:B------:R-:W-:-:S02]  /*b9d0*/  F2FP.PACK_AB R12, R6, R19 ;  /* 0x00000013060c723e */ /* 0x000fc400000000ff */
[----:B------:R-:W-:Y:S02]  /*b9e0*/  F2FP.PACK_AB R14, R3, R14 ;  /* 0x0000000e030e723e */ /* 0x000fe400000000ff */
[----:B------:R-:W-:Y:S02]  /*b9f0*/  F2FP.PACK_AB R9, R21, R37 ;  /* 0x000000251509723e */ /* 0x000fe400000000ff */
[----:B------:R-:W-:Y:S01]  /*ba00*/  F2FP.PACK_AB R8, R5, R8 ;  /* 0x000000080508723e */ /* 0x000fe200000000ff */
[----:B------:R1:W-:Y:S01]  /*ba10*/  STS.128 [R38+0x6100], R12 ;  /* 0x0061000c26007388 */ /* 0x0003e20000000c00 */
[----:B------:R-:W-:-:S05]  /*ba20*/  F2FP.PACK_AB R10, R0, R10 ;  /* 0x0000000a000a723e */ /* 0x000fca00000000ff */
[----:B------:R1:W-:Y:S02]  /*ba30*/  STS.128 [R36+0x6100], R8 ;  /* 0x0061000824007388 */ /* 0x0003e40000000c00 */
.L_x_413:
[----:B------:R-:W-:Y:S05]  /*ba40*/  BSYNC B0 ;  /* 0x0000000000007941 */ /* 0x000fea0003800000 */
.L_x_412:
        /* <DEDUP_REMOVED lines=9> */
[----:B------:R-:W-:-:S02]  /*bae0*/  LOP3.LUT R5, R0, 0x38, R26, 0xf8, !PT ;  /* 0x0000003800057812 */ /* 0x000fc400078ef81a */
[----:B------:R-:W-:Y:S02]  /*baf0*/  SHF.R.U32.HI R7, RZ, 0x3, R0 ;  /* 0x00000003ff077819 */ /* 0x000fe40000011600 */
[----:B------:R-:W-:Y:S02]  /*bb00*/  LOP3.LUT R6, R3, 0xfffffe00, RZ, 0xc0, !PT ;  /* 0xfffffe0003067812 */ /* 0x000fe400078ec0ff */
[----:B-1----:R-:W-:Y:S02]  /*bb10*/  SHF.R.U64 R38, R34, 0x10, R35 ;  /* 0x0000001022267819 */ /* 0x002fe40000001223 */
[----:B------:R-:W-:Y:S02]  /*bb20*/  LOP3.LUT R3, R6, R5, R7, 0xf6, !PT ;  /* 0x0000000506037212 */ /* 0x000fe400078ef607 */
[----:B------:R-:W-:Y:S02]  /*bb30*/  IADD3 R5, R26, c[0x0][0x27c], RZ ;  /* 0x00009f001a057a10 */ /* 0x000fe40007ffe0ff */
[----:B------:R-:W-:Y:S01]  /*bb40*/  SHF.L.U32 R37, R3, 0x1, RZ ;  /* 0x0000000103257819 */ /* 0x000fe200000006ff */
[----:B------:R-:W-:Y:S01]  /*bb50*/  HADD2.F32 R3, -RZ, R68.H1_H1 ;  /* 0x30000044ff037230 */ /* 0x000fe20000004100 */
[----:B------:R-:W-:-:S02]  /*bb60*/  LOP3.LUT R0, R0, 0x38, R5, 0xf8, !PT ;  /* 0x0000003800007812 */ /* 0x000fc400078ef805 */
[----:B------:R-:W-:Y:S01]  /*bb70*/  SHF.R.U32.HI R5, RZ, 0x10, R31 ;  /* 0x00000010ff057819 */ /* 0x000fe2000001161f */
[----:B------:R-:W1:Y:S01]  /*bb80*/  LDS.128 R8, [R37+0x6100] ;  /* 0x0061000025087984 */ /* 0x000e620000000c00 */
[----:B------:R-:W-:Y:S02]  /*bb90*/  LOP3.LUT R0, R6, R0, R7, 0xf6, !PT ;  /* 0x0000000006007212 */ /* 0x000fe400078ef607 */
[----:B------:R-:W-:Y:S02]  /*bba0*/  SHF.R.U64 R34, R32, 0x10, R33 ;  /* 0x0000001020227819 */ /* 0x000fe40000001221 */
[----:B------:R-:W-:Y:S01]  /*bbb0*/  SHF.L.U32 R36, R0, 0x1, RZ ;  /* 0x0000000100247819 */ /* 0x000fe200000006ff */
[----:B------:R-:W-:Y:S01]  /*bbc0*/  HADD2.F32 R0, -RZ, R68.H0_H0 ;  /* 0x20000044ff007230 */ /* 0x000fe20000004100 */
[----:B------:R-:W-:Y:S01]  /*bbd0*/  SHF.R.U64 R32, R28, 0x10, R29 ;  /* 0x000000101c207819 */ /* 0x000fe2000000121d */
[----:B------:R-:W-:Y:S01]  /*bbe0*/  HADD2.F32 R28, -RZ, R5.H0_H0 ;  /* 0x20000005ff1c7230 */ /* 0x000fe20000004100 */
[----:B------:R-:W-:Y:S01]  /*bbf0*/  SHF.R.U32.HI R19, RZ, 0x10, R35 ;  /* 0x00000010ff137819 */ /* 0x000fe20000011623 */
[----:B------:R-:W2:Y:S01]  /*bc00*/  LDS.128 R12, [R36+0x6100] ;  /* 0x00610000240c7984 */ /* 0x000ea20000000c00 */
[----:B------:R-:W-:-:S02]  /*bc10*/  SHF.R.U64 R35, R30, 0x10, R31 ;  /* 0x000000101e237819 */ /* 0x000fc4000000121f */
[----:B------:R-:W-:Y:S02]  /*bc20*/  SHF.R.U32.HI R22, RZ, 0x10, R29 ;  /* 0x00000010ff167819 */ /* 0x000fe4000001161d */
[----:B------:R-:W-:Y:S01]  /*bc30*/  SHF.R.U32.HI R24, RZ, 0x10, R33 ;  /* 0x00000010ff187819 */ /* 0x000fe20000011621 */
[----:B-1----:R-:W-:Y:S02]  /*bc40*/  HADD2.F32 R16, -RZ, R11.H0_H0 ;  /* 0x2000000bff107230 */ /* 0x002fe40000004100 */
[--C-:B------:R-:W-:Y:S02]  /*bc50*/  HADD2.F32 R20, -RZ, R8.reuse.H0_H0 ;  /* 0x20000008ff147230 */ /* 0x100fe40000004100 */
[----:B------:R-:W-:Y:S01]  /*bc60*/  HADD2.F32 R25, -RZ, R8.H1_H1 ;  /* 0x30000008ff197230 */ /* 0x000fe20000004100 */
[----:B------:R-:W-:Y:S01]  /*bc70*/  FMUL.FTZ R7, R16, R0 ;  /* 0x0000000010077220 */ /* 0x000fe20000410000 */
[--C-:B------:R-:W-:Y:S02]  /*bc80*/  HADD2.F32 R17, -RZ, R9.reuse.H0_H0 ;  /* 0x20000009ff117230 */ /* 0x100fe40000004100 */
[----:B------:R-:W-:-:S02]  /*bc90*/  HADD2.F32 R18, -RZ, R9.H1_H1 ;  /* 0x30000009ff127230 */ /* 0x000fc40000004100 */
[--C-:B--2---:R-:W-:Y:S02]  /*bca0*/  HADD2.F32 R5, -RZ, R15.reuse.H0_H0 ;  /* 0x2000000fff057230 */ /* 0x104fe40000004100 */
[--C-:B------:R-:W-:Y:S02]  /*bcb0*/  HADD2.F32 R21, -RZ, R10.reuse.H0_H0 ;  /* 0x2000000aff157230 */ /* 0x100fe40000004100 */
[----:B------:R-:W-:Y:S01]  /*bcc0*/  HADD2.F32 R27, -RZ, R10.H1_H1 ;  /* 0x3000000aff1b7230 */ /* 0x000fe20000004100 */
[C---:B------:R-:W-:Y:S01]  /*bcd0*/  FMUL.FTZ R6, R5.reuse, R0 ;  /* 0x0000000005067220 */ /* 0x040fe20000410000 */
[----:B------:R-:W-:Y:S01]  /*bce0*/  HADD2.F32 R8, -RZ, R15.H1_H1 ;  /* 0x3000000fff087230 */ /* 0x000fe20000004100 */
[-C--:B------:R-:W-:Y:S01]  /*bcf0*/  FFMA.FTZ R30, R5, R3.reuse, R7 ;  /* 0x00000003051e7223 */ /* 0x080fe20000010007 */
[--C-:B------:R-:W-:Y:S01]  /*bd00*/  HADD2.F32 R10, -RZ, R13.reuse.H0_H0 ;  /* 0x2000000dff0a7230 */ /* 0x100fe20000004100 */
[----:B------:R-:W-:Y:S01]  /*bd10*/  FFMA.FTZ R31, R16, R3, -R6 ;  /* 0x00000003101f7223 */ /* 0x000fe20000010806 */
[----:B------:R-:W-:Y:S01]  /*bd20*/  HADD2.F32 R9, -RZ, R13.H1_H1 ;  /* 0x3000000dff097230 */ /* 0x000fe20000004100 */
[----:B------:R-:W-:Y:S01]  /*bd30*/  FMUL.FTZ R6, R8, R28 ;  /* 0x0000001c08067220 */ /* 0x000fe20000410000 */
[----:B------:R-:W-:-:S02]  /*bd40*/  HADD2.F32 R13, -RZ, R12.H0_H0 ;  /* 0x2000000cff0d7230 */ /* 0x000fc40000004100 */
[----:B------:R-:W-:Y:S02]  /*bd50*/  HADD2.F32 R15, -RZ, R12.H1_H1 ;  /* 0x3000000cff0f7230 */ /* 0x000fe40000004100 */
[--C-:B------:R-:W-:Y:S02]  /*bd60*/  HADD2.F32 R12, -RZ, R14.reuse.H0_H0 ;  /* 0x2000000eff0c7230 */ /* 0x100fe40000004100 */
[----:B------:R-:W-:Y:S02]  /*bd70*/  HADD2.F32 R23, -RZ, R14.H1_H1 ;  /* 0x3000000eff177230 */ /* 0x000fe40000004100 */
[----:B------:R-:W-:Y:S02]  /*bd80*/  HADD2.F32 R11, -RZ, R11.H1_H1 ;  /* 0x3000000bff0b7230 */ /* 0x000fe40000004100 */
[----:B------:R-:W-:Y:S02]  /*bd90*/  HADD2.F32 R14, -RZ, R19.H0_H0 ;  /* 0x20000013ff0e7230 */ /* 0x000fe40000004100 */
[--C-:B------:R-:W-:Y:S01]  /*bda0*/  HADD2.F32 R0, -RZ, R69.reuse.H0_H0 ;  /* 0x20000045ff007230 */ /* 0x100fe20000004100 */
[C---:B------:R-:W-:Y:S01]  /*bdb0*/  FMUL.FTZ R5, R11.reuse, R28 ;  /* 0x0000001c0b057220 */ /* 0x040fe20000410000 */
[----:B------:R-:W-:Y:S01]  /*bdc0*/  HADD2.F32 R3, -RZ, R69.H1_H1 ;  /* 0x30000045ff037230 */ /* 0x000fe20000004100 */
[----:B------:R-:W-:Y:S01]  /*bdd0*/  FFMA.FTZ R29, R11, R14, -R6 ;  /* 0x0000000e0b1d7223 */ /* 0x000fe20000010806 */
[----:B------:R-:W-:Y:S01]  /*bde0*/  HADD2.F32 R11, -RZ, R22.H0_H0 ;  /* 0x20000016ff0b7230 */ /* 0x000fe20000004100 */
[-C--:B------:R-:W-:Y:S01]  /*bdf0*/  FMUL.FTZ R6, R10, R0.reuse ;  /* 0x000000000a067220 */ /* 0x080fe20000410000 */
[----:B------:R-:W-:Y:S01]  /*be00*/  HADD2.F32 R7, -RZ, R24.H0_H0 ;  /* 0x20000018ff077230 */ /* 0x000fe20000004100 */
[----:B------:R-:W-:-:S02]  /*be10*/  FMUL.FTZ R0, R17, R0 ;  /* 0x0000000011007220 */ /* 0x000fc40000410000 */
[----:B------:R-:W-:Y:S02]  /*be20*/  FFMA.FTZ R28, R8, R14, R5 ;  /* 0x0000000e081c7223 */ /* 0x000fe40000010005 */
[-C--:B------:R-:W-:Y:S02]  /*be30*/  FFMA.FTZ R22, R17, R3.reuse, -R6 ;  /* 0x0000000311167223 */ /* 0x080fe40000010806 */
[----:B------:R-:W-:Y:S01]  /*be40*/  FFMA.FTZ R19, R10, R3, R0 ;  /* 0x000000030a137223 */ /* 0x000fe20000010000 */
[--C-:B------:R-:W-:Y:S01]  /*be50*/  HADD2.F32 R3, -RZ, R70.reuse.H0_H0 ;  /* 0x20000046ff037230 */ /* 0x100fe20000004100 */
[CC--:B------:R-:W-:Y:S01]  /*be60*/  FMUL.FTZ R6, R9.reuse, R11.reuse ;  /* 0x0000000b09067220 */ /* 0x0c0fe20000410000 */
[----:B------:R-:W-:Y:S01]  /*be70*/  HADD2.F32 R0, -RZ, R70.H1_H1 ;  /* 0x30000046ff007230 */ /* 0x000fe20000004100 */
[----:B------:R-:W-:Y:S01]  /*be80*/  FMUL.FTZ R5, R18, R11 ;  /* 0x0000000b12057220 */ /* 0x000fe20000410000 */
[----:B------:R-:W-:Y:S01]  /*be90*/  F2FP.PACK_AB R11, R28, R30 ;  /* 0x0000001e1c0b723e */ /* 0x000fe200000000ff */
[-C--:B------:R-:W-:Y:S01]  /*bea0*/  FFMA.FTZ R18, R18, R7.reuse, -R6 ;  /* 0x0000000712127223 */ /* 0x080fe20000010806 */
[--C-:B------:R-:W-:Y:S01]  /*beb0*/  HADD2.F32 R6, -RZ, R71.reuse.H0_H0 ;  /* 0x20000047ff067230 */ /* 0x100fe20000004100 */
[----:B------:R-:W-:Y:S01]  /*bec0*/  FFMA.FTZ R9, R9, R7, R5 ;  /* 0x0000000709097223 */ /* 0x000fe20000010005 */
[----:B------:R-:W-:Y:S01]  /*bed0*/  HADD2.F32 R5, -RZ, R71.H1_H1 ;  /* 0x30000047ff057230 */ /* 0x000fe20000004100 */
[----:B------:R-:W-:-:S02]  /*bee0*/  FMUL.FTZ R8, R13, R3 ;  /* 0x000000030d087220 */ /* 0x000fc40000410000 */
[----:B------:R-:W-:Y:S01]  /*bef0*/  FMUL.FTZ R7, R20, R3 ;  /* 0x0000000314077220 */ /* 0x000fe20000410000 */
[----:B------:R-:W-:Y:S01]  /*bf00*/  F2FP.PACK_AB R9, R9, R19 ;  /* 0x000000130909723e */ /* 0x000fe200000000ff */
[CC--:B------:R-:W-:Y:S02]  /*bf10*/  FMUL.FTZ R3, R12.reuse, R0.reuse ;  /* 0x000000000c037220 */ /* 0x0c0fe40000410000 */
[C---:B------:R-:W-:Y:S02]  /*bf20*/  FMUL.FTZ R0, R21.reuse, R0 ;  /* 0x0000000015007220 */ /* 0x040fe40000410000 */
[-C--:B------:R-:W-:Y:S01]  /*bf30*/  FFMA.FTZ R14, R21, R5.reuse, -R3 ;  /* 0x00000005150e7223 */ /* 0x080fe20000010803 */
[----:B------:R-:W-:Y:S01]  /*bf40*/  HADD2.F32 R3, -RZ, R32.H0_H0 ;  /* 0x20000020ff037230 */ /* 0x000fe20000004100 */
[----:B------:R-:W-:Y:S01]  /*bf50*/  FFMA.FTZ R10, R12, R5, R0 ;  /* 0x000000050c0a7223 */ /* 0x000fe20000010000 */
[----:B------:R-:W-:Y:S01]  /*bf60*/  HADD2.F32 R0, -RZ, R35.H0_H0 ;  /* 0x20000023ff007230 */ /* 0x000fe20000004100 */
[-C--:B------:R-:W-:Y:S01]  /*bf70*/  FFMA.FTZ R17, R20, R6.reuse, -R8 ;  /* 0x0000000614117223 */ /* 0x080fe20000010808 */
[----:B------:R-:W-:Y:S01]  /*bf80*/  HADD2.F32 R8, -RZ, R38.H0_H0 ;  /* 0x20000026ff087230 */ /* 0x000fe20000004100 */
[----:B------:R-:W-:Y:S01]  /*bf90*/  FFMA.FTZ R16, R13, R6, R7 ;  /* 0x000000060d107223 */ /* 0x000fe20000010007 */
[----:B------:R-:W-:Y:S01]  /*bfa0*/  HADD2.F32 R7, -RZ, R34.H0_H0 ;  /* 0x20000022ff077230 */ /* 0x000fe20000004100 */
[-C--:B------:R-:W-:Y:S01]  /*bfb0*/  FMUL.FTZ R6, R15, R3.reuse ;  /* 0x000000030f067220 */ /* 0x080fe20000410000 */
[----:B------:R-:W-:Y:S01]  /*bfc0*/  F2FP.PACK_AB R13, R18, R22 ;  /* 0x00000016120d723e */ /* 0x000fe200000000ff */
[----:B------:R-:W-:-:S02]  /*bfd0*/  FMUL.FTZ R5, R25, R3 ;  /* 0x0000000319057220 */ /* 0x000fc40000410000 */
[-C--:B------:R-:W-:Y:S02]  /*bfe0*/  FMUL.FTZ R3, R23, R0.reuse ;  /* 0x0000000017037220 */ /* 0x080fe40000410000 */
[----:B------:R-:W-:Y:S02]  /*bff0*/  FMUL.FTZ R0, R27, R0 ;  /* 0x000000001b007220 */ /* 0x000fe40000410000 */
[-C--:B------:R-:W-:Y:S02]  /*c000*/  FFMA.FTZ R6, R25, R7.reuse, -R6 ;  /* 0x0000000719067223 */ /* 0x080fe40000010806 */
[-C--:B------:R-:W-:Y:S02]  /*c010*/  FFMA.FTZ R3, R27, R8.reuse, -R3 ;  /* 0x000000081b037223 */ /* 0x080fe40000010803 */
[----:B------:R-:W-:Y:S01]  /*c020*/  FFMA.FTZ R5, R15, R7, R5 ;  /* 0x000000070f057223 */ /* 0x000fe20000010005 */
[----:B------:R-:W-:Y:S01]  /*c030*/  F2FP.PACK_AB R15, R29, R31 ;  /* 0x0000001f1d0f723e */ /* 0x000fe200000000ff */
[----:B------:R-:W-:Y:S01]  /*c040*/  FFMA.FTZ R0, R23, R8, R0 ;  /* 0x0000000817007223 */ /* 0x000fe20000010000 */
[----:B------:R-:W-:-:S02]  /*c050*/  F2FP.PACK_AB R12, R6, R17 ;  /* 0x00000011060c723e */ /* 0x000fc400000000ff */
[----:B------:R-:W-:Y:S02]  /*c060*/  F2FP.PACK_AB R14, R3, R14 ;  /* 0x0000000e030e723e */ /* 0x000fe400000000ff */
[----:B------:R-:W-:Y:S02]  /*c070*/  F2FP.PACK_AB R8, R5, R16 ;  /* 0x000000100508723e */ /* 0x000fe400000000ff */
[----:B------:R-:W-:Y:S01]  /*c080*/  F2FP.PACK_AB R10, R0, R10 ;  /* 0x0000000a000a723e */ /* 0x000fe200000000ff */
[----:B------:R1:W-:Y:S04]  /*c090*/  STS.128 [R37+0x6100], R12 ;  /* 0x0061000c25007388 */ /* 0x0003e80000000c00 */
[----:B------:R1:W-:Y:S02]  /*c0a0*/  STS.128 [R36+0x6100], R8 ;  /* 0x0061000824007388 */ /* 0x0003e40000000c00 */
.L_x_415:
[----:B------:R-:W-:Y:S05]  /*c0b0*/  BSYNC B0 ;  /* 0x0000000000007941 */ /* 0x000fea0003800000 */
.L_x_414:
        /* <DEDUP_REMOVED lines=12> */
[----:B------:R-:W-:Y:S02]  /*c180*/  SHF.R.U32.HI R19, RZ, 0x10, R51 ;  /* 0x00000010ff137819 */ /* 0x000fe40000011633 */
[----:B------:R-:W-:Y:S02]  /*c190*/  LOP3.LUT R3, R6, R5, R7, 0xf6, !PT ;  /* 0x0000000506037212 */ /* 0x000fe400078ef607 */
[----:B------:R-:W-:Y:S02]  /*c1a0*/  IADD3 R5, R26, c[0x0][0x27c], RZ ;  /* 0x00009f001a057a10 */ /* 0x000fe40007ffe0ff */
[----:B------:R-:W-:Y:S01]  /*c1b0*/  SHF.L.U32 R31, R3, 0x1, RZ ;  /* 0x00000001031f7819 */ /* 0x000fe200000006ff */
[----:B------:R-:W-:Y:S01]  /*c1c0*/  HADD2.F32 R3, -RZ, R73.H1_H1 ;  /* 0x30000049ff037230 */ /* 0x000fe20000004100 */
[----:B------:R-:W-:-:S02]  /*c1d0*/  LOP3.LUT R0, R0, 0x38, R5, 0xf8, !PT ;  /* 0x0000003800007812 */ /* 0x000fc400078ef805 */
[----:B------:R-:W-:Y:S01]  /*c1e0*/  SHF.R.U32.HI R5, RZ, 0x10, R47 ;  /* 0x00000010ff057819 */ /* 0x000fe2000001162f */
[----:B-1----:R-:W1:Y:S01]  /*c1f0*/  LDS.128 R8, [R31+0x6100] ;  /* 0x006100001f087984 */ /* 0x002e620000000c00 */
[----:B------:R-:W-:Y:S02]  /*c200*/  LOP3.LUT R0, R6, R0, R7, 0xf6, !PT ;  /* 0x0000000006007212 */ /* 0x000fe400078ef607 */
[----:B------:R-:W-:Y:S01]  /*c210*/  SHF.R.U32.HI R22, RZ, 0x10, R45 ;  /* 0x00000010ff167819 */ /* 0x000fe2000001162d */
[----:B------:R-:W-:Y:S01]  /*c220*/  HADD2.F32 R28, -RZ, R5.H0_H0 ;  /* 0x20000005ff1c7230 */ /* 0x000fe20000004100 */
[----:B------:R-:W-:Y:S01]  /*c230*/  SHF.L.U32 R29, R0, 0x1, RZ ;  /* 0x00000001001d7819 */ /* 0x000fe200000006ff */
[----:B------:R-:W-:Y:S01]  /*c240*/  HADD2.F32 R0, -RZ, R73.H0_H0 ;  /* 0x20000049ff007230 */ /* 0x000fe20000004100 */
[----:B------:R-:W-:Y:S02]  /*c250*/  SHF.R.U32.HI R24, RZ, 0x10, R49 ;  /* 0x00000010ff187819 */ /* 0x000fe40000011631 */
[----:B------:R-:W-:Y:S01]  /*c260*/  SHF.R.U64 R33, R44, 0x10, R45 ;  /* 0x000000102c217819 */ /* 0x000fe2000000122d */
[----:B------:R-:W2:Y:S01]  /*c270*/  LDS.128 R12, [R29+0x6100] ;  /* 0x006100001d0c7984 */ /* 0x000ea20000000c00 */
[----:B------:R-:W-:-:S02]  /*c280*/  SHF.R.U64 R35, R46, 0x10, R47 ;  /* 0x000000102e237819 */ /* 0x000fc4000000122f */
[----:B------:R-:W-:Y:S02]  /*c290*/  SHF.R.U64 R36, R50, 0x10, R51 ;  /* 0x0000001032247819 */ /* 0x000fe40000001233 */
[----:B------:R-:W-:Y:S01]  /*c2a0*/  SHF.R.U64 R37, R48, 0x10, R49 ;  /* 0x0000001030257819 */ /* 0x000fe20000001231 */
        /* <DEDUP_REMOVED lines=71> */
.L_x_417:
[----:B------:R-:W-:Y:S05]  /*c720*/  BSYNC B0 ;  /* 0x0000000000007941 */ /* 0x000fea0003800000 */
.L_x_416:
        /* <DEDUP_REMOVED lines=13> */
[----:B------:R-:W-:Y:S01]  /*c800*/  IADD3 R5, R26, c[0x0][0x27c], RZ ;  /* 0x00009f001a057a10 */ /* 0x000fe20007ffe0ff */
[----:B------:R-:W-:Y:S01]  /*c810*/  HADD2.F32 R19, -RZ, R19.H0_H0 ;  /* 0x20000013ff137230 */ /* 0x000fe20000004100 */
        /* <DEDUP_REMOVED lines=16> */
[--C-:B-1----:R-:W-:Y:S02]  /*c920*/  HADD2.F32 R16, -RZ, R11.reuse.H0_H0 ;  /* 0x2000000bff107230 */ /* 0x102fe40000004100 */
[----:B------:R-:W-:Y:S02]  /*c930*/  HADD2.F32 R11, -RZ, R11.H1_H1 ;  /* 0x3000000bff0b7230 */ /* 0x000fe40000004100 */
[--C-:B------:R-:W-:Y:S01]  /*c940*/  HADD2.F32 R20, -RZ, R8.reuse.H0_H0 ;  /* 0x20000008ff147230 */ /* 0x100fe20000004100 */
[----:B------:R-:W-:Y:S01]  /*c950*/  FMUL.FTZ R7, R16, R0 ;  /* 0x0000000010077220 */ /* 0x000fe20000410000 */
[----:B------:R-:W-:Y:S02]  /*c960*/  HADD2.F32 R26, -RZ, R8.H1_H1 ;  /* 0x30000008ff1a7230 */ /* 0x000fe40000004100 */
[----:B------:R-:W-:-:S02]  /*c970*/  HADD2.F32 R17, -RZ, R9.H0_H0 ;  /* 0x20000009ff117230 */ /* 0x000fc40000004100 */
[--C-:B--2---:R-:W-:Y:S02]  /*c980*/  HADD2.F32 R5, -RZ, R15.reuse.H0_H0 ;  /* 0x2000000fff057230 */ /* 0x104fe40000004100 */
[----:B------:R-:W-:Y:S02]  /*c990*/  HADD2.F32 R15, -RZ, R15.H1_H1 ;  /* 0x3000000fff0f7230 */ /* 0x000fe40000004100 */
[--C-:B------:R-:W-:Y:S01]  /*c9a0*/  HADD2.F32 R8, -RZ, R13.reuse.H0_H0 ;  /* 0x2000000dff087230 */ /* 0x100fe20000004100 */
[C---:B------:R-:W-:Y:S01]  /*c9b0*/  FMUL.FTZ R6, R5.reuse, R0 ;  /* 0x0000000005067220 */ /* 0x040fe20000410000 */
[--C-:B------:R-:W-:Y:S01]  /*c9c0*/  HADD2.F32 R0, -RZ, R80.reuse.H0_H0 ;  /* 0x20000050ff007230 */ /* 0x100fe20000004100 */
[-C--:B------:R-:W-:Y:S01]  /*c9d0*/  FFMA.FTZ R31, R5, R3.reuse, R7 ;  /* 0x00000003051f7223 */ /* 0x080fe20000010007 */
[----:B------:R-:W-:Y:S01]  /*c9e0*/  HADD2.F32 R13, -RZ, R13.H1_H1 ;  /* 0x3000000dff0d7230 */ /* 0x000fe20000004100 */
[----:B------:R-:W-:Y:S01]  /*c9f0*/  FFMA.FTZ R33, R16, R3, -R6 ;  /* 0x0000000310217223 */ /* 0x000fe20000010806 */
[----:B------:R-:W-:Y:S01]  /*ca00*/  HADD2.F32 R3, -RZ, R80.H1_H1 ;  /* 0x30000050ff037230 */ /* 0x000fe20000004100 */
[-C--:B------:R-:W-:Y:S01]  /*ca10*/  FMUL.FTZ R6, R15, R28.reuse ;  /* 0x0000001c0f067220 */ /* 0x080fe20000410000 */
[----:B------:R-:W-:Y:S01]  /*ca20*/  HADD2.F32 R9, -RZ, R9.H1_H1 ;  /* 0x30000009ff097230 */ /* 0x000fe20000004100 */
[C---:B------:R-:W-:Y:S01]  /*ca30*/  FMUL.FTZ R5, R11.reuse, R28 ;  /* 0x0000001c0b057220 */ /* 0x040fe20000410000 */
[----:B------:R-:W-:Y:S01]  /*ca40*/  HADD2.F32 R7, -RZ, R25.H0_H0 ;  /* 0x20000019ff077230 */ /* 0x000fe20000004100 */
[-C--:B------:R-:W-:Y:S01]  /*ca50*/  FFMA.FTZ R28, R11, R19.reuse, -R6 ;  /* 0x000000130b1c7223 */ /* 0x080fe20000010806 */
[----:B------:R-:W-:Y:S01]  /*ca60*/  HADD2.F32 R11, -RZ, R22.H0_H0 ;  /* 0x20000016ff0b7230 */ /* 0x000fe20000004100 */
[CC--:B------:R-:W-:Y:S01]  /*ca70*/  FMUL.FTZ R6, R8.reuse, R0.reuse ;  /* 0x0000000008067220 */ /* 0x0c0fe20000410000 */
[--C-:B------:R-:W-:Y:S01]  /*ca80*/  HADD2.F32 R21, -RZ, R10.reuse.H0_H0 ;  /* 0x2000000aff157230 */ /* 0x100fe20000004100 */
[----:B------:R-:W-:Y:S01]  /*ca90*/  FMUL.FTZ R0, R17, R0 ;  /* 0x0000000011007220 */ /* 0x000fe20000410000 */
[----:B------:R-:W-:Y:S01]  /*caa0*/  HADD2.F32 R27, -RZ, R10.H1_H1 ;  /* 0x3000000aff1b7230 */ /* 0x000fe20000004100 */
[----:B------:R-:W-:Y:S01]  /*cab0*/  FFMA.FTZ R22, R15, R19, R5 ;  /* 0x000000130f167223 */ /* 0x000fe20000010005 */
[----:B------:R-:W-:Y:S01]  /*cac0*/  HADD2.F32 R18, -RZ, R12.H0_H0 ;  /* 0x2000000cff127230 */ /* 0x000fe20000004100 */
[----:B------:R-:W-:Y:S01]  /*cad0*/  FFMA.FTZ R19, R17, R3, -R6 ;  /* 0x0000000311137223 */ /* 0x000fe20000010806 */
[--C-:B------:R-:W-:Y:S01]  /*cae0*/  HADD2.F32 R10, -RZ, R14.reuse.H0_H0 ;  /* 0x2000000eff0a7230 */ /* 0x100fe20000004100 */
[----:B------:R-:W-:Y:S01]  /*caf0*/  FMUL.FTZ R6, R13, R11 ;  /* 0x0000000b0d067220 */ /* 0x000fe20000410000 */
[----:B------:R-:W-:Y:S01]  /*cb00*/  HADD2.F32 R24, -RZ, R14.H1_H1 ;  /* 0x3000000eff187230 */ /* 0x000fe20000004100 */
        /* <DEDUP_REMOVED lines=9> */
[----:B------:R-:W-:Y:S01]  /*cba0*/  HADD2.F32 R23, -RZ, R12.H1_H1 ;  /* 0x3000000cff177230 */ /* 0x000fe20000004100 */
[----:B------:R-:W-:Y:S01]  /*cbb0*/  FMUL.FTZ R7, R20, R3 ;  /* 0x0000000314077220 */ /* 0x000fe20000410000 */
[----:B------:R-:W-:Y:S01]  /*cbc0*/  F2FP.PACK_AB R15, R28, R33 ;  /* 0x000000211c0f723e */ /* 0x000fe200000000ff */
[-C--:B------:R-:W-:Y:S01]  /*cbd0*/  FMUL.FTZ R3, R10, R0.reuse ;  /* 0x000000000a037220 */ /* 0x080fe20000410000 */
[----:B------:R-:W-:Y:S01]  /*cbe0*/  F2FP.PACK_AB R13, R16, R19 ;  /* 0x00000013100d723e */ /* 0x000fe200000000ff */
[C---:B------:R-:W-:Y:S01]  /*cbf0*/  FMUL.FTZ R0, R21.reuse, R0 ;  /* 0x0000000015007220 */ /* 0x040fe20000410000 */
[----:B------:R-:W-:Y:S01]  /*cc00*/  F2FP.PACK_AB R11, R22, R31 ;  /* 0x0000001f160b723e */ /* 0x000fe200000000ff */
        /* <DEDUP_REMOVED lines=8> */
[----:B------:R-:W-:Y:S01]  /*cc90*/  FMUL.FTZ R6, R23, R3 ;  /* 0x0000000317067220 */ /* 0x000fe20000410000 */
[----:B------:R-:W-:Y:S01]  /*cca0*/  F2FP.PACK_AB R9, R9, R17 ;  /* 0x000000110909723e */ /* 0x000fe200000000ff */
[----:B------:R-:W-:-:S02]  /*ccb0*/  FMUL.FTZ R5, R26, R3 ;  /* 0x000000031a057220 */ /* 0x000fc40000410000 */
[-C--:B------:R-:W-:Y:S02]  /*ccc0*/  FMUL.FTZ R3, R24, R0.reuse ;  /* 0x0000000018037220 */ /* 0x080fe40000410000 */
[C---:B------:R-:W-:Y:S02]  /*ccd0*/  FMUL.FTZ R0, R27.reuse, R0 ;  /* 0x000000001b007220 */ /* 0x040fe40000410000 */
[-C--:B------:R-:W-:Y:S02]  /*cce0*/  FFMA.FTZ R6, R26, R7.reuse, -R6 ;  /* 0x000000071a067223 */ /* 0x080fe40000010806 */
[----:B------:R-:W-:Y:S02]  /*ccf0*/  FFMA.FTZ R3, R27, R8, -R3 ;  /* 0x000000081b037223 */ /* 0x000fe40000010803 */
[----:B------:R-:W-:Y:S01]  /*cd00*/  FFMA.FTZ R5, R23, R7, R5 ;  /* 0x0000000717057223 */ /* 0x000fe20000010005 */
[----:B------:R-:W-:Y:S01]  /*cd10*/  F2FP.PACK_AB R12, R6, R12 ;  /* 0x0000000c060c723e */ /* 0x000fe200000000ff */
[----:B------:R-:W-:Y:S01]  /*cd20*/  FFMA.FTZ R0, R24, R8, R0 ;  /* 0x0000000818007223 */ /* 0x000fe20000010000 */
[----:B------:R-:W-:-:S02]  /*cd30*/  F2FP.PACK_AB R14, R3, R14 ;  /* 0x0000000e030e723e */ /* 0x000fc400000000ff */
[----:B------:R-:W-:Y:S02]  /*cd40*/  F2FP.PACK_AB R8, R5, R18 ;  /* 0x000000120508723e */ /* 0x000fe400000000ff */
[----:B------:R-:W-:Y:S01]  /*cd50*/  F2FP.PACK_AB R10, R0, R10 ;  /* 0x0000000a000a723e */ /* 0x000fe200000000ff */
[----:B------:R1:W-:Y:S04]  /*cd60*/  STS.128 [R30+0x6100], R12 ;  /* 0x0061000c1e007388 */ /* 0x0003e80000000c00 */
[----:B------:R1:W-:Y:S02]  /*cd70*/  STS.128 [R29+0x6100], R8 ;  /* 0x006100081d007388 */ /* 0x0003e40000000c00 */
.L_x_405:
[----:B------:R-:W-:Y:S05]  /*cd80*/  BSYNC B2 ;  /* 0x0000000000027941 */ /* 0x000fea0003800000 */
.L_x_383:
[----:B------:R-:W-:Y:S01]  /*cd90*/  SHF.R.S32.HI R6, RZ, 0x4, R89 ;  /* 0x00000004ff067819 */ /* 0x000fe20000011459 */
[----:B------:R-:W-:Y:S01]  /*cda0*/  IMAD.SHL.U32 R7, R86, 0x40, RZ ;  /* 0x0000004056077824 */ /* 0x000fe200078e00ff */
[----:B------:R-:W-:-:S04]  /*cdb0*/  DEPBAR.LE SB0, 0x0 ;  /* 0x000080000000791a */ /* 0x000fc80000000000 */
[----:B---3--:R-:W-:Y:S01]  /*cdc0*/  LEA.HI R0, R89, R6, RZ, 0x1 ;  /* 0x0000000659007211 */ /* 0x008fe200078f08ff */
[----:B------:R-:W-:Y:S01]  /*cdd0*/  IMAD.SHL.U32 R3, R83, 0x40, RZ ;  /* 0x0000004053037824 */ /* 0x000fe200078e00ff */
[----:B------:R-:W-:Y:S01]  /*cde0*/  LOP3.LUT P0, RZ, R86, 0x2, RZ, 0xc0, !PT ;  /* 0x0000000256ff7812 */ /* 0x000fe2000780c0ff */
[----:B------:R-:W-:Y:S01]  /*cdf0*/  IMAD.SHL.U32 R5, R85, 0x40, RZ ;  /* 0x0000004055057824 */ /* 0x000fe200078e00ff */
[----:B------:R-:W-:Y:S01]  /*ce00*/  LOP3.LUT R0, R0, 0xfffffffe, RZ, 0xc0, !PT ;  /* 0xfffffffe00007812 */ /* 0x000fe200078ec0ff */
[----:B-1----:R-:W-:Y:S01]  /*ce10*/  IMAD.SHL.U32 R8, R72, 0x8, RZ ;  /* 0x0000000848087824 */ /* 0x002fe200078e00ff */
[----:B------:R-:W-:Y:S01]  /*ce20*/  LOP3.LUT R3, R3, 0x1c0, RZ, 0xc0, !PT ;  /* 0x000001c003037812 */ /* 0x000fe200078ec0ff */
[----:B------:R-:W-:Y:S01]  /*ce30*/  IMAD.MOV.U32 R40, RZ, RZ, R92 ;  /* 0x000000ffff287224 */ /* 0x000fe200078e005c */
[----:B------:R-:W-:Y:S01]  /*ce40*/  LOP3.LUT R85, R5, 0xfffffe00, RZ, 0xc0, !PT ;  /* 0xfffffe0005557812 */ /* 0x000fe200078ec0ff */
[----:B------:R-:W-:Y:S01]  /*ce50*/  IMAD.IADD R6, R6, 0x1, -R0 ;  /* 0x0000000106067824 */ /* 0x000fe200078e0a00 */
[----:B------:R-:W-:Y:S01]  /*ce60*/  LOP3.LUT R0, R7, 0x1c0, RZ, 0xc0, !PT ;  /* 0x000001c007007812 */ /* 0x000fe200078ec0ff */
[----:B------:R-:W-:Y:S01]  /*ce70*/  IMAD.MOV.U32 R41, RZ, RZ, R93 ;  /* 0x000000ffff297224 */ /* 0x000fe200078e005d */
[----:B------:R-:W-:Y:S01]  /*ce80*/  BAR.SYNC.DEFER_BLOCKING 0x0 ;  /* 0x0000000000007b1d */ /* 0x000fe20000010000 */
[----:B------:R-:W-:Y:S01]  /*ce90*/  IMAD.SHL.U32 R7, R6, 0x8, RZ ;  /* 0x0000000806077824 */ /* 0x000fe200078e00ff */
[----:B------:R-:W-:Y:S01]  /*cea0*/  LOP3.LUT R5, R0, 0x8, R8, 0xf8, !PT ;  /* 0x0000000800057812 */ /* 0x000fe200078ef808 */
[----:B------:R-:W-:Y:S01]  /*ceb0*/  IMAD.MOV.U32 R40, RZ, RZ, R90 ;  /* 0x000000ffff287224 */ /* 0x000fe200078e005a */
[----:B------:R-:W-:Y:S01]  /*cec0*/  SHF.R.U32.HI R0, RZ, 0x3, R0 ;  /* 0x00000003ff007819 */ /* 0x000fe20000011600 */
[----:B------:R-:W-:Y:S01]  /*ced0*/  IMAD.MOV.U32 R210, RZ, RZ, 0x5 ;  /* 0x00000005ffd27424 */ /* 0x000fe200078e00ff */
[----:B------:R-:W-:Y:S01]  /*cee0*/  LOP3.LUT R8, R3, 0x8, R7, 0xf8, !PT ;  /* 0x0000000803087812 */ /* 0x000fe200078ef807 */
[----:B------:R-:W-:Y:S01]  /*cef0*/  IMAD.SHL.U32 R227, R76, 0x2, RZ ;  /* 0x000000024ce37824 */ /* 0x000fe200078e00ff */
[----:B------:R-:W-:Y:S01]  /*cf00*/  SHF.R.U32.HI R7, RZ, 0x3, R3 ;  /* 0x00000003ff077819 */ /* 0x000fe20000011603 */
[----:B------:R-:W-:Y:S01]  /*cf10*/  IMAD R3, R211, 0x400, R85 ;  /* 0x00000400d3037824 */ /* 0x000fe200078e0255 */
[----:B------:R-:W-:Y:S01]  /*cf20*/  LOP3.LUT R0, R5, R0, RZ, 0x3c, !PT ;  /* 0x0000000005007212 */ /* 0x000fe200078e3cff */
[----:B------:R-:W-:Y:S01]  /*cf30*/  STL.64 [R1+0x50], R40 ;  /* 0x0000502801007387 */ /* 0x000fe20000100a00 */
[----:B------:R-:W-:-:S02]  /*cf40*/  LOP3.LUT R5, R8, R7, RZ, 0x3c, !PT ;  /* 0x0000000708057212 */ /* 0x000fc400078e3cff */
[----:B------:R-:W-:Y:S01]  /*cf50*/  ISETP.GE.AND P1, PT, R56, c[0x0][0x1d4], PT ;  /* 0x0000750038007a0c */ /* 0x000fe20003f26270 */
[----:B------:R-:W-:Y:S02]  /*cf60*/  IMAD R0, R6, 0x200, R0 ;  /* 0x0000020006007824 */ /* 0x000fe400078e0200 */
[----:B------:R-:W-:Y:S01]  /*cf70*/  IMAD.IADD R3, R5, 0x1, R3 ;  /* 0x0000000105037824 */ /* 0x000fe200078e0203 */
[C---:B------:R-:W-:Y:S01]  /*cf80*/  ISETP.LT.OR P3, PT, R77.reuse, 0x1, P1 ;  /* 0x000000014d00780c */ /* 0x040fe20000f61670 */
[----:B------:R-:W-:Y:S01]  /*cf90*/  IMAD.SHL.U32 R208, R0, 0x2, RZ ;  /* 0x0000000200d07824 */ /* 0x000fe200078e00ff */
[----:B------:R-:W-:Y:S01]  /*cfa0*/  ISETP.LT.OR P4, PT, R77, 0x11, P1 ;  /* 0x000000114d00780c */ /* 0x000fe20000f81670 */
[----:B------:R-:W-:Y:S01]  /*cfb0*/  IMAD.SHL.U32 R215, R3, 0x2, RZ ;  /* 0x0000000203d77824 */ /* 0x000fe200078e00ff */
[----:B------:R-:W-:Y:S01]  /*cfc0*/  ISETP.LT.OR P2, PT, R77, 0x21, P1 ;  /* 0x000000214d00780c */ /* 0x000fe20000f41670 */
[----:B------:R-:W-:Y:S01]  /*cfd0*/  IMAD.WIDE.U32 R6, R87, c[0x0][0x208], RZ ;  /* 0x0000820057067a25 */ /* 0x000fe200078e00ff */
[----:B------:R-:W-:Y:S01]  /*cfe0*/  LDSM.16.M88.4 R20, [R208+0x3900] ;  /* 0x00390000d014783b */ /* 0x000fe20000000200 */
[----:B------:R-:W-:-:S02]  /*cff0*/  IADD3 R0, R208, 0x3100, RZ ;  /* 0x00003100d0007810 */ /* 0x000fc40007ffe0ff */
[----:B------:R-:W-:Y:S01]  /*d000*/  IADD3 R219, R208, 0x3120, RZ ;  /* 0x00003120d0db7810 */ /* 0x000fe20007ffe0ff */
[----:B------:R-:W1:Y:S01]  /*d010*/  LDSM.16.M88.4 R8, [R215+0x8100] ;  /* 0x00810000d708783b */ /* 0x000e620000000200 */
[----:B------:R-:W-:Y:S01]  /*d020*/  @P0 IADD3 R219, R0, -0x20, RZ ;  /* 0xffffffe000db0810 */ /* 0x000fe20007ffe0ff */
[----:B------:R-:W-:Y:S02]  /*d030*/  IMAD R0, R88, c[0x0][0x208], RZ ;  /* 0x0000820058007a24 */ /* 0x000fe400078e02ff */
[----:B------:R-:W2:Y:S01]  /*d040*/  LDSM.16.M88.4 R16, [R208+0x4100] ;  /* 0x00410000d010783b */ /* 0x000ea20000000200 */
[----:B------:R-:W-:Y:S02]  /*d050*/  IMAD R218, R2, 0x2, R215 ;  /* 0x0000000202da7824 */ /* 0x000fe400078e02d7 */
[----:B------:R-:W-:Y:S01]  /*d060*/  IMAD R0, R87, c[0x0][0x20c], R0 ;  /* 0x0000830057007a24 */ /* 0x000fe200078e0200 */
[----:B------:R-:W3:Y:S01]  /*d070*/  LDSM.16.M88.4 R12, [R215+0x6100] ;  /* 0x00610000d70c783b */ /* 0x000ee20000000200 */
[----:B------:R-:W-:-:S02]  /*d080*/  IMAD.MOV.U32 R3, RZ, RZ, c[0x0][0x208] ;  /* 0x00008200ff037624 */ /* 0x000fc400078e00ff */
[----:B------:R-:W-:Y:S01]  /*d090*/  IMAD.IADD R0, R7, 0x1, R0 ;  /* 0x0000000107007824 */ /* 0x000fe200078e0200 */
[----:B------:R-:W4:Y:S01]  /*d0a0*/  LDSM.16.M88.4 R24, [R208+0x3100] ;  /* 0x00310000d018783b */ /* 0x000f220000000200 */
[----:B------:R-:W-:Y:S01]  /*d0b0*/  IMAD.WIDE.U32 R6, R6, 0x60, R40 ;  /* 0x0000006006067825 */ /* 0x000fe200078e0028 */
[C---:B------:R-:W-:Y:S02]  /*d0c0*/  SHF.L.U64.HI R58, R3.reuse, R210, c[0x0][0x20c] ;  /* 0x00008300033a7619 */ /* 0x040fe400000102d2 */
[----:B------:R-:W3:Y:S01]  /*d0d0*/  LDSM.16.M88.4 R28, [R208+0x4900] ;  /* 0x00490000d01c783b */ /* 0x000ee20000000200 */
[----:B------:R-:W-:Y:S02]  /*d0e0*/  IMAD R0, R0, 0x60, RZ ;  /* 0x0000006000007824 */ /* 0x000fe400078e02ff */
[----:B------:R-:W-:Y:S01]  /*d0f0*/  IMAD.SHL.U32 R59, R3, 0x20, RZ ;  /* 0x00000020033b7824 */ /* 0x000fe200078e00ff */
[----:B------:R-:W3:Y:S01]  /*d100*/  LDSM.16.M88.4 R32, [R208+0x5100] ;  /* 0x00510000d020783b */ /* 0x000ee20000000200 */
[----:B------:R-:W-:-:S02]  /*d110*/  IMAD.IADD R0, R7, 0x1, R0 ;  /* 0x0000000107007824 */ /* 0x000fc400078e0200 */
[----:B------:R-:W-:Y:S01]  /*d120*/  IMAD R216, R4, 0x2, R215 ;  /* 0x0000000204d87824 */ /* 0x000fe200078e02d7 */
[----:B------:R-:W3:Y:S03]  /*d130*/  LDSM.16.M88.4 R36, [R208+0x5900] ;  /* 0x00590000d024783b */ /* 0x000ee60000000200 */
[----:B------:R-:W-:Y:S01]  /*d140*/  IMAD R217, R2, 0x2, R216 ;  /* 0x0000000202d97824 */ /* 0x000fe200078e02d8 */
[----:B------:R-:W-:Y:S04]  /*d150*/  LDSM.16.M88.4 R48, [R219] ;  /* 0x00000000db30783b */ /* 0x000fe80000000200 */
[----:B------:R-:W-:Y:S04]  /*d160*/  LDSM.16.M88.4 R44, [R219+0x800] ;  /* 0x00080000db2c783b */ /* 0x000fe80000000200 */
[----:B------:R-:W-:Y:S01]  /*d170*/  LDSM.16.M88.4 R40, [R219+0x1000] ;  /* 0x00100000db28783b */ /* 0x000fe20000000200 */
[C---:B-1----:R-:W-:Y:S08]  /*d180*/  HMMA.16816.F32 R168, R8.reuse, R22, RZ ;  /* 0x0000001608a8723c */ /* 0x042ff000000018ff */
[C---:B--2---:R-:W-:Y:S08]  /*d190*/  HMMA.16816.F32 R68, R8.reuse, R16, RZ ;  /* 0x000000100844723c */ /* 0x044ff000000018ff */
[----:B------:R-:W-:Y:S08]  /*d1a0*/  HMMA.16816.F32 R172, R8, R18, RZ ;  /* 0x0000001208ac723c */ /* 0x000ff000000018ff */
[C---:B---3--:R-:W-:Y:S07]  /*d1b0*/  HMMA.16816.F32 R136, R12.reuse, R22, RZ ;  /* 0x000000160c88723c */ /* 0x048fee00000018ff */
[C---:B------:R-:W-:Y:S01]  /*d1c0*/  LEA R22, P0, R6.reuse, c[0x0][0x1f8], 0x1 ;  /* 0x00007e0006167a11 */ /* 0x040fe200078008ff */
[----:B------:R-:W-:Y:S03]  /*d1d0*/  HMMA.16816.F32 R120, R12, R16, RZ ;  /* 0x000000100c78723c */ /* 0x000fe600000018ff */
[----:B------:R-:W-:Y:S01]  /*d1e0*/  LEA.HI.X R23, R6, c[0x0][0x1fc], R0, 0x1, P0 ;  /* 0x00007f0006177a11 */ /* 0x000fe200000f0c00 */
[----:B------:R-:W-:-:S04]  /*d1f0*/  IMAD.MOV.U32 R0, RZ, RZ, 0x40 ;  /* 0x00000040ff007424 */ /* 0x000fc800078e00ff */
[----:B------:R-:W-:Y:S01]  /*d200*/  HMMA.16816.F32 R144, R12, R18, RZ ;  /* 0x000000120c90723c */ /* 0x000fe200000018ff */
[----:B------:R-:W1:Y:S07]  /*d210*/  LDSM.16.M88.4 R16, [R218+0x8100] ;  /* 0x00810000da10783b */ /* 0x000e6e0000000200 */
[C---:B----4-:R-:W-:Y:S08]  /*d220*/  HMMA.16816.F32 R52, R8.reuse, R24, RZ ;  /* 0x000000180834723c */ /* 0x050ff000000018ff */
[----:B------:R-:W-:Y:S08]  /*d230*/  HMMA.16816.F32 R96, R8, R26, RZ ;  /* 0x0000001a0860723c */ /* 0x000ff000000018ff */
[C---:B------:R-:W-:Y:S08]  /*d240*/  HMMA.16816.F32 R140, R12.reuse, R24, RZ ;  /* 0x000000180c8c723c */ /* 0x040ff000000018ff */
[----:B------:R-:W-:Y:S01]  /*d250*/  HMMA.16816.F32 R132, R12, R26, RZ ;  /* 0x0000001a0c84723c */ /* 0x000fe200000018ff */
[----:B------:R-:W2:Y:S07]  /*d260*/  LDSM.16.M88.4 R24, [R219+0x2800] ;  /* 0x00280000db18783b */ /* 0x000eae0000000200 */
[-C--:B------:R-:W-:Y:S08]  /*d270*/  HMMA.16816.F32 R72, R8, R20.reuse, RZ ;  /* 0x000000140848723c */ /* 0x080ff000000018ff */
[C---:B------:R-:W-:Y:S07]  /*d280*/  HMMA.16816.F32 R124, R12.reuse, R20, RZ ;  /* 0x000000140c7c723c */ /* 0x040fee00000018ff */
[----:B------:R-:W-:Y:S01]  /*d290*/  IADD3 R20, P0, R59, R22, RZ ;  /* 0x000000163b147210 */ /* 0x000fe20007f1e0ff */
[----:B------:R-:W-:Y:S04]  /*d2a0*/  HMMA.16816.F32 R116, R12, R28, RZ ;  /* 0x0000001c0c74723c */ /* 0x000fe800000018ff */
[----:B------:R-:W-:-:S04]  /*d2b0*/  IMAD.X R21, R58, 0x1, R23, P0 ;  /* 0x000000013a157824 */ /* 0x000fc800000e0617 */
[C---:B------:R-:W-:Y:S08]  /*d2c0*/  HMMA.16816.F32 R128, R12.reuse, R30, RZ ;  /* 0x0000001e0c80723c */ /* 0x040ff000000018ff */
[C---:B------:R-:W-:Y:S08]  /*d2d0*/  HMMA.16816.F32 R108, R12.reuse, R32, RZ ;  /* 0x000000200c6c723c */ /* 0x040ff000000018ff */
[C---:B------:R-:W-:Y:S08]  /*d2e0*/  HMMA.16816.F32 R112, R12.reuse, R34, RZ ;  /* 0x000000220c70723c */ /* 0x040ff000000018ff */
[C---:B------:R-:W-:Y:S08]  /*d2f0*/  HMMA.16816.F32 R104, R12.reuse, R36, RZ ;  /* 0x000000240c68723c */ /* 0x040ff000000018ff */
[----:B------:R-:W-:Y:S07]  /*d300*/  HMMA.16816.F32 R100, R12, R38, RZ ;  /* 0x000000260c64723c */ /* 0x000fee00000018ff */
[-C--:B------:R-:W-:Y:S01]  /*d310*/  IADD3 R12, P0, R20, R59.reuse, RZ ;  /* 0x0000003b140c7210 */ /* 0x080fe20007f1e0ff */
[----:B------:R-:W-:Y:S04]  /*d320*/  HMMA.16816.F32 R60, R8, R28, RZ ;  /* 0x0000001c083c723c */ /* 0x000fe800000018ff */
[----:B------:R-:W-:Y:S01]  /*d330*/  IMAD.X R13, R21, 0x1, R58, P0 ;  /* 0x00000001150d7824 */ /* 0x000fe200000e063a */
[----:B------:R-:W-:-:S03]  /*d340*/  IADD3 R6, P0, R12, R59, RZ ;  /* 0x0000003b0c067210 */ /* 0x000fc60007f1e0ff */
[----:B------:R-:W-:Y:S02]  /*d350*/  HMMA.16816.F32 R64, R8, R32, RZ ;  /* 0x000000200840723c */ /* 0x000fe400000018ff */
[----:B------:R-:W-:Y:S01]  /*d360*/  IMAD.X R7, R13, 0x1, R58, P0 ;  /* 0x000000010d077824 */ /* 0x000fe200000e063a */
[----:B------:R-:W-:-:S05]  /*d370*/  IADD3 R14, P0, R6, R59, RZ ;  /* 0x0000003b060e7210 */ /* 0x000fca0007f1e0ff */
[----:B------:R-:W-:Y:S01]  /*d380*/  HMMA.16816.F32 R80, R8, R36, RZ ;  /* 0x000000240850723c */ /* 0x000fe200000018ff */
[----:B------:R-:W-:-:S07]  /*d390*/  IMAD.X R15, R7, 0x1, R58, P0 ;  /* 0x00000001070f7824 */ /* 0x000fce00000e063a */
[C---:B------:R-:W-:Y:S01]  /*d3a0*/  HMMA.16816.F32 R156, R8.reuse, R30, RZ ;  /* 0x0000001e089c723c */ /* 0x040fe200000018ff */
[----:B------:R-:W-:Y:S07]  /*d3b0*/  LDSM.16.M88.4 R28, [R219+0x2000] ;  /* 0x00200000db1c783b */ /* 0x000fee0000000200 */
[C---:B------:R-:W-:Y:S01]  /*d3c0*/  HMMA.16816.F32 R152, R8.reuse, R34, RZ ;  /* 0x000000220898723c */ /* 0x040fe200000018ff */
[----:B------:R-:W3:Y:S07]  /*d3d0*/  LDSM.16.M88.4 R32, [R219+0x1800] ;  /* 0x00180000db20783b */ /* 0x000eee0000000200 */
[----:B-----5:R-:W-:Y:S01]  /*d3e0*/  HMMA.16816.F32 R148, R8, R38, RZ ;  /* 0x000000260894723c */ /* 0x020fe200000018ff */
[----:B------:R-:W4:Y:S04]  /*d3f0*/  LDSM.16.M88.4 R8, [R218+0x6100] ;  /* 0x00610000da08783b */ /* 0x000f280000000200 */
[----:B------:R-:W-:Y:S01]  /*d400*/  @!PT LDS RZ, [RZ] ;  /* 0x00000000fffff984 */ /* 0x000fe20000000800 */
[----:B------:R-:W-:Y:S01]  /*d410*/  @!PT LDS RZ, [RZ] ;  /* 0x00000000fffff984 */ /* 0x000fe20000000800 */
[----:B------:R-:W-:Y:S01]  /*d420*/  @!PT LDS RZ, [RZ] ;  /* 0x00000000fffff984 */ /* 0x000fe20000000800 */
[----:B------:R3:W-:Y:S01]  /*d430*/  LDGSTS.E.BYPASS.LTC128B.128 [R227+0x100], [R22.64], !P3 ;  /* 0x0010000016e37fae */ /* 0x0007e2000d901d48 */
[----:B------:R-:W-:-:S02]  /*d440*/  ISETP.LT.OR P3, PT, R77, 0x41, P1 ;  /* 0x000000414d00780c */ /* 0x000fc40000f61670 */
[C---:B-1----:R-:W-:Y:S01]  /*d450*/  HMMA.16816.F32 R92, R16.reuse, R48, R52 ;  /* 0x00000030105c723c */ /* 0x042fe20000001834 */
[----:B------:R1:W-:Y:S01]  /*d460*/  LDGSTS.E.BYPASS.LTC128B.128 [R227+0x900], [R20.64], !P4 ;  /* 0x0090000014e37fae */ /* 0x0003e2000e101d48 */
[C---:B------:R-:W-:Y:S02]  /*d470*/  ISETP.LT.OR P4, PT, R77.reuse, 0x31, P1 ;  /* 0x000000314d00780c */ /* 0x040fe40000f81670 */
[----:B------:R-:W-:Y:S01]  /*d480*/  ISETP.LT.OR P1, PT, R77, 0x51, P1 ;  /* 0x000000514d00780c */ /* 0x000fe20000f21670 */
[----:B------:R1:W-:Y:S01]  /*d490*/  LDGSTS.E.BYPASS.LTC128B.128 [R227+0x1100], [R12.64], !P2 ;  /* 0x011000000ce37fae */ /* 0x0003e2000d101d48 */
[----:B------:R-:W-:Y:S02]  /*d4a0*/  LOP3.LUT P2, RZ, R86, 0x4, RZ, 0xc0, !PT ;  /* 0x0000000456ff7812 */ /* 0x000fe4000784c0ff */
[----:B--2---:R-:W-:Y:S02]  /*d4b0*/  HMMA.16816.F32 R76, R16, R24, R80 ;  /* 0x00000018104c723c */ /* 0x004fe40000001850 */
[----:B------:R-:W-:-:S05]  /*d4c0*/  SEL R0, R0, 0xffffffc0, !P2 ;  /* 0xffffffc000007807 */ /* 0x000fca0005000000 */
[----:B------:R2:W-:Y:S01]  /*d4d0*/  LDGSTS.E.BYPASS.LTC128B.128 [R227+0x1900], [R6.64], !P4 ;  /* 0x0190000006e37fae */ /* 0x0005e2000e101d48 */
[----:B------:R-:W-:Y:S01]  /*d4e0*/  IMAD.IADD R214, R208, 0x1, R0 ;  /* 0x00000001d0d67824 */ /* 0x000fe200078e0200 */
[----:B------:R-:W-:Y:S01]  /*d4f0*/  HMMA.16816.F32 R72, R16, R44, R72 ;  /* 0x0000002c1048723c */ /* 0x000fe20000001848 */
[----:B------:R-:W-:Y:S01]  /*d500*/  IMAD.IADD R213, R0, 0x1, R219 ;  /* 0x0000000100d57824 */ /* 0x000fe200078e02db */
[----:B------:R1:W-:Y:S01]  /*d510*/  LDGSTS.E.BYPASS.LTC128B.128 [R227+0x2100], [R14.64], !P3 ;  /* 0x021000000ee37fae */ /* 0x0003e2000d901d48 */
[----:B------:R-:W-:-:S05]  /*d520*/  LOP3.LUT R0, R5, R85, RZ, 0xfc, !PT ;  /* 0x0000005505007212 */ /* 0x000fca00078efcff */
[C---:B---3--:R-:W-:Y:S08]  /*d530*/  HMMA.16816.F32 R36, R16.reuse, R32, R60 ;  /* 0x000000201024723c */ /* 0x048ff0000000183c */
[C---:B------:R-:W-:Y:S08]  /*d540*/  HMMA.16816.F32 R68, R16.reuse, R40, R68 ;  /* 0x000000281044723c */ /* 0x040ff00000001844 */
[----:B------:R-:W-:Y:S01]  /*d550*/  HMMA.16816.F32 R96, R16, R50, R96 ;  /* 0x000000321060723c */ /* 0x000fe20000001860 */
[----:B--2---:R-:W-:-:S05]  /*d560*/  IADD3 R6, P0, R14, R59, RZ ;  /* 0x0000003b0e067210 */ /* 0x004fca0007f1e0ff */
[----:B------:R-:W-:Y:S01]  /*d570*/  IMAD.X R7, R15, 0x1, R58, P0 ;  /* 0x000000010f077824 */ /* 0x000fe200000e063a */
[----:B------:R-:W-:Y:S01]  /*d580*/  ISETP.GT.AND P0, PT, R87, R224, PT ;  /* 0x000000e05700720c */ /* 0x000fe20003f04270 */
[C---:B-1----:R-:W-:Y:S01]  /*d590*/  HMMA.16816.F32 R12, R16.reuse, R28, R64 ;  /* 0x0000001c100c723c */ /* 0x042fe20000001840 */
[----:B------:R-:W-:Y:S02]  /*d5a0*/  IADD3 R224, R219, 0x800, RZ ;  /* 0x00000800dbe07810 */ /* 0x000fe40007ffe0ff */
[----:B------:R1:W-:Y:S04]  /*d5b0*/  LDGSTS.E.BYPASS.LTC128B.128 [R227+0x2900], [R6.64], !P1 ;  /* 0x0290000006e37fae */ /* 0x0003e8000c901d48 */
[----:B------:R-:W-:Y:S01]  /*d5c0*/  LDSM.16.M88.4 R20, [R216+0x8100] ;  /* 0x00810000d814783b */ /* 0x000fe20000000200 */
[C---:B------:R-:W-:Y:S03]  /*d5d0*/  HMMA.16816.F32 R168, R16.reuse, R46, R168 ;  /* 0x0000002e10a8723c */ /* 0x040fe600000018a8 */
[----:B------:R-:W2:Y:S04]  /*d5e0*/  LDSM.16.M88.4 R52, [R214+0x4900] ;  /* 0x00490000d634783b */ /* 0x000ea80000000200 */
[----:B------:R-:W3:Y:S01]  /*d5f0*/  LDSM.16.M88.4 R80, [R214+0x5100] ;  /* 0x00510000d650783b */ /* 0x000ee20000000200 */
[C---:B------:R-:W-:Y:S03]  /*d600*/  HMMA.16816.F32 R172, R16.reuse, R42, R172 ;  /* 0x0000002a10ac723c */ /* 0x040fe600000018ac */
[----:B------:R-:W1:Y:S04]  /*d610*/  LDSM.16.M88.4 R64, [R214+0x3100] ;  /* 0x00310000d640783b */ /* 0x000e680000000200 */
[----:B------:R-:W1:Y:S01]  /*d620*/  LDSM.16.M88.4 R56, [R214+0x4100] ;  /* 0x00410000d638783b */ /* 0x000e620000000200 */
[C---:B------:R-:W-:Y:S03]  /*d630*/  HMMA.16816.F32 R184, R16.reuse, R34, R156 ;  /* 0x0000002210b8723c */ /* 0x040fe6000000189c */
[----:B------:R-:W1:Y:S04]  /*d640*/  LDSM.16.M88.4 R60, [R214+0x3900] ;  /* 0x00390000d63c783b */ /* 0x000e680000000200 */
[----:B------:R-:W1:Y:S01]  /*d650*/  LDSM.16.M88.4 R88, [R214+0x5900] ;  /* 0x00590000d658783b */ /* 0x000e620000000200 */
[C---:B------:R-:W-:Y:S03]  /*d660*/  HMMA.16816.F32 R196, R16.reuse, R30, R152 ;  /* 0x0000001e10c4723c */ /* 0x040fe60000001898 */
[----:B------:R-:W0:Y:S05]  /*d670*/  LDGDEPBAR ;  /* 0x00000000000079af */ /* 0x000e2a0000000000 */
[----:B------:R-:W-:Y:S01]  /*d680*/  HMMA.16816.F32 R180, R16, R26, R148 ;  /* 0x0000001a10b4723c */ /* 0x000fe20000001894 */
[----:B------:R-:W1:Y:S07]  /*d690*/  LDSM.16.M88.4 R16, [R216+0x6100] ;  /* 0x00610000d810783b */ /* 0x000e6e0000000200 */
[C---:B----4-:R-:W-:Y:S08]  /*d6a0*/  HMMA.16816.F32 R176, R8.reuse, R48, R140 ;  /* 0x0000003008b0723c */ /* 0x050ff0000000188c */
        /* <DEDUP_REMOVED lines=17> */
[C---:B--2---:R-:W-:Y:S01]  /*d7c0*/  HMMA.16816.F32 R132, R20.reuse, R52, R36 ;  /* 0x000000341484723c */ /* 0x044fe20000001824 */
[----:B------:R-:W2:Y:S07]  /*d7d0*/  LDSM.16.M88.4 R36, [R213+0x1000] ;  /* 0x00100000d524783b */ /* 0x000eae0000000200 */
[----:B---3--:R-:W-:Y:S01]  /*d7e0*/  HMMA.16816.F32 R128, R20, R80, R12 ;  /* 0x000000501480723c */ /* 0x008fe2000000180c */
[----:B------:R-:W3:Y:S01]  /*d7f0*/  LDSM.16.M88.4 R12, [R217+0x6100] ;  /* 0x00610000d90c783b */ /* 0x000ee20000000200 */
[----:B------:R-:W-:-:S06]  /*d800*/  DEPBAR.LE SB0, 0x0 ;  /* 0x000080000000791a */ /* 0x000fcc0000000000 */
        /* <DEDUP_REMOVED lines=8> */
[----:B------:R-:W-:Y:S08]  /*d890*/  HMMA.16816.F32 R92, R16, R66, R48 ;  /* 0x00000042105c723c */ /* 0x000ff00000001830 */
[----:B------:R-:W-:Y:S08]  /*d8a0*/  HMMA.16816.F32 R116, R20, R62, R168 ;  /* 0x0000003e1474723c */ /* 0x000ff000000018a8 */
[C---:B------:R-:W-:Y:S08]  /*d8b0*/  HMMA.16816.F32 R76, R16.reuse, R60, R188 ;  /* 0x0000003c104c723c */ /* 0x040ff000000018bc */
[C---:B------:R-:W-:Y:S08]  /*d8c0*/  HMMA.16816.F32 R72, R16.reuse, R62, R136 ;  /* 0x0000003e1048723c */ /* 0x040ff00000001888 */
[C---:B------:R-:W-:Y:S08]  /*d8d0*/  HMMA.16816.F32 R68, R16.reuse, R56, R192 ;  /* 0x000000381044723c */ /* 0x040ff000000018c0 */
[----:B------:R-:W-:Y:S08]  /*d8e0*/  HMMA.16816.F32 R64, R16, R58, R144 ;  /* 0x0000003a1040723c */ /* 0x000ff00000001890 */
[C---:B------:R-:W-:Y:S08]  /*d8f0*/  HMMA.16816.F32 R108, R20.reuse, R54, R184 ;  /* 0x00000036146c723c */ /* 0x040ff000000018b8 */
[----:B------:R-:W-:Y:S08]  /*d900*/  HMMA.16816.F32 R100, R20, R90, R180 ;  /* 0x0000005a1464723c */ /* 0x000ff000000018b4 */
[C---:B------:R-:W-:Y:S08]  /*d910*/  HMMA.16816.F32 R60, R16.reuse, R52, R200 ;  /* 0x00000034103c723c */ /* 0x040ff000000018c8 */
[C---:B------:R-:W-:Y:S08]  /*d920*/  HMMA.16816.F32 R56, R16.reuse, R54, R160 ;  /* 0x000000361038723c */ /* 0x040ff000000018a0 */
[C---:B------:R-:W-:Y:S08]  /*d930*/  HMMA.16816.F32 R52, R16.reuse, R80, R204 ;  /* 0x000000501034723c */ /* 0x040ff000000018cc */
[C---:B------:R-:W-:Y:S08]  /*d940*/  HMMA.16816.F32 R48, R16.reuse, R82, R164 ;  /* 0x000000521030723c */ /* 0x040ff000000018a4 */
[C---:B------:R-:W-:Y:S07]  /*d950*/  HMMA.16816.F32 R20, R16.reuse, R88, R220 ;  /* 0x000000581014723c */ /* 0x040fee00000018dc */
[C---:B------:R-:W-:Y:S01]  /*d960*/  IADD3 R223, R219.reuse, 0x1000, RZ ;  /* 0x00001000dbdf7810 */ /* 0x040fe20007ffe0ff */
[----:B------:R-:W-:Y:S01]  /*d970*/  HMMA.16816.F32 R16, R16, R90, R156 ;  /* 0x0000005a1010723c */ /* 0x000fe2000000189c */
[----:B------:R-:W-:-:S02]  /*d980*/  IADD3 R222, R219, 0x1800, RZ ;  /* 0x00001800dbde7810 */ /* 0x000fc40007ffe0ff */
[C---:B------:R-:W-:Y:S02]  /*d990*/  IADD3 R221, R219.reuse, 0x2000, RZ ;  /* 0x00002000dbdd7810 */ /* 0x040fe40007ffe0ff */
[----:B------:R-:W-:-:S03]  /*d9a0*/  IADD3 R220, R219, 0x2800, RZ ;  /* 0x00002800dbdc7810 */ /* 0x000fc60007ffe0ff */
[C---:B--2---:R-:W-:Y:S08]  /*d9b0*/  HMMA.16816.F32 R160, R8.reuse, R38, R112 ;  /* 0x0000002608a0723c */ /* 0x044ff00000001870 */
[C---:B------:R-:W-:Y:S08]  /*d9c0*/  HMMA.16816.F32 R192, R8.reuse, R40, R148 ;  /* 0x0000002808c0723c */ /* 0x040ff00000001894 */
[C---:B------:R-:W-:Y:S08]  /*d9d0*/  HMMA.16816.F32 R112, R8.reuse, R30, R104 ;  /* 0x0000001e0870723c */ /* 0x040ff00000001868 */
[----:B------:R-:W-:Y:S08]  /*d9e0*/  HMMA.16816.F32 R148, R8, R28, R128 ;  /* 0x0000001c0894723c */ /* 0x000ff00000001880 */
[----:B---3--:R-:W-:Y:S08]  /*d9f0*/  HMMA.16816.F32 R104, R12, R44, R96 ;  /* 0x0000002c0c68723c */ /* 0x008ff00000001860 */
[----:B------:R-:W-:Y:S08]  /*da00*/  HMMA.16816.F32 R128, R8, R26, R100 ;  /* 0x0000001a0880723c */ /* 0x000ff00000001864 */
[----:B------:R-:W-:Y:S08]  /*da10*/  HMMA.16816.F32 R96, R12, R38, R64 ;  /* 0x000000260c60723c */ /* 0x000ff00000001840 */
        /* <DEDUP_REMOVED lines=19> */
[----:B------:R-:W-:Y:S01]  /*db50*/  IADD3 R3, R252, -0x2, RZ ;  /* 0xfffffffefc037810 */ /* 0x000fe20007ffe0ff */
        /* <DEDUP_REMOVED lines=25> */
[----:B-1----:R-:W-:-:S05]  /*dcf0*/  IADD3 R14, P0, R16, R6, RZ ;  /* 0x00000006100e7210 */ /* 0x002fca0007f1e0ff */
[----:B------:R-:W-:-:S05]  /*dd00*/  IMAD.X R15, R5, 0x1, R7, P0 ;  /* 0x00000001050f7824 */ /* 0x000fca00000e0607 */
[----:B------:R2:W-:Y:S03]  /*dd10*/  LDGSTS.E.BYPASS.LTC128B.128 [R227+0x5900], [R14.64], !P5 ;  /* 0x059000000ee37fae */ /* 0x0005e6000e901d48 */
.L_x_418:
[----:B------:R-:W-:Y:S01]  /*dd20*/  FMUL.FTZ R3, R65, c[0x0][0x320] ;  /* 0x0000c80041037a20 */ /* 0x000fe20000410000 */
[----:B--2---:R-:W-:Y:S01]  /*dd30*/  SHF.R.S32.HI R6, RZ, 0x1f, R211 ;  /* 0x0000001fff067819 */ /* 0x004fe200000114d3 */
[----:B------:R-:W-:Y:S01]  /*dd40*/  FMUL.FTZ R5, R57, c[0x0][0x320] ;  /* 0x0000c80039057a20 */ /* 0x000fe20000410000 */
[----:B------:R-:W-:Y:S01]  /*dd50*/  LEA.HI R7, R212, R228, RZ, 0x2 ;  /* 0x000000e4d4077211 */ /* 0x000fe200078f10ff */
[----:B------:R1:W2:Y:S01]  /*dd60*/  MUFU.TANH R31, R3 ;  /* 0x00000003001f7308 */ /* 0x0002a20000002400 */
[-C--:B------:R-:W-:Y:S01]  /*dd70*/  LEA.HI R6, R6, R211.reuse, RZ, 0x2 ;  /* 0x000000d306067211 */ /* 0x080fe200078f10ff */
[----:B------:R-:W-:Y:S01]  /*dd80*/  FMUL.FTZ R9, R61, c[0x0][0x320] ;  /* 0x0000c8003d097a20 */ /* 0x000fe20000410000 */
[----:B------:R-:W-:Y:S01]  /*dd90*/  ISETP.NE.AND P0, PT, R231, 0x1, PT ;  /* 0x00000001e700780c */ /* 0x000fe20003f05270 */
[----:B------:R-:W-:Y:S01]  /*dda0*/  ULDC UR7, c[0x0][0x324] ;  /* 0x0000c90000077ab9 */ /* 0x000fe20000000800 */
[----:B------:R-:W-:Y:S01]  /*ddb0*/  LOP3.LUT R8, R6, 0xffffffc, RZ, 0xc0, !PT ;  /* 0x0ffffffc06087812 */ /* 0x000fe200078ec0ff */
[----:B------:R-:W-:Y:S01]  /*ddc0*/  FMUL.FTZ R6, R60, c[0x0][0x320] ;  /* 0x0000c8003c067a20 */ /* 0x000fe20000410000 */
[----:B------:R-:W-:Y:S01]  /*ddd0*/  ULOP3.LUT UR7, URZ, UR7, URZ, 0x33, !UPT ;  /* 0x000000073f077292 */ /* 0x000fe2000f8e333f */
[----:B------:R3:W4:Y:S01]  /*dde0*/  MUFU.TANH R16, R5 ;  /* 0x0000000500107308 */ /* 0x0007220000002400 */
[----:B------:R-:W-:Y:S01]  /*ddf0*/  IADD3 R11, -R8, R211, RZ ;  /* 0x000000d3080b7210 */ /* 0x000fe20007ffe1ff */
[----:B------:R-:W0:Y:S01]  /*de00*/  LDGDEPBAR ;  /* 0x00000000000079af */ /* 0x000e220000000000 */
[----:B-1----:R-:W-:-:S05]  /*de10*/  FMUL.FTZ R3, R104, c[0x0][0x320] ;  /* 0x0000c80068037a20 */ /* 0x002fca0000410000 */
[----:B------:R1:W1:Y:S01]  /*de20*/  MUFU.TANH R15, R6 ;  /* 0x00000006000f7308 */ /* 0x0002620000002400 */
[----:B---3--:R-:W-:-:S07]  /*de30*/  LOP3.LUT R5, R7, 0xfffffffc, RZ, 0xc0, !PT ;  /* 0xfffffffc07057812 */ /* 0x008fce00078ec0ff */
[----:B------:R3:W2:Y:S01]  /*de40*/  MUFU.TANH R32, R3 ;  /* 0x0000000300207308 */ /* 0x0006a20000002400 */
[----:B------:R-:W-:-:S07]  /*de50*/  IMAD.IADD R5, R228, 0x1, -R5 ;  /* 0x00000001e4057824 */ /* 0x000fce00078e0a05 */
[----:B------:R5:W2:Y:S01]  /*de60*/  MUFU.TANH R14, R9 ;  /* 0x00000009000e7308 */ /* 0x000aa20000002400 */
[----:B-1----:R-:W-:-:S05]  /*de70*/  LEA.HI R6, R5, R5, RZ, 0x1 ;  /* 0x0000000505067211 */ /* 0x002fca00078f08ff */
[C---:B------:R-:W-:Y:S01]  /*de80*/  IMAD.SHL.U32 R10, R6.reuse, 0x20, RZ ;  /* 0x00000020060a7824 */ /* 0x040fe200078e00ff */
[----:B------:R-:W-:Y:S01]  /*de90*/  LOP3.LUT R6, R6, 0x1ffffffe, RZ, 0xc0, !PT ;  /* 0x1ffffffe06067812 */ /* 0x000fe200078ec0ff */
[----:B---3--:R-:W-:-:S04]  /*dea0*/  FMUL.FTZ R3, R105, c[0x0][0x320] ;  /* 0x0000c80069037a20 */ /* 0x008fc80000410000 */
[----:B------:R1:W3:Y:S01]  /*deb0*/  MUFU.TANH R30, R3 ;  /* 0x00000003001e7308 */ /* 0x0002e20000002400 */
[----:B-----5:R-:W-:Y:S01]  /*dec0*/  LOP3.LUT R9, R10, 0xffffffc0, RZ, 0xc0, !PT ;  /* 0xffffffc00a097812 */ /* 0x020fe200078ec0ff */
        /* <DEDUP_REMOVED lines=24> */
[----:B-1----:R-:W-:-:S04]  /*e050*/  LOP3.LUT R3, R209, 0xffffffe0, RZ, 0xc0, !PT ;  /* 0xffffffe0d1037812 */ /* 0x002fc800078ec0ff */
[----:B------:R-:W-:-:S04]  /*e060*/  IADD3 R3, -R3, R228, RZ ;  /* 0x000000e403037210 */ /* 0x000fc80007ffe1ff */
[----:B------:R-:W-:-:S04]  /*e070*/  SHF.R.S32.HI R7, RZ, 0x1f, R3 ;  /* 0x0000001fff077819 */ /* 0x000fc80000011403 */
[----:B------:R-:W-:-:S04]  /*e080*/  LEA.HI R7, R7, R3, RZ, 0x2 ;  /* 0x0000000307077211 */ /* 0x000fc800078f10ff */
[C---:B------:R-:W-:Y:S02]  /*e090*/  LEA.HI.SX32 R8, R7.reuse, R226, 0x1e ;  /* 0x000000e207087211 */ /* 0x040fe400078ff2ff */
[----:B------:R-:W-:Y:S02]  /*e0a0*/  LOP3.LUT R7, R7, 0x7ffffffc, RZ, 0xc0, !PT ;  /* 0x7ffffffc07077812 */ /* 0x000fe400078ec0ff */
[----:B------:R-:W-:Y:S01]  /*e0b0*/  LEA R11, R11, R8, 0x4 ;  /* 0x000000080b0b7211 */ /* 0x000fe200078e20ff */
[----:B------:R-:W-:Y:S01]  /*e0c0*/  IMAD.IADD R8, R5, 0x1, -R6 ;  /* 0x0000000105087824 */ /* 0x000fe200078e0a06 */
[----:B------:R-:W-:Y:S01]  /*e0d0*/  IADD3 R3, R3, -R7, RZ ;  /* 0x8000000703037210 */ /* 0x000fe20007ffe0ff */
[----:B------:R-:W-:Y:S01]  /*e0e0*/  FMUL.FTZ R5, R72, c[0x0][0x320] ;  /* 0x0000c80048057a20 */ /* 0x000fe20000410000 */
[----:B------:R-:W-:Y:S02]  /*e0f0*/  IADD3 R6, R9, R11, RZ ;  /* 0x0000000b09067210 */ /* 0x000fe40007ffe0ff */
[----:B------:R-:W-:Y:S01]  /*e100*/  IADD3 R7, R235, 0x1, R84 ;  /* 0x00000001eb077810 */ /* 0x000fe20007ffe054 */
[----:B------:R1:W1:Y:S01]  /*e110*/  MUFU.TANH R13, R5 ;  /* 0x00000005000d7308 */ /* 0x0002620000002400 */
[----:B------:R-:W-:-:S02]  /*e120*/  LEA R8, R8, R6, 0x3 ;  /* 0x0000000608087211 */ /* 0x000fc400078e18ff */
[----:B------:R-:W-:-:S03]  /*e130*/  SHF.L.U32 R36, R3, 0x1, RZ ;  /* 0x0000000103247819 */ /* 0x000fc600000006ff */
[----:B------:R-:W-:Y:S01]  /*e140*/  @P0 IMAD.HI.U32 R6, R8, c[0x0][0x2c8], RZ ;  /* 0x0000b20008060a27 */ /* 0x000fe200078e00ff */
[----:B------:R-:W-:Y:S01]  /*e150*/  IADD3 R3, -R234, R7, -R36 ;  /* 0x00000007ea037210 */ /* 0x000fe20007ffe924 */
[----:B------:R-:W-:Y:S01]  /*e160*/  STL [R1+0x60], R8 ;  /* 0x0000600801007387 */ /* 0x000fe20000100800 */
[----:B------:R-:W-:Y:S01]  /*e170*/  IADD3 R34, -R36, R235, R84 ;  /* 0x000000eb24227210 */ /* 0x000fe20007ffe154 */
[----:B------:R-:W-:Y:S01]  /*e180*/  IMAD.MOV.U32 R23, RZ, RZ, R8 ;  /* 0x000000ffff177224 */ /* 0x000fe200078e0008 */
[----:B------:R-:W-:Y:S01]  /*e190*/  @P0 SHF.R.U32.HI R23, RZ, c[0x0][0x2cc], R6 ;  /* 0x0000b300ff170a19 */ /* 0x000fe20000011606 */
[----:B------:R5:W-:Y:S01]  /*e1a0*/  STL [R1+0x34], R36 ;  /* 0x0000342401007387 */ /* 0x000be20000100800 */
[C---:B------:R-:W-:Y:S02]  /*e1b0*/  IADD3 R33, R3.reuse, c[0x0][0x328], RZ ;  /* 0x0000ca0003217a10 */ /* 0x040fe40007ffe0ff */
[----:B------:R-:W-:Y:S01]  /*e1c0*/  IADD3 R35, R3, UR7, RZ ;  /* 0x0000000703237c10 */ /* 0x000fe2000fffe0ff */
[----:B-1----:R-:W-:Y:S01]  /*e1d0*/  FMUL.FTZ R5, R73, c[0x0][0x320] ;  /* 0x0000c80049057a20 */ /* 0x002fe20000410000 */
[----:B------:R-:W1:Y:S03]  /*e1e0*/  SHFL.IDX PT, R6, R23, RZ, 0x1c1f ;  /* 0x001c1fff17067589 */ /* 0x000e6600000e0000 */
[----:B------:R2:W1:Y:S02]  /*e1f0*/  MUFU.TANH R12, R5 ;  /* 0x00000005000c7308 */ /* 0x0004640000002400 */
[----:B--2---:R-:W-:Y:S01]  /*e200*/  FMUL.FTZ R5, R76, c[0x0][0x320] ;  /* 0x0000c8004c057a20 */ /* 0x004fe20000410000 */
[----:B-----5:R-:W-:-:S05]  /*e210*/  IADD3 R36, R84, -R36, RZ ;  /* 0x8000002454247210 */ /* 0x020fca0007ffe0ff */
[----:B------:R2:W2:Y:S01]  /*e220*/  MUFU.TANH R11, R5 ;  /* 0x00000005000b7308 */ /* 0x0004a20000002400 */
[----:B-1----:R-:W-:Y:S01]  /*e230*/  IADD3 R3, R35, R6, RZ ;  /* 0x0000000623037210 */ /* 0x002fe20007ffe0ff */
[----:B--2---:R-:W-:-:S06]  /*e240*/  FMUL.FTZ R5, R77, c[0x0][0x320] ;  /* 0x0000c8004d057a20 */ /* 0x004fcc0000410000 */
[----:B------:R1:W2:Y:S02]  /*e250*/  MUFU.TANH R10, R5 ;  /* 0x00000005000a7308 */ /* 0x0002a40000002400 */
[----:B-1----:R-:W-:-:S06]  /*e260*/  FMUL.FTZ R5, R68, c[0x0][0x320] ;  /* 0x0000c80044057a20 */ /* 0x002fcc0000410000 */
[----:B------:R1:W1:Y:S02]  /*e270*/  MUFU.TANH R9, R5 ;  /* 0x0000000500097308 */ /* 0x0002640000002400 */
[----:B-1----:R-:W-:-:S06]  /*e280*/  FMUL.FTZ R5, R69, c[0x0][0x320] ;  /* 0x0000c80045057a20 */ /* 0x002fcc0000410000 */
[----:B------:R1:W1:Y:S02]  /*e290*/  MUFU.TANH R8, R5 ;  /* 0x0000000500087308 */ /* 0x0002640000002400 */
[----:B-1----:R-:W-:-:S05]  /*e2a0*/  IMAD.IADD R5, R33, 0x1, R6 ;  /* 0x0000000121057824 */ /* 0x002fca00078e0206 */
[----:B------:R-:W-:Y:S01]  /*e2b0*/  IMNMX R5, R5, R34, PT ;  /* 0x0000002205057217 */ /* 0x000fe20003800200 */
[----:B------:R-:W-:Y:S05]  /*e2c0*/  @!P6 BRA `(.L_x_419) ;  /* 0x000001400000e947 */ /* 0x000fea0003800000 */
[----:B--234-:R-:W-:Y:S01]  /*e2d0*/  IADD3 R6, -R234, R235, R6 ;  /* 0x000000ebea067210 */ /* 0x01cfe20007ffe106 */
[----:B------:R-:W-:Y:S03]  /*e2e0*/  BSSY B0, `(.L_x_420) ;  /* 0x000000e000007945 */ /* 0x000fe60003800000 */
        /* <DEDUP_REMOVED lines=9> */
.L_x_421:
[----:B------:R-:W-:-:S04]  /*e380*/  MOV R7, c[0x0][0x32c] ;  /* 0x0000cb0000077a02 */ /* 0x000fc80000000f00 */
[----:B------:R-:W-:-:S13]  /*e390*/  ISETP.NE.AND P0, PT, R7, 0x1, PT ;  /* 0x000000010700780c */ /* 0x000fda0003f05270 */
[----:B------:R-:W-:-:S05]  /*e3a0*/  @P0 IMAD.HI.U32 R7, R6, c[0x0][0x330], RZ ;  /* 0x0000cc0006070a27 */ /* 0x000fca00078e00ff */
[----:B------:R-:W-:Y:S02]  /*e3b0*/  @P0 SHF.R.U32.HI R6, RZ, c[0x0][0x334], R7 ;  /* 0x0000cd00ff060a19 */ /* 0x000fe40000011607 */
.L_x_422:
[----:B------:R-:W-:Y:S05]  /*e3c0*/  BSYNC B0 ;  /* 0x0000000000007941 */ /* 0x000fea0003800000 */
.L_x_420:
[----:B------:R-:W-:-:S05]  /*e3d0*/  IMAD R6, R6, c[0x0][0x32c], R36 ;  /* 0x0000cb0006067a24 */ /* 0x000fca00078e0224 */
[----:B------:R-:W-:Y:S02]  /*e3e0*/  IADD3 R7, R6, c[0x0][0x32c], RZ ;  /* 0x0000cb0006077a10 */ /* 0x000fe40007ffe0ff */
[----:B------:R-:W-:Y:S02]  /*e3f0*/  IMNMX R3, R3, R6, !PT ;  /* 0x0000000603037217 */ /* 0x000fe40007800200 */
[----:B------:R-:W-:Y:S02]  /*e400*/  IMNMX R5, R5, R7, PT ;  /* 0x0000000705057217 */ /* 0x000fe40003800200 */
.L_x_419:
[C---:B--234-:R-:W-:Y:S01]  /*e410*/  ISETP.GE.AND P0, PT, R84.reuse, 0x9, PT ;  /* 0x000000095400780c */ /* 0x05cfe20003f06270 */
        /* <DEDUP_REMOVED lines=11> */
[----:B------:R-:W-:Y:S02]  /*e4d0*/  FSEL R69, R30, -INF , !P1 ;  /* 0xff8000001e457808 */ /* 0x000fe40004800000 */
        /* <DEDUP_REMOVED lines=10> */
[----:B------:R-:W-:Y:S02]  /*e580*/  ISETP.LT.OR P0, PT, R5, 0x12, P0 ;  /* 0x000000120500780c */ /* 0x000fe40000701670 */
[----:B------:R-:W-:Y:S02]  /*e590*/  ISETP.GE.AND P1, PT, R84, 0x19, PT ;  /* 0x000000195400780c */ /* 0x000fe40003f26270 */
[----:B------:R-:W-:Y:S02]  /*e5a0*/  FSEL R81, R26, -INF , !P0 ;  /* 0xff8000001a517808 */ /* 0x000fe40004000000 */
[----:B------:R-:W-:Y:S02]  /*e5b0*/  ISETP.GT.AND P0, PT, R3, 0x18, !P1 ;  /* 0x000000180300780c */ /* 0x000fe40004f04270 */
[----:B------:R-:W-:Y:S02]  /*e5c0*/  P2R R47, PR, RZ, 0x2 ;  /* 0x00000002ff2f7803 */ /* 0x000fe40000000000 */
[----:B------:R-:W-:-:S02]  /*e5d0*/  ISETP.LT.OR P0, PT, R5, 0x19, P0 ;  /* 0x000000190500780c */ /* 0x000fc40000701670 */
[C---:B------:R-:W-:Y:S02]  /*e5e0*/  ISETP.GE.AND P1, PT, R84.reuse, 0x1a, PT ;  /* 0x0000001a5400780c */ /* 0x040fe40003f26270 */
        /* <DEDUP_REMOVED lines=42> */
[C---:B------:R-:W-:Y:S02]  /*e890*/  ISETP.GE.AND P6, PT, R84.reuse, 0x41, PT ;  /* 0x000000415400780c */ /* 0x040fe40003fc6270 */
[----:B------:R-:W-:Y:S02]  /*e8a0*/  ISETP.LT.OR P0, PT, R5, 0x3a, P0 ;  /* 0x0000003a0500780c */ /* 0x000fe40000701670 */
[----:B------:R-:W-:Y:S02]  /*e8b0*/  ISETP.GE.AND P4, PT, R84, 0x42, PT ;  /* 0x000000425400780c */ /* 0x000fe40003f86270 */
[----:B------:R-:W-:Y:S02]  /*e8c0*/  FSEL R187, R16, -INF , !P0 ;  /* 0xff80000010bb7808 */ /* 0x000fe40004000000 */
[----:B------:R-:W-:-:S02]  /*e8d0*/  ISETP.GT.AND P0, PT, R3, 0x40, !P6 ;  /* 0x000000400300780c */ /* 0x000fc40007704270 */
[C---:B------:R-:W-:Y:S02]  /*e8e0*/  ISETP.GE.AND P3, PT, R84.reuse, 0x49, PT ;  /* 0x000000495400780c */ /* 0x040fe40003f66270 */
[----:B------:R-:W-:Y:S02]  /*e8f0*/  ISETP.LT.OR P0, PT, R5, 0x41, P0 ;  /* 0x000000410500780c */ /* 0x000fe40000701670 */
[----:B------:R-:W-:Y:S02]  /*e900*/  P2R R50, PR, RZ, 0x4 ;  /* 0x00000004ff327803 */ /* 0x000fe40000000000 */
[----:B------:R-:W-:Y:S02]  /*e910*/  FSEL R196, R15, -INF , !P0 ;  /* 0xff8000000fc47808 */ /* 0x000fe40004000000 */
[----:B------:R-:W-:Y:S02]  /*e920*/  ISETP.GT.AND P0, PT, R3, 0x41, !P4 ;  /* 0x000000410300780c */ /* 0x000fe40006704270 */
[----:B------:R-:W-:-:S02]  /*e930*/  ISETP.GE.AND P2, PT, R84, 0x4a, PT ;  /* 0x0000004a5400780c */ /* 0x000fc40003f46270 */
[----:B------:R-:W-:Y:S02]  /*e940*/  ISETP.LT.OR P0, PT, R5, 0x42, P0 ;  /* 0x000000420500780c */ /* 0x000fe40000701670 */
[----:B------:R-:W-:Y:S02]  /*e950*/  P2R R38, PR, RZ, 0x2 ;  /* 0x00000002ff267803 */ /* 0x000fe40000000000 */
[----:B------:R-:W-:Y:S02]  /*e960*/  FSEL R197, R14, -INF , !P0 ;  /* 0xff8000000ec57808 */ /* 0x000fe40004000000 */
[----:B------:R-:W-:Y:S02]  /*e970*/  ISETP.GT.AND P0, PT, R3, 0x48, !P3 ;  /* 0x000000480300780c */ /* 0x000fe40005f04270 */
[----:B------:R-:W-:Y:S02]  /*e980*/  ISETP.GE.AND P1, PT, R84, 0x51, PT ;  /* 0x000000515400780c */ /* 0x000fe40003f26270 */
[----:B------:R-:W-:-:S02]  /*e990*/  ISETP.LT.OR P0, PT, R5, 0x49, P0 ;  /* 0x000000490500780c */ /* 0x000fc40000701670 */
[----:B------:R-:W-:Y:S02]  /*e9a0*/  P2R R37, PR, RZ, 0x2 ;  /* 0x00000002ff257803 */ /* 0x000fe40000000000 */
[----:B------:R-:W-:Y:S02]  /*e9b0*/  FSEL R198, R13, -INF , !P0 ;  /* 0xff8000000dc67808 */ /* 0x000fe40004000000 */
[----:B------:R-:W-:-:S04]  /*e9c0*/  ISETP.GT.AND P0, PT, R3, 0x49, !P2 ;  /* 0x000000490300780c */ /* 0x000fc80005704270 */
[----:B------:R-:W-:-:S04]  /*e9d0*/  ISETP.LT.OR P0, PT, R5, 0x4a, P0 ;  /* 0x0000004a0500780c */ /* 0x000fc80000701670 */
[----:B------:R-:W-:Y:S02]  /*e9e0*/  FSEL R199, R12, -INF , !P0 ;  /* 0xff8000000cc77808 */ /* 0x000fe40004000000 */
[----:B------:R-:W-:Y:S02]  /*e9f0*/  ISETP.GT.AND P0, PT, R3, 0x50, !P1 ;  /* 0x000000500300780c */ /* 0x000fe40004f04270 */
[----:B------:R-:W-:Y:S02]  /*ea00*/  ISETP.GE.AND P1, PT, R84, 0x52, PT ;  /* 0x000000525400780c */ /* 0x000fe40003f26270 */
[----:B------:R-:W-:Y:S02]  /*ea10*/  ISETP.LT.OR P0, PT, R5, 0x51, P0 ;  /* 0x000000510500780c */ /* 0x000fe40000701670 */
[----:B------:R-:W-:Y:S02]  /*ea20*/  P2R R55, PR, RZ, 0x2 ;  /* 0x00000002ff377803 */ /* 0x000fe40000000000 */
        /* <DEDUP_REMOVED lines=19> */
[----:B-1----:R-:W-:Y:S02]  /*eb60*/  IMAD.IADD R5, R33, 0x1, R6 ;  /* 0x0000000121057824 */ /* 0x002fe400078e0206 */
[----:B------:R-:W-:Y:S02]  /*eb70*/  FSEL R230, R8, -INF , !P0 ;  /* 0xff80000008e67808 */ /* 0x000fe40004000000 */
[----:B------:R-:W-:Y:S02]  /*eb80*/  ISETP.GE.AND P0, PT, R236, 0x1, PT ;  /* 0x00000001ec00780c */ /* 0x000fe40003f06270 */
        /* <DEDUP_REMOVED lines=60> */
.L_x_425:
[----:B------:R-:W-:-:S04]  /*ef50*/  MOV R7, c[0x0][0x32c] ;  /* 0x0000cb0000077a02 */ /* 0x000fc80000000f00 */
[----:B------:R-:W-:-:S13]  /*ef60*/  ISETP.NE.AND P0, PT, R7, 0x1, PT ;  /* 0x000000010700780c */ /* 0x000fda0003f05270 */
[----:B------:R-:W-:-:S05]  /*ef70*/  @P0 IMAD.HI.U32 R7, R6, c[0x0][0x330], RZ ;  /* 0x0000cc0006070a27 */ /* 0x000fca00078e00ff */
[----:B------:R-:W-:Y:S02]  /*ef80*/  @P0 SHF.R.U32.HI R6, RZ, c[0x0][0x334], R7 ;  /* 0x0000cd00ff060a19 */ /* 0x000fe40000011607 */
.L_x_426:
[----:B------:R-:W-:Y:S05]  /*ef90*/  BSYNC B0 ;  /* 0x0000000000007941 */ /* 0x000fea0003800000 */
.L_x_424:
[----:B------:R-:W-:-:S05]  /*efa0*/  IMAD R6, R6, c[0x0][0x32c], R36 ;  /* 0x0000cb0006067a24 */ /* 0x000fca00078e0224 */
[----:B------:R-:W-:Y:S02]  /*efb0*/  IADD3 R7, R6, c[0x0][0x32c], RZ ;  /* 0x0000cb0006077a10 */ /* 0x000fe40007ffe0ff */
[----:B------:R-:W-:Y:S02]  /*efc0*/  IMNMX R3, R3, R6, !PT ;  /* 0x0000000603037217 */ /* 0x000fe40007800200 */
[----:B------:R-:W-:Y:S02]  /*efd0*/  IMNMX R5, R5, R7, PT ;  /* 0x0000000705057217 */ /* 0x000fe40003800200 */
.L_x_423:
        /* <DEDUP_REMOVED lines=156> */
.L_x_429:
[----:B------:R-:W-:-:S04]  /*f9a0*/  MOV R7, c[0x0][0x32c] ;  /* 0x0000cb0000077a02 */ /* 0x000fc80000000f00 */
[----:B------:R-:W-:-:S13]  /*f9b0*/  ISETP.NE.AND P0, PT, R7, 0x1, PT ;  /* 0x000000010700780c */ /* 0x000fda0003f05270 */
[----:B------:R-:W-:-:S05]  /*f9c0*/  @P0 IMAD.HI.U32 R7, R6, c[0x0][0x330], RZ ;  /* 0x0000cc0006070a27 */ /* 0x000fca00078e00ff */
[----:B------:R-:W-:Y:S02]  /*f9d0*/  @P0 SHF.R.U32.HI R6, RZ, c[0x0][0x334], R7 ;  /* 0x0000cd00ff060a19 */ /* 0x000fe40000011607 */
.L_x_430:
[----:B------:R-:W-:Y:S05]  /*f9e0*/  BSYNC B0 ;  /* 0x0000000000007941 */ /* 0x000fea0003800000 */
.L_x_428:
[----:B------:R-:W-:-:S05]  /*f9f0*/  IMAD R6, R6, c[0x0][0x32c], R36 ;  /* 0x0000cb0006067a24 */ /* 0x000fca00078e0224 */
[----:B------:R-:W-:Y:S02]  /*fa00*/  IADD3 R7, R6, c[0x0][0x32c], RZ ;  /* 0x0000cb0006077a10 */ /* 0x000fe40007ffe0ff */
[----:B------:R-:W-:Y:S02]  /*fa10*/  IMNMX R3, R3, R6, !PT ;  /* 0x0000000603037217 */ /* 0x000fe40007800200 */
[----:B------:R-:W-:Y:S02]  /*fa20*/  IMNMX R5, R5, R7, PT ;  /* 0x0000000705057217 */ /* 0x000fe40003800200 */
.L_x_427:
        /* <DEDUP_REMOVED lines=156> */
.L_x_433:
[----:B------:R-:W-:-:S04]  /*103f0*/  MOV R7, c[0x0][0x32c] ;  /* 0x0000cb0000077a02 */ /* 0x000fc80000000f00 */
[----:B------:R-:W-:-:S13]  /*10400*/  ISETP.NE.AND P0, PT, R7, 0x1, PT ;  /* 0x000000010700780c */ /* 0x000fda0003f05270 */
[----:B------:R-:W-:-:S05]  /*10410*/  @P0 IMAD.HI.U32 R7, R6, c[0x0][0x330], RZ ;  /* 0x0000cc0006070a27 */ /* 0x000fca00078e00ff */
[----:B------:R-:W-:Y:S02]  /*10420*/  @P0 SHF.R.U32.HI R6, RZ, c[0x0][0x334], R7 ;  /* 0x0000cd00ff060a19 */ /* 0x000fe40000011607 */
.L_x_434:
[----:B------:R-:W-:Y:S05]  /*10430*/  BSYNC B0 ;  /* 0x0000000000007941 */ /* 0x000fea0003800000 */
.L_x_432:
[----:B------:R-:W-:-:S05]  /*10440*/  IMAD R6, R6, c[0x0][0x32c], R36 ;  /* 0x0000cb0006067a24 */ /* 0x000fca00078e0224 */
[----:B------:R-:W-:Y:S02]  /*10450*/  IADD3 R7, R6, c[0x0][0x32c], RZ ;  /* 0x0000cb0006077a10 */ /* 0x000fe40007ffe0ff */
[----:B------:R-:W-:Y:S02]  /*10460*/  IMNMX R3, R3, R6, !PT ;  /* 0x0000000603037217 */ /* 0x000fe40007800200 */
[----:B------:R-:W-:Y:S02]  /*10470*/  IMNMX R5, R5, R7, PT ;  /* 0x0000000705057217 */ /* 0x000fe40003800200 */
.L_x_431:
[----:B--234-:R-:W-:Y:S01]  /*10480*/  ISETP.NE.AND P0, PT, R52, RZ, PT ;  /* 0x000000ff3400720c */ /* 0x01cfe20003f05270 */
[----:B------:R-:W-:Y:S01]  /*10490*/  STL [R1+0x88], R220 ;  /* 0x000088dc01007387 */ /* 0x000fe20000100800 */
[----:B------:R-:W-:Y:S01]  /*104a0*/  FMNMX.FTZ R72, R64, R69, !PT ;  /* 0x0000004540487209 */ /* 0x000fe20007810000 */
[----:B------:R-:W-:Y:S01]  /*104b0*/  IMAD.SHL.U32 R209, R0, 0x2, RZ ;  /* 0x0000000200d17824 */ /* 0x000fe200078e00ff */
[----:B------:R-:W-:Y:S01]  /*104c0*/  ISETP.GT.AND P0, PT, R3, 0x1, !P0 ;  /* 0x000000010300780c */ /* 0x000fe20004704270 */
[----:B------:R-:W-:Y:S01]  /*104d0*/  STL [R1+0x84], R219 ;  /* 0x000084db01007387 */ /* 0x000fe20000100800 */
[----:B------:R-:W-:Y:S01]  /*104e0*/  FMNMX.FTZ R72, R73, R72, !PT ;  /* 0x0000004849487209 */ /* 0x000fe20007810000 */
[--C-:B------:R-:W-:Y:S01]  /*104f0*/  IMAD R210, R4, 0x2, R209.reuse ;  /* 0x0000000204d27824 */ /* 0x100fe200078e02d1 */
[----:B------:R-:W-:Y:S01]  /*10500*/  ISETP.LT.OR P0, PT, R5, 0x2, P0 ;  /* 0x000000020500780c */ /* 0x000fe20000701670 */
[----:B------:R-:W-:Y:S01]  /*10510*/  STL [R1+0x80], R218 ;  /* 0x000080da01007387 */ /* 0x000fe20000100800 */
[----:B------:R-:W-:Y:S01]  /*10520*/  FMNMX.FTZ R72, R76, R72, !PT ;  /* 0x000000484c487209 */ /* 0x000fe20007810000 */
[----:B------:R-:W-:Y:S01]  /*10530*/  IMAD R212, R2, 0x2, R209 ;  /* 0x0000000202d47824 */ /* 0x000fe200078e02d1 */
[----:B------:R-:W-:Y:S01]  /*10540*/  FSEL R74, R9, -INF , !P0 ;  /* 0xff800000094a7808 */ /* 0x000fe20004000000 */
[----:B------:R-:W-:Y:S01]  /*10550*/  STL [R1+0x7c], R217 ;  /* 0x00007cd901007387 */ /* 0x000fe20000100800 */
[----:B------:R-:W-:-:S02]  /*10560*/  ISETP.NE.AND P0, PT, R51, RZ, PT ;  /* 0x000000ff3300720c */ /* 0x000fc40003f05270 */
[----:B------:R-:W-:Y:S01]  /*10570*/  FMNMX.FTZ R72, R77, R72, !PT ;  /* 0x000000484d487209 */ /* 0x000fe20007810000 */
[----:B------:R-:W-:Y:S01]  /*10580*/  STL [R1+0x78], R216 ;  /* 0x000078d801007387 */ /* 0x000fe20000100800 */
[----:B------:R-:W-:Y:S02]  /*10590*/  ISETP.GT.AND P0, PT, R3, 0x8, !P0 ;  /* 0x000000080300780c */ /* 0x000fe40004704270 */
[----:B------:R-:W-:Y:S01]  /*105a0*/  FMNMX.FTZ R72, R81, R72, !PT ;  /* 0x0000004851487209 */ /* 0x000fe20007810000 */
[----:B------:R-:W-:Y:S01]  /*105b0*/  STL [R1+0x74], R215 ;  /* 0x000074d701007387 */ /* 0x000fe20000100800 */
        /* <DEDUP_REMOVED lines=10> */
[----:B------:R-:W-:Y:S01]  /*10660*/  ISETP.LT.OR P0, PT, R5, 0xa, P0 ;  /* 0x0000000a0500780c */ /* 0x000fe20000701670 */
[----:B------:R-:W-:Y:S01]  /*10670*/  LDSM.16.MT88.4 R104, [R210+0x900] ;  /* 0x00090000d268783b */ /* 0x000fe20000004200 */
[----:B------:R-:W-:-:S02]  /*10680*/  FMNMX.FTZ R72, R109, R72, !PT ;  /* 0x000000486d487209 */ /* 0x000fc40007810000 */
[----:B------:R-:W-:Y:S01]  /*10690*/  FSEL R75, R15, -INF , !P0 ;  /* 0xff8000000f4b7808 */ /* 0x000fe20004000000 */
[----:B------:R-:W-:Y:S01]  /*106a0*/  STL [R1+0x68], R208 ;  /* 0x000068d001007387 */ /* 0x000fe20000100800 */
[----:B------:R-:W-:Y:S02]  /*106b0*/  ISETP.NE.AND P0, PT, R49, RZ, PT ;  /* 0x000000ff3100720c */ /* 0x000fe40003f05270 */
[----:B------:R-:W-:Y:S01]  /*106c0*/  FMNMX.FTZ R72, R121, R72, !PT ;  /* 0x0000004879487209 */ /* 0x000fe20007810000 */
[----:B------:R-:W-:Y:S01]  /*106d0*/  LDSM.16.MT88.4 R96, [R212+0x900] ;  /* 0x00090000d460783b */ /* 0x000fe20000004200 */
[----:B------:R-:W-:Y:S02]  /*106e0*/  ISETP.GT.AND P0, PT, R3, 0x10, !P0 ;  /* 0x000000100300780c */ /* 0x000fe40004704270 */
        /* <DEDUP_REMOVED lines=11> */
[----:B------:R-:W-:Y:S02]  /*107a0*/  ISETP.NE.AND P0, PT, R47, RZ, PT ;  /* 0x000000ff2f00720c */ /* 0x000fe40003f05270 */
[----:B------:R-:W-:Y:S02]  /*107b0*/  FMNMX.FTZ R72, R187, R72, !PT ;  /* 0x00000048bb487209 */ /* 0x000fe40007810000 */
[----:B------:R-:W-:-:S02]  /*107c0*/  ISETP.GT.AND P0, PT, R3, 0x18, !P0 ;  /* 0x000000180300780c */ /* 0x000fc40004704270 */
[----:B------:R-:W-:Y:S02]  /*107d0*/  FMNMX.FTZ R71, R60, R71, !PT ;  /* 0x000000473c477209 */ /* 0x000fe40007810000 */
[----:B------:R-:W-:Y:S02]  /*107e0*/  ISETP.LT.OR P0, PT, R5, 0x19, P0 ;  /* 0x000000190500780c */ /* 0x000fe40000701670 */
[----:B------:R-:W-:Y:S02]  /*107f0*/  FMNMX.FTZ R72, R196, R72, !PT ;  /* 0x00000048c4487209 */ /* 0x000fe40007810000 */
[----:B------:R-:W-:Y:S02]  /*10800*/  FSEL R115, R17, -INF , !P0 ;  /* 0xff80000011737808 */ /* 0x000fe40004000000 */
        /* <DEDUP_REMOVED lines=15> */
[----:B------:R-:W-:Y:S02]  /*10900*/  FMNMX.FTZ R71, R70, R71, !PT ;  /* 0x0000004746477209 */ /* 0x000fe40007810000 */
[----:B------:R-:W-:Y:S02]  /*10910*/  ISETP.GT.AND P0, PT, R3, 0x21, !P0 ;  /* 0x000000210300780c */ /* 0x000fe40004704270 */
        /* <DEDUP_REMOVED lines=16> */
[----:B------:R-:W-:Y:S01]  /*10a20*/  FMNMX.FTZ R71, R84, R71, !PT ;  /* 0x0000004754477209 */ /* 0x000fe20007810000 */
[----:B------:R-:W1:Y:S01]  /*10a30*/  SHFL.BFLY PT, R6, R72, 0x2, 0x1f ;  /* 0x0c401f0048067f89 */ /* 0x000e6200000e0000 */
        /* <DEDUP_REMOVED lines=16> */
[----:B-1----:R-:W-:Y:S02]  /*10b40*/  FMNMX.FTZ R72, R72, R6, !PT ;  /* 0x0000000648487209 */ /* 0x002fe40007810000 */
[----:B------:R-:W-:Y:S02]  /*10b50*/  ISETP.GT.AND P0, PT, R3, 0x38, !P0 ;  /* 0x000000380300780c */ /* 0x000fe40004704270 */
[----:B------:R-:W-:Y:S01]  /*10b60*/  FMNMX.FTZ R71, R182, R71, !PT ;  /* 0x00000047b6477209 */ /* 0x000fe20007810000 */
[----:B------:R-:W1:Y:S01]  /*10b70*/  SHFL.BFLY PT, R6, R72, 0x1, 0x1f ;  /* 0x0c201f0048067f89 */ /* 0x000e6200000e0000 */
        /* <DEDUP_REMOVED lines=10> */
[----:B------:R-:W-:Y:S02]  /*10c20*/  ISETP.GT.AND P0, PT, R3, 0x40, !P6 ;  /* 0x000000400300780c */ /* 0x000fe40007704270 */
[----:B------:R-:W-:Y:S02]  /*10c30*/  FMNMX.FTZ R71, R204, R71, !PT ;  /* 0x00000047cc477209 */ /* 0x000fe40007810000 */
[----:B------:R-:W-:Y:S02]  /*10c40*/  ISETP.LT.OR P0, PT, R5, 0x41, P0 ;  /* 0x000000410500780c */ /* 0x000fe40000701670 */
[----:B------:R-:W-:Y:S02]  /*10c50*/  FMNMX.FTZ R71, R207, R71, !PT ;  /* 0x00000047cf477209 */ /* 0x000fe40007810000 */
[----:B------:R-:W-:-:S02]  /*10c60*/  FSEL R178, R11, -INF , !P0 ;  /* 0xff8000000bb27808 */ /* 0x000fc40004000000 */
[----:B------:R-:W-:Y:S02]  /*10c70*/  ISETP.GT.AND P0, PT, R3, 0x41, !P4 ;  /* 0x000000410300780c */ /* 0x000fe40006704270 */
[----:B-1----:R-:W-:Y:S02]  /*10c80*/  FMNMX.FTZ R72, R72, R6, !PT ;  /* 0x0000000648487209 */ /* 0x002fe40007810000 */
[----:B------:R-:W-:Y:S01]  /*10c90*/  ISETP.LT.OR P0, PT, R5, 0x42, P0 ;  /* 0x000000420500780c */ /* 0x000fe20000701670 */
[----:B------:R-:W1:Y:S01]  /*10ca0*/  SHFL.BFLY PT, R6, R71, 0x2, 0x1f ;  /* 0x0c401f0047067f89 */ /* 0x000e6200000e0000 */
[----:B------:R-:W-:Y:S01]  /*10cb0*/  FMNMX.FTZ R9, R67, R88, !PT ;  /* 0x0000005843097209 */ /* 0x000fe20007810000 */
[----:B------:R-:W-:Y:S01]  /*10cc0*/  FMUL.FTZ R7, R72, c[0x0][0x2d0] ;  /* 0x0000b40048077a20 */ /* 0x000fe20000410000 */
[----:B------:R-:W-:Y:S02]  /*10cd0*/  FSEL R179, R10, -INF , !P0 ;  /* 0xff8000000ab37808 */ /* 0x000fe40004000000 */
[----:B------:R-:W-:-:S02]  /*10ce0*/  ISETP.GT.AND P0, PT, R3, 0x48, !P3 ;  /* 0x000000480300780c */ /* 0x000fc40005f04270 */
[----:B------:R-:W-:Y:S02]  /*10cf0*/  LEA R211, R2, R210, 0x1 ;  /* 0x000000d202d37211 */ /* 0x000fe400078e08ff */
[----:B------:R-:W-:Y:S02]  /*10d00*/  ISETP.LT.OR P0, PT, R5, 0x49, P0 ;  /* 0x000000490500780c */ /* 0x000fe40000701670 */
[----:B------:R-:W-:Y:S01]  /*10d10*/  ISETP.NE.AND P6, PT, R37, RZ, PT ;  /* 0x000000ff2500720c */ /* 0x000fe20003fc5270 */
[----:B------:R-:W-:Y:S01]  /*10d20*/  LDSM.16.MT88.4 R100, [R211+0x100] ;  /* 0x00010000d364783b */ /* 0x000fe20000004200 */
[----:B------:R-:W-:Y:S02]  /*10d30*/  FSEL R180, R24, -INF , !P0 ;  /* 0xff80000018b47808 */ /* 0x000fe40004000000 */
[C---:B------:R-:W-:Y:S02]  /*10d40*/  ISETP.GT.AND P0, PT, R3.reuse, 0x49, !P2 ;  /* 0x000000490300780c */ /* 0x040fe40005704270 */
[----:B------:R-:W-:-:S02]  /*10d50*/  ISETP.GT.AND P2, PT, R3, 0x50, !P6 ;  /* 0x000000500300780c */ /* 0x000fc40007744270 */
[----:B------:R-:W-:Y:S02]  /*10d60*/  ISETP.LT.OR P0, PT, R5, 0x4a, P0 ;  /* 0x0000004a0500780c */ /* 0x000fe40000701670 */
[----:B------:R-:W-:Y:S02]  /*10d70*/  ISETP.NE.AND P3, PT, R55, RZ, PT ;  /* 0x000000ff3700720c */ /* 0x000fe40003f65270 */
[----:B------:R-:W-:Y:S02]  /*10d80*/  FSEL R181, R22, -INF , !P0 ;  /* 0xff80000016b57808 */ /* 0x000fe40004000000 */
[----:B------:R-:W-:Y:S02]  /*10d90*/  ISETP.GT.AND P0, PT, R3, RZ, !P1 ;  /* 0x000000ff0300720c */ /* 0x000fe40004f04270 */
[----:B-1----:R-:W-:Y:S02]  /*10da0*/  FMNMX.FTZ R71, R71, R6, !PT ;  /* 0x0000000647477209 */ /* 0x002fe40007810000 */
[----:B------:R-:W-:-:S02]  /*10db0*/  ISETP.LT.OR P0, PT, R5, 0x1, P0 ;  /* 0x000000010500780c */ /* 0x000fc40000701670 */
[----:B------:R-:W-:Y:S01]  /*10dc0*/  ISETP.NE.AND P4, PT, R54, RZ, PT ;  /* 0x000000ff3600720c */ /* 0x000fe20003f85270 */
[----:B------:R-:W1:Y:S01]  /*10dd0*/  SHFL.BFLY PT, R6, R71, 0x1, 0x1f ;  /* 0x0c201f0047067f89 */ /* 0x000e6200000e0000 */
[----:B------:R-:W-:Y:S02]  /*10de0*/  FSEL R68, R18, -INF , !P0 ;  /* 0xff80000012447808 */ /* 0x000fe40004000000 */
[----:B------:R-:W-:Y:S02]  /*10df0*/  FSETP.NEU.FTZ.AND P0, PT, R72, -INF , PT ;  /* 0xff8000004800780b */ /* 0x000fe40003f1d000 */
[----:B------:R-:W-:Y:S02]  /*10e00*/  ISETP.NE.AND P6, PT, R53, RZ, PT ;  /* 0x000000ff3500720c */ /* 0x000fe40003fc5270 */
[----:B------:R-:W-:Y:S02]  /*10e10*/  FSEL R7, R7, RZ, P0 ;  /* 0x000000ff07077208 */ /* 0x000fe40000000000 */
[----:B------:R-:W-:-:S02]  /*10e20*/  ISETP.GT.AND P1, PT, R3, 0x51, !P3 ;  /* 0x000000510300780c */ /* 0x000fc40005f24270 */
[----:B------:R-:W-:Y:S01]  /*10e30*/  ISETP.GT.AND P3, PT, R3, 0x59, !P6 ;  /* 0x000000590300780c */ /* 0x000fe20007764270 */
[----:B------:R-:W-:-:S04]  /*10e40*/  FFMA.FTZ R8, R64, c[0x0][0x2d0], -R7 ;  /* 0x0000b40040087a23 */ /* 0x000fc80000010807 */
[----:B------:R2:W-:Y:S01]  /*10e50*/  MUFU.EX2 R237, R8 ;  /* 0x0000000800ed7308 */ /* 0x0005e20000000800 */
[----:B-1----:R-:W-:-:S04]  /*10e60*/  FMNMX.FTZ R71, R71, R6, !PT ;  /* 0x0000000647477209 */ /* 0x002fc80007810000 */
[C---:B------:R-:W-:Y:S01]  /*10e70*/  FSETP.NEU.FTZ.AND P0, PT, R71.reuse, -INF , PT ;  /* 0xff8000004700780b */ /* 0x040fe20003f1d000 */
[----:B------:R-:W-:Y:S02]  /*10e80*/  FMUL.FTZ R6, R71, c[0x0][0x2d0] ;  /* 0x0000b40047067a20 */ /* 0x000fe40000410000 */
[----:B--2---:R-:W-:-:S03]  /*10e90*/  FFMA.FTZ R8, R69, c[0x0][0x2d0], -R7 ;  /* 0x0000b40045087a23 */ /* 0x004fc60000010807 */
[----:B------:R-:W-:Y:S01]  /*10ea0*/  FSEL R6, R6, RZ, P0 ;  /* 0x000000ff06067208 */ /* 0x000fe20000000000 */
[----:B------:R1:W2:Y:S01]  /*10eb0*/  MUFU.EX2 R203, R8 ;  /* 0x0000000800cb7308 */ /* 0x0002a20000000800 */
[----:B------:R-:W-:Y:S01]  /*10ec0*/  ISETP.GT.AND P0, PT, R3, 0x58, !P4 ;  /* 0x000000580300780c */ /* 0x000fe20006704270 */
[----:B------:R-:W-:Y:S01]  /*10ed0*/  FFMA.FTZ R3, R87, c[0x0][0x2d0], -R7 ;  /* 0x0000b40057037a23 */ /* 0x000fe20000010807 */
[C---:B------:R-:W-:Y:S02]  /*10ee0*/  ISETP.LT.OR P4, PT, R5.reuse, 0x51, P2 ;  /* 0x000000510500780c */ /* 0x040fe40001781670 */
[C---:B------:R-:W-:Y:S02]  /*10ef0*/  ISETP.LT.OR P2, PT, R5.reuse, 0x52, P1 ;  /* 0x000000520500780c */ /* 0x040fe40000f41670 */
[----:B------:R-:W-:Y:S01]  /*10f00*/  FSEL R170, R32, -INF , !P4 ;  /* 0xff80000020aa7808 */ /* 0x000fe20006000000 */
[----:B------:R3:W-:Y:S01]  /*10f10*/  MUFU.EX2 R240, R3 ;  /* 0x0000000300f07308 */ /* 0x0007e20000000800 */
[----:B------:R-:W-:-:S02]  /*10f20*/  ISETP.LT.OR P1, PT, R5, 0x59, P0 ;  /* 0x000000590500780c */ /* 0x000fc40000721670 */
[----:B------:R-:W-:Y:S02]  /*10f30*/  FSEL R169, R91, -INF , !P2 ;  /* 0xff8000005ba97808 */ /* 0x000fe40005000000 */
[----:B------:R-:W-:Y:S02]  /*10f40*/  ISETP.LT.OR P0, PT, R5, 0x5a, P3 ;  /* 0x0000005a0500780c */ /* 0x000fe40001f01670 */
[----:B------:R-:W-:Y:S01]  /*10f50*/  FSEL R168, R89, -INF , !P1 ;  /* 0xff80000059a87808 */ /* 0x000fe20004800000 */
[----:B-1----:R-:W-:Y:S01]  /*10f60*/  FFMA.FTZ R8, R73, c[0x0][0x2d0], -R7 ;  /* 0x0000b40049087a23 */ /* 0x002fe20000010807 */
[----:B------:R-:W-:Y:S02]  /*10f70*/  FSEL R73, R108, -INF , !P0 ;  /* 0xff8000006c497808 */ /* 0x000fe40004000000 */
[----:B--2---:R-:W-:Y:S01]  /*10f80*/  F2FP.PACK_AB R12, R203, R237 ;  /* 0x000000edcb0c723e */ /* 0x004fe200000000ff */
[----:B------:R1:W-:Y:S01]  /*10f90*/  MUFU.EX2 R214, R8 ;  /* 0x0000000800d67308 */ /* 0x0003e20000000800 */
[----:B---3--:R-:W-:-:S07]  /*10fa0*/  FFMA.FTZ R3, R65, c[0x0][0x2d0], -R6 ;  /* 0x0000b40041037a23 */ /* 0x008fce0000010806 */
[----:B------:R-:W-:Y:S01]  /*10fb0*/  MUFU.EX2 R248, R3 ;  /* 0x0000000300f87308 */ /* 0x000fe20000000800 */
[----:B-1----:R-:W-:Y:S01]  /*10fc0*/  FMNMX.FTZ R8, R117, R9, !PT ;  /* 0x0000000975087209 */ /* 0x002fe20007810000 */
[----:B------:R-:W-:-:S03]  /*10fd0*/  FFMA.FTZ R9, R76, c[0x0][0x2d0], -R7 ;  /* 0x0000b4004c097a23 */ /* 0x000fc60000010807 */
[----:B------:R-:W-:-:S03]  /*10fe0*/  FMNMX.FTZ R8, R118, R8, !PT ;  /* 0x0000000876087209 */ /* 0x000fc60007810000 */
[----:B------:R1:W2:Y:S01]  /*10ff0*/  MUFU.EX2 R202, R9 ;  /* 0x0000000900ca7308 */ /* 0x0002a20000000800 */
[----:B------:R-:W-:-:S04]  /*11000*/  FMNMX.FTZ R8, R119, R8, !PT ;  /* 0x0000000877087209 */ /* 0x000fc80007810000 */
[----:B------:R-:W-:Y:S01]  /*11010*/  FMNMX.FTZ R8, R120, R8, !PT ;  /* 0x0000000878087209 */ /* 0x000fe20007810000 */
[----:B-1----:R-:W-:Y:S01]  /*11020*/  FFMA.FTZ R9, R77, c[0x0][0x2d0], -R7 ;  /* 0x0000b4004d097a23 */ /* 0x002fe20000010807 */
[----:B--2---:R-:W-:Y:S01]  /*11030*/  F2FP.PACK_AB R14, R202, R214 ;  /* 0x000000d6ca0e723e */ /* 0x004fe200000000ff */
[----:B------:R-:W-:Y:S02]  /*11040*/  LDSM.16.MT88.4 R76, [R212+0x100] ;  /* 0x00010000d44c783b */ /* 0x000fe40000004200 */
[----:B------:R1:W-:Y:S02]  /*11050*/  MUFU.EX2 R247, R9 ;  /* 0x0000000900f77308 */ /* 0x0003e40000000800 */
[----:B-1----:R-:W-:Y:S01]  /*11060*/  FMNMX.FTZ R9, R128, R8, !PT ;  /* 0x0000000880097209 */ /* 0x002fe20007810000 */
[----:B------:R-:W-:-:S03]  /*11070*/  FFMA.FTZ R8, R56, c[0x0][0x2d0], -R6 ;  /* 0x0000b40038087a23 */ /* 0x000fc60000010806 */
[----:B------:R-:W-:Y:S02]  /*11080*/  FMNMX.FTZ R9, R134, R9, !PT ;  /* 0x0000000986097209 */ /* 0x000fe40007810000 */
[----:B------:R1:W-:Y:S02]  /*11090*/  MUFU.EX2 R235, R8 ;  /* 0x0000000800eb7308 */ /* 0x0003e40000000800 */
[----:B------:R-:W-:Y:S01]  /*110a0*/  FMNMX.FTZ R0, R160, R9, !PT ;  /* 0x00000009a0007209 */ /* 0x000fe20007810000 */
[----:B------:R-:W-:Y:S02]  /*110b0*/  FFMA.FTZ R9, R57, c[0x0][0x2d0], -R6 ;  /* 0x0000b40039097a23 */ /* 0x000fe40000010806 */
[----:B------:R-:W2:Y:S01]  /*110c0*/  LDSM.16.MT88.4 R56, [R209+0x100] ;  /* 0x00010000d138783b */ /* 0x000ea20000004200 */
[----:B------:R-:W-:Y:S02]  /*110d0*/  FMNMX.FTZ R0, R143, R0, !PT ;  /* 0x000000008f007209 */ /* 0x000fe40007810000 */
[----:B------:R3:W4:Y:S02]  /*110e0*/  MUFU.EX2 R241, R9 ;  /* 0x0000000900f17308 */ /* 0x0007240000000800 */
[----:B------:R-:W-:-:S04]  /*110f0*/  FMNMX.FTZ R0, R142, R0, !PT ;  /* 0x000000008e007209 */ /* 0x000fc80007810000 */
[----:B------:R-:W-:Y:S02]  /*11100*/  FMNMX.FTZ R0, R141, R0, !PT ;  /* 0x000000008d007209 */ /* 0x000fe40007810000 */
[----:B-1----:R-:W-:Y:S02]  /*11110*/  FMNMX.FTZ R8, R68, R74, !PT ;  /* 0x0000004a44087209 */ /* 0x002fe40007810000 */
[----:B------:R-:W-:Y:S02]  /*11120*/  FMNMX.FTZ R0, R166, R0, !PT ;  /* 0x00000000a6007209 */ /* 0x000fe40007810000 */
[----:B------:R-:W-:Y:S02]  /*11130*/  FMNMX.FTZ R8, R112, R8, !PT ;  /* 0x0000000870087209 */ /* 0x000fe40007810000 */
[----:B------:R-:W-:Y:S01]  /*11140*/  FMNMX.FTZ R0, R167, R0, !PT ;  /* 0x00000000a7007209 */ /* 0x000fe20007810000 */
[----:B---3--:R-:W-:Y:S01]  /*11150*/  FFMA.FTZ R9, R60, c[0x0][0x2d0], -R6 ;  /* 0x0000b4003c097a23 */ /* 0x008fe20000010806 */
[----:B------:R-:W-:-:S02]  /*11160*/  FMNMX.FTZ R8, R75, R8, !PT ;  /* 0x000000084b087209 */ /* 0x000fc40007810000 */
[----:B------:R-:W-:Y:S01]  /*11170*/  FMNMX.FTZ R0, R173, R0, !PT ;  /* 0x00000000ad007209 */ /* 0x000fe20007810000 */
[----:B------:R-:W-:Y:S01]  /*11180*/  MUFU.EX2 R213, R9 ;  /* 0x0000000900d57308 */ /* 0x000fe20000000800 */
[----:B------:R-:W-:Y:S01]  /*11190*/  FMNMX.FTZ R4, R113, R8, !PT ;  /* 0x0000000871047209 */ /* 0x000fe20007810000 */
[----:B------:R-:W-:Y:S01]  /*111a0*/  FFMA.FTZ R8, R61, c[0x0][0x2d0], -R6 ;  /* 0x0000b4003d087a23 */ /* 0x000fe20000010806 */
[----:B------:R-:W-:Y:S01]  /*111b0*/  FMNMX.FTZ R0, R174, R0, !PT ;  /* 0x00000000ae007209 */ /* 0x000fe20007810000 */
[----:B------:R-:W1:Y:S01]  /*111c0*/  LDSM.16.MT88.4 R60, [R210+0x100] ;  /* 0x00010000d23c783b */ /* 0x000e620000004200 */
[----:B------:R-:W-:Y:S02]  /*111d0*/  FMNMX.FTZ R4, R114, R4, !PT ;  /* 0x0000000472047209 */ /* 0x000fe40007810000 */
[----:B----4-:R-:W-:Y:S01]  /*111e0*/  F2FP.PACK_AB R13, R241, R235 ;  /* 0x000000ebf10d723e */ /* 0x010fe200000000ff */
[----:B------:R-:W3:Y:S01]  /*111f0*/  MUFU.EX2 R243, R8 ;  /* 0x0000000800f37308 */ /* 0x000ee20000000800 */
[----:B------:R-:W-:Y:S01]  /*11200*/  FMNMX.FTZ R2, R115, R4, !PT ;  /* 0x0000000473027209 */ /* 0x000fe20007810000 */
[----:B------:R-:W-:-:S03]  /*11210*/  FFMA.FTZ R4, R81, c[0x0][0x2d0], -R7 ;  /* 0x0000b40051047a23 */ /* 0x000fc60000010807 */
[----:B------:R-:W-:-:S03]  /*11220*/  FMNMX.FTZ R2, R116, R2, !PT ;  /* 0x0000000274027209 */ /* 0x000fc60007810000 */
[----:B------:R4:W1:Y:S01]  /*11230*/  MUFU.EX2 R244, R4 ;  /* 0x0000000400f47308 */ /* 0x0008620000000800 */
[----:B------:R-:W-:Y:S02]  /*11240*/  FMNMX.FTZ R2, R132, R2, !PT ;  /* 0x0000000284027209 */ /* 0x000fe40007810000 */
[----:B---3--:R-:W-:-:S07]  /*11250*/  F2FP.PACK_AB R15, R243, R213 ;  /* 0x000000d5f30f723e */ /* 0x008fce00000000ff */
[C---:B--2---:R-:W-:Y:S01]  /*11260*/  HMMA.16816.F32 R28, R12.reuse, R56, RZ ;  /* 0x000000380c1c723c */ /* 0x044fe200000018ff */
[----:B----4-:R-:W-:Y:S02]  /*11270*/  FMNMX.FTZ R4, R133, R2, !PT ;  /* 0x0000000285047209 */ /* 0x010fe40007810000 */
[----:B------:R-:W-:Y:S01]  /*11280*/  FMNMX.FTZ R2, R188, R0, !PT ;  /* 0x00000000bc027209 */ /* 0x000fe20007810000 */
[----:B------:R-:W-:Y:S01]  /*11290*/  FFMA.FTZ R0, R85, c[0x0][0x2d0], -R7 ;  /* 0x0000b40055007a23 */ /* 0x000fe20000010807 */
[----:B------:R-:W-:Y:S02]  /*112a0*/  FMNMX.FTZ R8, R135, R4, !PT ;  /* 0x0000000487087209 */ /* 0x000fe40007810000 */
[----:B------:R-:W-:Y:S01]  /*112b0*/  FMNMX.FTZ R2, R189, R2, !PT ;  /* 0x00000002bd027209 */ /* 0x000fe20007810000 */
[----:B------:R2:W-:Y:S01]  /*112c0*/  MUFU.EX2 R219, R0 ;  /* 0x0000000000db7308 */ /* 0x0005e20000000800 */
[----:B------:R-:W-:Y:S02]  /*112d0*/  HMMA.16816.F32 R36, R12, R58, RZ ;  /* 0x0000003a0c24723c */ /* 0x000fe400000018ff */
[----:B------:R-:W-:-:S02]  /*112e0*/  FMNMX.FTZ R4, R193, R2, !PT ;  /* 0x00000002c1047209 */ /* 0x000fc40007810000 */
[----:B------:R-:W-:Y:S02]  /*112f0*/  FMNMX.FTZ R2, R140, R8, !PT ;  /* 0x000000088c027209 */ /* 0x000fe40007810000 */
[----:B-1----:R-:W-:Y:S02]  /*11300*/  F2FP.PACK_AB R8, R244, R247 ;  /* 0x000000f7f408723e */ /* 0x002fe400000000ff */
[----:B------:R-:W-:Y:S01]  /*11310*/  FMNMX.FTZ R2, R161, R2, !PT ;  /* 0x00000002a1027209 */ /* 0x000fe20007810000 */
[----:B------:R-:W-:Y:S03]  /*11320*/  HMMA.16816.F32 R16, R12, R60, RZ ;  /* 0x0000003c0c10723c */ /* 0x000fe600000018ff */
[----:B------:R-:W-:Y:S01]  /*11330*/  FMNMX.FTZ R2, R162, R2, !PT ;  /* 0x00000002a2027209 */ /* 0x000fe20007810000 */
[----:B--2---:R-:W-:-:S03]  /*11340*/  FFMA.FTZ R0, R86, c[0x0][0x2d0], -R7 ;  /* 0x0000b40056007a23 */ /* 0x004fc60000010807 */
[----:B------:R-:W-:Y:S01]  /*11350*/  FMNMX.FTZ R2, R163, R2, !PT ;  /* 0x00000002a3027209 */ /* 0x000fe20007810000 */
[----:B------:R-:W-:Y:S01]  /*11360*/  HMMA.16816.F32 R24, R12, R76, RZ ;  /* 0x0000004c0c18723c */ /* 0x000fe200000018ff */
[----:B------:R1:W2:Y:S02]  /*11370*/  MUFU.EX2 R242, R0 ;  /* 0x0000000000f27308 */ /* 0x0002a40000000800 */
[----:B------:R-:W-:Y:S01]  /*11380*/  FMNMX.FTZ R3, R164, R2, !PT ;  /* 0x00000002a4037209 */ /* 0x000fe20007810000 */
[----:B------:R-:W-:-:S03]  /*11390*/  FFMA.FTZ R2, R66, c[0x0][0x2d0], -R6 ;  /* 0x0000b40042027a23 */ /* 0x000fc60000010806 */
[----:B------:R-:W-:Y:S01]  /*113a0*/  FMNMX.FTZ R3, R178, R3, !PT ;  /* 0x00000003b2037209 */ /* 0x000fe20007810000 */
[----:B------:R-:W-:Y:S01]  /*113b0*/  HMMA.16816.F32 R20, R12, R100, RZ ;  /* 0x000000640c14723c */ /* 0x000fe200000018ff */
[----:B------:R3:W4:Y:S02]  /*113c0*/  MUFU.EX2 R249, R2 ;  /* 0x0000000200f97308 */ /* 0x0007240000000800 */
[----:B------:R-:W-:-:S04]  /*113d0*/  FMNMX.FTZ R3, R179, R3, !PT ;  /* 0x00000003b3037209 */ /* 0x000fc80007810000 */
[----:B------:R-:W-:Y:S01]  /*113e0*/  FMNMX.FTZ R3, R180, R3, !PT ;  /* 0x00000003b4037209 */ /* 0x000fe20007810000 */
[----:B------:R-:W-:Y:S01]  /*113f0*/  HMMA.16816.F32 R44, R12, R78, RZ ;  /* 0x0000004e0c2c723c */ /* 0x000fe200000018ff */
[----:B-1----:R-:W-:Y:S02]  /*11400*/  FMNMX.FTZ R0, R192, R4, !PT ;  /* 0x00000004c0007209 */ /* 0x002fe40007810000 */
[----:B--2---:R-:W-:Y:S02]  /*11410*/  F2FP.PACK_AB R10, R242, R219 ;  /* 0x000000dbf20a723e */ /* 0x004fe400000000ff */
[----:B------:R-:W-:-:S03]  /*11420*/  FMNMX.FTZ R0, R201, R0, !PT ;  /* 0x00000000c9007209 */ /* 0x000fc60007810000 */
[C---:B------:R-:W-:Y:S01]  /*11430*/  HMMA.16816.F32 R40, R12.reuse, R62, RZ ;  /* 0x0000003e0c28723c */ /* 0x040fe200000018ff */
[----:B------:R-:W-:Y:S01]  /*11440*/  FMNMX.FTZ R0, R228, R0, !PT ;  /* 0x00000000e4007209 */ /* 0x000fe20007810000 */
[----:B---3--:R-:W-:Y:S01]  /*11450*/  FFMA.FTZ R2, R70, c[0x0][0x2d0], -R6 ;  /* 0x0000b40046027a23 */ /* 0x008fe20000010806 */
[----:B----4-:R-:W-:Y:S02]  /*11460*/  F2FP.PACK_AB R9, R249, R248 ;  /* 0x000000f8f909723e */ /* 0x010fe400000000ff */
[----:B------:R-:W-:Y:S01]  /*11470*/  FMNMX.FTZ R0, R229, R0, !PT ;  /* 0x00000000e5007209 */ /* 0x000fe20007810000 */
[----:B------:R1:W-:Y:S02]  /*11480*/  MUFU.EX2 R236, R2 ;  /* 0x0000000200ec7308 */ /* 0x0003e40000000800 */
[----:B------:R-:W-:Y:S01]  /*11490*/  HMMA.16816.F32 R12, R12, R102, RZ ;  /* 0x000000660c0c723c */ /* 0x000fe200000018ff */
[----:B------:R-:W-:-:S05]  /*114a0*/  FMNMX.FTZ R0, R200, R0, !PT ;  /* 0x00000000c8007209 */ /* 0x000fca0007810000 */
[----:B------:R-:W2:Y:S01]  /*114b0*/  SHFL.BFLY PT, R4, R0, 0x2, 0x1f ;  /* 0x0c401f0000047f89 */ /* 0x000ea200000e0000 */
[----:B-1----:R-:W-:Y:S01]  /*114c0*/  FMNMX.FTZ R2, R181, R3, !PT ;  /* 0x00000003b5027209 */ /* 0x002fe20007810000 */
[----:B------:R-:W-:-:S03]  /*114d0*/  FFMA.FTZ R3, R80, c[0x0][0x2d0], -R6 ;  /* 0x0000b40050037a23 */ /* 0x000fc60000010806 */
[----:B------:R-:W-:Y:S01]  /*114e0*/  FMNMX.FTZ R2, R170, R2, !PT ;  /* 0x00000002aa027209 */ /* 0x000fe20007810000 */
[----:B------:R1:W3:Y:S03]  /*114f0*/  MUFU.EX2 R218, R3 ;  /* 0x0000000300da7308 */ /* 0x0002e60000000800 */
[----:B------:R-:W-:-:S04]  /*11500*/  FMNMX.FTZ R2, R169, R2, !PT ;  /* 0x00000002a9027209 */ /* 0x000fc80007810000 */
[----:B------:R-:W-:Y:S02]  /*11510*/  FMNMX.FTZ R2, R168, R2, !PT ;  /* 0x00000002a8027209 */ /* 0x000fe40007810000 */
[----:B--2---:R-:W-:Y:S01]  /*11520*/  FMNMX.FTZ R0, R0, R4, !PT ;  /* 0x0000000400007209 */ /* 0x004fe20007810000 */
[----:B-1----:R-:W-:-:S04]  /*11530*/  FFMA.FTZ R3, R109, c[0x0][0x2d0], -R7 ;  /* 0x0000b4006d037a23 */ /* 0x002fc80000010807 */
[----:B------:R-:W1:Y:S01]  /*11540*/  SHFL.BFLY PT, R4, R0, 0x1, 0x1f ;  /* 0x0c201f0000047f89 */ /* 0x000e6200000e0000 */
[----:B---3--:R-:W-:Y:S01]  /*11550*/  F2FP.PACK_AB R11, R218, R236 ;  /* 0x000000ecda0b723e */ /* 0x008fe200000000ff */
[----:B------:R2:W3:Y:S02]  /*11560*/  MUFU.EX2 R245, R3 ;  /* 0x0000000300f57308 */ /* 0x0004e40000000800 */
[----:B------:R-:W4:Y:S04]  /*11570*/  LDSM.16.MT88.4 R108, [R211+0x900] ;  /* 0x00090000d36c783b */ /* 0x000f280000004200 */
[C---:B------:R-:W-:Y:S08]  /*11580*/  HMMA.16816.F32 R52, R8.reuse, R92, R28 ;  /* 0x0000005c0834723c */ /* 0x040ff0000000181c */
[----:B------:R-:W-:Y:S01]  /*11590*/  HMMA.16816.F32 R28, R8, R94, R36 ;  /* 0x0000005e081c723c */ /* 0x000fe20000001824 */
[----:B--2---:R-:W-:Y:S01]  /*115a0*/  FMNMX.FTZ R3, R73, R2, !PT ;  /* 0x0000000249037209 */ /* 0x004fe20007810000 */
[----:B------:R-:W-:-:S04]  /*115b0*/  FFMA.FTZ R2, R121, c[0x0][0x2d0], -R7 ;  /* 0x0000b40079027a23 */ /* 0x000fc80000010807 */
[----:B------:R-:W2:Y:S01]  /*115c0*/  SHFL.BFLY PT, R5, R3, 0x2, 0x1f ;  /* 0x0c401f0003057f89 */ /* 0x000ea200000e0000 */
[----:B------:R3:W-:Y:S01]  /*115d0*/  MUFU.EX2 R123, R2 ;  /* 0x00000002007b7308 */ /* 0x0007e20000000800 */
[----:B-1----:R-:W-:Y:S01]  /*115e0*/  FMNMX.FTZ R70, R0, R4, !PT ;  /* 0x0000000400467209 */ /* 0x002fe20007810000 */
[----:B------:R-:W-:Y:S01]  /*115f0*/  FFMA.FTZ R0, R84, c[0x0][0x2d0], -R6 ;  /* 0x0000b40054007a23 */ /* 0x000fe20000010806 */
[----:B------:R-:W-:Y:S01]  /*11600*/  HMMA.16816.F32 R32, R8, R104, R16 ;  /* 0x000000680820723c */ /* 0x000fe20000001810 */
[----:B------:R-:W-:Y:S01]  /*11610*/  LDSM.16.MT88.4 R84, [R209+0x1100] ;  /* 0x00110000d154783b */ /* 0x000fe20000004200 */
[----:B------:R-:W-:-:S03]  /*11620*/  FSETP.NEU.FTZ.AND P0, PT, R70, -INF , PT ;  /* 0xff8000004600780b */ /* 0x000fc60003f1d000 */
[----:B------:R1:W-:Y:S03]  /*11630*/  MUFU.EX2 R191, R0 ;  /* 0x0000000000bf7308 */ /* 0x0003e60000000800 */
[----:B------:R-:W-:Y:S01]  /*11640*/  HMMA.16816.F32 R48, R8, R96, R24 ;  /* 0x000000600830723c */ /* 0x000fe20000001818 */
[----:B---3--:R-:W-:-:S07]  /*11650*/  FFMA.FTZ R2, R122, c[0x0][0x2d0], -R7 ;  /* 0x0000b4007a027a23 */ /* 0x008fce0000010807 */
[----:B----4-:R-:W-:Y:S01]  /*11660*/  HMMA.16816.F32 R16, R8, R108, R20 ;  /* 0x0000006c0810723c */ /* 0x010fe20000001814 */
[----:B------:R3:W-:Y:S01]  /*11670*/  MUFU.EX2 R195, R2 ;  /* 0x0000000200c37308 */ /* 0x0007e20000000800 */
[----:B--2---:R-:W-:Y:S01]  /*11680*/  FMNMX.FTZ R3, R3, R5, !PT ;  /* 0x0000000503037209 */ /* 0x004fe20007810000 */
[----:B-1----:R-:W-:-:S05]  /*11690*/  FFMA.FTZ R0, R90, c[0x0][0x2d0], -R6 ;  /* 0x0000b4005a007a23 */ /* 0x002fca0000010806 */
[C---:B------:R-:W-:Y:S01]  /*116a0*/  HMMA.16816.F32 R24, R8.reuse, R98, R44 ;  /* 0x000000620818723c */ /* 0x040fe2000000182c */
[----:B------:R-:W1:Y:S01]  /*116b0*/  SHFL.BFLY PT, R4, R3, 0x1, 0x1f ;  /* 0x0c201f0003047f89 */ /* 0x000e6200000e0000 */
[----:B------:R-:W2:Y:S06]  /*116c0*/  MUFU.EX2 R194, R0 ;  /* 0x0000000000c27308 */ /* 0x000eac0000000800 */
[----:B------:R-:W-:Y:S01]  /*116d0*/  HMMA.16816.F32 R20, R8, R106, R40 ;  /* 0x0000006a0814723c */ /* 0x000fe20000001828 */
[----:B---3--:R-:W-:-:S04]  /*116e0*/  FFMA.FTZ R2, R82, c[0x0][0x2d0], -R6 ;  /* 0x0000b40052027a23 */ /* 0x008fc80000010806 */
[----:B------:R3:W-:Y:S03]  /*116f0*/  MUFU.EX2 R238, R2 ;  /* 0x0000000200ee7308 */ /* 0x0007e60000000800 */
[----:B------:R-:W-:Y:S07]  /*11700*/  HMMA.16816.F32 R12, R8, R110, R12 ;  /* 0x0000006e080c723c */ /* 0x000fee000000180c */
[----:B------:R-:W-:-:S02]  /*11710*/  F2FP.PACK_AB R8, R245, R240 ;  /* 0x000000f0f508723e */ /* 0x000fc400000000ff */
[----:B-1----:R-:W-:Y:S02]  /*11720*/  FMNMX.FTZ R3, R3, R4, !PT ;  /* 0x0000000403037209 */ /* 0x002fe40007810000 */
[----:B--2---:R-:W-:Y:S01]  /*11730*/  F2FP.PACK_AB R11, R194, R191 ;  /* 0x000000bfc20b723e */ /* 0x004fe200000000ff */
[----:B---3--:R-:W-:Y:S02]  /*11740*/  FFMA.FTZ R2, R83, c[0x0][0x2d0], -R6 ;  /* 0x0000b40053027a23 */ /* 0x008fe40000010806 */
[----:B------:R-:W1:Y:S02]  /*11750*/  LDSM.16.MT88.4 R80, [R210+0x1100] ;  /* 0x00110000d250783b */ /* 0x000e640000004200 */
[----:B------:R2:W3:Y:S02]  /*11760*/  MUFU.EX2 R246, R2 ;  /* 0x0000000200f67308 */ /* 0x0004e40000000800 */
[----:B--2---:R-:W-:Y:S01]  /*11770*/  FMUL.FTZ R2, R70, c[0x0][0x2d0] ;  /* 0x0000b40046027a20 */ /* 0x004fe20000410000 */
[----:B---3--:R-:W-:-:S04]  /*11780*/  F2FP.PACK_AB R9, R246, R238 ;  /* 0x000000eef609723e */ /* 0x008fc800000000ff */
[----:B------:R-:W-:Y:S02]  /*11790*/  FSEL R2, R2, RZ, P0 ;  /* 0x000000ff02027208 */ /* 0x000fe40000000000 */
[----:B------:R-:W-:-:S03]  /*117a0*/  FSETP.NEU.FTZ.AND P0, PT, R3, -INF , PT ;  /* 0xff8000000300780b */ /* 0x000fc60003f1d000 */
[--C-:B------:R-:W-:Y:S02]  /*117b0*/  FFMA.FTZ R0, R67, c[0x0][0x2d0], -R2.reuse ;  /* 0x0000b40043007a23 */ /* 0x100fe40000010802 */
[--C-:B------:R-:W-:Y:S01]  /*117c0*/  FFMA.FTZ R4, R120, c[0x0][0x2d0], -R2.reuse ;  /* 0x0000b40078047a23 */ /* 0x100fe20000010802 */
[----:B------:R-:W2:Y:S01]  /*117d0*/  LDSM.16.MT88.4 R64, [R212+0x1100] ;  /* 0x00110000d440783b */ /* 0x000ea20000004200 */
[----:B------:R3:W-:Y:S08]  /*117e0*/  MUFU.EX2 R215, R0 ;  /* 0x0000000000d77308 */ /* 0x0007f00000000800 */
[----:B------:R-:W-:Y:S01]  /*117f0*/  MUFU.EX2 R190, R4 ;  /* 0x0000000400be7308 */ /* 0x000fe20000000800 */
[----:B---3--:R-:W-:-:S02]  /*11800*/  FFMA.FTZ R0, R88, c[0x0][0x2d0], -R2 ;  /* 0x0000b40058007a23 */ /* 0x008fc40000010802 */
[----:B------:R-:W3:Y:S05]  /*11810*/  LDSM.16.MT88.4 R88, [R211+0x1100] ;  /* 0x00110000d358783b */ /* 0x000eea0000004200 */
[----:B------:R4:W-:Y:S02]  /*11820*/  MUFU.EX2 R216, R0 ;  /* 0x0000000000d87308 */ /* 0x0009e40000000800 */
[----:B----4-:R-:W-:Y:S02]  /*11830*/  FFMA.FTZ R0, R117, c[0x0][0x2d0], -R2 ;  /* 0x0000b40075007a23 */ /* 0x010fe40000010802 */
[----:B------:R-:W-:-:S04]  /*11840*/  IMAD.MOV.U32 R117, RZ, RZ, R248 ;  /* 0x000000ffff757224 */ /* 0x000fc800078e00f8 */
[----:B------:R4:W-:Y:S02]  /*11850*/  MUFU.EX2 R208, R0 ;  /* 0x0000000000d07308 */ /* 0x0009e40000000800 */
[----:B----4-:R-:W-:Y:S02]  /*11860*/  FFMA.FTZ R0, R118, c[0x0][0x2d0], -R2 ;  /* 0x0000b40076007a23 */ /* 0x010fe40000010802 */
[----:B------:R-:W-:-:S04]  /*11870*/  IMAD.MOV.U32 R118, RZ, RZ, R123 ;  /* 0x000000ffff767224 */ /* 0x000fc800078e007b */
[----:B------:R4:W-:Y:S01]  /*11880*/  MUFU.EX2 R5, R0 ;  /* 0x0000000000057308 */ /* 0x0009e20000000800 */
[----:B------:R-:W-:-:S07]  /*11890*/  F2FP.PACK_AB R10, R195, R118 ;  /* 0x00000076c30a723e */ /* 0x000fce00000000ff */
[----:B-1----:R-:W-:Y:S01]  /*118a0*/  HMMA.16816.F32 R152, R8, R80, R32 ;  /* 0x000000500898723c */ /* 0x002fe20000001820 */
[----:B----4-:R-:W-:-:S07]  /*118b0*/  FFMA.FTZ R0, R119, c[0x0][0x2d0], -R2 ;  /* 0x0000b40077007a23 */ /* 0x010fce0000010802 */
[C---:B------:R-:W-:Y:S01]  /*118c0*/  HMMA.16816.F32 R144, R8.reuse, R84, R52 ;  /* 0x000000540890723c */ /* 0x040fe20000001834 */
[----:B------:R1:W-:Y:S07]  /*118d0*/  MUFU.EX2 R36, R0 ;  /* 0x0000000000247308 */ /* 0x0003ee0000000800 */
[C---:B--2---:R-:W-:Y:S08]  /*118e0*/  HMMA.16816.F32 R148, R8.reuse, R64, R48 ;  /* 0x000000400894723c */ /* 0x044ff00000001830 */
[----:B---3--:R-:W-:Y:S01]  /*118f0*/  HMMA.16816.F32 R156, R8, R88, R16 ;  /* 0x00000058089c723c */ /* 0x008fe20000001810 */
[----:B-1----:R-:W-:-:S05]  /*11900*/  FMUL.FTZ R0, R3, c[0x0][0x2d0] ;  /* 0x0000b40003007a20 */ /* 0x002fca0000410000 */
[----:B------:R-:W-:Y:S02]  /*11910*/  FSEL R0, R0, RZ, P0 ;  /* 0x000000ff00007208 */ /* 0x000fe40000000000 */
[C---:B------:R-:W-:Y:S03]  /*11920*/  HMMA.16816.F32 R120, R8.reuse, R86, R28 ;  /* 0x000000560878723c */ /* 0x040fe6000000181c */
[--C-:B------:R-:W-:Y:S02]  /*11930*/  FFMA.FTZ R4, R68, c[0x0][0x2d0], -R0.reuse ;  /* 0x0000b40044047a23 */ /* 0x100fe40000010800 */
[----:B------:R-:W-:Y:S02]  /*11940*/  IMAD.MOV.U32 R68, RZ, RZ, R249 ;  /* 0x000000ffff447224 */ /* 0x000fe400078e00f9 */
[----:B------:R1:W-:Y:S01]  /*11950*/  MUFU.EX2 R69, R4 ;  /* 0x0000000400457308 */ /* 0x0003e20000000800 */
[C---:B------:R-:W-:Y:S08]  /*11960*/  HMMA.16816.F32 R124, R8.reuse, R66, R24 ;  /* 0x00000042087c723c */ /* 0x040ff00000001818 */
[----:B------:R-:W-:Y:S01]  /*11970*/  HMMA.16816.F32 R136, R8, R90, R12 ;  /* 0x0000005a0888723c */ /* 0x000fe2000000180c */
[----:B-1----:R-:W-:-:S04]  /*11980*/  FFMA.FTZ R4, R74, c[0x0][0x2d0], -R0 ;  /* 0x0000b4004a047a23 */ /* 0x002fc80000010800 */
[----:B------:R1:W-:Y:S02]  /*11990*/  MUFU.EX2 R239, R4 ;  /* 0x0000000400ef7308 */ /* 0x0003e40000000800 */
[----:B-1----:R-:W-:-:S06]  /*119a0*/  FFMA.FTZ R4, R112, c[0x0][0x2d0], -R0 ;  /* 0x0000b40070047a23 */ /* 0x002fcc0000010800 */
[----:B------:R1:W2:Y:S02]  /*119b0*/  MUFU.EX2 R37, R4 ;  /* 0x0000000400257308 */ /* 0x0002a40000000800 */
[----:B-1----:R-:W-:Y:S02]  /*119c0*/  FFMA.FTZ R4, R75, c[0x0][0x2d0], -R0 ;  /* 0x0000b4004b047a23 */ /* 0x002fe40000010800 */
[----:B--2---:R-:W-:-:S04]  /*119d0*/  IMAD.MOV.U32 R75, RZ, RZ, R37 ;  /* 0x000000ffff4b7224 */ /* 0x004fc800078e0025 */
[----:B------:R1:W2:Y:S02]  /*119e0*/  MUFU.EX2 R112, R4 ;  /* 0x0000000400707308 */ /* 0x0002a40000000800 */
[----:B-1----:R-:W-:Y:S02]  /*119f0*/  FFMA.FTZ R4, R128, c[0x0][0x2d0], -R2 ;  /* 0x0000b40080047a23 */ /* 0x002fe40000010802 */
[----:B------:R-:W-:Y:S04]  /*11a00*/  HMMA.16816.F32 R128, R8, R82, R20 ;  /* 0x000000520880723c */ /* 0x000fe80000001814 */
[----:B------:R1:W-:Y:S03]  /*11a10*/  MUFU.EX2 R119, R4 ;  /* 0x0000000400777308 */ /* 0x0003e60000000800 */
[----:B------:R-:W-:-:S02]  /*11a20*/  F2FP.PACK_AB R8, R216, R215 ;  /* 0x000000d7d808723e */ /* 0x000fc400000000ff */
[----:B------:R-:W-:Y:S02]  /*11a30*/  F2FP.PACK_AB R10, R5, R208 ;  /* 0x000000d0050a723e */ /* 0x000fe400000000ff */
[----:B------:R-:W-:Y:S02]  /*11a40*/  F2FP.PACK_AB R9, R239, R69 ;  /* 0x00000045ef09723e */ /* 0x000fe400000000ff */
[----:B--2---:R-:W-:Y:S01]  /*11a50*/  F2FP.PACK_AB R11, R112, R75 ;  /* 0x0000004b700b723e */ /* 0x004fe200000000ff */
[----:B-1----:R-:W-:-:S06]  /*11a60*/  FFMA.FTZ R4, R134, c[0x0][0x2d0], -R2 ;  /* 0x0000b40086047a23 */ /* 0x002fcc0000010802 */
[C---:B------:R-:W-:Y:S01]  /*11a70*/  HMMA.16816.F32 R20, R8.reuse, R56, RZ ;  /* 0x000000380814723c */ /* 0x040fe200000018ff */
[----:B------:R-:W-:Y:S01]  /*11a80*/  IMAD.MOV.U32 R134, RZ, RZ, R241 ;  /* 0x000000ffff867224 */ /* 0x000fe200078e00f1 */
[----:B------:R1:W-:Y:S05]  /*11a90*/  MUFU.EX2 R234, R4 ;  /* 0x0000000400ea7308 */ /* 0x0003ea0000000800 */
[----:B------:R-:W-:Y:S01]  /*11aa0*/  IMAD.MOV.U32 R57, RZ, RZ, R244 ;  /* 0x000000ffff397224 */ /* 0x000fe200078e00f4 */
[----:B------:R-:W-:Y:S01]  /*11ab0*/  HMMA.16816.F32 R16, R8, R76, RZ ;  /* 0x0000004c0810723c */ /* 0x000fe200000018ff */
[----:B------:R-:W-:-:S07]  /*11ac0*/  IMAD.MOV.U32 R56, RZ, RZ, R239 ;  /* 0x000000ffff387224 */ /* 0x000fce00078e00ef */
[----:B------:R-:W-:Y:S01]  /*11ad0*/  HMMA.16816.F32 R12, R8, R60, RZ ;  /* 0x0000003c080c723c */ /* 0x000fe200000018ff */
[----:B-1----:R-:W-:-:S04]  /*11ae0*/  FFMA.FTZ R4, R113, c[0x0][0x2d0], -R0 ;  /* 0x0000b40071047a23 */ /* 0x002fc80000010800 */
[----:B------:R1:W-:Y:S02]  /*11af0*/  MUFU.EX2 R220, R4 ;  /* 0x0000000400dc7308 */ /* 0x0003e40000000800 */
[----:B------:R-:W-:Y:S01]  /*11b00*/  IMAD.MOV.U32 R61, RZ, RZ, R236 ;  /* 0x000000ffff3d7224 */ /* 0x000fe200078e00ec */
[C---:B------:R-:W-:Y:S07]  /*11b10*/  HMMA.16816.F32 R28, R8.reuse, R58, RZ ;  /* 0x0000003a081c723c */ /* 0x040fee00000018ff */
[----:B------:R-:W-:Y:S01]  /*11b20*/  MOV R59, R240 ;  /* 0x000000f0003b7202 */ /* 0x000fe20000000f00 */
[----:B------:R-:W-:Y:S01]  /*11b30*/  HMMA.16816.F32 R24, R8, R100, RZ ;  /* 0x000000640818723c */ /* 0x000fe200000018ff */
[----:B------:R-:W-:-:S03]  /*11b40*/  IMAD.MOV.U32 R58, RZ, RZ, R112 ;  /* 0x000000ffff3a7224 */ /* 0x000fc600078e0070 */
[----:B------:R-:W-:Y:S02]  /*11b50*/  IMAD.MOV.U32 R76, RZ, RZ, R59 ;  /* 0x000000ffff4c7224 */ /* 0x000fe400078e003b */
[--C-:B-1----:R-:W-:Y:S02]  /*11b60*/  FFMA.FTZ R4, R114, c[0x0][0x2d0], -R0.reuse ;  /* 0x0000b40072047a23 */ /* 0x102fe40000010800 */
[----:B------:R-:W-:Y:S02]  /*11b70*/  HMMA.16816.F32 R40, R8, R102, RZ ;  /* 0x000000660828723c */ /* 0x000fe400000018ff */
[----:B------:R1:W2:Y:S02]  /*11b80*/  MUFU.EX2 R32, R4 ;  /* 0x0000000400207308 */ /* 0x0002a40000000800 */
[----:B-1----:R-:W-:Y:S02]  /*11b90*/  FFMA.FTZ R4, R115, c[0x0][0x2d0], -R0 ;  /* 0x0000b40073047a23 */ /* 0x002fe40000010800 */
[----:B--2---:R-:W-:-:S04]  /*11ba0*/  IMAD.MOV.U32 R77, RZ, RZ, R32 ;  /* 0x000000ffff4d7224 */ /* 0x004fc800078e0020 */
[----:B------:R1:W-:Y:S01]  /*11bb0*/  MUFU.EX2 R217, R4 ;  /* 0x0000000400d97308 */ /* 0x0003e20000000800 */
[----:B------:R-:W-:Y:S01]  /*11bc0*/  HMMA.16816.F32 R32, R8, R78, RZ ;  /* 0x0000004e0820723c */ /* 0x000fe200000018ff */
[----:B-1----:R-:W-:Y:S01]  /*11bd0*/  FFMA.FTZ R4, R116, c[0x0][0x2d0], -R0 ;  /* 0x0000b40074047a23 */ /* 0x002fe20000010800 */
[----:B------:R-:W-:-:S06]  /*11be0*/  MOV R116, R36 ;  /* 0x0000002400747202 */ /* 0x000fcc0000000f00 */
[----:B------:R-:W-:Y:S01]  /*11bf0*/  HMMA.16816.F32 R36, R8, R62, RZ ;  /* 0x0000003e0824723c */ /* 0x000fe200000018ff */
[----:B------:R1:W2:Y:S06]  /*11c00*/  MUFU.EX2 R74, R4 ;  /* 0x00000004004a7308 */ /* 0x0002ac0000000800 */
[----:B------:R-:W-:Y:S02]  /*11c10*/  F2FP.PACK_AB R8, R190, R116 ;  /* 0x00000074be08723e */ /* 0x000fe400000000ff */
[----:B------:R-:W-:Y:S02]  /*11c20*/  F2FP.PACK_AB R10, R234, R119 ;  /* 0x00000077ea0a723e */ /* 0x000fe400000000ff */
[----:B------:R-:W-:Y:S01]  /*11c30*/  F2FP.PACK_AB R9, R77, R220 ;  /* 0x000000dc4d09723e */ /* 0x000fe200000000ff */
[----:B-1----:R-:W-:Y:S01]  /*11c40*/  FFMA.FTZ R4, R176, c[0x0][0x2d0], -R7 ;  /* 0x0000b400b0047a23 */ /* 0x002fe20000010807 */
[----:B--2---:R-:W-:Y:S01]  /*11c50*/  F2FP.PACK_AB R11, R74, R217 ;  /* 0x000000d94a0b723e */ /* 0x004fe200000000ff */
[----:B------:R-:W-:-:S02]  /*11c60*/  IMAD.MOV.U32 R176, RZ, RZ, R247 ;  /* 0x000000ffffb07224 */ /* 0x000fc400078e00f7 */
[----:B------:R1:W-:Y:S04]  /*11c70*/  MUFU.EX2 R251, R4 ;  /* 0x0000000400fb7308 */ /* 0x0003e80000000800 */
[C---:B------:R-:W-:Y:S08]  /*11c80*/  HMMA.16816.F32 R16, R8.reuse, R96, R16 ;  /* 0x000000600810723c */ /* 0x040ff00000001810 */
[----:B------:R-:W-:Y:S01]  /*11c90*/  HMMA.16816.F32 R48, R8, R92, R20 ;  /* 0x0000005c0830723c */ /* 0x000fe20000001814 */
[----:B-1----:R-:W-:-:S02]  /*11ca0*/  FFMA.FTZ R4, R160, c[0x0][0x2d0], -R2 ;  /* 0x0000b400a0047a23 */ /* 0x002fc40000010802 */
[----:B------:R-:W-:Y:S02]  /*11cb0*/  IMAD.MOV.U32 R160, RZ, RZ, R119 ;  /* 0x000000ffffa07224 */ /* 0x000fe400078e0077 */
[----:B------:R1:W-:Y:S03]  /*11cc0*/  MUFU.EX2 R247, R4 ;  /* 0x0000000400f77308 */ /* 0x0003e60000000800 */
[----:B------:R-:W-:Y:S01]  /*11cd0*/  HMMA.16816.F32 R52, R8, R104, R12 ;  /* 0x000000680834723c */ /* 0x000fe2000000180c */
[----:B------:R-:W-:-:S07]  /*11ce0*/  IMAD.MOV.U32 R119, RZ, RZ, R191 ;  /* 0x000000ffff777224 */ /* 0x000fce00078e00bf */
[----:B------:R-:W-:Y:S01]  /*11cf0*/  HMMA.16816.F32 R12, R8, R94, R28 ;  /* 0x0000005e080c723c */ /* 0x000fe2000000181c */
[----:B-1----:R-:W-:Y:S01]  /*11d00*/  FFMA.FTZ R4, R143, c[0x0][0x2d0], -R2 ;  /* 0x0000b4008f047a23 */ /* 0x002fe20000010802 */
[----:B------:R-:W-:-:S06]  /*11d10*/  MOV R143, R246 ;  /* 0x000000f6008f7202 */ /* 0x000fcc0000000f00 */
[C---:B------:R-:W-:Y:S01]  /*11d20*/  HMMA.16816.F32 R20, R8.reuse, R98, R32 ;  /* 0x000000620814723c */ /* 0x040fe20000001820 */
[----:B------:R1:W2:Y:S07]  /*11d30*/  MUFU.EX2 R248, R4 ;  /* 0x0000000400f87308 */ /* 0x0002ae0000000800 */
[C---:B------:R-:W-:Y:S01]  /*11d40*/  HMMA.16816.F32 R44, R8.reuse, R108, R24 ;  /* 0x0000006c082c723c */ /* 0x040fe20000001818 */
[----:B------:R-:W-:Y:S07]  /*11d50*/  LDSM.16.MT88.4 R24, [R212+0x1900] ;  /* 0x00190000d418783b */ /* 0x000fee0000004200 */
[----:B------:R-:W-:Y:S01]  /*11d60*/  HMMA.16816.F32 R28, R8, R106, R36 ;  /* 0x0000006a081c723c */ /* 0x000fe20000001824 */
[----:B-1----:R-:W-:-:S02]  /*11d70*/  FFMA.FTZ R4, R142, c[0x0][0x2d0], -R2 ;  /* 0x0000b4008e047a23 */ /* 0x002fc40000010802 */
[----:B------:R-:W-:Y:S02]  /*11d80*/  IMAD.MOV.U32 R142, RZ, RZ, R5 ;  /* 0x000000ffff8e7224 */ /* 0x000fe400078e0005 */
[----:B------:R1:W-:Y:S01]  /*11d90*/  MUFU.EX2 R249, R4 ;  /* 0x0000000400f97308 */ /* 0x0003e20000000800 */
[----:B------:R-:W-:Y:S02]  /*11da0*/  IMAD.MOV.U32 R5, RZ, RZ, R242 ;  /* 0x000000ffff057224 */ /* 0x000fe400078e00f2 */
[----:B------:R-:W-:Y:S07]  /*11db0*/  HMMA.16816.F32 R32, R8, R110, R40 ;  /* 0x0000006e0820723c */ /* 0x000fee0000001828 */
[----:B--2---:R-:W-:Y:S01]  /*11dc0*/  F2FP.PACK_AB R8, R248, R247 ;  /* 0x000000f7f808723e */ /* 0x004fe200000000ff */
[----:B-1----:R-:W-:-:S02]  /*11dd0*/  FFMA.FTZ R4, R141, c[0x0][0x2d0], -R2 ;  /* 0x0000b4008d047a23 */ /* 0x002fc40000010802 */
[----:B------:R-:W-:Y:S02]  /*11de0*/  IMAD.MOV.U32 R141, RZ, RZ, R245 ;  /* 0x000000ffff8d7224 */ /* 0x000fe400078e00f5 */
        /* <DEDUP_REMOVED lines=9> */
[----:B--2---:R-:W-:Y:S01]  /*11e80*/  F2FP.PACK_AB R9, R246, R244 ;  /* 0x000000f4f609723e */ /* 0x004fe200000000ff */
[----:B------:R-:W-:Y:S01]  /*11e90*/  IMAD.MOV.U32 R135, RZ, RZ, R134 ;  /* 0x000000ffff877224 */ /* 0x000fe200078e0086 */
[----:B------:R-:W-:-:S03]  /*11ea0*/  MOV R134, R203 ;  /* 0x000000cb00867202 */ /* 0x000fc60000000f00 */
[----:B------:R1:W-:Y:S02]  /*11eb0*/  MUFU.EX2 R245, R4 ;  /* 0x0000000400f57308 */ /* 0x0003e40000000800 */
[----:B-1----:R-:W-:Y:S01]  /*11ec0*/  FFMA.FTZ R4, R140, c[0x0][0x2d0], -R0 ;  /* 0x0000b4008c047a23 */ /* 0x002fe20000010800 */
[----:B------:R-:W-:-:S05]  /*11ed0*/  MOV R140, R243 ;  /* 0x000000f3008c7202 */ /* 0x000fca0000000f00 */
[----:B------:R1:W2:Y:S02]  /*11ee0*/  MUFU.EX2 R243, R4 ;  /* 0x0000000400f37308 */ /* 0x0002a40000000800 */
[----:B-1----:R-:W-:Y:S01]  /*11ef0*/  FFMA.FTZ R4, R186, c[0x0][0x2d0], -R7 ;  /* 0x0000b400ba047a23 */ /* 0x002fe20000010807 */
[----:B--2---:R-:W-:-:S05]  /*11f00*/  F2FP.PACK_AB R11, R243, R245 ;  /* 0x000000f5f30b723e */ /* 0x004fca00000000ff */
[----:B------:R1:W2:Y:S02]  /*11f10*/  MUFU.EX2 R242, R4 ;  /* 0x0000000400f27308 */ /* 0x0002a40000000800 */
[C---:B------:R-:W-:Y:S01]  /*11f20*/  HMMA.16816.F32 R112, R8.reuse, R64, R16 ;  /* 0x000000400870723c */ /* 0x040fe20000001810 */
[----:B------:R-:W3:Y:S07]  /*11f30*/  LDSM.16.MT88.4 R16, [R209+0x1900] ;  /* 0x00190000d110783b */ /* 0x000eee0000004200 */
[----:B------:R-:W-:Y:S01]  /*11f40*/  HMMA.16816.F32 R100, R8, R66, R20 ;  /* 0x000000420864723c */ /* 0x000fe20000001814 */
[----:B------:R-:W-:Y:S01]  /*11f50*/  LDSM.16.MT88.4 R20, [R211+0x1900] ;  /* 0x00190000d314783b */ /* 0x000fe20000004200 */
[----:B-1----:R-:W-:-:S03]  /*11f60*/  FFMA.FTZ R4, R185, c[0x0][0x2d0], -R7 ;  /* 0x0000b400b9047a23 */ /* 0x002fc60000010807 */
[----:B------:R-:W-:Y:S01]  /*11f70*/  LDSM.16.MT88.4 R64, [R212+0x2100] ;  /* 0x00210000d440783b */ /* 0x000fe20000004200 */
[----:B------:R-:W-:Y:S01]  /*11f80*/  IMAD.MOV.U32 R185, RZ, RZ, R238 ;  /* 0x000000ffffb97224 */ /* 0x000fe200078e00ee */
[----:B------:R1:W-:Y:S01]  /*11f90*/  MUFU.EX2 R240, R4 ;  /* 0x0000000400f07308 */ /* 0x0003e20000000800 */
[C---:B------:R-:W-:Y:S01]  /*11fa0*/  HMMA.16816.F32 R92, R8.reuse, R82, R28 ;  /* 0x00000052085c723c */ /* 0x040fe2000000181c */
[----:B------:R-:W4:Y:S07]  /*11fb0*/  LDSM.16.MT88.4 R28, [R210+0x1900] ;  /* 0x00190000d21c783b */ /* 0x000f2e0000004200 */
[----:B------:R-:W-:Y:S01]  /*11fc0*/  HMMA.16816.F32 R108, R8, R84, R48 ;  /* 0x00000054086c723c */ /* 0x000fe20000001830 */
[----:B-1----:R-:W-:-:S07]  /*11fd0*/  FFMA.FTZ R4, R187, c[0x0][0x2d0], -R7 ;  /* 0x0000b400bb047a23 */ /* 0x002fce0000010807 */
[C---:B------:R-:W-:Y:S01]  /*11fe0*/  HMMA.16816.F32 R104, R8.reuse, R86, R12 ;  /* 0x000000560868723c */ /* 0x040fe2000000180c */
[----:B------:R1:W1:Y:S07]  /*11ff0*/  MUFU.EX2 R241, R4 ;  /* 0x0000000400f17308 */ /* 0x00026e0000000800 */
[C---:B------:R-:W-:Y:S08]  /*12000*/  HMMA.16816.F32 R84, R8.reuse, R88, R44 ;  /* 0x000000580854723c */ /* 0x040ff0000000182c */
[----:B------:R-:W-:Y:S01]  /*12010*/  HMMA.16816.F32 R96, R8, R80, R52 ;  /* 0x000000500860723c */ /* 0x000fe20000001834 */
[----:B------:R-:W-:Y:S01]  /*12020*/  LDSM.16.MT88.4 R80, [R211+0x2100] ;  /* 0x00210000d350783b */ /* 0x000fe20000004200 */
[----:B-1----:R-:W-:-:S04]  /*12030*/  FFMA.FTZ R4, R196, c[0x0][0x2d0], -R7 ;  /* 0x0000b400c4047a23 */ /* 0x002fc80000010807 */
[----:B------:R1:W-:Y:S02]  /*12040*/  MUFU.EX2 R239, R4 ;  /* 0x0000000400ef7308 */ /* 0x0003e40000000800 */
[----:B------:R-:W-:Y:S07]  /*12050*/  HMMA.16816.F32 R88, R8, R90, R32 ;  /* 0x0000005a0858723c */ /* 0x000fee0000001820 */
[----:B--2---:R-:W-:Y:S02]  /*12060*/  F2FP.PACK_AB R8, R242, R251 ;  /* 0x000000fbf208723e */ /* 0x004fe400000000ff */
[----:B------:R-:W-:Y:S01]  /*12070*/  F2FP.PACK_AB R10, R241, R240 ;  /* 0x000000f0f10a723e */ /* 0x000fe200000000ff */
[----:B-1----:R-:W-:-:S04]  /*12080*/  FFMA.FTZ R4, R197, c[0x0][0x2d0], -R7 ;  /* 0x0000b400c5047a23 */ /* 0x002fc80000010807 */
[----:B------:R1:W-:Y:S02]  /*12090*/  MUFU.EX2 R238, R4 ;  /* 0x0000000400ee7308 */ /* 0x0003e40000000800 */
[----:B-1----:R-:W-:Y:S02]  /*120a0*/  FFMA.FTZ R4, R165, c[0x0][0x2d0], -R6 ;  /* 0x0000b400a5047a23 */ /* 0x002fe40000010806 */
[----:B------:R-:W-:Y:S01]  /*120b0*/  IMAD.MOV.U32 R165, RZ, RZ, R57 ;  /* 0x000000ffffa57224 */ /* 0x000fe200078e0039 */
[----:B------:R-:W-:-:S03]  /*120c0*/  MOV R57, R237 ;  /* 0x000000ed00397202 */ /* 0x000fc60000000f00 */
[----:B------:R1:W-:Y:S02]  /*120d0*/  MUFU.EX2 R237, R4 ;  /* 0x0000000400ed7308 */ /* 0x0003e40000000800 */
[----:B-1----:R-:W-:Y:S02]  /*120e0*/  FFMA.FTZ R4, R172, c[0x0][0x2d0], -R6 ;  /* 0x0000b400ac047a23 */ /* 0x002fe40000010806 */
[----:B------:R-:W-:-:S04]  /*120f0*/  IMAD.MOV.U32 R172, RZ, RZ, R58 ;  /* 0x000000ffffac7224 */ /* 0x000fc800078e003a */
[----:B------:R1:W2:Y:S02]  /*12100*/  MUFU.EX2 R236, R4 ;  /* 0x0000000400ec7308 */ /* 0x0002a40000000800 */
[----:B-1----:R-:W-:Y:S01]  /*12110*/  FFMA.FTZ R4, R171, c[0x0][0x2d0], -R6 ;  /* 0x0000b400ab047a23 */ /* 0x002fe20000010806 */
[----:B--2---:R-:W-:Y:S02]  /*12120*/  F2FP.PACK_AB R9, R236, R237 ;  /* 0x000000edec09723e */ /* 0x004fe400000000ff */
[----:B------:R-:W-:-:S03]  /*12130*/  MOV R171, R56 ;  /* 0x0000003800ab7202 */ /* 0x000fc60000000f00 */
[----:B------:R1:W-:Y:S02]  /*12140*/  MUFU.EX2 R235, R4 ;  /* 0x0000000400eb7308 */ /* 0x0003e40000000800 */
[----:B-1----:R-:W-:Y:S02]  /*12150*/  FFMA.FTZ R4, R175, c[0x0][0x2d0], -R6 ;  /* 0x0000b400af047a23 */ /* 0x002fe40000010806 */
[----:B------:R-:W-:-:S04]  /*12160*/  IMAD.MOV.U32 R175, RZ, RZ, R202 ;  /* 0x000000ffffaf7224 */ /* 0x000fc800078e00ca */
[----:B------:R1:W2:Y:S02]  /*12170*/  MUFU.EX2 R203, R4 ;  /* 0x0000000400cb7308 */ /* 0x0002a40000000800 */
[----:B-1----:R-:W-:Y:S01]  /*12180*/  FFMA.FTZ R4, R198, c[0x0][0x2d0], -R7 ;  /* 0x0000b400c6047a23 */ /* 0x002fe20000010807 */
[----:B--2---:R-:W-:-:S05]  /*12190*/  F2FP.PACK_AB R11, R203, R235 ;  /* 0x000000ebcb0b723e */ /* 0x004fca00000000ff */
[----:B------:R1:W-:Y:S02]  /*121a0*/  MUFU.EX2 R234, R4 ;  /* 0x0000000400ea7308 */ /* 0x0003e40000000800 */
[C---:B---3--:R-:W-:Y:S07]  /*121b0*/  HMMA.16816.F32 R52, R8.reuse, R18, R120 ;  /* 0x000000120834723c */ /* 0x048fee0000001878 */
[----:B------:R-:W-:Y:S01]  /*121c0*/  IMAD.MOV.U32 R123, RZ, RZ, R190 ;  /* 0x000000ffff7b7224 */ /* 0x000fe200078e00be */
[----:B------:R-:W-:Y:S01]  /*121d0*/  HMMA.16816.F32 R48, R8, R24, R148 ;  /* 0x000000180830723c */ /* 0x000fe20000001894 */
[----:B------:R-:W-:Y:S01]  /*121e0*/  IMAD.MOV.U32 R122, RZ, RZ, R185 ;  /* 0x000000ffff7a7224 */ /* 0x000fe200078e00b9 */
[----:B------:R-:W-:Y:S01]  /*121f0*/  MOV R120, R141 ;  /* 0x0000008d00787202 */ /* 0x000fe20000000f00 */
[----:B------:R-:W-:-:S02]  /*12200*/  IMAD.MOV.U32 R121, RZ, RZ, R140 ;  /* 0x000000ffff797224 */ /* 0x000fc400078e008c */
[----:B-1----:R-:W-:-:S03]  /*12210*/  FFMA.FTZ R4, R199, c[0x0][0x2d0], -R7 ;  /* 0x0000b400c7047a23 */ /* 0x002fc60000010807 */
[C---:B------:R-:W-:Y:S01]  /*12220*/  HMMA.16816.F32 R44, R8.reuse, R26, R124 ;  /* 0x0000001a082c723c */ /* 0x040fe2000000187c */
[----:B------:R1:W2:Y:S07]  /*12230*/  MUFU.EX2 R202, R4 ;  /* 0x0000000400ca7308 */ /* 0x0002ae0000000800 */
[C---:B----4-:R-:W-:Y:S07]  /*12240*/  HMMA.16816.F32 R40, R8.reuse, R28, R152 ;  /* 0x0000001c0828723c */ /* 0x050fee0000001898 */
[----:B------:R-:W-:Y:S01]  /*12250*/  IMAD.MOV.U32 R154, RZ, RZ, R142 ;  /* 0x000000ffff9a7224 */ /* 0x000fe200078e008e */
[----:B------:R-:W-:Y:S01]  /*12260*/  HMMA.16816.F32 R36, R8, R30, R128 ;  /* 0x0000001e0824723c */ /* 0x000fe20000001880 */
[----:B-1----:R-:W-:Y:S01]  /*12270*/  FFMA.FTZ R4, R177, c[0x0][0x2d0], -R6 ;  /* 0x0000b400b1047a23 */ /* 0x002fe20000010806 */
[----:B------:R-:W-:Y:S01]  /*12280*/  LDSM.16.MT88.4 R128, [R212+0x2900] ;  /* 0x00290000d480783b */ /* 0x000fe20000004200 */
[----:B------:R-:W-:-:S02]  /*12290*/  IMAD.MOV.U32 R177, RZ, RZ, R57 ;  /* 0x000000ffffb17224 */ /* 0x000fc400078e0039 */
[----:B------:R1:W-:Y:S01]  /*122a0*/  MUFU.EX2 R199, R4 ;  /* 0x0000000400c77308 */ /* 0x0003e20000000800 */
[----:B------:R-:W-:Y:S02]  /*122b0*/  IMAD.MOV.U32 R153, RZ, RZ, R143 ;  /* 0x000000ffff997224 */ /* 0x000fe400078e008f */
[C---:B------:R-:W-:Y:S01]  /*122c0*/  HMMA.16816.F32 R56, R8.reuse, R16, R144 ;  /* 0x000000100838723c */ /* 0x040fe20000001890 */
[----:B------:R-:W-:Y:S02]  /*122d0*/  IMAD.MOV.U32 R152, RZ, RZ, R176 ;  /* 0x000000ffff987224 */ /* 0x000fe400078e00b0 */
[----:B------:R-:W-:Y:S02]  /*122e0*/  IMAD.MOV.U32 R155, RZ, RZ, R171 ;  /* 0x000000ffff9b7224 */ /* 0x000fe400078e00ab */
[----:B------:R-:W-:Y:S02]  /*122f0*/  IMAD.MOV.U32 R148, RZ, RZ, R177 ;  /* 0x000000ffff947224 */ /* 0x000fe400078e00b1 */
[----:B------:R-:W-:Y:S01]  /*12300*/  IMAD.MOV.U32 R144, RZ, RZ, R195 ;  /* 0x000000ffff907224 */ /* 0x000fe200078e00c3 */
[----:B------:R-:W-:Y:S01]  /*12310*/  MOV R146, R76 ;  /* 0x0000004c00927202 */ /* 0x000fe20000000f00 */
[----:B------:R-:W-:Y:S01]  /*12320*/  IMAD.MOV.U32 R147, RZ, RZ, R61 ;  /* 0x000000ffff937224 */ /* 0x000fe200078e003d */
[C---:B------:R-:W-:Y:S01]  /*12330*/  HMMA.16816.F32 R32, R8.reuse, R20, R156 ;  /* 0x000000140820723c */ /* 0x040fe2000000189c */
[----:B------:R-:W-:Y:S01]  /*12340*/  IMAD.MOV.U32 R145, RZ, RZ, R77 ;  /* 0x000000ffff917224 */ /* 0x000fe200078e004d */
[----:B------:R-:W3:Y:S01]  /*12350*/  LDSM.16.MT88.4 R60, [R209+0x2100] ;  /* 0x00210000d13c783b */ /* 0x000ee20000004200 */
[----:B-1----:R-:W-:Y:S01]  /*12360*/  FFMA.FTZ R4, R182, c[0x0][0x2d0], -R6 ;  /* 0x0000b400b6047a23 */ /* 0x002fe20000010806 */
[----:B------:R-:W-:Y:S01]  /*12370*/  MOV R182, R194 ;  /* 0x000000c200b67202 */ /* 0x000fe20000000f00 */
[----:B------:R-:W-:Y:S01]  /*12380*/  IMAD.MOV.U32 R151, RZ, RZ, R145 ;  /* 0x000000ffff977224 */ /* 0x000fe200078e0091 */
[----:B------:R-:W1:Y:S01]  /*12390*/  LDSM.16.MT88.4 R76, [R210+0x2100] ;  /* 0x00210000d24c783b */ /* 0x000e620000004200 */
[----:B------:R4:W4:Y:S01]  /*123a0*/  MUFU.EX2 R198, R4 ;  /* 0x0000000400c67308 */ /* 0x0009220000000800 */
[----:B------:R-:W-:Y:S01]  /*123b0*/  HMMA.16816.F32 R12, R8, R22, R136 ;  /* 0x00000016080c723c */ /* 0x000fe20000001888 */
[----:B------:R-:W-:Y:S01]  /*123c0*/  MOV R158, R182 ;  /* 0x000000b6009e7202 */ /* 0x000fe20000000f00 */
[----:B------:R-:W-:Y:S01]  /*123d0*/  IMAD.MOV.U32 R156, RZ, RZ, R175 ;  /* 0x000000ffff9c7224 */ /* 0x000fe200078e00af */
[----:B------:R-:W-:Y:S01]  /*123e0*/  MOV R159, R75 ;  /* 0x0000004b009f7202 */ /* 0x000fe20000000f00 */
[----:B------:R-:W-:Y:S01]  /*123f0*/  IMAD.MOV.U32 R157, RZ, RZ, R144 ;  /* 0x000000ffff9d7224 */ /* 0x000fe200078e0090 */
[----:B------:R-:W-:Y:S01]  /*12400*/  MOV R149, R147 ;  /* 0x0000009300957202 */ /* 0x000fe20000000f00 */
[----:B------:R-:W-:Y:S01]  /*12410*/  IMAD.MOV.U32 R150, RZ, RZ, R146 ;  /* 0x000000ffff967224 */ /* 0x000fe200078e0092 */
[----:B------:R-:W-:Y:S01]  /*12420*/  F2FP.PACK_AB R8, R238, R239 ;  /* 0x000000efee08723e */ /* 0x000fe200000000ff */
[----:B------:R-:W-:Y:S01]  /*12430*/  IMAD.MOV.U32 R138, RZ, RZ, R68 ;  /* 0x000000ffff8a7224 */ /* 0x000fe200078e0044 */
[----:B--2---:R-:W-:Y:S01]  /*12440*/  F2FP.PACK_AB R10, R202, R234 ;  /* 0x000000eaca0a723e */ /* 0x004fe200000000ff */
[----:B------:R-:W-:Y:S01]  /*12450*/  LDSM.16.MT88.4 R144, [R210+0x2900] ;  /* 0x00290000d290783b */ /* 0x000fe20000004200 */
[----:B------:R-:W-:-:S02]  /*12460*/  IMAD.MOV.U32 R139, RZ, RZ, R165 ;  /* 0x000000ffff8b7224 */ /* 0x000fc400078e00a5 */
[----:B----4-:R-:W-:Y:S01]  /*12470*/  FFMA.FTZ R4, R183, c[0x0][0x2d0], -R6 ;  /* 0x0000b400b7047a23 */ /* 0x010fe20000010806 */
[----:B------:R-:W-:-:S03]  /*12480*/  F2FP.PACK_AB R9, R198, R199 ;  /* 0x000000c7c609723e */ /* 0x000fc600000000ff */
[----:B------:R2:W-:Y:S02]  /*12490*/  MUFU.EX2 R197, R4 ;  /* 0x0000000400c57308 */ /* 0x0005e40000000800 */
[----:B--2---:R-:W-:-:S06]  /*124a0*/  FFMA.FTZ R4, R184, c[0x0][0x2d0], -R6 ;  /* 0x0000b400b8047a23 */ /* 0x004fcc0000010806 */
[----:B------:R2:W4:Y:S02]  /*124b0*/  MUFU.EX2 R196, R4 ;  /* 0x0000000400c47308 */ /* 0x0005240000000800 */
[----:B--2---:R-:W-:Y:S01]  /*124c0*/  FFMA.FTZ R4, R166, c[0x0][0x2d0], -R2 ;  /* 0x0000b400a6047a23 */ /* 0x004fe20000010802 */
[----:B----4-:R-:W-:-:S05]  /*124d0*/  F2FP.PACK_AB R11, R196, R197 ;  /* 0x000000c5c40b723e */ /* 0x010fca00000000ff */
[----:B------:R2:W-:Y:S02]  /*124e0*/  MUFU.EX2 R195, R4 ;  /* 0x0000000400c37308 */ /* 0x0005e40000000800 */
[C---:B---3--:R-:W-:Y:S08]  /*124f0*/  HMMA.16816.F32 R56, R8.reuse, R60, R56 ;  /* 0x0000003c0838723c */ /* 0x048ff00000001838 */
[----:B------:R-:W-:Y:S01]  /*12500*/  HMMA.16816.F32 R52, R8, R62, R52 ;  /* 0x0000003e0834723c */ /* 0x000fe20000001834 */
[----:B--2---:R-:W-:-:S04]  /*12510*/  FFMA.FTZ R4, R167, c[0x0][0x2d0], -R2 ;  /* 0x0000b400a7047a23 */ /* 0x004fc80000010802 */
[----:B------:R2:W3:Y:S03]  /*12520*/  MUFU.EX2 R194, R4 ;  /* 0x0000000400c27308 */ /* 0x0004e60000000800 */
[C---:B------:R-:W-:Y:S08]  /*12530*/  HMMA.16816.F32 R48, R8.reuse, R64, R48 ;  /* 0x000000400830723c */ /* 0x040ff00000001830 */
[----:B------:R-:W-:Y:S01]  /*12540*/  HMMA.16816.F32 R44, R8, R66, R44 ;  /* 0x00000042082c723c */ /* 0x000fe2000000182c */
[----:B--2---:R-:W-:-:S07]  /*12550*/  FFMA.FTZ R4, R173, c[0x0][0x2d0], -R2 ;  /* 0x0000b400ad047a23 */ /* 0x004fce0000010802 */
[C---:B-1----:R-:W-:Y:S01]  /*12560*/  HMMA.16816.F32 R40, R8.reuse, R76, R40 ;  /* 0x0000004c0828723c */ /* 0x042fe20000001828 */
[----:B------:R1:W-:Y:S07]  /*12570*/  MUFU.EX2 R191, R4 ;  /* 0x0000000400bf7308 */ /* 0x0003ee0000000800 */
[C---:B------:R-:W-:Y:S08]  /*12580*/  HMMA.16816.F32 R36, R8.reuse, R78, R36 ;  /* 0x0000004e0824723c */ /* 0x040ff00000001824 */
[----:B------:R-:W-:Y:S01]  /*12590*/  HMMA.16816.F32 R32, R8, R80, R32 ;  /* 0x000000500820723c */ /* 0x000fe20000001820 */
[----:B-1----:R-:W-:-:S04]  /*125a0*/  FFMA.FTZ R4, R174, c[0x0][0x2d0], -R2 ;  /* 0x0000b400ae047a23 */ /* 0x002fc80000010802 */
[----:B------:R1:W2:Y:S03]  /*125b0*/  MUFU.EX2 R190, R4 ;  /* 0x0000000400be7308 */ /* 0x0002a60000000800 */
[----:B------:R-:W-:Y:S07]  /*125c0*/  HMMA.16816.F32 R12, R8, R82, R12 ;  /* 0x00000052080c723c */ /* 0x000fee000000180c */
[----:B---3--:R-:W-:Y:S01]  /*125d0*/  F2FP.PACK_AB R8, R194, R195 ;  /* 0x000000c3c208723e */ /* 0x008fe200000000ff */
[----:B-1----:R-:W-:Y:S01]  /*125e0*/  FFMA.FTZ R4, R161, c[0x0][0x2d0], -R0 ;  /* 0x0000b400a1047a23 */ /* 0x002fe20000010800 */
[----:B--2---:R-:W-:-:S02]  /*125f0*/  F2FP.PACK_AB R10, R190, R191 ;  /* 0x000000bfbe0a723e */ /* 0x004fc400000000ff */
[----:B------:R-:W-:Y:S01]  /*12600*/  MOV R161, R172 ;  /* 0x000000ac00a17202 */ /* 0x000fe20000000f00 */
[----:B------:R1:W-:Y:S02]  /*12610*/  MUFU.EX2 R186, R4 ;  /* 0x0000000400ba7308 */ /* 0x0003e40000000800 */
[----:B-1----:R-:W-:-:S06]  /*12620*/  FFMA.FTZ R4, R162, c[0x0][0x2d0], -R0 ;  /* 0x0000b400a2047a23 */ /* 0x002fcc0000010800 */
[----:B------:R1:W2:Y:S02]  /*12630*/  MUFU.EX2 R187, R4 ;  /* 0x0000000400bb7308 */ /* 0x0002a40000000800 */
[----:B-1----:R-:W-:Y:S01]  /*12640*/  FFMA.FTZ R4, R163, c[0x0][0x2d0], -R0 ;  /* 0x0000b400a3047a23 */ /* 0x002fe20000010800 */
[----:B--2---:R-:W-:Y:S01]  /*12650*/  F2FP.PACK_AB R9, R187, R186 ;  /* 0x000000babb09723e */ /* 0x004fe200000000ff */
[----:B------:R-:W-:-:S04]  /*12660*/  IMAD.MOV.U32 R163, RZ, RZ, R123 ;  /* 0x000000ffffa37224 */ /* 0x000fc800078e007b */
[----:B------:R1:W-:Y:S01]  /*12670*/  MUFU.EX2 R185, R4 ;  /* 0x0000000400b97308 */ /* 0x0003e20000000800 */
[----:B------:R-:W-:Y:S02]  /*12680*/  IMAD.MOV.U32 R123, RZ, RZ, R74 ;  /* 0x000000ffff7b7224 */ /* 0x000fe400078e004a */
[----:B-1----:R-:W-:-:S05]  /*12690*/  FFMA.FTZ R4, R164, c[0x0][0x2d0], -R0 ;  /* 0x0000b400a4047a23 */ /* 0x002fca0000010800 */
[----:B------:R1:W2:Y:S02]  /*126a0*/  MUFU.EX2 R68, R4 ;  /* 0x0000000400447308 */ /* 0x0002a40000000800 */
[----:B-1----:R-:W-:Y:S01]  /*126b0*/  FFMA.FTZ R4, R233, c[0x0][0x2d0], -R7 ;  /* 0x0000b400e9047a23 */ /* 0x002fe20000010807 */
[----:B--2---:R-:W-:Y:S01]  /*126c0*/  F2FP.PACK_AB R11, R68, R185 ;  /* 0x000000b9440b723e */ /* 0x004fe200000000ff */
[----:B------:R-:W-:-:S04]  /*126d0*/  IMAD.MOV.U32 R233, RZ, RZ, R158 ;  /* 0x000000ffffe97224 */ /* 0x000fc800078e009e */
[----:B------:R1:W-:Y:S02]  /*126e0*/  MUFU.EX2 R182, R4 ;  /* 0x0000000400b67308 */ /* 0x0003e40000000800 */
[C---:B------:R-:W-:Y:S01]  /*126f0*/  HMMA.16816.F32 R140, R8.reuse, R24, R112 ;  /* 0x00000018088c723c */ /* 0x040fe20000001870 */
[----:B------:R-:W2:Y:S07]  /*12700*/  LDSM.16.MT88.4 R112, [R209+0x2900] ;  /* 0x00290000d170783b */ /* 0x000eae0000004200 */
[----:B------:R-:W-:Y:S01]  /*12710*/  HMMA.16816.F32 R108, R8, R16, R108 ;  /* 0x00000010086c723c */ /* 0x000fe2000000186c */
[----:B-1----:R-:W-:Y:S01]  /*12720*/  FFMA.FTZ R4, R232, c[0x0][0x2d0], -R7 ;  /* 0x0000b400e8047a23 */ /* 0x002fe20000010807 */
[----:B------:R-:W-:-:S03]  /*12730*/  MOV R232, R157 ;  /* 0x0000009d00e87202 */ /* 0x000fc60000000f00 */
[----:B------:R1:W3:Y:S03]  /*12740*/  MUFU.EX2 R183, R4 ;  /* 0x0000000400b77308 */ /* 0x0002e60000000800 */
[C---:B------:R-:W-:Y:S01]  /*12750*/  HMMA.16816.F32 R124, R8.reuse, R18, R104 ;  /* 0x00000012087c723c */ /* 0x040fe20000001868 */
[----:B------:R-:W4:Y:S07]  /*12760*/  LDSM.16.MT88.4 R16, [R211+0x2900] ;  /* 0x00290000d310783b */ /* 0x000f2e0000004200 */
[----:B------:R-:W-:Y:S01]  /*12770*/  HMMA.16816.F32 R100, R8, R26, R100 ;  /* 0x0000001a0864723c */ /* 0x000fe20000001864 */
[----:B-1----:R-:W-:-:S07]  /*12780*/  FFMA.FTZ R4, R231, c[0x0][0x2d0], -R7 ;  /* 0x0000b400e7047a23 */ /* 0x002fce0000010807 */
[----:B------:R-:W-:Y:S01]  /*12790*/  HMMA.16816.F32 R96, R8, R28, R96 ;  /* 0x0000001c0860723c */ /* 0x000fe20000001860 */
[----:B------:R-:W-:Y:S01]  /*127a0*/  FFMA.FTZ R7, R230, c[0x0][0x2d0], -R7 ;  /* 0x0000b400e6077a23 */ /* 0x000fe20000010807 */
[----:B---3--:R-:W-:Y:S01]  /*127b0*/  F2FP.PACK_AB R164, R183, R182 ;  /* 0x000000b6b7a4723e */ /* 0x008fe200000000ff */
[----:B------:R1:W-:Y:S01]  /*127c0*/  MUFU.EX2 R184, R4 ;  /* 0x0000000400b87308 */ /* 0x0003e20000000800 */
[----:B------:R-:W-:Y:S01]  /*127d0*/  MOV R231, R119 ;  /* 0x0000007700e77202 */ /* 0x000fe20000000f00 */
[----:B------:R-:W-:-:S03]  /*127e0*/  IMAD.MOV.U32 R230, RZ, RZ, R118 ;  /* 0x000000ffffe67224 */ /* 0x000fc600078e0076 */
[C---:B------:R-:W-:Y:S03]  /*127f0*/  HMMA.16816.F32 R92, R8.reuse, R30, R92 ;  /* 0x0000001e085c723c */ /* 0x040fe6000000185c */
[----:B------:R-:W3:Y:S05]  /*12800*/  MUFU.EX2 R177, R7 ;  /* 0x0000000700b17308 */ /* 0x000eea0000000800 */
[----:B------:R-:W-:Y:S01]  /*12810*/  HMMA.16816.F32 R84, R8, R20, R84 ;  /* 0x000000140854723c */ /* 0x000fe20000001854 */
[----:B-1----:R-:W-:Y:S02]  /*12820*/  FFMA.FTZ R4, R206, c[0x0][0x2d0], -R6 ;  /* 0x0000b400ce047a23 */ /* 0x002fe40000010806 */
[----:B------:R-:W-:-:S02]  /*12830*/  IMAD.MOV.U32 R206, RZ, RZ, R153 ;  /* 0x000000ffffce7224 */ /* 0x000fc400078e0099 */
[----:B------:R1:W-:Y:S03]  /*12840*/  MUFU.EX2 R174, R4 ;  /* 0x0000000400ae7308 */ /* 0x0003e60000000800 */
[----:B------:R-:W-:Y:S01]  /*12850*/  HMMA.16816.F32 R88, R8, R22, R88 ;  /* 0x000000160858723c */ /* 0x000fe20000001858 */
[----:B---3--:R-:W-:-:S06]  /*12860*/  F2FP.PACK_AB R166, R177, R184 ;  /* 0x000000b8b1a6723e */ /* 0x008fcc00000000ff */
[----:B------:R-:W-:-:S04]  /*12870*/  FFMA.FTZ R8, R201, c[0x0][0x2d0], -R2 ;  /* 0x0000b400c9087a23 */ /* 0x000fc80000010802 */
[----:B------:R3:W-:Y:S01]  /*12880*/  MUFU.EX2 R28, R8 ;  /* 0x00000008001c7308 */ /* 0x0007e20000000800 */
[----:B-1----:R-:W-:Y:S02]  /*12890*/  FFMA.FTZ R4, R205, c[0x0][0x2d0], -R6 ;  /* 0x0000b400cd047a23 */ /* 0x002fe40000010806 */
[----:B------:R-:W-:-:S05]  /*128a0*/  IMAD.MOV.U32 R205, RZ, RZ, R120 ;  /* 0x000000ffffcd7224 */ /* 0x000fca00078e0078 */
[----:B------:R1:W1:Y:S01]  /*128b0*/  MUFU.EX2 R175, R4 ;  /* 0x0000000400af7308 */ /* 0x0002620000000800 */
[----:B---3--:R-:W-:-:S07]  /*128c0*/  FFMA.FTZ R8, R228, c[0x0][0x2d0], -R2 ;  /* 0x0000b400e4087a23 */ /* 0x008fce0000010802 */
[----:B------:R3:W-:Y:S01]  /*128d0*/  MUFU.EX2 R30, R8 ;  /* 0x00000008001e7308 */ /* 0x0007e20000000800 */
[--C-:B-1----:R-:W-:Y:S01]  /*128e0*/  FFMA.FTZ R4, R204, c[0x0][0x2d0], -R6.reuse ;  /* 0x0000b400cc047a23 */ /* 0x102fe20000010806 */
[----:B------:R-:W-:Y:S01]  /*128f0*/  F2FP.PACK_AB R165, R175, R174 ;  /* 0x000000aeafa5723e */ /* 0x000fe200000000ff */
[----:B------:R-:W-:Y:S01]  /*12900*/  FFMA.FTZ R6, R207, c[0x0][0x2d0], -R6 ;  /* 0x0000b400cf067a23 */ /* 0x000fe20000010806 */
[----:B------:R-:W-:-:S04]  /*12910*/  MOV R204, R122 ;  /* 0x0000007a00cc7202 */ /* 0x000fc80000000f00 */
[----:B------:R1:W-:Y:S01]  /*12920*/  MUFU.EX2 R176, R4 ;  /* 0x0000000400b07308 */ /* 0x0003e20000000800 */
[----:B------:R-:W-:-:S07]  /*12930*/  IMAD.MOV.U32 R207, RZ, RZ, R123 ;  /* 0x000000ffffcf7224 */ /* 0x000fce00078e007b */
[----:B------:R-:W2:Y:S01]  /*12940*/  MUFU.EX2 R173, R6 ;  /* 0x0000000600ad7308 */ /* 0x000ea20000000800 */
[--C-:B---3--:R-:W-:Y:S02]  /*12950*/  FFMA.FTZ R8, R229, c[0x0][0x2d0], -R2.reuse ;  /* 0x0000b400e5087a23 */ /* 0x108fe40000010802 */
[----:B-1----:R-:W-:-:S05]  /*12960*/  FFMA.FTZ R4, R188, c[0x0][0x2d0], -R2 ;  /* 0x0000b400bc047a23 */ /* 0x002fca0000010802 */
[----:B------:R-:W-:Y:S01]  /*12970*/  MUFU.EX2 R31, R8 ;  /* 0x00000008001f7308 */ /* 0x000fe20000000800 */
[----:B------:R-:W-:Y:S02]  /*12980*/  MOV R188, R150 ;  /* 0x0000009600bc7202 */ /* 0x000fe40000000f00 */
[----:B--2---:R-:W-:-:S05]  /*12990*/  F2FP.PACK_AB R167, R173, R176 ;  /* 0x000000b0ada7723e */ /* 0x004fca00000000ff */
[----:B------:R1:W-:Y:S02]  /*129a0*/  MUFU.EX2 R172, R4 ;  /* 0x0000000400ac7308 */ /* 0x0003e40000000800 */
[----:B------:R-:W-:Y:S07]  /*129b0*/  HMMA.16816.F32 R104, R164, R112, R56 ;  /* 0x00000070a468723c */ /* 0x000fee0000001838 */
[----:B------:R-:W-:Y:S01]  /*129c0*/  IMAD.MOV.U32 R56, RZ, RZ, R116 ;  /* 0x000000ffff387224 */ /* 0x000fe200078e0074 */
[----:B------:R-:W-:Y:S01]  /*129d0*/  MOV R59, R139 ;  /* 0x0000008b003b7202 */ /* 0x000fe20000000f00 */
[----:B------:R-:W-:-:S02]  /*129e0*/  IMAD.MOV.U32 R58, RZ, RZ, R161 ;  /* 0x000000ffff3a7224 */ /* 0x000fc400078e00a1 */
[----:B-1----:R-:W-:Y:S02]  /*129f0*/  FFMA.FTZ R4, R189, c[0x0][0x2d0], -R2 ;  /* 0x0000b400bd047a23 */ /* 0x002fe40000010802 */
[----:B------:R-:W-:Y:S02]  /*12a00*/  IMAD.MOV.U32 R189, RZ, RZ, R132 ;  /* 0x000000ffffbd7224 */ /* 0x000fe400078e0084 */
[----:B------:R1:W-:Y:S01]  /*12a10*/  MUFU.EX2 R171, R4 ;  /* 0x0000000400ab7308 */ /* 0x0003e20000000800 */
[----:B------:R-:W-:Y:S02]  /*12a20*/  IMAD.MOV.U32 R57, RZ, RZ, R156 ;  /* 0x000000ffff397224 */ /* 0x000fe400078e009c */
[----:B-1----:R-:W-:Y:S01]  /*12a30*/  FFMA.FTZ R4, R193, c[0x0][0x2d0], -R2 ;  /* 0x0000b400c1047a23 */ /* 0x002fe20000010802 */
[----:B------:R-:W-:-:S04]  /*12a40*/  MOV R193, R5 ;  /* 0x0000000500c17202 */ /* 0x000fc80000000f00 */
[----:B------:R1:W-:Y:S02]  /*12a50*/  MUFU.EX2 R75, R4 ;  /* 0x00000004004b7308 */ /* 0x0003e40000000800 */
[--C-:B-1----:R-:W-:Y:S02]  /*12a60*/  FFMA.FTZ R4, R192, c[0x0][0x2d0], -R2.reuse ;  /* 0x0000b400c0047a23 */ /* 0x102fe40000010802 */
[----:B------:R-:W-:-:S04]  /*12a70*/  FFMA.FTZ R2, R200, c[0x0][0x2d0], -R2 ;  /* 0x0000b400c8027a23 */ /* 0x000fc80000010802 */
[----:B------:R1:W2:Y:S01]  /*12a80*/  MUFU.EX2 R74, R4 ;  /* 0x00000004004a7308 */ /* 0x0002a20000000800 */
[----:B------:R-:W-:Y:S01]  /*12a90*/  IMAD.MOV.U32 R192, RZ, RZ, R160 ;  /* 0x000000ffffc07224 */ /* 0x000fe200078e00a0 */
[----:B------:R-:W-:-:S06]  /*12aa0*/  F2FP.PACK_AB R160, R30, R28 ;  /* 0x0000001c1ea0723e */ /* 0x000fcc00000000ff */
[----:B------:R3:W3:Y:S01]  /*12ab0*/  MUFU.EX2 R29, R2 ;  /* 0x00000002001d7308 */ /* 0x0006e20000000800 */
[----:B-1----:R-:W-:Y:S01]  /*12ac0*/  FFMA.FTZ R4, R178, c[0x0][0x2d0], -R0 ;  /* 0x0000b400b2047a23 */ /* 0x002fe20000010800 */
[----:B--2---:R-:W-:Y:S01]  /*12ad0*/  F2FP.PACK_AB R6, R74, R75 ;  /* 0x0000004b4a06723e */ /* 0x004fe200000000ff */
[----:B------:R-:W-:-:S05]  /*12ae0*/  IMAD.MOV.U32 R178, RZ, RZ, R151 ;  /* 0x000000ffffb27224 */ /* 0x000fca00078e0097 */
[----:B------:R1:W-:Y:S01]  /*12af0*/  MUFU.EX2 R24, R4 ;  /* 0x0000000400187308 */ /* 0x0003e20000000800 */
[----:B---3--:R-:W-:Y:S01]  /*12b00*/  FFMA.FTZ R2, R170, c[0x0][0x2d0], -R0 ;  /* 0x0000b400aa027a23 */ /* 0x008fe20000010800 */
[----:B------:R-:W-:-:S06]  /*12b10*/  F2FP.PACK_AB R162, R29, R31 ;  /* 0x0000001f1da2723e */ /* 0x000fcc00000000ff */
[----:B------:R2:W-:Y:S01]  /*12b20*/  MUFU.EX2 R20, R2 ;  /* 0x0000000200147308 */ /* 0x0005e20000000800 */
[----:B-1----:R-:W-:Y:S02]  /*12b30*/  FFMA.FTZ R4, R179, c[0x0][0x2d0], -R0 ;  /* 0x0000b400b3047a23 */ /* 0x002fe40000010800 */
[----:B------:R-:W-:-:S05]  /*12b40*/  IMAD.MOV.U32 R179, RZ, RZ, R149 ;  /* 0x000000ffffb37224 */ /* 0x000fca00078e0095 */
[----:B------:R1:W3:Y:S01]  /*12b50*/  MUFU.EX2 R27, R4 ;  /* 0x00000004001b7308 */ /* 0x0002e20000000800 */
[----:B--2---:R-:W-:-:S07]  /*12b60*/  FFMA.FTZ R2, R169, c[0x0][0x2d0], -R0 ;  /* 0x0000b400a9027a23 */ /* 0x004fce0000010800 */
[----:B------:R2:W2:Y:S01]  /*12b70*/  MUFU.EX2 R21, R2 ;  /* 0x0000000200157308 */ /* 0x0004a20000000800 */
[----:B-1----:R-:W-:Y:S01]  /*12b80*/  FFMA.FTZ R4, R180, c[0x0][0x2d0], -R0 ;  /* 0x0000b400b4047a23 */ /* 0x002fe20000010800 */
[----:B---3--:R-:W-:Y:S01]  /*12b90*/  F2FP.PACK_AB R5, R27, R24 ;  /* 0x000000181b05723e */ /* 0x008fe200000000ff */
[----:B------:R-:W-:-:S05]  /*12ba0*/  IMAD.MOV.U32 R180, RZ, RZ, R138 ;  /* 0x000000ffffb47224 */ /* 0x000fca00078e008a */
[----:B------:R1:W-:Y:S01]  /*12bb0*/  MUFU.EX2 R26, R4 ;  /* 0x00000004001a7308 */ /* 0x0003e20000000800 */
[----:B------:R-:W-:Y:S01]  /*12bc0*/  HMMA.16816.F32 R136, R164, R144, R40 ;  /* 0x00000090a488723c */ /* 0x000fe20000001828 */
[----:B--2---:R-:W-:Y:S01]  /*12bd0*/  FFMA.FTZ R2, R168, c[0x0][0x2d0], -R0 ;  /* 0x0000b400a8027a23 */ /* 0x004fe20000010800 */
[----:B------:R-:W-:-:S05]  /*12be0*/  F2FP.PACK_AB R161, R21, R20 ;  /* 0x0000001415a1723e */ /* 0x000fca00000000ff */
[----:B------:R-:W-:Y:S01]  /*12bf0*/  MUFU.EX2 R23, R2 ;  /* 0x0000000200177308 */ /* 0x000fe20000000800 */
[--C-:B-1----:R-:W-:Y:S02]  /*12c00*/  FFMA.FTZ R4, R181, c[0x0][0x2d0], -R0.reuse ;  /* 0x0000b400b5047a23 */ /* 0x102fe40000010800 */
[----:B------:R-:W-:Y:S02]  /*12c10*/  IMAD.MOV.U32 R181, RZ, RZ, R117 ;  /* 0x000000ffffb57224 */ /* 0x000fe400078e0075 */
[----:B------:R-:W-:Y:S03]  /*12c20*/  HMMA.16816.F32 R116, R164, R114, R52 ;  /* 0x00000072a474723c */ /* 0x000fe60000001834 */
[----:B------:R1:W2:Y:S01]  /*12c30*/  MUFU.EX2 R25, R4 ;  /* 0x0000000400197308 */ /* 0x0002a20000000800 */
[----:B------:R-:W-:-:S03]  /*12c40*/  FFMA.FTZ R0, R73, c[0x0][0x2d0], -R0 ;  /* 0x0000b40049007a23 */ /* 0x000fc60000010800 */
[----:B------:R-:W-:Y:S01]  /*12c50*/  IMAD.MOV.U32 R52, RZ, RZ, R121 ;  /* 0x000000ffff347224 */ /* 0x000fe200078e0079 */
[----:B------:R-:W-:Y:S01]  /*12c60*/  MOV R53, R154 ;  /* 0x0000009a00357202 */ /* 0x000fe20000000f00 */
[C---:B------:R-:W-:Y:S01]  /*12c70*/  HMMA.16816.F32 R120, R164.reuse, R128, R48 ;  /* 0x00000080a478723c */ /* 0x040fe20000001830 */
[----:B------:R-:W-:Y:S01]  /*12c80*/  IMAD.MOV.U32 R54, RZ, RZ, R152 ;  /* 0x000000ffff367224 */ /* 0x000fe200078e0098 */
[----:B------:R-:W-:Y:S01]  /*12c90*/  MOV R55, R159 ;  /* 0x0000009f00377202 */ /* 0x000fe20000000f00 */
[----:B------:R3:W3:Y:S04]  /*12ca0*/  MUFU.EX2 R22, R0 ;  /* 0x0000000000167308 */ /* 0x0006e80000000800 */
[----:B------:R-:W-:Y:S01]  /*12cb0*/  MOV R50, R135 ;  /* 0x0000008700327202 */ /* 0x000fe20000000f00 */
[----:B------:R-:W-:Y:S01]  /*12cc0*/  IMAD.MOV.U32 R49, RZ, RZ, R133 ;  /* 0x000000ffff317224 */ /* 0x000fe200078e0085 */
[----:B------:R-:W-:Y:S01]  /*12cd0*/  MOV R48, R134 ;  /* 0x0000008600307202 */ /* 0x000fe20000000f00 */
[----:B------:R-:W-:Y:S01]  /*12ce0*/  IMAD.MOV.U32 R51, RZ, RZ, R155 ;  /* 0x000000ffff337224 */ /* 0x000fe200078e009b */
[----:B------:R-:W-:Y:S01]  /*12cf0*/  HMMA.16816.F32 R132, R164, R130, R44 ;  /* 0x00000082a484723c */ /* 0x000fe2000000182c */
[----:B-1----:R-:W-:-:S02]  /*12d00*/  F2FP.PACK_AB R4, R171, R172 ;  /* 0x000000acab04723e */ /* 0x002fc400000000ff */
[----:B--2---:R-:W-:-:S04]  /*12d10*/  F2FP.PACK_AB R7, R25, R26 ;  /* 0x0000001a1907723e */ /* 0x004fc800000000ff */
[----:B------:R-:W-:Y:S01]  /*12d20*/  IMAD.MOV.U32 R47, RZ, RZ, R148 ;  /* 0x000000ffff2f7224 */ /* 0x000fe200078e0094 */
[----:B------:R-:W-:Y:S01]  /*12d30*/  MOV R44, R48 ;  /* 0x00000030002c7202 */ /* 0x000fe20000000f00 */
[----:B------:R-:W-:Y:S01]  /*12d40*/  IMAD.MOV.U32 R46, RZ, RZ, c[0x0][0x2c4] ;  /* 0x0000b100ff2e7624 */ /* 0x000fe200078e00ff */
[----:B------:R-:W-:Y:S01]  /*12d50*/  MOV R48, R51 ;  /* 0x0000003300307202 */ /* 0x000fe20000000f00 */
[----:B------:R-:W-:Y:S01]  /*12d60*/  IMAD.MOV.U32 R45, RZ, RZ, R47 ;  /* 0x000000ffff2d7224 */ /* 0x000fe200078e002f */
[----:B------:R-:W-:Y:S01]  /*12d70*/  MOV R51, R54 ;  /* 0x0000003600337202 */ /* 0x000fe20000000f00 */
[----:B------:R-:W-:Y:S01]  /*12d80*/  IMAD.MOV.U32 R47, RZ, RZ, R50 ;  /* 0x000000ffff2f7224 */ /* 0x000fe200078e0032 */
[----:B------:R-:W-:Y:S01]  /*12d90*/  ISETP.NE.AND P6, PT, R46, 0x1, PT ;  /* 0x000000012e00780c */ /* 0x000fe20003fc5270 */
[----:B------:R-:W-:Y:S01]  /*12da0*/  IMAD.MOV.U32 R46, RZ, RZ, R49 ;  /* 0x000000ffff2e7224 */ /* 0x000fe200078e0031 */
[----:B------:R-:W-:Y:S01]  /*12db0*/  MOV R54, R56 ;  /* 0x0000003800367202 */ /* 0x000fe20000000f00 */
[----:B------:R-:W-:Y:S01]  /*12dc0*/  IMAD.MOV.U32 R49, RZ, RZ, R52 ;  /* 0x000000ffff317224 */ /* 0x000fe200078e0034 */
[----:B------:R-:W-:Y:S01]  /*12dd0*/  MOV R56, R59 ;  /* 0x0000003b00387202 */ /* 0x000fe20000000f00 */
[----:B------:R-:W-:Y:S01]  /*12de0*/  IMAD.MOV.U32 R50, RZ, RZ, R53 ;  /* 0x000000ffff327224 */ /* 0x000fe200078e0035 */
[----:B------:R-:W-:Y:S01]  /*12df0*/  MOV R59, R220 ;  /* 0x000000dc003b7202 */ /* 0x000fe20000000f00 */
[----:B------:R-:W-:Y:S01]  /*12e00*/  FADD.FTZ R2, R45, R44 ;  /* 0x0000002c2d027221 */ /* 0x000fe20000010000 */
[----:B------:R-:W-:Y:S01]  /*12e10*/  MOV R44, R47 ;  /* 0x0000002f002c7202 */ /* 0x000fe20000000f00 */
[----:B------:R-:W-:Y:S01]  /*12e20*/  IMAD.MOV.U32 R52, RZ, RZ, R55 ;  /* 0x000000ffff347224 */ /* 0x000fe200078e0037 */
[----:B------:R-:W-:Y:S01]  /*12e30*/  HMMA.16816.F32 R8, R4, R62, R124 ;  /* 0x0000003e0408723c */ /* 0x000fe2000000187c */
[----:B------:R-:W-:Y:S01]  /*12e40*/  IMAD.MOV.U32 R53, RZ, RZ, R181 ;  /* 0x000000ffff357224 */ /* 0x000fe200078e00b5 */
[----:B------:R1:W5:Y:S01]  /*12e50*/  LDL.LU R220, [R1+0x88] ;  /* 0x0000880001dc7983 */ /* 0x0003620000300800 */
[----:B------:R-:W-:-:S02]  /*12e60*/  IMAD.MOV.U32 R47, RZ, RZ, R48 ;  /* 0x000000ffff2f7224 */ /* 0x000fc400078e0030 */
[----:B------:R-:W-:Y:S01]  /*12e70*/  IMAD.MOV.U32 R48, RZ, RZ, R49 ;  /* 0x000000ffff307224 */ /* 0x000fe200078e0031 */
[----:B------:R-:W-:Y:S01]  /*12e80*/  MOV R49, R50 ;  /* 0x0000003200317202 */ /* 0x000fe20000000f00 */
[----:B------:R-:W-:Y:S01]  /*12e90*/  IMAD.MOV.U32 R181, RZ, RZ, R58 ;  /* 0x000000ffffb57224 */ /* 0x000fe200078e003a */
[C---:B------:R-:W-:Y:S01]  /*12ea0*/  HMMA.16816.F32 R148, R164.reuse, R146, R36 ;  /* 0x00000092a494723c */ /* 0x040fe20000001824 */
[----:B------:R-:W-:Y:S02]  /*12eb0*/  IMAD.MOV.U32 R55, RZ, RZ, R57 ;  /* 0x000000ffff377224 */ /* 0x000fe400078e0039 */
[----:B------:R-:W-:Y:S02]  /*12ec0*/  IMAD.MOV.U32 R50, RZ, RZ, R51 ;  /* 0x000000ffff327224 */ /* 0x000fe400078e0033 */
[----:B------:R-:W-:Y:S02]  /*12ed0*/  IMAD.MOV.U32 R57, RZ, RZ, R180 ;  /* 0x000000ffff397224 */ /* 0x000fe400078e00b4 */
[----:B------:R-:W-:Y:S01]  /*12ee0*/  IMAD.MOV.U32 R58, RZ, RZ, R163 ;  /* 0x000000ffff3a7224 */ /* 0x000fe200078e00a3 */
[----:B----4-:R-:W-:Y:S01]  /*12ef0*/  HMMA.16816.F32 R152, R164, R16, R32 ;  /* 0x00000010a498723c */ /* 0x010fe20000001820 */
[----:B------:R-:W-:Y:S01]  /*12f00*/  IMAD.MOV.U32 R51, RZ, RZ, R52 ;  /* 0x000000ffff337224 */ /* 0x000fe200078e0034 */
[----:B------:R-:W-:Y:S01]  /*12f10*/  MOV R52, R53 ;  /* 0x0000003500347202 */ /* 0x000fe20000000f00 */
[----:B------:R-:W-:-:S02]  /*12f20*/  IMAD.MOV.U32 R180, RZ, RZ, R219 ;  /* 0x000000ffffb47224 */ /* 0x000fc400078e00db */
[----:B------:R-:W-:Y:S01]  /*12f30*/  IMAD.MOV.U32 R45, RZ, RZ, R46 ;  /* 0x000000ffff2d7224 */ /* 0x000fe200078e002e */
[----:B------:R1:W5:Y:S01]  /*12f40*/  LDL.LU R219, [R1+0x84] ;  /* 0x0000840001db7983 */ /* 0x0003620000300800 */
[----:B------:R-:W-:Y:S01]  /*12f50*/  IMAD.MOV.U32 R53, RZ, RZ, R54 ;  /* 0x000000ffff357224 */ /* 0x000fe200078e0036 */
[----:B------:R-:W-:Y:S01]  /*12f60*/  MOV R54, R181 ;  /* 0x000000b500367202 */ /* 0x000fe20000000f00 */
[----:B------:R-:W-:Y:S01]  /*12f70*/  IMAD.MOV.U32 R46, RZ, RZ, R55 ;  /* 0x000000ffff2e7224 */ /* 0x000fe200078e0037 */
[----:B------:R-:W-:Y:S01]  /*12f80*/  HMMA.16816.F32 R124, R4, R64, R140 ;  /* 0x00000040047c723c */ /* 0x000fe2000000188c */
[----:B------:R-:W-:Y:S01]  /*12f90*/  IMAD.MOV.U32 R55, RZ, RZ, R56 ;  /* 0x000000ffff377224 */ /* 0x000fe200078e0038 */
[----:B------:R-:W-:Y:S01]  /*12fa0*/  MOV R56, R58 ;  /* 0x0000003a00387202 */ /* 0x000fe20000000f00 */
[----:B------:R-:W-:Y:S02]  /*12fb0*/  IMAD.MOV.U32 R181, RZ, RZ, R57 ;  /* 0x000000ffffb57224 */ /* 0x000fe400078e0039 */
[----:B------:R-:W-:Y:S01]  /*12fc0*/  IMAD.MOV.U32 R57, RZ, RZ, R59 ;  /* 0x000000ffff397224 */ /* 0x000fe200078e003b */
[----:B------:R-:W-:Y:S01]  /*12fd0*/  MOV R59, R179 ;  /* 0x000000b3003b7202 */ /* 0x000fe20000000f00 */
[----:B------:R-:W-:Y:S01]  /*12fe0*/  IMAD.MOV.U32 R58, RZ, RZ, R180 ;  /* 0x000000ffff3a7224 */ /* 0x000fe200078e00b4 */
[----:B------:R-:W-:Y:S01]  /*12ff0*/  HMMA.16816.F32 R164, R164, R18, R12 ;  /* 0x00000012a4a4723c */ /* 0x000fe2000000180c */
[----:B---3--:R-:W-:-:S04]  /*13000*/  @P6 IMAD.HI.U32 R0, R226, c[0x0][0x2c8], RZ ;  /* 0x0000b200e2006a27 */ /* 0x008fc800078e00ff */
[----:B------:R-:W-:Y:S01]  /*13010*/  IMAD.MOV.U32 R180, RZ, RZ, R178 ;  /* 0x000000ffffb47224 */ /* 0x000fe200078e00b2 */
[----:B------:R-:W-:Y:S01]  /*13020*/  MOV R178, R193 ;  /* 0x000000c100b27202 */ /* 0x000fe20000000f00 */
[----:B------:R-:W-:Y:S01]  /*13030*/  IMAD.MOV.U32 R179, RZ, RZ, R192 ;  /* 0x000000ffffb37224 */ /* 0x000fe200078e00c0 */
[----:B------:R-:W-:Y:S01]  /*13040*/  HMMA.16816.F32 R140, R4, R76, R96 ;  /* 0x0000004c048c723c */ /* 0x000fe20000001860 */
[----:B------:R-:W-:Y:S02]  /*13050*/  IMAD.MOV.U32 R192, RZ, RZ, R218 ;  /* 0x000000ffffc07224 */ /* 0x000fe400078e00da */
[----:B------:R1:W5:Y:S01]  /*13060*/  LDL.LU R218, [R1+0x80] ;  /* 0x0000800001da7983 */ /* 0x0003620000300800 */
[----:B------:R-:W-:-:S04]  /*13070*/  IMAD.MOV.U32 R193, RZ, RZ, R217 ;  /* 0x000000ffffc17224 */ /* 0x000fc800078e00d9 */
[----:B------:R-:W-:Y:S01]  /*13080*/  HMMA.16816.F32 R156, R4, R80, R84 ;  /* 0x00000050049c723c */ /* 0x000fe20000001854 */
[----:B------:R1:W5:Y:S01]  /*13090*/  LDL.LU R217, [R1+0x7c] ;  /* 0x00007c0001d97983 */ /* 0x0003620000300800 */
[----:B------:R-:W-:Y:S01]  /*130a0*/  @P6 SHF.R.U32.HI R226, RZ, c[0x0][0x2cc], R0 ;  /* 0x0000b300ffe26a19 */ /* 0x000fe20000011600 */
[----:B------:R-:W-:-:S05]  /*130b0*/  FADD.FTZ R2, R214, R2 ;  /* 0x00000002d6027221 */ /* 0x000fca0000010000 */
[----:B------:R-:W-:Y:S01]  /*130c0*/  HMMA.16816.F32 R108, R4, R60, R108 ;  /* 0x0000003c046c723c */ /* 0x000fe2000000186c */
[----:B------:R-:W-:-:S07]  /*130d0*/  FADD.FTZ R0, R45, R44 ;  /* 0x0000002c2d007221 */ /* 0x000fce0000010000 */
[C---:B------:R-:W-:Y:S08]  /*130e0*/  HMMA.16816.F32 R12, R4.reuse, R66, R100 ;  /* 0x00000042040c723c */ /* 0x040ff00000001864 */
[C---:B------:R-:W-:Y:S08]  /*130f0*/  HMMA.16816.F32 R76, R4.reuse, R78, R92 ;  /* 0x0000004e044c723c */ /* 0x040ff0000000185c */
[----:B------:R-:W-:Y:S07]  /*13100*/  HMMA.16816.F32 R80, R4, R82, R88 ;  /* 0x000000520450723c */ /* 0x000fee0000001858 */
[----:B------:R-:W-:-:S02]  /*13110*/  FADD.FTZ R7, R215, R216 ;  /* 0x000000d8d7077221 */ /* 0x000fc40000010000 */
[----:B------:R1:W5:Y:S04]  /*13120*/  LDL.LU R216, [R1+0x78] ;  /* 0x0000780001d87983 */ /* 0x0003680000300800 */
[----:B------:R1:W5:Y:S04]  /*13130*/  LDL.LU R215, [R1+0x74] ;  /* 0x0000740001d77983 */ /* 0x0003680000300800 */
[----:B------:R1:W5:Y:S04]  /*13140*/  LDL.LU R214, [R1+0x70] ;  /* 0x0000700001d67983 */ /* 0x0003680000300800 */
[----:B------:R-:W2:Y:S01]  /*13150*/  LDL.LU R45, [R1+0x18] ;  /* 0x00001800012d7983 */ /* 0x000ea20000300800 */
[----:B------:R-:W-:-:S02]  /*13160*/  FADD.FTZ R6, R213, R0 ;  /* 0x00000000d5067221 */ /* 0x000fc40000010000 */
[----:B------:R-:W-:Y:S01]  /*13170*/  FADD.FTZ R0, R69, R47 ;  /* 0x0000002f45007221 */ /* 0x000fe20000010000 */
[----:B------:R-:W-:Y:S01]  /*13180*/  F2FP.PACK_AB R163, R22, R23 ;  /* 0x0000001716a3723e */ /* 0x000fe200000000ff */
[----:B------:R-:W-:Y:S01]  /*13190*/  FADD.FTZ R7, R208, R7 ;  /* 0x00000007d0077221 */ /* 0x000fe20000010000 */
[----:B------:R1:W5:Y:S01]  /*131a0*/  LDL.LU R213, [R1+0x6c] ;  /* 0x00006c0001d57983 */ /* 0x0003620000300800 */
[----:B------:R-:W-:Y:S02]  /*131b0*/  FADD.FTZ R0, R51, R0 ;  /* 0x0000000033007221 */ /* 0x000fe40000010000 */
[----:B------:R-:W-:Y:S01]  /*131c0*/  FADD.FTZ R2, R46, R2 ;  /* 0x000000022e027221 */ /* 0x000fe20000010000 */
[----:B------:R1:W5:Y:S01]  /*131d0*/  LDL.LU R208, [R1+0x68] ;  /* 0x0000680001d07983 */ /* 0x0003620000300800 */
[----:B------:R-:W-:Y:S02]  /*131e0*/  FADD.FTZ R6, R48, R6 ;  /* 0x0000000630067221 */ /* 0x000fe40000010000 */
[----:B------:R-:W-:-:S02]  /*131f0*/  FADD.FTZ R7, R49, R7 ;  /* 0x0000000731077221 */ /* 0x000fc40000010000 */
[----:B------:R-:W-:Y:S02]  /*13200*/  FADD.FTZ R5, R54, R0 ;  /* 0x0000000036057221 */ /* 0x000fe40000010000 */
[----:B------:R-:W-:Y:S02]  /*13210*/  FADD.FTZ R2, R50, R2 ;  /* 0x0000000232027221 */ /* 0x000fe40000010000 */
[----:B------:R-:W-:Y:S02]  /*13220*/  FADD.FTZ R6, R52, R6 ;  /* 0x0000000634067221 */ /* 0x000fe40000010000 */
[----:B------:R-:W-:Y:S01]  /*13230*/  FADD.FTZ R7, R53, R7 ;  /* 0x0000000735077221 */ /* 0x000fe20000010000 */
[----:B------:R-:W-:Y:S01]  /*13240*/  HMMA.16816.F32 R108, R160, R112, R108 ;  /* 0x00000070a06c723c */ /* 0x000fe2000000186c */
[----:B------:R-:W-:Y:S02]  /*13250*/  FADD.FTZ R5, R57, R5 ;  /* 0x0000000539057221 */ /* 0x000fe40000010000 */
[----:B------:R-:W-:-:S02]  /*13260*/  FADD.FTZ R2, R55, R2 ;  /* 0x0000000237027221 */ /* 0x000fc40000010000 */
[----:B------:R-:W-:-:S03]  /*13270*/  FADD.FTZ R0, R181, R6 ;  /* 0x00000006b5007221 */ /* 0x000fc60000010000 */
[----:B------:R-:W-:Y:S01]  /*13280*/  HMMA.16816.F32 R112, R160, R114, R8 ;  /* 0x00000072a070723c */ /* 0x000fe20000001808 */
[----:B------:R-:W-:Y:S02]  /*13290*/  FADD.FTZ R5, R180, R5 ;  /* 0x00000005b4057221 */ /* 0x000fe40000010000 */
[----:B------:R-:W-:-:S04]  /*132a0*/  FADD.FTZ R6, R59, R0 ;  /* 0x000000003b067221 */ /* 0x000fc80000010000 */
        /* <DEDUP_REMOVED lines=72> */
[----:B------:R-:W-:Y:S01]  /*13730*/  STL [R1+0x1c], R6 ;  /* 0x00001c0601007387 */ /* 0x000fe20000100800 */
[----:B------:R-:W-:-:S03]  /*13740*/  IMAD.MOV.U32 R233, RZ, RZ, c[0x0][0x32c] ;  /* 0x0000cb00ffe97624 */ /* 0x000fc600078e00ff */
[----:B------:R-:W-:Y:S04]  /*13750*/  STL [R1+0x20], R5 ;  /* 0x0000200501007387 */ /* 0x000fe80000100800 */
[----:B------:R3:W-:Y:S04]  /*13760*/  STL [R1+0x24], R2 ;  /* 0x0000240201007387 */ /* 0x0007e80000100800 */
[----:B------:R1:W-:Y:S01]  /*13770*/  STL [R1+0x28], R0 ;  /* 0x0000280001007387 */ /* 0x0003e20000100800 */
[----:B------:R-:W-:Y:S01]  /*13780*/  ISETP.GE.AND P3, PT, R233, 0x1, PT ;  /* 0x00000001e900780c */ /* 0x000fe20003f66270 */
[C---:B------:R-:W-:Y:S08]  /*13790*/  HMMA.16816.F32 R124, R160.reuse, R128, R124 ;  /* 0x00000080a07c723c */ /* 0x040ff0000000187c */
[C---:B------:R-:W-:Y:S08]  /*137a0*/  HMMA.16816.F32 R140, R160.reuse, R144, R140 ;  /* 0x00000090a08c723c */ /* 0x040ff0000000188c */
[C---:B------:R-:W-:Y:S08]  /*137b0*/  HMMA.16816.F32 R128, R160.reuse, R130, R12 ;  /* 0x00000082a080723c */ /* 0x040ff0000000180c */
[C---:B------:R-:W-:Y:S08]  /*137c0*/  HMMA.16816.F32 R144, R160.reuse, R146, R76 ;  /* 0x00000092a090723c */ /* 0x040ff0000000184c */
[C---:B------:R-:W-:Y:S08]  /*137d0*/  HMMA.16816.F32 R156, R160.reuse, R16, R156 ;  /* 0x00000010a09c723c */ /* 0x040ff0000000189c */
[----:B------:R-:W-:Y:S01]  /*137e0*/  HMMA.16816.F32 R160, R160, R18, R80 ;  /* 0x00000012a0a0723c */ /* 0x000fe20000001850 */
[----:B--2---:R-:W-:-:S02]  /*137f0*/  IADD3 R4, R45, R226, RZ ;  /* 0x000000e22d047210 */ /* 0x004fc40007ffe0ff */
[----:B------:R-:W-:Y:S02]  /*13800*/  IADD3 R226, R252, -0x2, RZ ;  /* 0xfffffffefce27810 */ /* 0x000fe40007ffe0ff */
[----:B---3--:R-:W-:Y:S01]  /*13810*/  IADD3 R2, R4, c[0x0][0x328], RZ ;  /* 0x0000ca0004027a10 */ /* 0x008fe20007ffe0ff */
[----:B------:R-:W-:Y:S05]  /*13820*/  @!P3 BRA `(.L_x_435) ;  /* 0x000000f00000b947 */ /* 0x000fea0003800000 */
[C---:B-1----:R-:W-:Y:S01]  /*13830*/  ISETP.GT.AND P0, PT, R4.reuse, RZ, PT ;  /* 0x000000ff0400720c */ /* 0x042fe20003f04270 */
        /* <DEDUP_REMOVED lines=9> */
.L_x_436:
[----:B------:R-:W-:-:S13]  /*138d0*/  ISETP.NE.AND P0, PT, R5, 0x1, PT ;  /* 0x000000010500780c */ /* 0x000fda0003f05270 */
[----:B------:R-:W-:-:S05]  /*138e0*/  @P0 IMAD.HI.U32 R4, R0, c[0x0][0x330], RZ ;  /* 0x0000cc0000040a27 */ /* 0x000fca00078e00ff */
[----:B------:R-:W-:-:S05]  /*138f0*/  @P0 SHF.R.U32.HI R0, RZ, c[0x0][0x334], R4 ;  /* 0x0000cd00ff000a19 */ /* 0x000fca0000011604 */
.L_x_437:
[----:B------:R-:W-:-:S05]  /*13900*/  IMAD R0, R0, R5, c[0x0][0x32c] ;  /* 0x0000cb0000007624 */ /* 0x000fca00078e0205 */
[----:B------:R-:W-:-:S04]  /*13910*/  IMNMX R2, R2, R0, PT ;  /* 0x0000000002027217 */ /* 0x000fc80003800200 */
.L_x_435:
[----:B-1----:R-:W2:Y:S01]  /*13920*/  LDL R4, [R1+0x14] ;  /* 0x0000140001047983 */ /* 0x002ea20000100800 */
[----:B------:R-:W-:-:S05]  /*13930*/  IMAD.HI R2, R2, 0x2aaaaaab, RZ ;  /* 0x2aaaaaab02027827 */ /* 0x000fca00078e02ff */
[----:B------:R-:W-:-:S04]  /*13940*/  SHF.R.U32.HI R0, RZ, 0x1f, R2 ;  /* 0x0000001fff007819 */ /* 0x000fc80000011602 */
[----:B------:R-:W-:-:S04]  /*13950*/  LEA.HI.SX32 R2, R2, R0, 0x1c ;  /* 0x0000000002027211 */ /* 0x000fc800078fe2ff */
[----:B--2---:R-:W-:-:S04]  /*13960*/  IMNMX R4, R4, R2, !PT ;  /* 0x0000000204047217 */ /* 0x004fc80007800200 */
[----:B------:R-:W-:Y:S01]  /*13970*/  ISETP.GE.AND P0, PT, R226, R4, PT ;  /* 0x00000004e200720c */ /* 0x000fe20003f06270 */
[----:B------:R1:W-:-:S12]  /*13980*/  STL [R1+0xc], R4 ;  /* 0x00000c0401007387 */ /* 0x0003d80000100800 */
[----:B------:R-:W-:Y:S05]  /*13990*/  @!P0 BRA `(.L_x_438) ;  /* 0x000068b000008947 */ /* 0x000fea0003800000 */
[----:B-1----:R-:W2:Y:S01]  /*139a0*/  LDL R4, [R1+0x60] ;  /* 0x0000600001047983 */ /* 0x002ea20000100800 */
[----:B------:R-:W-:Y:S01]  /*139b0*/  IMAD.MOV.U32 R101, RZ, RZ, R71 ;  /* 0x000000ffff657224 */ /* 0x000fe200078e0047 */
[----:B------:R-:W-:Y:S01]  /*139c0*/  MOV R103, R3 ;  /* 0x0000000300677202 */ /* 0x000fe20000000f00 */
[----:B------:R-:W-:Y:S01]  /*139d0*/  IMAD.MOV.U32 R100, RZ, RZ, R72 ;  /* 0x000000ffff647224 */ /* 0x000fe200078e0048 */
[----:B------:R-:W-:Y:S01]  /*139e0*/  MOV R102, R70 ;  /* 0x0000004600667202 */ /* 0x000fe20000000f00 */
[----:B--2---:R-:W-:-:S05]  /*139f0*/  @P6 IMAD.HI.U32 R0, R4, c[0x0][0x2c8], RZ ;  /* 0x0000b20004006a27 */ /* 0x004fca00078e00ff */
[----:B------:R-:W-:-:S05]  /*13a00*/  @P6 SHF.R.U32.HI R0, RZ, c[0x0][0x2cc], R0 ;  /* 0x0000b300ff006a19 */ /* 0x000fca0000011600 */
[----:B------:R1:W-:Y:S02]  /*13a10*/  @P6 STL [R1+0x10], R0 ;  /* 0x0000100001006387 */ /* 0x0003e40000100800 */
.L_x_455:
[----:B------:R-:W-:Y:S04]  /*13a20*/  DEPBAR.LE SB0, 0x0 ;  /* 0x000080000000791a */ /* 0x000fe80000000000 */
[----:B------:R-:W-:Y:S01]  /*13a30*/  BAR.SYNC.DEFER_BLOCKING 0x0 ;  /* 0x0000000000007b1d */ /* 0x000fe20000010000 */
[----:B------:R-:W-:Y:S04]  /*13a40*/  MOV R196, c[0x0][0x208] ;  /* 0x0000820000c47a02 */ /* 0x000fe80000000f00 */
[----:B------:R-:W-:Y:S03]  /*13a50*/  SHF.L.U32 R196, R196, 0x5, RZ ;  /* 0x00000005c4c47819 */ /* 0x000fe600000006ff */
[----:B-----5:R-:W-:Y:S08]  /*13a60*/  LDSM.16.M88.4 R96, [R215+0x6100] ;  /* 0x00610000d760783b */ /* 0x020ff00000000200 */
[----:B------:R-:W2:Y:S04]  /*13a70*/  LDL R228, [R1+0x14] ;  /* 0x0000140001e47983 */ /* 0x000ea80000100800 */
[----:B------:R-:W3:Y:S08]  /*13a80*/  LDSM.16.M88.4 R16, [R208+0x3100] ;  /* 0x00310000d010783b */ /* 0x000ef00000000200 */
[----:B------:R-:W4:Y:S08]  /*13a90*/  LDSM.16.M88.4 R92, [R215+0x8100] ;  /* 0x00810000d75c783b */ /* 0x000f300000000200 */
[----:B------:R-:W2:Y:S06]  /*13aa0*/  LDL.64 R194, [R1+0x50] ;  /* 0x0000500001c27983 */ /* 0x000eac0000100a00 */
[----:B------:R-:W2:Y:S06]  /*13ab0*/  LDL.64 R2, [R1+0x58] ;  /* 0x0000580001027983 */ /* 0x000eac0000100a00 */
        /* <DEDUP_REMOVED lines=9> */
[----:B------:R-:W2:Y:S06]  /*13b50*/  LDL.64 R232, [R1+0x40] ;  /* 0x0000400001e87983 */ /* 0x000eac0000100a00 */
[----:B------:R-:W1:Y:S08]  /*13b60*/  LDSM.16.M88.4 R188, [R223] ;  /* 0x00000000dfbc783b */ /* 0x000e700000000200 */
[----:B------:R-:W2:Y:S01]  /*13b70*/  LDL.64 R230, [R1+0x48] ;  /* 0x0000480001e67983 */ /* 0x000ea20000100a00 */
[-C--:B---3--:R-:W-:Y:S08]  /*13b80*/  HMMA.16816.F32 R4, R96, R16.reuse, RZ ;  /* 0x000000106004723c */ /* 0x088ff000000018ff */
[C---:B----4-:R-:W-:Y:S08]  /*13b90*/  HMMA.16816.F32 R8, R92.reuse, R16, RZ ;  /* 0x000000105c08723c */ /* 0x050ff000000018ff */
[-C--:B------:R-:W-:Y:S08]  /*13ba0*/  HMMA.16816.F32 R12, R92, R18.reuse, RZ ;  /* 0x000000125c0c723c */ /* 0x080ff000000018ff */
[C---:B------:R-:W-:Y:S08]  /*13bb0*/  HMMA.16816.F32 R16, R96.reuse, R18, RZ ;  /* 0x000000126010723c */ /* 0x040ff000000018ff */
[-C--:B-1----:R-:W-:Y:S08]  /*13bc0*/  HMMA.16816.F32 R20, R96, R32.reuse, RZ ;  /* 0x000000206014723c */ /* 0x082ff000000018ff */
        /* <DEDUP_REMOVED lines=17> */
[-C--:B------:R-:W-:Y:S01]  /*13ce0*/  HMMA.16816.F32 R92, R92, R170.reuse, RZ ;  /* 0x000000aa5c5c723c */ /* 0x080fe200000018ff */
[----:B--2---:R-:W-:Y:S07]  /*13cf0*/  ISETP.GT.AND P0, PT, R228, R226, PT ;  /* 0x000000e2e400720c */ /* 0x004fee0003f04270 */
[----:B------:R-:W-:Y:S01]  /*13d00*/  HMMA.16816.F32 R96, R96, R170, RZ ;  /* 0x000000aa6060723c */ /* 0x000fe200000018ff */
[----:B------:R-:W1:Y:S07]  /*13d10*/  LDSM.16.M88.4 R168, [R222] ;  /* 0x00000000dea8783b */ /* 0x000e6e0000000200 */
[-C--:B------:R-:W-:Y:S05]  /*13d20*/  HMMA.16816.F32 R4, R172, R176.reuse, R4 ;  /* 0x000000b0ac04723c */ /* 0x080fea0000001804 */
[----:B------:R-:W-:Y:S03]  /*13d30*/  @!P0 SHF.R.S32.HI R0, RZ, 0x1f, R226 ;  /* 0x0000001fff008819 */ /* 0x000fe600000114e2 */
[C---:B------:R-:W-:Y:S01]  /*13d40*/  HMMA.16816.F32 R8, R180.reuse, R176, R8 ;  /* 0x000000b0b408723c */ /* 0x040fe20000001808 */
[----:B------:R-:W-:Y:S03]  /*13d50*/  MOV R194, c[0x0][0x208] ;  /* 0x0000820000c27a02 */ /* 0x000fe60000000f00 */
[----:B------:R-:W-:Y:S03]  /*13d60*/  @!P0 IMAD R0, R0, c[0x0][0x208], RZ ;  /* 0x0000820000008a24 */ /* 0x000fe600078e02ff */
[C---:B------:R-:W-:Y:S01]  /*13d70*/  @!P0 IMAD.WIDE.U32 R176, R226.reuse, c[0x0][0x208], RZ ;  /* 0x00008200e2b08a25 */ /* 0x040fe200078e00ff */
[-C--:B------:R-:W-:Y:S04]  /*13d80*/  HMMA.16816.F32 R12, R180, R178.reuse, R12 ;  /* 0x000000b2b40c723c */ /* 0x080fe8000000180c */
[----:B------:R-:W-:Y:S01]  /*13d90*/  @!P0 IMAD R0, R226, c[0x0][0x20c], R0 ;  /* 0x00008300e2008a24 */ /* 0x000fe200078e0200 */
[----:B------:R-:W-:Y:S02]  /*13da0*/  @!P0 MOV R3, R195 ;  /* 0x000000c300038202 */ /* 0x000fe40000000f00 */
[----:B------:R-:W-:Y:S01]  /*13db0*/  MOV R195, 0x5 ;  /* 0x0000000500c37802 */ /* 0x000fe20000000f00 */
[C---:B------:R-:W-:Y:S04]  /*13dc0*/  HMMA.16816.F32 R16, R172.reuse, R178, R16 ;  /* 0x000000b2ac10723c */ /* 0x040fe80000001810 */
[----:B------:R-:W-:Y:S01]  /*13dd0*/  @!P0 IMAD.WIDE.U32 R2, R176, 0x60, R2 ;  /* 0x00000060b0028825 */ /* 0x000fe200078e0002 */
[----:B------:R-:W-:Y:S02]  /*13de0*/  @!P0 IADD3 R0, R177, R0, RZ ;  /* 0x00000000b1008210 */ /* 0x000fe40007ffe0ff */
[----:B------:R-:W2:Y:S01]  /*13df0*/  LDSM.16.M88.4 R176, [R221] ;  /* 0x00000000ddb0783b */ /* 0x000ea20000000200 */
[-C--:B------:R-:W-:Y:S04]  /*13e00*/  HMMA.16816.F32 R20, R172, R184.reuse, R20 ;  /* 0x000000b8ac14723c */ /* 0x080fe80000001814 */
[----:B------:R-:W-:Y:S01]  /*13e10*/  @!P0 LEA R192, P1, R2, c[0x0][0x1f8], 0x1 ;  /* 0x00007e0002c08a11 */ /* 0x000fe200078208ff */
[----:B------:R-:W-:Y:S01]  /*13e20*/  @!P0 IMAD R0, R0, 0x60, RZ ;  /* 0x0000006000008824 */ /* 0x000fe200078e02ff */
[----:B------:R-:W-:Y:S02]  /*13e30*/  SHF.L.U64.HI R194, R194, R195, c[0x0][0x20c] ;  /* 0x00008300c2c27619 */ /* 0x000fe400000102c3 */
        /* <DEDUP_REMOVED lines=14> */
[----:B------:R-:W-:Y:S01]  /*13f20*/  @!P0 IADD3 R190, P2, R192, R196, RZ ;  /* 0x000000c4c0be8210 */ /* 0x000fe20007f5e0ff */
[-C--:B-1----:R-:W-:Y:S04]  /*13f30*/  HMMA.16816.F32 R52, R172, R168.reuse, R52 ;  /* 0x000000a8ac34723c */ /* 0x082fe80000001834 */
[----:B------:R-:W-:Y:S02]  /*13f40*/  @!P0 IADD3.X R191, R193, R194, RZ, P2, !PT ;  /* 0x000000c2c1bf8210 */ /* 0x000fe400017fe4ff */
[----:B------:R-:W-:Y:S02]  /*13f50*/  @!P0 IADD3 R188, P1, R190, R196, RZ ;  /* 0x000000c4bebc8210 */ /* 0x000fe40007f3e0ff */
[C---:B------:R-:W-:Y:S01]  /*13f60*/  HMMA.16816.F32 R56, R180.reuse, R168, R56 ;  /* 0x000000a8b438723c */ /* 0x040fe20000001838 */
[----:B------:R1:W-:Y:S03]  /*13f70*/  @!P0 LDGSTS.E.BYPASS.LTC128B.128 [R227+0x900], [R190.64], !P5 ;  /* 0x00900000bee38fae */ /* 0x0003e6000e901d48 */
[----:B------:R-:W-:Y:S03]  /*13f80*/  @!P0 IADD3.X R189, R191, R194, RZ, P1, !PT ;  /* 0x000000c2bfbd8210 */ /* 0x000fe60000ffe4ff */
[----:B------:R-:W-:Y:S01]  /*13f90*/  @!P0 IADD3 R168, P3, R188, R196, RZ ;  /* 0x000000c4bca88210 */ /* 0x000fe20007f7e0ff */
[-C--:B------:R-:W-:Y:S01]  /*13fa0*/  HMMA.16816.F32 R60, R180, R170.reuse, R60 ;  /* 0x000000aab43c723c */ /* 0x080fe2000000183c */
[----:B------:R1:W-:Y:S03]  /*13fb0*/  @!P0 LDGSTS.E.BYPASS.LTC128B.128 [R227+0x1100], [R188.64], !P5 ;  /* 0x01100000bce38fae */ /* 0x0003e6000e901d48 */
[----:B------:R-:W-:Y:S02]  /*13fc0*/  @!P0 IADD3.X R169, R189, R194, RZ, P3, !PT ;  /* 0x000000c2bda98210 */ /* 0x000fe40001ffe4ff */
[----:B------:R-:W-:Y:S02]  /*13fd0*/  @!P0 IADD3 R2, P2, R168, R196, RZ ;  /* 0x000000c4a8028210 */ /* 0x000fe40007f5e0ff */
[C---:B------:R-:W-:Y:S01]  /*13fe0*/  HMMA.16816.F32 R64, R172.reuse, R170, R64 ;  /* 0x000000aaac40723c */ /* 0x040fe20000001840 */
[----:B------:R3:W-:Y:S03]  /*13ff0*/  @!P0 LDGSTS.E.BYPASS.LTC128B.128 [R227+0x1900], [R168.64], !P5 ;  /* 0x01900000a8e38fae */ /* 0x0007e6000e901d48 */
[----:B------:R-:W-:Y:S02]  /*14000*/  @!P0 IADD3.X R3, R169, R194, RZ, P2, !PT ;  /* 0x000000c2a9038210 */ /* 0x000fe400017fe4ff */
[----:B----4-:R-:W-:Y:S02]  /*14010*/  @!P0 IADD3 R192, P1, R2, R196, RZ ;  /* 0x000000c402c08210 */ /* 0x010fe40007f3e0ff */
[-C--:B--2---:R-:W-:Y:S01]  /*14020*/  HMMA.16816.F32 R68, R172, R176.reuse, R68 ;  /* 0x000000b0ac44723c */ /* 0x084fe20000001844 */
[----:B------:R2:W-:Y:S03]  /*14030*/  @!P0 LDGSTS.E.BYPASS.LTC128B.128 [R227+0x2100], [R2.64], !P5 ;  /* 0x0210000002e38fae */ /* 0x0005e6000e901d48 */
[----:B------:R-:W-:Y:S04]  /*14040*/  @!P0 IADD3.X R193, R3, R194, RZ, P1, !PT ;  /* 0x000000c203c18210 */ /* 0x000fe80000ffe4ff */
[C---:B------:R-:W-:Y:S01]  /*14050*/  HMMA.16816.F32 R72, R180.reuse, R176, R72 ;  /* 0x000000b0b448723c */ /* 0x040fe20000001848 */
[----:B------:R4:W-:Y:S03]  /*14060*/  @!P0 LDGSTS.E.BYPASS.LTC128B.128 [R227+0x2900], [R192.64], !P5 ;  /* 0x02900000c0e38fae */ /* 0x0009e6000e901d48 */
[C---:B------:R-:W-:Y:S02]  /*14070*/  ISETP.GT.AND P0, PT, R226.reuse, R228, PT ;  /* 0x000000e4e200720c */ /* 0x040fe40003f04270 */
[----:B------:R-:W-:Y:S02]  /*14080*/  MOV R228, c[0x0][0x1e0] ;  /* 0x0000780000e47a02 */ /* 0x000fe40000000f00 */
[-C--:B------:R-:W-:Y:S01]  /*14090*/  HMMA.16816.F32 R76, R180, R178.reuse, R76 ;  /* 0x000000b2b44c723c */ /* 0x080fe2000000184c */
[----:B-1----:R-:W-:Y:S07]  /*140a0*/  LDSM.16.M88.4 R188, [R214+0x3100] ;  /* 0x00310000d6bc783b */ /* 0x002fee0000000200 */
[C---:B------:R-:W-:Y:S01]  /*140b0*/  HMMA.16816.F32 R80, R172.reuse, R178, R80 ;  /* 0x000000b2ac50723c */ /* 0x040fe20000001850 */
[----:B------:R-:W0:Y:S03]  /*140c0*/  LDGDEPBAR ;  /* 0x00000000000079af */ /* 0x000e260000000000 */
[----:B------:R-:W-:Y:S02]  /*140d0*/  @P0 IADD3 R0, R226, -0x1, RZ ;  /* 0xffffffffe2000810 */ /* 0x000fe40007ffe0ff */
[----:B--2---:R-:W-:Y:S02]  /*140e0*/  @P0 MOV R3, R233 ;  /* 0x000000e900030202 */ /* 0x004fe40000000f00 */
[-C--:B---3--:R-:W-:Y:S01]  /*140f0*/  HMMA.16816.F32 R84, R172, R184.reuse, R84 ;  /* 0x000000b8ac54723c */ /* 0x088fe20000001854 */
[----:B------:R-:W1:Y:S03]  /*14100*/  LDSM.16.M88.4 R168, [R216+0x6100] ;  /* 0x00610000d8a8783b */ /* 0x000e660000000200 */
[----:B------:R-:W-:Y:S04]  /*14110*/  @P0 SHF.R.S32.HI R2, RZ, 0x1f, R0 ;  /* 0x0000001fff020819 */ /* 0x000fe80000011400 */
        /* <DEDUP_REMOVED lines=63> */
[----:B---3--:R-:W4:Y:S09]  /*14510*/  LDL R15, [R1+0x34] ;  /* 0x00003400010f7983 */ /* 0x008f320000100800 */
        /* <DEDUP_REMOVED lines=57> */
[----:B------:R-:W2:Y:S01]  /*148b0*/  MUFU.TANH R176, R20 ;  /* 0x0000001400b07308 */ /* 0x000ea20000002400 */
[----:B------:R-:W-:Y:S01]  /*148c0*/  BAR.SYNC.DEFER_BLOCKING 0x0 ;  /* 0x0000000000007b1d */ /* 0x000fe20000010000 */
[-C--:B-1----:R-:W-:Y:S05]  /*148d0*/  HMMA.16816.F32 R68, R172, R8.reuse, R68 ;  /* 0x00000008ac44723c */ /* 0x082fea0000001844 */
[----:B------:R-:W-:Y:S02]  /*148e0*/  FMUL.FTZ R62, R62, c[0x0][0x320] ;  /* 0x0000c8003e3e7a20 */ /* 0x000fe40000410000 */
[----:B------:R-:W-:Y:S01]  /*148f0*/  FMUL.FTZ R49, R49, c[0x0][0x320] ;  /* 0x0000c80031317a20 */ /* 0x000fe20000410000 */
[----:B------:R1:W1:Y:S01]  /*14900*/  MUFU.TANH R38, R58 ;  /* 0x0000003a00267308 */ /* 0x0002620000002400 */
[C---:B------:R-:W-:Y:S04]  /*14910*/  HMMA.16816.F32 R72, R188.reuse, R8, R72 ;  /* 0x00000008bc48723c */ /* 0x040fe80000001848 */
[----:B------:R-:W-:Y:S02]  /*14920*/  FMUL.FTZ R50, R50, c[0x0][0x320] ;  /* 0x0000c80032327a20 */ /* 0x000fe40000410000 */
[----:B------:R-:W-:Y:S01]  /*14930*/  FMUL.FTZ R51, R51, c[0x0][0x320] ;  /* 0x0000c80033337a20 */ /* 0x000fe20000410000 */
[----:B------:R-:W-:Y:S01]  /*14940*/  MOV R8, 0x5 ;  /* 0x0000000500087802 */ /* 0x000fe20000000f00 */
[-C--:B------:R-:W-:Y:S01]  /*14950*/  HMMA.16816.F32 R76, R188, R10.reuse, R76 ;  /* 0x0000000abc4c723c */ /* 0x080fe2000000184c */
[----:B------:R4:W4:Y:S03]  /*14960*/  MUFU.TANH R37, R62 ;  /* 0x0000003e00257308 */ /* 0x0009260000002400 */
[----:B------:R-:W-:Y:S02]  /*14970*/  FMUL.FTZ R52, R52, c[0x0][0x320] ;  /* 0x0000c80034347a20 */ /* 0x000fe40000410000 */
[----:B------:R-:W-:Y:S02]  /*14980*/  FMUL.FTZ R53, R53, c[0x0][0x320] ;  /* 0x0000c80035357a20 */ /* 0x000fe40000410000 */
[C---:B------:R-:W-:Y:S01]  /*14990*/  HMMA.16816.F32 R80, R172.reuse, R10, R80 ;  /* 0x0000000aac50723c */ /* 0x040fe20000001850 */
[----:B------:R-:W3:Y:S02]  /*149a0*/  LDL R10, [R1+0x10] ;  /* 0x00001000010a7983 */ /* 0x000ee40000100800 */
[----:B------:R3:W3:Y:S01]  /*149b0*/  MUFU.TANH R180, R22 ;  /* 0x0000001600b47308 */ /* 0x0006e20000002400 */
[----:B------:R-:W-:Y:S02]  /*149c0*/  FMUL.FTZ R54, R54, c[0x0][0x320] ;  /* 0x0000c80036367a20 */ /* 0x000fe40000410000 */
[----:B------:R-:W-:Y:S01]  /*149d0*/  FMUL.FTZ R55, R55, c[0x0][0x320] ;  /* 0x0000c80037377a20 */ /* 0x000fe20000410000 */
[----:B-1----:R-:W3:Y:S01]  /*149e0*/  LDL R58, [R1+0x30] ;  /* 0x00003000013a7983 */ /* 0x002ee20000100800 */
[-C--:B--2---:R-:W-:Y:S01]  /*149f0*/  HMMA.16816.F32 R84, R172, R4.reuse, R84 ;  /* 0x00000004ac54723c */ /* 0x084fe20000001854 */
[----:B------:R-:W-:Y:S03]  /*14a00*/  MOV R11, c[0x0][0x2c4] ;  /* 0x0000b100000b7a02 */ /* 0x000fe60000000f00 */
[----:B------:R-:W-:Y:S01]  /*14a10*/  FMUL.FTZ R56, R56, c[0x0][0x320] ;  /* 0x0000c80038387a20 */ /* 0x000fe20000410000 */
[----:B------:R1:W2:Y:S01]  /*14a20*/  MUFU.TANH R185, R25 ;  /* 0x0000001900b97308 */ /* 0x0002a20000002400 */
[----:B------:R-:W-:Y:S01]  /*14a30*/  ISETP.NE.AND P4, PT, R11, 0x1, PT ;  /* 0x000000010b00780c */ /* 0x000fe20003f85270 */
[----:B------:R-:W-:Y:S01]  /*14a40*/  FMUL.FTZ R57, R57, c[0x0][0x320] ;  /* 0x0000c80039397a20 */ /* 0x000fe20000410000 */
[C---:B------:R-:W-:Y:S01]  /*14a50*/  HMMA.16816.F32 R88, R188.reuse, R4, R88 ;  /* 0x00000004bc58723c */ /* 0x040fe20000001858 */
[----:B----4-:R-:W3:Y:S03]  /*14a60*/  LDL R62, [R1+0x2c] ;  /* 0x00002c00013e7983 */ /* 0x010ee60000100800 */
[----:B------:R-:W-:Y:S02]  /*14a70*/  FMUL.FTZ R59, R59, c[0x0][0x320] ;  /* 0x0000c8003b3b7a20 */ /* 0x000fe40000410000 */
[----:B------:R-:W-:Y:S01]  /*14a80*/  FMUL.FTZ R60, R60, c[0x0][0x320] ;  /* 0x0000c8003c3c7a20 */ /* 0x000fe20000410000 */
[----:B------:R1:W4:Y:S01]  /*14a90*/  MUFU.TANH R202, R26 ;  /* 0x0000001a00ca7308 */ /* 0x0003220000002400 */
        /* <DEDUP_REMOVED lines=22> */
[----:B------:R-:W-:Y:S01]  /*14c00*/  @P0 IADD3 R2, P1, R7, R4, RZ ;  /* 0x0000000407020210 */ /* 0x000fe20007f3e0ff */
[----:B------:R-:W-:Y:S01]  /*14c10*/  FMUL.FTZ R69, R69, c[0x0][0x320] ;  /* 0x0000c80045457a20 */ /* 0x000fe20000410000 */
[----:B------:R-:W-:Y:S01]  /*14c20*/  @P0 SHF.L.U64.HI R0, R228, R8, c[0x0][0x1e4] ;  /* 0x00007900e4000619 */ /* 0x000fe20000010208 */
[----:B------:R-:W-:Y:S01]  /*14c30*/  @!PT LDS RZ, [RZ] ;  /* 0x00000000fffff984 */ /* 0x000fe20000000800 */
[----:B------:R-:W-:Y:S01]  /*14c40*/  @!PT LDS RZ, [RZ] ;  /* 0x00000000fffff984 */ /* 0x000fe20000000800 */
[----:B------:R-:W-:Y:S01]  /*14c50*/  @!PT LDS RZ, [RZ] ;  /* 0x00000000fffff984 */ /* 0x000fe20000000800 */
[----:B------:R1:W-:Y:S01]  /*14c60*/  @P0 LDGSTS.E.BYPASS.LTC128B.128 [R227+0x3100], [R4.64], !P5 ;  /* 0x0310000004e30fae */ /* 0x0003e2000e901d48 */
[----:B------:R-:W-:Y:S01]  /*14c70*/  @P0 IADD3 R8, P2, R7, R2, RZ ;  /* 0x0000000207080210 */ /* 0x000fe20007f5e0ff */
[----:B------:R-:W-:Y:S01]  /*14c80*/  FMUL.FTZ R70, R70, c[0x0][0x320] ;  /* 0x0000c80046467a20 */ /* 0x000fe20000410000 */
[----:B------:R1:W1:Y:S01]  /*14c90*/  MUFU.TANH R28, R32 ;  /* 0x00000020001c7308 */ /* 0x0002620000002400 */
[----:B------:R-:W-:Y:S01]  /*14ca0*/  @P0 IADD3.X R3, R0, R5, RZ, P1, !PT ;  /* 0x0000000500030210 */ /* 0x000fe20000ffe4ff */
[----:B------:R-:W-:Y:S02]  /*14cb0*/  FMUL.FTZ R71, R71, c[0x0][0x320] ;  /* 0x0000c80047477a20 */ /* 0x000fe40000410000 */
[----:B------:R-:W-:Y:S01]  /*14cc0*/  FMUL.FTZ R72, R72, c[0x0][0x320] ;  /* 0x0000c80048487a20 */ /* 0x000fe20000410000 */
[----:B------:R-:W-:Y:S01]  /*14cd0*/  @P0 IADD3.X R9, R0, R3, RZ, P2, !PT ;  /* 0x0000000300090210 */ /* 0x000fe200017fe4ff */
        /* <DEDUP_REMOVED lines=13> */
[----:B-1----:R-:W-:Y:S01]  /*14db0*/  @P0 IADD3 R4, P1, R7, R8, RZ ;  /* 0x0000000807040210 */ /* 0x002fe20007f3e0ff */
[----:B------:R-:W-:Y:S01]  /*14dc0*/  FMUL.FTZ R82, R82, c[0x0][0x320] ;  /* 0x0000c80052527a20 */ /* 0x000fe20000410000 */
[----:B------:R-:W-:Y:S01]  /*14dd0*/  MOV R81, c[0x0][0x32c] ;  /* 0x0000cb0000517a02 */ /* 0x000fe20000000f00 */
[----:B------:R-:W-:Y:S01]  /*14de0*/  FMUL.FTZ R83, R83, c[0x0][0x320] ;  /* 0x0000c80053537a20 */ /* 0x000fe20000410000 */
[----:B------:R-:W-:Y:S01]  /*14df0*/  @P0 IADD3.X R5, R0, R9, RZ, P1, !PT ;  /* 0x0000000900050210 */ /* 0x000fe20000ffe4ff */
[----:B------:R-:W-:Y:S01]  /*14e00*/  FMUL.FTZ R18, R84, c[0x0][0x320] ;  /* 0x0000c80054127a20 */ /* 0x000fe20000410000 */
[----:B------:R-:W1:Y:S01]  /*14e10*/  MUFU.TANH R39, R39 ;  /* 0x0000002700277308 */ /* 0x000e620000002400 */
[----:B------:R-:W-:Y:S02]  /*14e20*/  FMUL.FTZ R17, R85, c[0x0][0x320] ;  /* 0x0000c80055117a20 */ /* 0x000fe40000410000 */
[----:B------:R3:W-:Y:S01]  /*14e30*/  @P0 LDGSTS.E.BYPASS.LTC128B.128 [R227+0x4900], [R4.64], !P5 ;  /* 0x0490000004e30fae */ /* 0x0007e2000e901d48 */
[----:B------:R-:W-:Y:S01]  /*14e40*/  @P0 IADD3 R2, P2, R7, R4, RZ ;  /* 0x0000000407020210 */ /* 0x000fe20007f5e0ff */
[----:B------:R-:W-:Y:S02]  /*14e50*/  FMUL.FTZ R86, R86, c[0x0][0x320] ;  /* 0x0000c80056567a20 */ /* 0x000fe40000410000 */
[----:B------:R-:W-:Y:S01]  /*14e60*/  FMUL.FTZ R87, R87, c[0x0][0x320] ;  /* 0x0000c80057577a20 */ /* 0x000fe20000410000 */
[----:B------:R-:W-:Y:S01]  /*14e70*/  @P0 IADD3.X R3, R0, R5, RZ, P2, !PT ;  /* 0x0000000500030210 */ /* 0x000fe200017fe4ff */
[----:B------:R-:W-:Y:S01]  /*14e80*/  FMUL.FTZ R88, R88, c[0x0][0x320] ;  /* 0x0000c80058587a20 */ /* 0x000fe20000410000 */
[----:B------:R-:W1:Y:S01]  /*14e90*/  MUFU.TANH R42, R42 ;  /* 0x0000002a002a7308 */ /* 0x000e620000002400 */
[----:B----4-:R-:W-:Y:S01]  /*14ea0*/  @P0 IADD3 R8, P1, R7, R2, RZ ;  /* 0x0000000207080210 */ /* 0x010fe20007f3e0ff */
[----:B------:R-:W-:Y:S01]  /*14eb0*/  FMUL.FTZ R89, R89, c[0x0][0x320] ;  /* 0x0000c80059597a20 */ /* 0x000fe20000410000 */
[----:B------:R4:W-:Y:S01]  /*14ec0*/  @P0 LDGSTS.E.BYPASS.LTC128B.128 [R227+0x5100], [R2.64], !P5 ;  /* 0x0510000002e30fae */ /* 0x0009e2000e901d48 */
[----:B------:R-:W-:Y:S01]  /*14ed0*/  FMUL.FTZ R91, R91, c[0x0][0x320] ;  /* 0x0000c8005b5b7a20 */ /* 0x000fe20000410000 */
[----:B------:R-:W-:Y:S01]  /*14ee0*/  @P0 IADD3.X R9, R0, R3, RZ, P1, !PT ;  /* 0x0000000300090210 */ /* 0x000fe20000ffe4ff */
[----:B------:R-:W-:Y:S02]  /*14ef0*/  FMUL.FTZ R92, R92, c[0x0][0x320] ;  /* 0x0000c8005c5c7a20 */ /* 0x000fe40000410000 */
[----:B------:R-:W-:Y:S02]  /*14f00*/  FMUL.FTZ R23, R93, c[0x0][0x320] ;  /* 0x0000c8005d177a20 */ /* 0x000fe40000410000 */
[----:B------:R-:W1:Y:S01]  /*14f10*/  MUFU.TANH R43, R43 ;  /* 0x0000002b002b7308 */ /* 0x000e620000002400 */
[----:B------:R1:W-:Y:S01]  /*14f20*/  @P0 LDGSTS.E.BYPASS.LTC128B.128 [R227+0x5900], [R8.64], !P5 ;  /* 0x0590000008e30fae */ /* 0x0003e2000e901d48 */
[----:B------:R-:W-:Y:S02]  /*14f30*/  FMUL.FTZ R95, R95, c[0x0][0x320] ;  /* 0x0000c8005f5f7a20 */ /* 0x000fe40000410000 */
[----:B------:R-:W-:Y:S02]  /*14f40*/  FMUL.FTZ R13, R96, c[0x0][0x320] ;  /* 0x0000c800600d7a20 */ /* 0x000fe40000410000 */
[----:B------:R-:W-:Y:S02]  /*14f50*/  FMUL.FTZ R12, R97, c[0x0][0x320] ;  /* 0x0000c800610c7a20 */ /* 0x000fe40000410000 */
[----:B------:R-:W-:Y:S01]  /*14f60*/  FMUL.FTZ R14, R98, c[0x0][0x320] ;  /* 0x0000c800620e7a20 */ /* 0x000fe20000410000 */
[----:B------:R-:W0:Y:S01]  /*14f70*/  LDGDEPBAR ;  /* 0x00000000000079af */ /* 0x000e220000000000 */
[----:B------:R-:W1:Y:S01]  /*14f80*/  MUFU.TANH R45, R45 ;  /* 0x0000002d002d7308 */ /* 0x000e620000002400 */
[----:B------:R-:W-:Y:S02]  /*14f90*/  FMUL.FTZ R11, R99, c[0x0][0x320] ;  /* 0x0000c800630b7a20 */ /* 0x000fe40000410000 */
[----:B------:R-:W-:Y:S02]  /*14fa0*/  FMUL.FTZ R27, R27, c[0x0][0x320] ;  /* 0x0000c8001b1b7a20 */ /* 0x000fe40000410000 */
[----:B------:R-:W-:Y:S02]  /*14fb0*/  FMUL.FTZ R30, R30, c[0x0][0x320] ;  /* 0x0000c8001e1e7a20 */ /* 0x000fe40000410000 */
[----:B------:R-:W-:Y:S02]  /*14fc0*/  FMUL.FTZ R33, R33, c[0x0][0x320] ;  /* 0x0000c80021217a20 */ /* 0x000fe40000410000 */
[----:B------:R-:W-:Y:S01]  /*14fd0*/  FMUL.FTZ R34, R34, c[0x0][0x320] ;  /* 0x0000c80022227a20 */ /* 0x000fe20000410000 */
[----:B------:R2:W2:Y:S01]  /*14fe0*/  MUFU.TANH R199, R27 ;  /* 0x0000001b00c77308 */ /* 0x0004a20000002400 */
[----:B------:R-:W-:Y:S02]  /*14ff0*/  FMUL.FTZ R40, R40, c[0x0][0x320] ;  /* 0x0000c80028287a20 */ /* 0x000fe40000410000 */
[----:B------:R-:W-:Y:S02]  /*15000*/  FMUL.FTZ R41, R41, c[0x0][0x320] ;  /* 0x0000c80029297a20 */ /* 0x000fe40000410000 */
[----:B------:R-:W-:Y:S02]  /*15010*/  FMUL.FTZ R44, R44, c[0x0][0x320] ;  /* 0x0000c8002c2c7a20 */ /* 0x000fe40000410000 */
[----:B------:R-:W-:Y:S02]  /*15020*/  FMUL.FTZ R90, R90, c[0x0][0x320] ;  /* 0x0000c8005a5a7a20 */ /* 0x000fe40000410000 */
[----:B------:R-:W-:Y:S01]  /*15030*/  FMUL.FTZ R94, R94, c[0x0][0x320] ;  /* 0x0000c8005e5e7a20 */ /* 0x000fe20000410000 */
[----:B------:R2:W2:Y:S01]  /*15040*/  MUFU.TANH R197, R30 ;  /* 0x0000001e00c57308 */ /* 0x0004a20000002400 */
[----:B----4-:R-:W-:Y:S05]  /*15050*/  IMAD R2, R226, -0x60, RZ ;  /* 0xffffffa0e2027824 */ /* 0x010fea00078e02ff */
[----:B-1----:R-:W-:Y:S04]  /*15060*/  IADD3 R8, -R15, 0x1, R2 ;  /* 0x000000010f087810 */ /* 0x002fe80007ffe102 */
[----:B------:R1:W4:Y:S10]  /*15070*/  MUFU.TANH R32, R33 ;  /* 0x0000002100207308 */ /* 0x0003340000002400 */
        /* <DEDUP_REMOVED lines=15> */
[----:B------:R-:W1:Y:S01]  /*15170*/  MUFU.TANH R57, R57 ;  /* 0x0000003900397308 */ /* 0x000e620000002400 */
[----:B---3--:R-:W-:Y:S04]  /*15180*/  IADD3 R4, -R58, R8, R62 ;  /* 0x000000083a047210 */ /* 0x008fe80007ffe13e */
[C---:B------:R-:W-:Y:S05]  /*15190*/  IADD3 R7, R4.reuse, c[0x0][0x328], RZ ;  /* 0x0000ca0004077a10 */ /* 0x040fea0007ffe0ff */
[----:B------:R-:W3:Y:S01]  /*151a0*/  MUFU.TANH R59, R59 ;  /* 0x0000003b003b7308 */ /* 0x000ee20000002400 */
[----:B------:R-:W-:Y:S09]  /*151b0*/  IADD3 R9, R4, UR7, RZ ;  /* 0x0000000704097c10 */ /* 0x000ff2000fffe0ff */
[----:B------:R-:W1:Y:S01]  /*151c0*/  MUFU.TANH R60, R60 ;  /* 0x0000003c003c7308 */ /* 0x000e620000002400 */
[----:B--2---:R-:W-:Y:S02]  /*151d0*/  @P4 MOV R6, R10 ;  /* 0x0000000a00064202 */ /* 0x004fe40000000f00 */
[----:B------:R-:W-:Y:S03]  /*151e0*/  ISETP.GE.AND P4, PT, R81, 0x1, PT ;  /* 0x000000015100780c */ /* 0x000fe60003f86270 */
[----:B------:R-:W2:Y:S04]  /*151f0*/  SHFL.IDX PT, R5, R6, RZ, 0x1c1f ;  /* 0x001c1fff06057589 */ /* 0x000ea800000e0000 */
[----:B------:R-:W1:Y:S10]  /*15200*/  MUFU.TANH R61, R61 ;  /* 0x0000003d003d7308 */ /* 0x000e740000002400 */
[----:B------:R-:W1:Y:S10]  /*15210*/  MUFU.TANH R63, R63 ;  /* 0x0000003f003f7308 */ /* 0x000e740000002400 */
[----:B------:R-:W1:Y:S01]  /*15220*/  MUFU.TANH R64, R64 ;  /* 0x0000004000407308 */ /* 0x000e620000002400 */
[----:B--2---:R-:W-:Y:S02]  /*15230*/  IADD3 R3, R7, R5, RZ ;  /* 0x0000000507037210 */ /* 0x004fe40007ffe0ff */
[----:B------:R-:W-:Y:S07]  /*15240*/  IADD3 R0, R5, R9, RZ ;  /* 0x0000000905007210 */ /* 0x000fee0007ffe0ff */
[----:B------:R-:W2:Y:S10]  /*15250*/  MUFU.TANH R65, R65 ;  /* 0x0000004100417308 */ /* 0x000eb40000002400 */
        /* <DEDUP_REMOVED lines=33> */
[----:B------:R-:W1:Y:S01]  /*15470*/  MUFU.TANH R11, R11 ;  /* 0x0000000b000b7308 */ /* 0x000e620000002400 */
[----:B------:R-:W-:-:S05]  /*15480*/  @!P4 BRA `(.L_x_439) ;  /* 0x000001800000c947 */ /* 0x000fca0003800000 */
[----:B--234-:R-:W-:Y:S01]  /*15490*/  IADD3 R5, -R58, R62, R5 ;  /* 0x0000003e3a057210 */ /* 0x01cfe20007ffe105 */
[----:B------:R-:W-:Y:S03]  /*154a0*/  BSSY B0, `(.L_x_440) ;  /* 0x0000011000007945 */ /* 0x000fe60003800000 */
        /* <DEDUP_REMOVED lines=11> */
.L_x_441:
[----:B------:R-:W-:Y:S04]  /*15560*/  MOV R10, c[0x0][0x32c] ;  /* 0x0000cb00000a7a02 */ /* 0x000fe80000000f00 */
[----:B------:R-:W-:Y:S11]  /*15570*/  ISETP.NE.AND P0, PT, R10, 0x1, PT ;  /* 0x000000010a00780c */ /* 0x000ff60003f05270 */
[----:B------:R-:W-:Y:S02]  /*15580*/  @!UPT UIADD3 URZ, URZ, URZ, URZ ;  /* 0x0000003f3f3ff290 */ /* 0x000fe4000fffe03f */
[----:B------:R-:W-:Y:S05]  /*15590*/  @P0 IMAD.HI.U32 R10, R5, c[0x0][0x330], RZ ;  /* 0x0000cc00050a0a27 */ /* 0x000fea00078e00ff */
[----:B------:R-:W-:Y:S02]  /*155a0*/  @P0 SHF.R.U32.HI R5, RZ, c[0x0][0x334], R10 ;  /* 0x0000cd00ff050a19 */ /* 0x000fe4000001160a */
.L_x_442:
[----:B------:R-:W-:Y:S05]  /*155b0*/  BSYNC B0 ;  /* 0x0000000000007941 */ /* 0x000fea0003800000 */
.L_x_440:
[----:B------:R-:W-:Y:S04]  /*155c0*/  IMAD.IADD R10, R2, 0x1, -R15 ;  /* 0x00000001020a7824 */ /* 0x000fe800078e0a0f */
[----:B------:R-:W-:Y:S05]  /*155d0*/  IMAD R5, R5, c[0x0][0x32c], R10 ;  /* 0x0000cb0005057a24 */ /* 0x000fea00078e020a */
[----:B------:R-:W-:Y:S02]  /*155e0*/  IADD3 R10, R5, c[0x0][0x32c], RZ ;  /* 0x0000cb00050a7a10 */ /* 0x000fe40007ffe0ff */
[----:B------:R-:W-:Y:S02]  /*155f0*/  IMNMX R0, R0, R5, !PT ;  /* 0x0000000500007217 */ /* 0x000fe40007800200 */
[----:B------:R-:W-:Y:S02]  /*15600*/  IMNMX R3, R3, R10, PT ;  /* 0x0000000a03037217 */ /* 0x000fe40003800200 */
.L_x_439:
[C---:B--234-:R-:W-:Y:S02]  /*15610*/  ISETP.GE.AND P1, PT, R2.reuse, 0x2, PT ;  /* 0x000000020200780c */ /* 0x05cfe40003f26270 */
[C---:B------:R-:W-:Y:S02]  /*15620*/  ISETP.GE.AND P0, PT, R2.reuse, 0x9, PT ;  /* 0x000000090200780c */ /* 0x040fe40003f06270 */
[----:B------:R-:W-:Y:S02]  /*15630*/  LOP3.LUT R225, R225, 0xffffdfff, RZ, 0xc0, !PT ;  /* 0xffffdfffe1e17812 */ /* 0x000fe400078ec0ff */
[C---:B------:R-:W-:Y:S02]  /*15640*/  ISETP.GE.AND P2, PT, R2.reuse, 0xa, PT ;  /* 0x0000000a0200780c */ /* 0x040fe40003f46270 */
[C---:B------:R-:W-:Y:S02]  /*15650*/  ISETP.GE.AND P6, PT, R2.reuse, 0x42, PT ;  /* 0x000000420200780c */ /* 0x040fe40003fc6270 */
[C---:B------:R-:W-:Y:S02]  /*15660*/  ISETP.GE.AND P4, PT, R2.reuse, 0x49, PT ;  /* 0x000000490200780c */ /* 0x040fe40003f86270 */
[----:B------:R-:W-:Y:S02]  /*15670*/  ISETP.GE.AND P3, PT, R2, 0x4a, PT ;  /* 0x0000004a0200780c */ /* 0x000fe40003f66270 */
[----:B------:R-:W-:Y:S02]  /*15680*/  @P1 LOP3.LUT R225, R225, 0x2000, RZ, 0xfc, !PT ;  /* 0x00002000e1e11812 */ /* 0x000fe400078efcff */
[C---:B------:R-:W-:Y:S02]  /*15690*/  ISETP.GT.AND P1, PT, R0.reuse, 0x1, !P1 ;  /* 0x000000010000780c */ /* 0x040fe40004f24270 */
[----:B------:R-:W-:Y:S02]  /*156a0*/  LOP3.LUT R225, R225, 0xfffdffff, RZ, 0xc0, !PT ;  /* 0xfffdffffe1e17812 */ /* 0x000fe400078ec0ff */
[----:B------:R-:W-:Y:S02]  /*156b0*/  ISETP.LT.OR P1, PT, R3, 0x2, P1 ;  /* 0x000000020300780c */ /* 0x000fe40000f21670 */
[----:B------:R-:W-:Y:S02]  /*156c0*/  @P0 LOP3.LUT R225, R225, 0x20000, RZ, 0xfc, !PT ;  /* 0x00020000e1e10812 */ /* 0x000fe400078efcff */
[----:B------:R-:W-:Y:S02]  /*156d0*/  ISETP.GT.AND P0, PT, R0, 0x8, !P0 ;  /* 0x000000080000780c */ /* 0x000fe40004704270 */
[----:B------:R-:W-:Y:S02]  /*156e0*/  FSEL R15, R178, -INF , !P1 ;  /* 0xff800000b20f7808 */ /* 0x000fe40004800000 */
[----:B------:R-:W-:Y:S02]  /*156f0*/  ISETP.GE.AND P1, PT, R2, 0x11, PT ;  /* 0x000000110200780c */ /* 0x000fe40003f26270 */
[----:B------:R-:W-:Y:S02]  /*15700*/  ISETP.LT.OR P0, PT, R3, 0x9, P0 ;  /* 0x000000090300780c */ /* 0x000fe40000701670 */
[----:B------:R-:W-:Y:S02]  /*15710*/  LOP3.LUT R225, R225, 0xffff7fff, RZ, 0xc0, !PT ;  /* 0xffff7fffe1e17812 */ /* 0x000fe400078ec0ff */
[----:B------:R-:W-:Y:S02]  /*15720*/  FSEL R16, R16, -INF , !P0 ;  /* 0xff80000010107808 */ /* 0x000fe40004000000 */
[----:B------:R-:W-:Y:S02]  /*15730*/  @P2 LOP3.LUT R225, R225, 0x8000, RZ, 0xfc, !PT ;  /* 0x00008000e1e12812 */ /* 0x000fe400078efcff */
[C---:B------:R-:W-:Y:S02]  /*15740*/  ISETP.GT.AND P0, PT, R0.reuse, 0x9, !P2 ;  /* 0x000000090000780c */ /* 0x040fe40005704270 */
[----:B------:R-:W-:Y:S02]  /*15750*/  LOP3.LUT R225, R225, 0xffffefff, RZ, 0xc0, !PT ;  /* 0xffffefffe1e17812 */ /* 0x000fe400078ec0ff */
[----:B------:R-:W-:Y:S02]  /*15760*/  ISETP.LT.OR P0, PT, R3, 0xa, P0 ;  /* 0x0000000a0300780c */ /* 0x000fe40000701670 */
[----:B------:R-:W-:Y:S02]  /*15770*/  @P1 LOP3.LUT R225, R225, 0x1000, RZ, 0xfc, !PT ;  /* 0x00001000e1e11812 */ /* 0x000fe400078efcff */
[----:B------:R-:W-:Y:S02]  /*15780*/  FSEL R20, R177, -INF , !P0 ;  /* 0xff800000b1147808 */ /* 0x000fe40004000000 */
[----:B------:R-:W-:Y:S02]  /*15790*/  ISETP.GT.AND P0, PT, R0, 0x10, !P1 ;  /* 0x000000100000780c */ /* 0x000fe40004f04270 */
[----:B------:R-:W-:Y:S02]  /*157a0*/  ISETP.GE.AND P1, PT, R2, 0x12, PT ;  /* 0x000000120200780c */ /* 0x000fe40003f26270 */
[----:B------:R-:W-:Y:S02]  /*157b0*/  ISETP.LT.OR P0, PT, R3, 0x11, P0 ;  /* 0x000000110300780c */ /* 0x000fe40000701670 */
[----:B------:R-:W-:Y:S02]  /*157c0*/  LOP3.LUT R225, R225, 0xfffff7ff, RZ, 0xc0, !PT ;  /* 0xfffff7ffe1e17812 */ /* 0x000fe400078ec0ff */
[----:B------:R-:W-:Y:S02]  /*157d0*/  FSEL R25, R176, -INF , !P0 ;  /* 0xff800000b0197808 */ /* 0x000fe40004000000 */
[----:B------:R-:W-:Y:S02]  /*157e0*/  ISETP.GT.AND P0, PT, R0, 0x11, !P1 ;  /* 0x000000110000780c */ /* 0x000fe40004f04270 */
[C---:B------:R-:W-:Y:S02]  /*157f0*/  ISETP.GE.AND P2, PT, R2.reuse, 0x51, PT ;  /* 0x000000510200780c */ /* 0x040fe40003f46270 */
[----:B------:R-:W-:Y:S02]  /*15800*/  ISETP.LT.OR P0, PT, R3, 0x12, P0 ;  /* 0x000000120300780c */ /* 0x000fe40000701670 */
[----:B------:R-:W-:Y:S02]  /*15810*/  @P1 LOP3.LUT R225, R225, 0x800, RZ, 0xfc, !PT ;  /* 0x00000800e1e11812 */ /* 0x000fe400078efcff */
[----:B------:R-:W-:Y:S02]  /*15820*/  ISETP.GE.AND P1, PT, R2, 0x19, PT ;  /* 0x000000190200780c */ /* 0x000fe40003f26270 */
[----:B------:R-:W-:Y:S02]  /*15830*/  LOP3.LUT R225, R225, 0xfffffbff, RZ, 0xc0, !PT ;  /* 0xfffffbffe1e17812 */ /* 0x000fe400078ec0ff */
[----:B------:R-:W-:Y:S02]  /*15840*/  FSEL R26, R171, -INF , !P0 ;  /* 0xff800000ab1a7808 */ /* 0x000fe40004000000 */
[----:B------:R-:W-:Y:S04]  /*15850*/  ISETP.GT.AND P0, PT, R0, 0x18, !P1 ;  /* 0x000000180000780c */ /* 0x000fe80004f04270 */
[----:B------:R-:W-:Y:S03]  /*15860*/  ISETP.LT.OR P0, PT, R3, 0x19, P0 ;  /* 0x000000190300780c */ /* 0x000fe60000701670 */
        /* <DEDUP_REMOVED lines=15> */
[----:B-1----:R-:W-:Y:S02]  /*15960*/  FSEL R41, R22, -INF , !P0 ;  /* 0xff80000016297808 */ /* 0x002fe40004000000 */
        /* <DEDUP_REMOVED lines=34> */
[----:B------:R-:W-:Y:S02]  /*15b90*/  FSEL R189, R64, -INF , !P0 ;  /* 0xff80000040bd7808 */ /* 0x000fe40004000000 */
[----:B------:R-:W-:Y:S02]  /*15ba0*/  LOP3.LUT R225, R225, 0xfffffffd, RZ, 0xc0, !PT ;  /* 0xfffffffde1e17812 */ /* 0x000fe400078ec0ff */
[----:B------:R-:W-:Y:S04]  /*15bb0*/  ISETP.GT.AND P0, PT, R0, 0x39, !P1 ;  /* 0x000000390000780c */ /* 0x000fe80004f04270 */
[----:B------:R-:W-:Y:S03]  /*15bc0*/  ISETP.LT.OR P0, PT, R3, 0x3a, P0 ;  /* 0x0000003a0300780c */ /* 0x000fe60000701670 */
[----:B------:R-:W-:Y:S02]  /*15bd0*/  @P1 LOP3.LUT R225, R225, 0x2, RZ, 0xfc, !PT ;  /* 0x00000002e1e11812 */ /* 0x000fe400078efcff */
[----:B------:R-:W-:Y:S02]  /*15be0*/  ISETP.GE.AND P1, PT, R2, 0x41, PT ;  /* 0x000000410200780c */ /* 0x000fe40003f26270 */
[----:B------:R-:W-:Y:S02]  /*15bf0*/  FSEL R191, R65, -INF , !P0 ;  /* 0xff80000041bf7808 */ /* 0x000fe40004000000 */
[----:B------:R-:W-:Y:S02]  /*15c00*/  ISETP.GT.AND P0, PT, R0, 0x40, !P1 ;  /* 0x000000400000780c */ /* 0x000fe40004f04270 */
[----:B------:R-:W-:Y:S02]  /*15c10*/  LOP3.LUT R225, R225, 0xfffffffe, RZ, 0xc0, !PT ;  /* 0xfffffffee1e17812 */ /* 0x000fe400078ec0ff */
[----:B------:R-:W-:Y:S04]  /*15c20*/  ISETP.LT.OR P0, PT, R3, 0x41, P0 ;  /* 0x000000410300780c */ /* 0x000fe80000701670 */
[----:B------:R-:W-:Y:S02]  /*15c30*/  FSEL R193, R68, -INF , !P0 ;  /* 0xff80000044c17808 */ /* 0x000fe40004000000 */
[----:B------:R-:W-:Y:S02]  /*15c40*/  ISETP.GT.AND P0, PT, R0, 0x41, !P6 ;  /* 0x000000410000780c */ /* 0x000fe40007704270 */
[----:B------:R-:W-:Y:S02]  /*15c50*/  @P1 LOP3.LUT R225, R225, 0x1, RZ, 0xfc, !PT ;  /* 0x00000001e1e11812 */ /* 0x000fe400078efcff */
[----:B------:R-:W-:Y:S02]  /*15c60*/  ISETP.LT.OR P0, PT, R3, 0x42, P0 ;  /* 0x000000420300780c */ /* 0x000fe40000701670 */
[----:B------:R-:W-:Y:S02]  /*15c70*/  ISETP.GE.AND P1, PT, R2, 0x52, PT ;  /* 0x000000520200780c */ /* 0x000fe40003f26270 */
[----:B------:R-:W-:Y:S02]  /*15c80*/  FSEL R195, R69, -INF , !P0 ;  /* 0xff80000045c37808 */ /* 0x000fe40004000000 */
[----:B------:R-:W-:Y:S02]  /*15c90*/  ISETP.GT.AND P0, PT, R0, 0x48, !P4 ;  /* 0x000000480000780c */ /* 0x000fe40006704270 */
[----:B------:R-:W-:Y:S02]  /*15ca0*/  LOP3.LUT R225, R225, 0xffffbfff, RZ, 0xc0, !PT ;  /* 0xffffbfffe1e17812 */ /* 0x000fe400078ec0ff */
[----:B------:R-:W-:Y:S04]  /*15cb0*/  ISETP.LT.OR P0, PT, R3, 0x49, P0 ;  /* 0x000000490300780c */ /* 0x000fe80000701670 */
[----:B------:R-:W-:Y:S02]  /*15cc0*/  FSEL R230, R80, -INF , !P0 ;  /* 0xff80000050e67808 */ /* 0x000fe40004000000 */
[C---:B------:R-:W-:Y:S02]  /*15cd0*/  ISETP.GT.AND P0, PT, R0.reuse, 0x49, !P3 ;  /* 0x000000490000780c */ /* 0x040fe40005f04270 */
[----:B------:R-:W-:Y:S02]  /*15ce0*/  @P1 LOP3.LUT R225, R225, 0x4000, RZ, 0xfc, !PT ;  /* 0x00004000e1e11812 */ /* 0x000fe400078efcff */
[----:B------:R-:W-:Y:S02]  /*15cf0*/  ISETP.LT.OR P0, PT, R3, 0x4a, P0 ;  /* 0x0000004a0300780c */ /* 0x000fe40000701670 */
[----:B------:R-:W-:Y:S02]  /*15d00*/  LOP3.LUT R225, R225, 0xfffeffff, RZ, 0xc0, !PT ;  /* 0xfffeffffe1e17812 */ /* 0x000fe400078ec0ff */
[----:B------:R-:W-:Y:S02]  /*15d10*/  FSEL R231, R19, -INF , !P0 ;  /* 0xff80000013e77808 */ /* 0x000fe40004000000 */
[----:B------:R-:W-:Y:S04]  /*15d20*/  ISETP.GT.AND P0, PT, R0, 0x50, !P2 ;  /* 0x000000500000780c */ /* 0x000fe80005704270 */
[C---:B------:R-:W-:Y:S04]  /*15d30*/  ISETP.LT.OR P0, PT, R3.reuse, 0x51, P0 ;  /* 0x000000510300780c */ /* 0x040fe80000701670 */
[----:B------:R-:W-:Y:S02]  /*15d40*/  FSEL R232, R18, -INF , !P0 ;  /* 0xff80000012e87808 */ /* 0x000fe40004000000 */
[----:B------:R-:W-:Y:S02]  /*15d50*/  ISETP.GT.AND P0, PT, R0, 0x51, !P1 ;  /* 0x000000510000780c */ /* 0x000fe40004f04270 */
[----:B------:R-:W-:Y:S02]  /*15d60*/  ISETP.GE.AND P1, PT, R2, 0x59, PT ;  /* 0x000000590200780c */ /* 0x000fe40003f26270 */
[----:B------:R-:W-:Y:S04]  /*15d70*/  ISETP.LT.OR P0, PT, R3, 0x52, P0 ;  /* 0x000000520300780c */ /* 0x000fe80000701670 */
[----:B------:R-:W-:Y:S02]  /*15d80*/  FSEL R233, R17, -INF , !P0 ;  /* 0xff80000011e97808 */ /* 0x000fe40004000000 */
[----:B------:R-:W-:Y:S04]  /*15d90*/  ISETP.GT.AND P0, PT, R0, 0x58, !P1 ;  /* 0x000000580000780c */ /* 0x000fe80004f04270 */
[----:B------:R-:W-:Y:S02]  /*15da0*/  ISETP.LT.OR P0, PT, R3, 0x59, P0 ;  /* 0x000000590300780c */ /* 0x000fe40000701670 */
[----:B------:R-:W-:Y:S02]  /*15db0*/  @P1 LOP3.LUT R225, R225, 0x10000, RZ, 0xfc, !PT ;  /* 0x00010000e1e11812 */ /* 0x000fe400078efcff */
[----:B------:R-:W-:Y:S02]  /*15dc0*/  ISETP.GE.AND P1, PT, R2, 0x1, PT ;  /* 0x000000010200780c */ /* 0x000fe40003f26270 */
[----:B------:R-:W-:Y:S02]  /*15dd0*/  FSEL R245, R13, -INF , !P0 ;  /* 0xff8000000df57808 */ /* 0x000fe40004000000 */
[----:B------:R-:W-:Y:S02]  /*15de0*/  ISETP.GT.AND P0, PT, R0, RZ, !P1 ;  /* 0x000000ff0000720c */ /* 0x000fe40004f04270 */
[----:B------:R-:W-:Y:S02]  /*15df0*/  LOP3.LUT R225, R225, 0xfffbffff, RZ, 0xc0, !PT ;  /* 0xfffbffffe1e17812 */ /* 0x000fe400078ec0ff */
[----:B------:R-:W-:Y:S04]  /*15e00*/  ISETP.LT.OR P0, PT, R3, 0x1, P0 ;  /* 0x000000010300780c */ /* 0x000fe80000701670 */
[----:B------:R-:W-:Y:S02]  /*15e10*/  FSEL R10, R192, -INF , !P0 ;  /* 0xff800000c00a7808 */ /* 0x000fe40004000000 */
[----:B------:R-:W-:Y:S11]  /*15e20*/  ISETP.GE.AND P0, PT, R2, 0x5a, PT ;  /* 0x0000005a0200780c */ /* 0x000ff60003f06270 */
[----:B------:R-:W-:Y:S02]  /*15e30*/  @!UPT UIADD3 URZ, URZ, URZ, URZ ;  /* 0x0000003f3f3ff290 */ /* 0x000fe4000fffe03f */
[----:B------:R-:W-:Y:S02]  /*15e40*/  @P0 LOP3.LUT R225, R225, 0x40000, RZ, 0xfc, !PT ;  /* 0x00040000e1e10812 */ /* 0x000fe400078efcff */
[----:B------:R-:W-:Y:S04]  /*15e50*/  ISETP.GT.AND P0, PT, R0, 0x59, !P0 ;  /* 0x000000590000780c */ /* 0x000fe80004704270 */
[----:B------:R-:W-:Y:S02]  /*15e60*/  ISETP.LT.OR P0, PT, R3, 0x5a, P0 ;  /* 0x0000005a0300780c */ /* 0x000fe40000701670 */
[----:B------:R-:W1:Y:S02]  /*15e70*/  SHFL.IDX PT, R3, R6, 0x1, 0x1c1f ;  /* 0x003c1f0006037f89 */ /* 0x000e6400000e0000 */
[----:B------:R-:W-:Y:S02]  /*15e80*/  FSEL R244, R12, -INF , !P0 ;  /* 0xff8000000cf47808 */ /* 0x000fe40004000000 */
[----:B------:R-:W-:Y:S01]  /*15e90*/  ISETP.GE.AND P0, PT, R81, 0x1, PT ;  /* 0x000000015100780c */ /* 0x000fe20003f06270 */
[--C-:B-1----:R-:W-:Y:S02]  /*15ea0*/  IMAD.IADD R2, R7, 0x1, R3.reuse ;  /* 0x0000000107027824 */ /* 0x102fe400078e0203 */
[----:B------:R-:W-:Y:S10]  /*15eb0*/  IMAD.IADD R0, R9, 0x1, R3 ;  /* 0x0000000109007824 */ /* 0x000ff400078e0203 */
[----:B------:R-:W-:-:S05]  /*15ec0*/  @!P0 BRA `(.L_x_443) ;  /* 0x000001a000008947 */ /* 0x000fca0003800000 */
[----:B------:R-:W-:Y:S01]  /*15ed0*/  IADD3 R0, -R58, R62, R3 ;  /* 0x0000003e3a007210 */ /* 0x000fe20007ffe103 */
        /* <DEDUP_REMOVED lines=12> */
.L_x_445:
[----:B------:R-:W-:Y:S04]  /*15fa0*/  MOV R2, c[0x0][0x32c] ;  /* 0x0000cb0000027a02 */ /* 0x000fe80000000f00 */
[----:B------:R-:W-:Y:S11]  /*15fb0*/  ISETP.NE.AND P0, PT, R2, 0x1, PT ;  /* 0x000000010200780c */ /* 0x000ff60003f05270 */
[----:B------:R-:W-:Y:S02]  /*15fc0*/  @!UPT UIADD3 URZ, URZ, URZ, URZ ;  /* 0x0000003f3f3ff290 */ /* 0x000fe4000fffe03f */
[----:B------:R-:W-:Y:S05]  /*15fd0*/  @P0 IMAD.HI.U32 R2, R0, c[0x0][0x330], RZ ;  /* 0x0000cc0000020a27 */ /* 0x000fea00078e00ff */
[----:B------:R-:W-:Y:S02]  /*15fe0*/  @P0 SHF.R.U32.HI R0, RZ, c[0x0][0x334], R2 ;  /* 0x0000cd00ff000a19 */ /* 0x000fe40000011602 */
.L_x_446:
[----:B------:R-:W-:Y:S05]  /*15ff0*/  BSYNC B0 ;  /* 0x0000000000007941 */ /* 0x000fea0003800000 */
.L_x_444:
[----:B------:R-:W-:Y:S02]  /*16000*/  IADD3 R2, R8, -0x1, RZ ;  /* 0xffffffff08027810 */ /* 0x000fe40007ffe0ff */
[C-C-:B------:R-:W-:Y:S02]  /*16010*/  IADD3 R5, R3.reuse, UR7, R4.reuse ;  /* 0x0000000703057c10 */ /* 0x140fe4000fffe004 */
[----:B------:R-:W-:Y:S01]  /*16020*/  IADD3 R3, R3, c[0x0][0x328], R4 ;  /* 0x0000ca0003037a10 */ /* 0x000fe20007ffe004 */
[----:B------:R-:W-:Y:S05]  /*16030*/  IMAD R0, R0, c[0x0][0x32c], R2 ;  /* 0x0000cb0000007a24 */ /* 0x000fea00078e0202 */
[----:B------:R-:W-:Y:S02]  /*16040*/  IADD3 R2, R0, c[0x0][0x32c], RZ ;  /* 0x0000cb0000027a10 */ /* 0x000fe40007ffe0ff */
[----:B------:R-:W-:Y:S02]  /*16050*/  IMNMX R0, R5, R0, !PT ;  /* 0x0000000005007217 */ /* 0x000fe40007800200 */
[----:B------:R-:W-:Y:S02]  /*16060*/  IMNMX R2, R3, R2, PT ;  /* 0x0000000203027217 */ /* 0x000fe40003800200 */
.L_x_443:
[C---:B------:R-:W-:Y:S01]  /*16070*/  LOP3.LUT P0, RZ, R225.reuse, 0x2000, RZ, 0xc0, !PT ;  /* 0x00002000e1ff7812 */ /* 0x040fe2000780c0ff */
[----:B------:R-:W1:Y:S03]  /*16080*/  SHFL.IDX PT, R3, R6, 0x2, 0x1c1f ;  /* 0x005c1f0006037f89 */ /* 0x000e6600000e0000 */
[----:B------:R-:W-:Y:S04]  /*16090*/  ISETP.GT.AND P0, PT, R0, 0x1, !P0 ;  /* 0x000000010000780c */ /* 0x000fe80004704270 */
[----:B------:R-:W-:Y:S04]  /*160a0*/  ISETP.LT.OR P0, PT, R2, 0x2, P0 ;  /* 0x000000020200780c */ /* 0x000fe80000701670 */
[----:B------:R-:W-:Y:S02]  /*160b0*/  FSEL R13, R194, -INF , !P0 ;  /* 0xff800000c20d7808 */ /* 0x000fe40004000000 */
[C---:B------:R-:W-:Y:S04]  /*160c0*/  LOP3.LUT P0, RZ, R225.reuse, 0x20000, RZ, 0xc0, !PT ;  /* 0x00020000e1ff7812 */ /* 0x040fe8000780c0ff */
[----:B------:R-:W-:Y:S04]  /*160d0*/  ISETP.GT.AND P0, PT, R0, 0x8, !P0 ;  /* 0x000000080000780c */ /* 0x000fe80004704270 */
[----:B------:R-:W-:Y:S04]  /*160e0*/  ISETP.LT.OR P0, PT, R2, 0x9, P0 ;  /* 0x000000090200780c */ /* 0x000fe80000701670 */
[----:B------:R-:W-:Y:S02]  /*160f0*/  FSEL R19, R184, -INF , !P0 ;  /* 0xff800000b8137808 */ /* 0x000fe40004000000 */
[----:B------:R-:W-:Y:S04]  /*16100*/  LOP3.LUT P0, RZ, R225, 0x8000, RZ, 0xc0, !PT ;  /* 0x00008000e1ff7812 */ /* 0x000fe8000780c0ff */
        /* <DEDUP_REMOVED lines=75> */
[----:B------:R-:W-:Y:S04]  /*165c0*/  ISETP.GT.AND P0, PT, R0, RZ, !P1 ;  /* 0x000000ff0000720c */ /* 0x000fe80004f04270 */
[----:B------:R-:W-:Y:S04]  /*165d0*/  ISETP.LT.OR P0, PT, R2, 0x1, P0 ;  /* 0x000000010200780c */ /* 0x000fe80000701670 */
[----:B------:R-:W-:Y:S02]  /*165e0*/  FSEL R12, R201, -INF , !P0 ;  /* 0xff800000c90c7808 */ /* 0x000fe40004000000 */
[----:B------:R-:W-:Y:S04]  /*165f0*/  LOP3.LUT P0, RZ, R225, 0x40000, RZ, 0xc0, !PT ;  /* 0x00040000e1ff7812 */ /* 0x000fe8000780c0ff */
[----:B------:R-:W-:Y:S01]  /*16600*/  ISETP.GT.AND P0, PT, R0, 0x59, !P0 ;  /* 0x000000590000780c */ /* 0x000fe20004704270 */
[--C-:B-1----:R-:W-:Y:S03]  /*16610*/  IMAD.IADD R0, R9, 0x1, R3.reuse ;  /* 0x0000000109007824 */ /* 0x102fe600078e0203 */
[----:B------:R-:W-:Y:S01]  /*16620*/  ISETP.LT.OR P0, PT, R2, 0x5a, P0 ;  /* 0x0000005a0200780c */ /* 0x000fe20000701670 */
[----:B------:R-:W-:Y:S03]  /*16630*/  IMAD.IADD R2, R7, 0x1, R3 ;  /* 0x0000000107027824 */ /* 0x000fe600078e0203 */
[----:B------:R-:W-:Y:S02]  /*16640*/  FSEL R243, R11, -INF , !P0 ;  /* 0xff8000000bf37808 */ /* 0x000fe40004000000 */
[----:B------:R-:W-:Y:S11]  /*16650*/  ISETP.GE.AND P0, PT, R81, 0x1, PT ;  /* 0x000000015100780c */ /* 0x000ff60003f06270 */
[----:B------:R-:W-:Y:S02]  /*16660*/  @!UPT UIADD3 URZ, URZ, URZ, URZ ;  /* 0x0000003f3f3ff290 */ /* 0x000fe4000fffe03f */
        /* <DEDUP_REMOVED lines=14> */
.L_x_449:
[----:B------:R-:W-:Y:S04]  /*16750*/  MOV R2, c[0x0][0x32c] ;  /* 0x0000cb0000027a02 */ /* 0x000fe80000000f00 */
[----:B------:R-:W-:Y:S11]  /*16760*/  ISETP.NE.AND P0, PT, R2, 0x1, PT ;  /* 0x000000010200780c */ /* 0x000ff60003f05270 */
[----:B------:R-:W-:Y:S02]  /*16770*/  @!UPT UIADD3 URZ, URZ, URZ, URZ ;  /* 0x0000003f3f3ff290 */ /* 0x000fe4000fffe03f */
[----:B------:R-:W-:Y:S05]  /*16780*/  @P0 IMAD.HI.U32 R2, R0, c[0x0][0x330], RZ ;  /* 0x0000cc0000020a27 */ /* 0x000fea00078e00ff */
[----:B------:R-:W-:Y:S02]  /*16790*/  @P0 SHF.R.U32.HI R0, RZ, c[0x0][0x334], R2 ;  /* 0x0000cd00ff000a19 */ /* 0x000fe40000011602 */
.L_x_450:
[----:B------:R-:W-:Y:S05]  /*167a0*/  BSYNC B0 ;  /* 0x0000000000007941 */ /* 0x000fea0003800000 */
.L_x_448:
[----:B------:R-:W-:Y:S02]  /*167b0*/  IADD3 R2, R8, -0x1, RZ ;  /* 0xffffffff08027810 */ /* 0x000fe40007ffe0ff */
[C-C-:B------:R-:W-:Y:S02]  /*167c0*/  IADD3 R5, R3.reuse, UR7, R4.reuse ;  /* 0x0000000703057c10 */ /* 0x140fe4000fffe004 */
[----:B------:R-:W-:Y:S01]  /*167d0*/  IADD3 R3, R3, c[0x0][0x328], R4 ;  /* 0x0000ca0003037a10 */ /* 0x000fe20007ffe004 */
[----:B------:R-:W-:Y:S05]  /*167e0*/  IMAD R0, R0, c[0x0][0x32c], R2 ;  /* 0x0000cb0000007a24 */ /* 0x000fea00078e0202 */
[----:B------:R-:W-:Y:S02]  /*167f0*/  IADD3 R2, R0, c[0x0][0x32c], RZ ;  /* 0x0000cb0000027a10 */ /* 0x000fe40007ffe0ff */
[----:B------:R-:W-:Y:S02]  /*16800*/  IMNMX R0, R5, R0, !PT ;  /* 0x0000000005007217 */ /* 0x000fe40007800200 */
[----:B------:R-:W-:Y:S02]  /*16810*/  IMNMX R2, R3, R2, PT ;  /* 0x0000000203027217 */ /* 0x000fe40003800200 */
.L_x_447:
[----:B------:R-:W-:Y:S01]  /*16820*/  LOP3.LUT P0, RZ, R225, 0x2000, RZ, 0xc0, !PT ;  /* 0x00002000e1ff7812 */ /* 0x000fe2000780c0ff */
        /* <DEDUP_REMOVED lines=109> */
.L_x_453:
[----:B------:R-:W-:Y:S04]  /*16f00*/  MOV R2, c[0x0][0x32c] ;  /* 0x0000cb0000027a02 */ /* 0x000fe80000000f00 */
[----:B------:R-:W-:Y:S11]  /*16f10*/  ISETP.NE.AND P0, PT, R2, 0x1, PT ;  /* 0x000000010200780c */ /* 0x000ff60003f05270 */
[----:B------:R-:W-:Y:S02]  /*16f20*/  @!UPT UIADD3 URZ, URZ, URZ, URZ ;  /* 0x0000003f3f3ff290 */ /* 0x000fe4000fffe03f */
[----:B------:R-:W-:Y:S05]  /*16f30*/  @P0 IMAD.HI.U32 R2, R0, c[0x0][0x330], RZ ;  /* 0x0000cc0000020a27 */ /* 0x000fea00078e00ff */
[----:B------:R-:W-:Y:S02]  /*16f40*/  @P0 SHF.R.U32.HI R0, RZ, c[0x0][0x334], R2 ;  /* 0x0000cd00ff000a19 */ /* 0x000fe40000011602 */
.L_x_454:
[----:B------:R-:W-:Y:S05]  /*16f50*/  BSYNC B0 ;  /* 0x0000000000007941 */ /* 0x000fea0003800000 */
.L_x_452:
[----:B------:R-:W-:Y:S02]  /*16f60*/  IADD3 R8, R8, -0x1, RZ ;  /* 0xffffffff08087810 */ /* 0x000fe40007ffe0ff */
[C-C-:B------:R-:W-:Y:S02]  /*16f70*/  IADD3 R5, R3.reuse, UR7, R4.reuse ;  /* 0x0000000703057c10 */ /* 0x140fe4000fffe004 */
[----:B------:R-:W-:Y:S01]  /*16f80*/  IADD3 R3, R3, c[0x0][0x328], R4 ;  /* 0x0000ca0003037a10 */ /* 0x000fe20007ffe004 */
[----:B------:R-:W-:Y:S05]  /*16f90*/  IMAD R0, R0, c[0x0][0x32c], R8 ;  /* 0x0000cb0000007a24 */ /* 0x000fea00078e0208 */
[----:B------:R-:W-:Y:S02]  /*16fa0*/  IADD3 R2, R0, c[0x0][0x32c], RZ ;  /* 0x0000cb0000027a10 */ /* 0x000fe40007ffe0ff */
[----:B------:R-:W-:Y:S02]  /*16fb0*/  IMNMX R0, R5, R0, !PT ;  /* 0x0000000005007217 */ /* 0x000fe40007800200 */
[----:B------:R-:W-:Y:S02]  /*16fc0*/  IMNMX R2, R3, R2, PT ;  /* 0x0000000203027217 */ /* 0x000fe40003800200 */
.L_x_451:
[----:B------:R-:W-:Y:S01]  /*16fd0*/  ISETP.GT.AND P0, PT, R0, RZ, !P1 ;  /* 0x000000ff0000720c */ /* 0x000fe20004f04270 */
[----:B------:R-:W-:Y:S01]  /*16fe0*/  LDSM.16.MT88.4 R52, [R210+0x100] ;  /* 0x00010000d234783b */ /* 0x000fe20000004200 */
[----:B------:R-:W-:Y:S02]  /*16ff0*/  LOP3.LUT P1, RZ, R225, 0x800, RZ, 0xc0, !PT ;  /* 0x00000800e1ff7812 */ /* 0x000fe4000782c0ff */
[----:B------:R-:W-:Y:S02]  /*17000*/  ISETP.LT.OR P0, PT, R2, 0x1, P0 ;  /* 0x000000010200780c */ /* 0x000fe40000701670 */
[----:B------:R-:W-:Y:S02]  /*17010*/  FMNMX.FTZ R72, R10, R100, !PT ;  /* 0x000000640a487209 */ /* 0x000fe40007810000 */
[----:B------:R-:W-:Y:S01]  /*17020*/  FSEL R7, R239, -INF , !P0 ;  /* 0xff800000ef077808 */ /* 0x000fe20004000000 */
[----:B------:R-:W-:Y:S01]  /*17030*/  LDSM.16.MT88.4 R84, [R209+0x900] ;  /* 0x00090000d154783b */ /* 0x000fe20000004200 */
[----:B------:R-:W-:Y:S02]  /*17040*/  LOP3.LUT P0, RZ, R225, 0x2000, RZ, 0xc0, !PT ;  /* 0x00002000e1ff7812 */ /* 0x000fe4000780c0ff */
[----:B------:R-:W-:Y:S02]  /*17050*/  FMNMX.FTZ R72, R15, R72, !PT ;  /* 0x000000480f487209 */ /* 0x000fe40007810000 */
[----:B------:R-:W-:Y:S02]  /*17060*/  ISETP.GT.AND P0, PT, R0, 0x1, !P0 ;  /* 0x000000010000780c */ /* 0x000fe40004704270 */
[----:B------:R-:W-:Y:S02]  /*17070*/  FMNMX.FTZ R72, R16, R72, !PT ;  /* 0x0000004810487209 */ /* 0x000fe40007810000 */
[----:B------:R-:W-:Y:S02]  /*17080*/  ISETP.LT.OR P0, PT, R2, 0x2, P0 ;  /* 0x000000020200780c */ /* 0x000fe40000701670 */
[----:B------:R-:W-:Y:S02]  /*17090*/  FMNMX.FTZ R72, R20, R72, !PT ;  /* 0x0000004814487209 */ /* 0x000fe40007810000 */
[----:B------:R-:W-:Y:S02]  /*170a0*/  FSEL R8, R237, -INF , !P0 ;  /* 0xff800000ed087808 */ /* 0x000fe40004000000 */
        /* <DEDUP_REMOVED lines=74> */
[----:B------:R-:W-:Y:S02]  /*17550*/  FMNMX.FTZ R4, R18, R4, !PT ;  /* 0x0000000412047209 */ /* 0x000fe40007810000 */
[----:B------:R-:W-:Y:S02]  /*17560*/  FMNMX.FTZ R3, R171, R3, !PT ;  /* 0x00000003ab037209 */ /* 0x000fe40007810000 */
[----:B------:R-:W-:Y:S02]  /*17570*/  FSEL R183, R38, -INF , !P0 ;  /* 0xff80000026b77808 */ /* 0x000fe40004000000 */
[----:B------:R-:W-:Y:S02]  /*17580*/  LOP3.LUT P0, RZ, R225, 0x8, RZ, 0xc0, !PT ;  /* 0x00000008e1ff7812 */ /* 0x000fe4000780c0ff */
[----:B------:R-:W-:Y:S02]  /*17590*/  FMNMX.FTZ R72, R245, R72, !PT ;  /* 0x00000048f5487209 */ /* 0x000fe40007810000 */
[----:B------:R-:W-:Y:S02]  /*175a0*/  FMNMX.FTZ R3, R176, R3, !PT ;  /* 0x00000003b0037209 */ /* 0x000fe40007810000 */
[----:B------:R-:W-:Y:S02]  /*175b0*/  FMNMX.FTZ R4, R30, R4, !PT ;  /* 0x000000041e047209 */ /* 0x000fe40007810000 */
[----:B------:R-:W-:Y:S02]  /*175c0*/  ISETP.GT.AND P0, PT, R0, 0x31, !P0 ;  /* 0x000000310000780c */ /* 0x000fe40004704270 */
[----:B------:R-:W-:Y:S02]  /*175d0*/  FMNMX.FTZ R72, R244, R72, !PT ;  /* 0x00000048f4487209 */ /* 0x000fe40007810000 */
[----:B------:R-:W-:Y:S02]  /*175e0*/  FMNMX.FTZ R4, R33, R4, !PT ;  /* 0x0000000421047209 */ /* 0x000fe40007810000 */
[----:B------:R-:W-:Y:S01]  /*175f0*/  FMNMX.FTZ R3, R179, R3, !PT ;  /* 0x00000003b3037209 */ /* 0x000fe20007810000 */
[----:B------:R-:W1:Y:S01]  /*17600*/  SHFL.BFLY PT, R5, R72, 0x2, 0x1f ;  /* 0x0c401f0048057f89 */ /* 0x000e6200000e0000 */
[----:B------:R-:W-:Y:S02]  /*17610*/  ISETP.LT.OR P0, PT, R2, 0x32, P0 ;  /* 0x000000320200780c */ /* 0x000fe40000701670 */
[----:B------:R-:W-:Y:S02]  /*17620*/  FMNMX.FTZ R4, R34, R4, !PT ;  /* 0x0000000422047209 */ /* 0x000fe40007810000 */
[----:B------:R-:W-:Y:S02]  /*17630*/  FMNMX.FTZ R3, R184, R3, !PT ;  /* 0x00000003b8037209 */ /* 0x000fe40007810000 */
[----:B------:R-:W-:Y:S02]  /*17640*/  FSEL R186, R59, -INF , !P0 ;  /* 0xff8000003bba7808 */ /* 0x000fe40004000000 */
[----:B------:R-:W-:Y:S02]  /*17650*/  LOP3.LUT P0, RZ, R225, 0x4, RZ, 0xc0, !PT ;  /* 0x00000004e1ff7812 */ /* 0x000fe4000780c0ff */
        /* <DEDUP_REMOVED lines=16> */
[----:B------:R-:W-:Y:S02]  /*17760*/  LOP3.LUT P1, RZ, R225, 0x1, RZ, 0xc0, !PT ;  /* 0x00000001e1ff7812 */ /* 0x000fe4000782c0ff */
[----:B------:R-:W-:Y:S02]  /*17770*/  FMNMX.FTZ R4, R180, R4, !PT ;  /* 0x00000004b4047209 */ /* 0x000fe40007810000 */
[----:B-1----:R-:W-:Y:S02]  /*17780*/  FMNMX.FTZ R72, R72, R5, !PT ;  /* 0x0000000548487209 */ /* 0x002fe40007810000 */
[----:B------:R-:W-:Y:S02]  /*17790*/  FMNMX.FTZ R3, R234, R3, !PT ;  /* 0x00000003ea037209 */ /* 0x000fe40007810000 */
[----:B------:R-:W-:Y:S01]  /*177a0*/  FSEL R190, R63, -INF , !P0 ;  /* 0xff8000003fbe7808 */ /* 0x000fe20004000000 */
[----:B------:R-:W1:Y:S01]  /*177b0*/  SHFL.BFLY PT, R5, R72, 0x1, 0x1f ;  /* 0x0c201f0048057f89 */ /* 0x000e6200000e0000 */
[----:B------:R-:W-:Y:S02]  /*177c0*/  ISETP.GT.AND P0, PT, R0, 0x40, !P1 ;  /* 0x000000400000780c */ /* 0x000fe40004f04270 */
[----:B------:R-:W-:Y:S02]  /*177d0*/  FMNMX.FTZ R4, R181, R4, !PT ;  /* 0x00000004b5047209 */ /* 0x000fe40007810000 */
[----:B------:R-:W-:Y:S02]  /*177e0*/  FMNMX.FTZ R3, R235, R3, !PT ;  /* 0x00000003eb037209 */ /* 0x000fe40007810000 */
[----:B------:R-:W-:Y:S02]  /*177f0*/  ISETP.LT.OR P0, PT, R2, 0x41, P0 ;  /* 0x000000410200780c */ /* 0x000fe40000701670 */
[----:B------:R-:W-:Y:S02]  /*17800*/  FMNMX.FTZ R71, R242, R3, !PT ;  /* 0x00000003f2477209 */ /* 0x000fe40007810000 */
[----:B------:R-:W-:Y:S02]  /*17810*/  FMNMX.FTZ R3, R182, R4, !PT ;  /* 0x00000004b6037209 */ /* 0x000fe40007810000 */
[----:B------:R-:W-:Y:S02]  /*17820*/  FSEL R199, R74, -INF , !P0 ;  /* 0xff8000004ac77808 */ /* 0x000fe40004000000 */
        /* <DEDUP_REMOVED lines=9> */
[----:B------:R-:W-:Y:S02]  /*178c0*/  FMNMX.FTZ R4, R7, R103, !PT ;  /* 0x0000006707047209 */ /* 0x000fe40007810000 */
[----:B------:R-:W-:Y:S02]  /*178d0*/  FSEL R203, R78, -INF , !P0 ;  /* 0xff8000004ecb7808 */ /* 0x000fe40004000000 */
[----:B------:R-:W-:Y:S02]  /*178e0*/  ISETP.GT.AND P0, PT, R0, 0x49, !P3 ;  /* 0x000000490000780c */ /* 0x000fe40005f04270 */
[----:B------:R-:W-:Y:S02]  /*178f0*/  FMNMX.FTZ R3, R204, R3, !PT ;  /* 0x00000003cc037209 */ /* 0x000fe40007810000 */
[----:B------:R-:W-:Y:S02]  /*17900*/  FMNMX.FTZ R4, R8, R4, !PT ;  /* 0x0000000408047209 */ /* 0x000fe40007810000 */
[----:B-1----:R-:W-:Y:S02]  /*17910*/  FMNMX.FTZ R72, R72, R5, !PT ;  /* 0x0000000548487209 */ /* 0x002fe40007810000 */
[----:B------:R-:W-:Y:S02]  /*17920*/  ISETP.LT.OR P0, PT, R2, 0x4a, P0 ;  /* 0x0000004a0200780c */ /* 0x000fe40000701670 */
[----:B------:R-:W-:Y:S01]  /*17930*/  FMNMX.FTZ R4, R9, R4, !PT ;  /* 0x0000000409047209 */ /* 0x000fe20007810000 */
[----:B------:R-:W-:Y:S01]  /*17940*/  FMUL.FTZ R74, R72, c[0x0][0x2d0] ;  /* 0x0000b400484a7a20 */ /* 0x000fe20000410000 */
[----:B------:R-:W-:Y:S02]  /*17950*/  FMNMX.FTZ R3, R236, R3, !PT ;  /* 0x00000003ec037209 */ /* 0x000fe40007810000 */
[----:B------:R-:W-:Y:S02]  /*17960*/  FSEL R207, R79, -INF , !P0 ;  /* 0xff8000004fcf7808 */ /* 0x000fe40004000000 */
[----:B------:R-:W-:Y:S02]  /*17970*/  ISETP.GT.AND P0, PT, R0, 0x50, !P2 ;  /* 0x000000500000780c */ /* 0x000fe40005704270 */
[----:B------:R-:W-:Y:S02]  /*17980*/  FSETP.NEU.FTZ.AND P2, PT, R72, -INF , PT ;  /* 0xff8000004800780b */ /* 0x000fe40003f5d000 */
        /* <DEDUP_REMOVED lines=9> */
[----:B------:R-:W1:Y:S01]  /*17a20*/  SHFL.BFLY PT, R6, R71, 0x2, 0x1f ;  /* 0x0c401f0047067f89 */ /* 0x000e6200000e0000 */
[----:B------:R-:W-:Y:S01]  /*17a30*/  FMNMX.FTZ R4, R62, R4, !PT ;  /* 0x000000043e047209 */ /* 0x000fe20007810000 */
[----:B------:R2:W-:Y:S01]  /*17a40*/  MUFU.EX2 R23, R3 ;  /* 0x0000000300177308 */ /* 0x0005e20000000800 */
[----:B------:R-:W-:Y:S02]  /*17a50*/  LOP3.LUT P1, RZ, R225, 0x4000, RZ, 0xc0, !PT ;  /* 0x00004000e1ff7812 */ /* 0x000fe4000782c0ff */
[----:B------:R-:W-:Y:S02]  /*17a60*/  FSEL R229, R35, -INF , !P0 ;  /* 0xff80000023e57808 */ /* 0x000fe40004000000 */
[----:B------:R-:W-:Y:S02]  /*17a70*/  ISETP.GT.AND P0, PT, R0, 0x51, !P1 ;  /* 0x000000510000780c */ /* 0x000fe40004f04270 */
[----:B------:R-:W-:Y:S02]  /*17a80*/  FMNMX.FTZ R70, R240, R70, !PT ;  /* 0x00000046f0467209 */ /* 0x000fe40007810000 */
[----:B------:R-:W-:Y:S02]  /*17a90*/  ISETP.LT.OR P0, PT, R2, 0x52, P0 ;  /* 0x000000520200780c */ /* 0x000fe40000701670 */
[----:B------:R-:W-:Y:S02]  /*17aa0*/  FMNMX.FTZ R70, R241, R70, !PT ;  /* 0x00000046f1467209 */ /* 0x000fe40007810000 */
[C---:B------:R-:W-:Y:S02]  /*17ab0*/  LOP3.LUT P4, RZ, R225.reuse, 0x10000, RZ, 0xc0, !PT ;  /* 0x00010000e1ff7812 */ /* 0x040fe4000788c0ff */
[----:B------:R-:W-:Y:S01]  /*17ac0*/  LOP3.LUT P6, RZ, R225, 0x40000, RZ, 0xc0, !PT ;  /* 0x00040000e1ff7812 */ /* 0x000fe200078cc0ff */
[----:B------:R-:W3:Y:S01]  /*17ad0*/  SHFL.BFLY PT, R5, R70, 0x2, 0x1f ;  /* 0x0c401f0046057f89 */ /* 0x000ee200000e0000 */
[----:B------:R-:W-:Y:S02]  /*17ae0*/  FSEL R206, R91, -INF , !P0 ;  /* 0xff8000005bce7808 */ /* 0x000fe40004000000 */
[C---:B------:R-:W-:Y:S02]  /*17af0*/  ISETP.GT.AND P3, PT, R0.reuse, 0x58, !P4 ;  /* 0x000000580000780c */ /* 0x040fe40006764270 */
[----:B------:R-:W-:Y:S02]  /*17b00*/  ISETP.GT.AND P0, PT, R0, 0x59, !P6 ;  /* 0x000000590000780c */ /* 0x000fe40007704270 */
[----:B-1----:R-:W-:Y:S02]  /*17b10*/  FMNMX.FTZ R71, R71, R6, !PT ;  /* 0x0000000647477209 */ /* 0x002fe40007810000 */
[----:B--2---:R-:W-:Y:S01]  /*17b20*/  FMNMX.FTZ R3, R88, R4, !PT ;  /* 0x0000000458037209 */ /* 0x004fe20007810000 */
[--C-:B------:R-:W-:Y:S01]  /*17b30*/  FFMA.FTZ R4, R15, c[0x0][0x2d0], -R74.reuse ;  /* 0x0000b4000f047a23 */ /* 0x100fe2000001084a */
[C---:B------:R-:W-:Y:S01]  /*17b40*/  ISETP.LT.OR P4, PT, R2.reuse, 0x59, P3 ;  /* 0x000000590200780c */ /* 0x040fe20001f81670 */
[----:B------:R-:W1:Y:S01]  /*17b50*/  SHFL.BFLY PT, R6, R71, 0x1, 0x1f ;  /* 0x0c201f0047067f89 */ /* 0x000e6200000e0000 */
[----:B------:R-:W-:Y:S01]  /*17b60*/  ISETP.LT.OR P3, PT, R2, 0x5a, P0 ;  /* 0x0000005a0200780c */ /* 0x000fe20000761670 */
[----:B------:R2:W-:Y:S01]  /*17b70*/  MUFU.EX2 R246, R4 ;  /* 0x0000000400f67308 */ /* 0x0005e20000000800 */
[----:B------:R-:W-:Y:S02]  /*17b80*/  FMNMX.FTZ R3, R169, R3, !PT ;  /* 0x00000003a9037209 */ /* 0x000fe40007810000 */
[----:B------:R-:W-:Y:S02]  /*17b90*/  FSEL R197, R36, -INF , !P4 ;  /* 0xff80000024c57808 */ /* 0x000fe40006000000 */
[----:B------:R-:W-:Y:S01]  /*17ba0*/  FMNMX.FTZ R3, R172, R3, !PT ;  /* 0x00000003ac037209 */ /* 0x000fe20007810000 */
[----:B------:R-:W-:Y:S01]  /*17bb0*/  LDSM.16.MT88.4 R36, [R212+0x100] ;  /* 0x00010000d424783b */ /* 0x000fe20000004200 */
[----:B------:R-:W-:Y:S02]  /*17bc0*/  FSEL R73, R95, -INF , !P3 ;  /* 0xff8000005f497808 */ /* 0x000fe40005800000 */
[----:B------:R-:W-:Y:S02]  /*17bd0*/  FMNMX.FTZ R3, R173, R3, !PT ;  /* 0x00000003ad037209 */ /* 0x000fe40007810000 */
[----:B---3--:R-:W-:Y:S02]  /*17be0*/  FMNMX.FTZ R70, R70, R5, !PT ;  /* 0x0000000546467209 */ /* 0x008fe40007810000 */
[----:B------:R-:W-:Y:S03]  /*17bf0*/  FMNMX.FTZ R3, R174, R3, !PT ;  /* 0x00000003ae037209 */ /* 0x000fe60007810000 */
[----:B------:R-:W3:Y:S01]  /*17c00*/  SHFL.BFLY PT, R5, R70, 0x1, 0x1f ;  /* 0x0c201f0046057f89 */ /* 0x000ee200000e0000 */
[----:B-1----:R-:W-:Y:S01]  /*17c10*/  FMNMX.FTZ R71, R71, R6, !PT ;  /* 0x0000000647477209 */ /* 0x002fe20007810000 */
[--C-:B--2---:R-:W-:Y:S03]  /*17c20*/  FFMA.FTZ R4, R16, c[0x0][0x2d0], -R74.reuse ;  /* 0x0000b40010047a23 */ /* 0x104fe6000001084a */
[C---:B------:R-:W-:Y:S01]  /*17c30*/  FSETP.NEU.FTZ.AND P1, PT, R71.reuse, -INF , PT ;  /* 0xff8000004700780b */ /* 0x040fe20003f3d000 */
[----:B------:R-:W-:Y:S01]  /*17c40*/  FMUL.FTZ R75, R71, c[0x0][0x2d0] ;  /* 0x0000b400474b7a20 */ /* 0x000fe20000410000 */
[----:B------:R1:W-:Y:S04]  /*17c50*/  MUFU.EX2 R60, R4 ;  /* 0x00000004003c7308 */ /* 0x0003e80000000800 */
[----:B------:R-:W-:Y:S05]  /*17c60*/  FSEL R75, R75, RZ, P1 ;  /* 0x000000ff4b4b7208 */ /* 0x000fea0000800000 */
[--C-:B------:R-:W-:Y:S02]  /*17c70*/  FFMA.FTZ R2, R21, c[0x0][0x2d0], -R75.reuse ;  /* 0x0000b40015027a23 */ /* 0x100fe4000001084b */
[--C-:B------:R-:W-:Y:S01]  /*17c80*/  FFMA.FTZ R16, R29, c[0x0][0x2d0], -R75.reuse ;  /* 0x0000b4001d107a23 */ /* 0x100fe2000001084b */
[----:B---3--:R-:W-:Y:S01]  /*17c90*/  FMNMX.FTZ R70, R70, R5, !PT ;  /* 0x0000000546467209 */ /* 0x008fe20007810000 */
[----:B------:R2:W-:Y:S01]  /*17ca0*/  MUFU.EX2 R50, R2 ;  /* 0x0000000200327308 */ /* 0x0005e20000000800 */
[--C-:B------:R-:W-:Y:S02]  /*17cb0*/  FFMA.FTZ R48, R48, c[0x0][0x2d0], -R75.reuse ;  /* 0x0000b40030307a23 */ /* 0x100fe4000001084b */
[C---:B------:R-:W-:Y:S01]  /*17cc0*/  FSETP.NEU.FTZ.AND P0, PT, R70.reuse, -INF , PT ;  /* 0xff8000004600780b */ /* 0x040fe20003f1d000 */
[----:B------:R-:W-:Y:S05]  /*17cd0*/  FMUL.FTZ R96, R70, c[0x0][0x2d0] ;  /* 0x0000b40046607a20 */ /* 0x000fea0000410000 */
[----:B------:R-:W-:Y:S01]  /*17ce0*/  FSEL R96, R96, RZ, P0 ;  /* 0x000000ff60607208 */ /* 0x000fe20000000000 */
[----:B------:R-:W-:Y:S01]  /*17cf0*/  MUFU.EX2 R63, R16 ;  /* 0x00000010003f7308 */ /* 0x000fe20000000800 */
[----:B-1----:R-:W-:Y:S01]  /*17d00*/  FMNMX.FTZ R4, R183, R3, !PT ;  /* 0x00000003b7047209 */ /* 0x002fe20007810000 */
[----:B------:R-:W-:Y:S03]  /*17d10*/  FFMA.FTZ R3, R20, c[0x0][0x2d0], -R74 ;  /* 0x0000b40014037a23 */ /* 0x000fe6000001084a */
[----:B------:R-:W-:Y:S04]  /*17d20*/  FMNMX.FTZ R4, R186, R4, !PT ;  /* 0x00000004ba047209 */ /* 0x000fe80007810000 */
[----:B------:R-:W-:Y:S01]  /*17d30*/  FMNMX.FTZ R4, R188, R4, !PT ;  /* 0x00000004bc047209 */ /* 0x000fe20007810000 */
[----:B------:R1:W3:Y:S03]  /*17d40*/  MUFU.EX2 R51, R3 ;  /* 0x0000000300337308 */ /* 0x0002e60000000800 */
[----:B------:R-:W-:Y:S01]  /*17d50*/  FMNMX.FTZ R4, R190, R4, !PT ;  /* 0x00000004be047209 */ /* 0x000fe20007810000 */
[----:B--2---:R-:W-:Y:S03]  /*17d60*/  FFMA.FTZ R2, R11, c[0x0][0x2d0], -R96 ;  /* 0x0000b4000b027a23 */ /* 0x004fe60000010860 */
[----:B------:R-:W-:Y:S03]  /*17d70*/  FMNMX.FTZ R4, R199, R4, !PT ;  /* 0x00000004c7047209 */ /* 0x000fe60007810000 */
[----:B------:R-:W-:Y:S01]  /*17d80*/  MUFU.EX2 R92, R2 ;  /* 0x00000002005c7308 */ /* 0x000fe20000000800 */
[----:B------:R-:W-:Y:S01]  /*17d90*/  FMNMX.FTZ R4, R202, R4, !PT ;  /* 0x00000004ca047209 */ /* 0x000fe20007810000 */
[--C-:B-1----:R-:W-:Y:S01]  /*17da0*/  FFMA.FTZ R3, R12, c[0x0][0x2d0], -R75.reuse ;  /* 0x0000b4000c037a23 */ /* 0x102fe2000001084b */
[----:B---3--:R-:W-:Y:S01]  /*17db0*/  F2FP.PACK_AB R78, R51, R60 ;  /* 0x0000003c334e723e */ /* 0x008fe200000000ff */
[----:B------:R-:W-:Y:S06]  /*17dc0*/  FFMA.FTZ R12, R32, c[0x0][0x2d0], -R74 ;  /* 0x0000b400200c7a23 */ /* 0x000fec000001084a */
[----:B------:R1:W-:Y:S01]  /*17dd0*/  MUFU.EX2 R89, R3 ;  /* 0x0000000300597308 */ /* 0x0003e20000000800 */
[----:B------:R-:W-:Y:S02]  /*17de0*/  FFMA.FTZ R32, R34, c[0x0][0x2d0], -R96 ;  /* 0x0000b40022207a23 */ /* 0x000fe40000010860 */
[--C-:B-1----:R-:W-:Y:S07]  /*17df0*/  FFMA.FTZ R3, R13, c[0x0][0x2d0], -R75.reuse ;  /* 0x0000b4000d037a23 */ /* 0x102fee000001084b */
[----:B------:R1:W2:Y:S02]  /*17e00*/  MUFU.EX2 R247, R3 ;  /* 0x0000000300f77308 */ /* 0x0002a40000000800 */
[----:B-1----:R-:W-:Y:S01]  /*17e10*/  FMNMX.FTZ R3, R203, R4, !PT ;  /* 0x00000004cb037209 */ /* 0x002fe20007810000 */
[----:B------:R-:W-:Y:S01]  /*17e20*/  FFMA.FTZ R4, R26, c[0x0][0x2d0], -R74 ;  /* 0x0000b4001a047a23 */ /* 0x000fe2000001084a */
[----:B--2---:R-:W-:Y:S02]  /*17e30*/  F2FP.PACK_AB R77, R247, R89 ;  /* 0x00000059f74d723e */ /* 0x004fe400000000ff */
[----:B------:R-:W-:Y:S04]  /*17e40*/  FMNMX.FTZ R0, R207, R3, !PT ;  /* 0x00000003cf007209 */ /* 0x000fe80007810000 */
[----:B------:R-:W-:Y:S01]  /*17e50*/  MUFU.EX2 R80, R4 ;  /* 0x0000000400507308 */ /* 0x000fe20000000800 */
[--C-:B------:R-:W-:Y:S01]  /*17e60*/  FFMA.FTZ R3, R19, c[0x0][0x2d0], -R75.reuse ;  /* 0x0000b40013037a23 */ /* 0x100fe2000001084b */
[----:B------:R-:W-:Y:S04]  /*17e70*/  FMNMX.FTZ R0, R229, R0, !PT ;  /* 0x00000000e5007209 */ /* 0x000fe80007810000 */
[----:B------:R-:W-:Y:S04]  /*17e80*/  FMNMX.FTZ R0, R206, R0, !PT ;  /* 0x00000000ce007209 */ /* 0x000fe80007810000 */
[----:B------:R1:W2:Y:S01]  /*17e90*/  MUFU.EX2 R45, R3 ;  /* 0x00000003002d7308 */ /* 0x0002a20000000800 */
[----:B------:R-:W-:Y:S04]  /*17ea0*/  FMNMX.FTZ R0, R197, R0, !PT ;  /* 0x00000000c5007209 */ /* 0x000fe80007810000 */
[----:B------:R-:W-:Y:S05]  /*17eb0*/  FMNMX.FTZ R0, R73, R0, !PT ;  /* 0x0000000049007209 */ /* 0x000fea0007810000 */
[----:B------:R-:W3:Y:S01]  /*17ec0*/  SHFL.BFLY PT, R2, R0, 0x2, 0x1f ;  /* 0x0c401f0000027f89 */ /* 0x000ee200000e0000 */
[--C-:B-1----:R-:W-:Y:S01]  /*17ed0*/  FFMA.FTZ R3, R14, c[0x0][0x2d0], -R96.reuse ;  /* 0x0000b4000e037a23 */ /* 0x102fe20000010860 */
[----:B--2---:R-:W-:Y:S03]  /*17ee0*/  F2FP.PACK_AB R79, R50, R45 ;  /* 0x0000002d324f723e */ /* 0x004fe600000000ff */
[----:B------:R1:W2:Y:S02]  /*17ef0*/  MUFU.EX2 R61, R3 ;  /* 0x00000003003d7308 */ /* 0x0002a40000000800 */
[--C-:B-1----:R-:W-:Y:S01]  /*17f00*/  FFMA.FTZ R3, R17, c[0x0][0x2d0], -R96.reuse ;  /* 0x0000b40011037a23 */ /* 0x102fe20000010860 */
[----:B--2---:R-:W-:Y:S07]  /*17f10*/  F2FP.PACK_AB R64, R61, R92 ;  /* 0x0000005c3d40723e */ /* 0x004fee00000000ff */
[----:B------:R1:W-:Y:S02]  /*17f20*/  MUFU.EX2 R57, R3 ;  /* 0x0000000300397308 */ /* 0x0003e40000000800 */
[----:B-1----:R-:W-:Y:S08]  /*17f30*/  FFMA.FTZ R3, R18, c[0x0][0x2d0], -R96 ;  /* 0x0000b40012037a23 */ /* 0x002ff00000010860 */
[----:B------:R1:W2:Y:S02]  /*17f40*/  MUFU.EX2 R49, R3 ;  /* 0x0000000300317308 */ /* 0x0002a40000000800 */
[----:B-1----:R-:W-:Y:S01]  /*17f50*/  FFMA.FTZ R3, R25, c[0x0][0x2d0], -R74 ;  /* 0x0000b40019037a23 */ /* 0x002fe2000001084a */
[----:B--2---:R-:W-:Y:S07]  /*17f60*/  F2FP.PACK_AB R66, R49, R57 ;  /* 0x000000393142723e */ /* 0x004fee00000000ff */
[----:B------:R3:W-:Y:S02]  /*17f70*/  MUFU.EX2 R81, R3 ;  /* 0x0000000300517308 */ /* 0x0007e40000000800 */
[----:B---3--:R-:W-:Y:S01]  /*17f80*/  FMNMX.FTZ R3, R0, R2, !PT ;  /* 0x0000000200037209 */ /* 0x008fe20007810000 */
[----:B------:R-:W-:Y:S01]  /*17f90*/  FFMA.FTZ R2, R22, c[0x0][0x2d0], -R75 ;  /* 0x0000b40016027a23 */ /* 0x000fe2000001084b */
[----:B------:R-:W-:Y:S06]  /*17fa0*/  FSEL R0, R72, RZ, P2 ;  /* 0x000000ff48007208 */ /* 0x000fec0001000000 */
[----:B------:R1:W-:Y:S01]  /*17fb0*/  MUFU.EX2 R82, R2 ;  /* 0x0000000200527308 */ /* 0x0003e20000000800 */
[----:B------:R-:W2:Y:S01]  /*17fc0*/  SHFL.BFLY PT, R4, R3, 0x1, 0x1f ;  /* 0x0c201f0003047f89 */ /* 0x000ea200000e0000 */
[----:B------:R-:W-:Y:S01]  /*17fd0*/  FADD.FTZ R0, -R0, R100 ;  /* 0x0000006400007221 */ /* 0x000fe20000010100 */
[----:B------:R-:W-:Y:S03]  /*17fe0*/  MOV R100, R23 ;  /* 0x0000001700647202 */ /* 0x000fe60000000f00 */
[----:B------:R-:W-:Y:S01]  /*17ff0*/  FMUL.FTZ R0, R0, c[0x0][0x2d0] ;  /* 0x0000b40000007a20 */ /* 0x000fe20000410000 */
[----:B------:R-:W-:Y:S02]  /*18000*/  F2FP.PACK_AB R76, R246, R100 ;  /* 0x00000064f64c723e */ /* 0x000fe400000000ff */
[----:B------:R-:W3:Y:S01]  /*18010*/  LDSM.16.MT88.4 R20, [R209+0x100] ;  /* 0x00010000d114783b */ /* 0x000ee20000004200 */
[----:B------:R4:W5:Y:S01]  /*18020*/  MUFU.EX2 R69, R0 ;  /* 0x0000000000457308 */ /* 0x0009620000000800 */
[----:B-1----:R-:W-:Y:S02]  /*18030*/  FSEL R2, R71, RZ, P1 ;  /* 0x000000ff47027208 */ /* 0x002fe40000800000 */
[----:B--2---:R-:W-:Y:S03]  /*18040*/  FMNMX.FTZ R3, R3, R4, !PT ;  /* 0x0000000403037209 */ /* 0x004fe60007810000 */
[----:B------:R-:W-:Y:S02]  /*18050*/  FADD.FTZ R2, -R2, R101 ;  /* 0x0000006502027221 */ /* 0x000fe40000010100 */
[----:B------:R-:W-:Y:S02]  /*18060*/  FMUL.FTZ R97, R3, c[0x0][0x2d0] ;  /* 0x0000b40003617a20 */ /* 0x000fe40000410000 */
[----:B------:R-:W-:Y:S01]  /*18070*/  FMUL.FTZ R2, R2, c[0x0][0x2d0] ;  /* 0x0000b40002027a20 */ /* 0x000fe20000410000 */
[----:B----4-:R-:W-:Y:S01]  /*18080*/  FSEL R0, R70, RZ, P0 ;  /* 0x000000ff46007208 */ /* 0x010fe20000000000 */
[----:B-----5:R-:W-:Y:S01]  /*18090*/  FMUL.FTZ R16, R69, R116 ;  /* 0x0000007445107220 */ /* 0x020fe20000410000 */
[----:B------:R-:W-:Y:S01]  /*180a0*/  FSETP.NEU.FTZ.AND P0, PT, R3, -INF , PT ;  /* 0xff8000000300780b */ /* 0x000fe20003f1d000 */
[----:B------:R-:W1:Y:S01]  /*180b0*/  MUFU.EX2 R68, R2 ;  /* 0x0000000200447308 */ /* 0x000e620000000800 */
[----:B------:R-:W-:Y:S02]  /*180c0*/  FMUL.FTZ R5, R69, R105 ;  /* 0x0000006945057220 */ /* 0x000fe40000410000 */
[----:B------:R-:W-:Y:S01]  /*180d0*/  FADD.FTZ R0, -R0, R102 ;  /* 0x0000006600007221 */ /* 0x000fe20000010100 */
[----:B------:R-:W-:Y:S01]  /*180e0*/  FSEL R97, R97, RZ, P0 ;  /* 0x000000ff61617208 */ /* 0x000fe20000000000 */
[----:B------:R-:W-:Y:S02]  /*180f0*/  FMUL.FTZ R17, R69, R117 ;  /* 0x0000007545117220 */ /* 0x000fe40000410000 */
[----:B------:R-:W-:Y:S02]  /*18100*/  FMUL.FTZ R0, R0, c[0x0][0x2d0] ;  /* 0x0000b40000007a20 */ /* 0x000fe40000410000 */
[--C-:B------:R-:W-:Y:S02]  /*18110*/  FFMA.FTZ R58, R58, c[0x0][0x2d0], -R97.reuse ;  /* 0x0000b4003a3a7a23 */ /* 0x100fe40000010861 */
[----:B------:R2:W4:Y:S01]  /*18120*/  MUFU.EX2 R2, R0 ;  /* 0x0000000000027308 */ /* 0x0005220000000800 */
[--C-:B------:R-:W-:Y:S02]  /*18130*/  FFMA.FTZ R4, R9, c[0x0][0x2d0], -R97.reuse ;  /* 0x0000b40009047a23 */ /* 0x100fe40000010861 */
[--C-:B------:R-:W-:Y:S07]  /*18140*/  FFMA.FTZ R62, R62, c[0x0][0x2d0], -R97.reuse ;  /* 0x0000b4003e3e7a23 */ /* 0x100fee0000010861 */
[----:B------:R5:W3:Y:S01]  /*18150*/  MUFU.EX2 R42, R4 ;  /* 0x00000004002a7308 */ /* 0x000ae20000000800 */
[C---:B-1----:R-:W-:Y:S02]  /*18160*/  FMUL.FTZ R6, R68.reuse, R106 ;  /* 0x0000006a44067220 */ /* 0x042fe40000410000 */
[C---:B------:R-:W-:Y:S02]  /*18170*/  FMUL.FTZ R18, R68.reuse, R118 ;  /* 0x0000007644127220 */ /* 0x040fe40000410000 */
[C---:B------:R-:W-:Y:S02]  /*18180*/  FMUL.FTZ R19, R68.reuse, R119 ;  /* 0x0000007744137220 */ /* 0x040fe40000410000 */
[----:B------:R-:W-:Y:S03]  /*18190*/  LDSM.16.MT88.4 R116, [R209+0x2900] ;  /* 0x00290000d174783b */ /* 0x000fe60000004200 */
[----:B------:R1:W-:Y:S01]  /*181a0*/  MUFU.EX2 R106, R12 ;  /* 0x0000000c006a7308 */ /* 0x0003e20000000800 */
[----:B------:R-:W-:Y:S02]  /*181b0*/  FMUL.FTZ R34, R68, R134 ;  /* 0x0000008644227220 */ /* 0x000fe40000410000 */
[--C-:B--2---:R-:W-:Y:S02]  /*181c0*/  FFMA.FTZ R0, R7, c[0x0][0x2d0], -R97.reuse ;  /* 0x0000b40007007a23 */ /* 0x104fe40000010861 */
[----:B----4-:R-:W-:Y:S01]  /*181d0*/  FMUL.FTZ R25, R2, R125 ;  /* 0x0000007d02197220 */ /* 0x010fe20000410000 */
[----:B------:R-:W-:Y:S01]  /*181e0*/  MOV R125, R82 ;  /* 0x00000052007d7202 */ /* 0x000fe20000000f00 */
[----:B------:R-:W-:Y:S03]  /*181f0*/  FMUL.FTZ R7, R68, R107 ;  /* 0x0000006b44077220 */ /* 0x000fe60000410000 */
[----:B------:R2:W-:Y:S01]  /*18200*/  MUFU.EX2 R196, R0 ;  /* 0x0000000000c47308 */ /* 0x0005e20000000800 */
[C---:B------:R-:W-:Y:S02]  /*18210*/  FMUL.FTZ R9, R2.reuse, R109 ;  /* 0x0000006d02097220 */ /* 0x040fe40000410000 */
[----:B------:R-:W-:Y:S02]  /*18220*/  FMUL.FTZ R13, R2, R113 ;  /* 0x00000071020d7220 */ /* 0x000fe40000410000 */
[--C-:B-----5:R-:W-:Y:S02]  /*18230*/  FFMA.FTZ R4, R24, c[0x0][0x2d0], -R97.reuse ;  /* 0x0000b40018047a23 */ /* 0x120fe40000010861 */
[----:B------:R-:W-:Y:S02]  /*18240*/  FMUL.FTZ R29, R2, R129 ;  /* 0x00000081021d7220 */ /* 0x000fe40000410000 */
[----:B------:R-:W-:Y:S01]  /*18250*/  FFMA.FTZ R24, R30, c[0x0][0x2d0], -R96 ;  /* 0x0000b4001e187a23 */ /* 0x000fe20000010860 */
[----:B------:R4:W-:Y:S01]  /*18260*/  MUFU.EX2 R10, R4 ;  /* 0x00000004000a7308 */ /* 0x0009e20000000800 */
[----:B-1----:R-:W-:Y:S01]  /*18270*/  FMUL.FTZ R12, R2, R112 ;  /* 0x00000070020c7220 */ /* 0x002fe20000410000 */
[----:B---3--:R-:W-:Y:S08]  /*18280*/  MOV R112, R42 ;  /* 0x0000002a00707202 */ /* 0x008ff00000000f00 */
[----:B------:R1:W3:Y:S01]  /*18290*/  MUFU.EX2 R46, R24 ;  /* 0x00000018002e7308 */ /* 0x0002e20000000800 */
[----:B--2---:R-:W-:Y:S02]  /*182a0*/  FFMA.FTZ R0, R8, c[0x0][0x2d0], -R97 ;  /* 0x0000b40008007a23 */ /* 0x004fe40000010861 */
[----:B------:R-:W-:Y:S02]  /*182b0*/  FFMA.FTZ R8, R28, c[0x0][0x2d0], -R74 ;  /* 0x0000b4001c087a23 */ /* 0x000fe4000001084a */
[----:B------:R-:W-:Y:S05]  /*182c0*/  FFMA.FTZ R28, R33, c[0x0][0x2d0], -R96 ;  /* 0x0000b400211c7a23 */ /* 0x000fea0000010860 */
[----:B------:R2:W5:Y:S01]  /*182d0*/  MUFU.EX2 R35, R0 ;  /* 0x0000000000237308 */ /* 0x0005620000000800 */
[----:B------:R-:W-:Y:S02]  /*182e0*/  FMUL.FTZ R33, R69, R133 ;  /* 0x0000008545217220 */ /* 0x000fe40000410000 */
[----:B----4-:R-:W-:Y:S07]  /*182f0*/  FFMA.FTZ R4, R27, c[0x0][0x2d0], -R75 ;  /* 0x0000b4001b047a23 */ /* 0x010fee000001084b */
[----:B------:R4:W-:Y:S01]  /*18300*/  MUFU.EX2 R43, R4 ;  /* 0x00000004002b7308 */ /* 0x0009e20000000800 */
[----:B-1----:R-:W-:Y:S02]  /*18310*/  FMUL.FTZ R24, R2, R124 ;  /* 0x0000007c02187220 */ /* 0x002fe40000410000 */
[----:B---3--:R-:W-:Y:S07]  /*18320*/  IMAD.MOV.U32 R124, RZ, RZ, R46 ;  /* 0x000000ffff7c7224 */ /* 0x008fee00078e002e */
[----:B------:R1:W3:Y:S01]  /*18330*/  MUFU.EX2 R59, R8 ;  /* 0x00000008003b7308 */ /* 0x0002e20000000800 */
[----:B--2---:R-:W-:Y:S02]  /*18340*/  FSEL R0, R3, RZ, P0 ;  /* 0x000000ff03007208 */ /* 0x004fe40000000000 */
[----:B-----5:R-:W-:Y:S03]  /*18350*/  F2FP.PACK_AB R65, R35, R196 ;  /* 0x000000c42341723e */ /* 0x020fe600000000ff */
[----:B------:R-:W-:Y:S04]  /*18360*/  FADD.FTZ R0, -R0, R103 ;  /* 0x0000006700007221 */ /* 0x000fe80000010100 */
[----:B------:R2:W-:Y:S01]  /*18370*/  MUFU.EX2 R47, R28 ;  /* 0x0000001c002f7308 */ /* 0x0005e20000000800 */
[----:B------:R-:W-:Y:S02]  /*18380*/  FMUL.FTZ R0, R0, c[0x0][0x2d0] ;  /* 0x0000b40000007a20 */ /* 0x000fe40000410000 */
[C---:B----4-:R-:W-:Y:S07]  /*18390*/  FMUL.FTZ R4, R69.reuse, R104 ;  /* 0x0000006845047220 */ /* 0x050fee0000410000 */
[----:B------:R-:W4:Y:S01]  /*183a0*/  MUFU.EX2 R0, R0 ;  /* 0x0000000000007308 */ /* 0x000f220000000800 */
[-C--:B------:R-:W-:Y:S05]  /*183b0*/  HMMA.16816.F32 R4, R76, R20.reuse, R4 ;  /* 0x000000144c04723c */ /* 0x080fea0000001804 */
[----:B-1----:R-:W-:Y:S02]  /*183c0*/  FMUL.FTZ R8, R2, R108 ;  /* 0x0000006c02087220 */ /* 0x002fe40000410000 */
[----:B------:R-:W-:Y:S02]  /*183d0*/  IMAD.MOV.U32 R108, RZ, RZ, R10 ;  /* 0x000000ffff6c7224 */ /* 0x000fe400078e000a */
[----:B------:R1:W-:Y:S03]  /*183e0*/  MUFU.EX2 R104, R32 ;  /* 0x0000002000687308 */ /* 0x0003e60000000800 */
[----:B---3--:R-:W-:Y:S01]  /*183f0*/  IMAD.MOV.U32 R129, RZ, RZ, R59 ;  /* 0x000000ffff817224 */ /* 0x008fe200078e003b */
[----:B------:R-:W-:Y:S01]  /*18400*/  F2FP.PACK_AB R67, R108, R42 ;  /* 0x0000002a6c43723e */ /* 0x000fe200000000ff */
[----:B--2---:R-:W-:Y:S01]  /*18410*/  FMUL.FTZ R28, R2, R128 ;  /* 0x00000080021c7220 */ /* 0x004fe20000410000 */
[----:B------:R-:W-:Y:S04]  /*18420*/  MOV R128, R63 ;  /* 0x0000003f00807202 */ /* 0x000fe80000000f00 */
[----:B------:R-:W-:Y:S01]  /*18430*/  MUFU.EX2 R103, R58 ;  /* 0x0000003a00677308 */ /* 0x000fe20000000800 */
[C---:B----4-:R-:W-:Y:S02]  /*18440*/  FMUL.FTZ R11, R0.reuse, R111 ;  /* 0x0000006f000b7220 */ /* 0x050fe40000410000 */
[C---:B------:R-:W-:Y:S01]  /*18450*/  FMUL.FTZ R10, R0.reuse, R110 ;  /* 0x0000006e000a7220 */ /* 0x040fe20000410000 */
[----:B------:R-:W-:Y:S01]  /*18460*/  MOV R110, R43 ;  /* 0x0000002b006e7202 */ /* 0x000fe20000000f00 */
[C---:B------:R-:W-:Y:S02]  /*18470*/  FMUL.FTZ R15, R0.reuse, R115 ;  /* 0x00000073000f7220 */ /* 0x040fe40000410000 */
[----:B------:R-:W2:Y:S01]  /*18480*/  LDL.LU R115, [R1+0x28] ;  /* 0x0000280001737983 */ /* 0x000ea20000300800 */
[----:B------:R-:W-:Y:S02]  /*18490*/  IMAD.MOV.U32 R111, RZ, RZ, R80 ;  /* 0x000000ffff6f7224 */ /* 0x000fe400078e0050 */
[C---:B------:R-:W-:Y:S04]  /*184a0*/  HMMA.16816.F32 R8, R64.reuse, R20, R8 ;  /* 0x000000144008723c */ /* 0x040fe80000001808 */
[C---:B------:R-:W-:Y:S02]  /*184b0*/  FMUL.FTZ R14, R0.reuse, R114 ;  /* 0x00000072000e7220 */ /* 0x040fe40000410000 */
[----:B-1----:R-:W-:Y:S01]  /*184c0*/  FMUL.FTZ R32, R69, R132 ;  /* 0x0000008445207220 */ /* 0x002fe20000410000 */
[----:B------:R-:W-:Y:S01]  /*184d0*/  MUFU.EX2 R114, R48 ;  /* 0x0000003000727308 */ /* 0x000fe20000000800 */
[----:B------:R-:W-:Y:S03]  /*184e0*/  FFMA.FTZ R20, R31, c[0x0][0x2d0], -R75 ;  /* 0x0000b4001f147a23 */ /* 0x000fe6000001084b */
[-C--:B------:R-:W-:Y:S03]  /*184f0*/  HMMA.16816.F32 R12, R64, R22.reuse, R12 ;  /* 0x00000016400c723c */ /* 0x080fe6000000180c */
[C---:B------:R-:W-:Y:S02]  /*18500*/  FMUL.FTZ R63, R0.reuse, R163 ;  /* 0x000000a3003f7220 */ /* 0x040fe40000410000 */
[----:B------:R-:W3:Y:S01]  /*18510*/  LDL.LU R163, [R1+0x24] ;  /* 0x0000240001a37983 */ /* 0x000ee20000300800 */
[----:B------:R1:W-:Y:S01]  /*18520*/  MUFU.EX2 R107, R20 ;  /* 0x00000014006b7308 */ /* 0x0003e20000000800 */
[C---:B------:R-:W-:Y:S01]  /*18530*/  FMUL.FTZ R26, R0.reuse, R126 ;  /* 0x0000007e001a7220 */ /* 0x040fe20000410000 */
[C---:B------:R-:W-:Y:S04]  /*18540*/  HMMA.16816.F32 R16, R76.reuse, R22, R16 ;  /* 0x000000164c10723c */ /* 0x040fe80000001810 */
[C---:B------:R-:W-:Y:S02]  /*18550*/  FMUL.FTZ R21, R69.reuse, R121 ;  /* 0x0000007945157220 */ /* 0x040fe40000410000 */
[----:B------:R-:W-:Y:S01]  /*18560*/  FMUL.FTZ R27, R0, R127 ;  /* 0x0000007f001b7220 */ /* 0x000fe20000410000 */
[----:B------:R-:W-:Y:S01]  /*18570*/  MOV R127, R35 ;  /* 0x00000023007f7202 */ /* 0x000fe20000000f00 */
[C---:B------:R-:W-:Y:S01]  /*18580*/  FMUL.FTZ R22, R68.reuse, R122 ;  /* 0x0000007a44167220 */ /* 0x040fe20000410000 */
[----:B------:R-:W-:Y:S01]  /*18590*/  MOV R122, R57 ;  /* 0x00000039007a7202 */ /* 0x000fe20000000f00 */
[----:B------:R-:W-:Y:S02]  /*185a0*/  MUFU.EX2 R121, R62 ;  /* 0x0000003e00797308 */ /* 0x000fe40000000800 */
[----:B------:R-:W-:Y:S02]  /*185b0*/  FMUL.FTZ R23, R68, R123 ;  /* 0x0000007b44177220 */ /* 0x000fe40000410000 */
[C---:B------:R-:W-:Y:S02]  /*185c0*/  FMUL.FTZ R30, R0.reuse, R130 ;  /* 0x00000082001e7220 */ /* 0x040fe40000410000 */
[----:B------:R-:W-:Y:S01]  /*185d0*/  FMUL.FTZ R31, R0, R131 ;  /* 0x00000083001f7220 */ /* 0x000fe20000410000 */
[----:B------:R-:W-:Y:S01]  /*185e0*/  MOV R131, R47 ;  /* 0x0000002f00837202 */ /* 0x000fe20000000f00 */
[----:B------:R-:W-:Y:S02]  /*185f0*/  FMUL.FTZ R35, R68, R135 ;  /* 0x0000008744237220 */ /* 0x000fe40000410000 */
[----:B------:R-:W-:Y:S01]  /*18600*/  FMUL.FTZ R42, R0, R142 ;  /* 0x0000008e002a7220 */ /* 0x000fe20000410000 */
[----:B------:R-:W-:Y:S01]  /*18610*/  LDSM.16.MT88.4 R132, [R212+0x2900] ;  /* 0x00290000d484783b */ /* 0x000fe20000004200 */
[C---:B-1----:R-:W-:Y:S02]  /*18620*/  FMUL.FTZ R20, R69.reuse, R120 ;  /* 0x0000007845147220 */ /* 0x042fe40000410000 */
[----:B------:R-:W-:Y:S01]  /*18630*/  IMAD.MOV.U32 R126, RZ, RZ, R81 ;  /* 0x000000ffff7e7224 */ /* 0x000fe200078e0051 */
[----:B------:R1:W-:Y:S01]  /*18640*/  MUFU.EX2 R120, R44 ;  /* 0x0000002c00787308 */ /* 0x0003e20000000800 */
[C---:B------:R-:W-:Y:S02]  /*18650*/  FMUL.FTZ R48, R69.reuse, R148 ;  /* 0x0000009445307220 */ /* 0x040fe40000410000 */
[----:B------:R-:W-:Y:S01]  /*18660*/  IMAD.MOV.U32 R148, RZ, RZ, R49 ;  /* 0x000000ffff947224 */ /* 0x000fe200078e0031 */
[-C--:B------:R-:W-:Y:S01]  /*18670*/  HMMA.16816.F32 R20, R76, R36.reuse, R20 ;  /* 0x000000244c14723c */ /* 0x080fe20000001814 */
[----:B------:R-:W4:Y:S02]  /*18680*/  LDSM.16.MT88.4 R80, [R211+0x100] ;  /* 0x00010000d350783b */ /* 0x000f240000004200 */
[----:B------:R-:W-:Y:S01]  /*18690*/  FMUL.FTZ R49, R69, R149 ;  /* 0x0000009545317220 */ /* 0x000fe20000410000 */
[----:B------:R-:W-:Y:S01]  /*186a0*/  MOV R149, R50 ;  /* 0x0000003200957202 */ /* 0x000fe20000000f00 */
[C---:B------:R-:W-:Y:S02]  /*186b0*/  FMUL.FTZ R50, R68.reuse, R150 ;  /* 0x0000009644327220 */ /* 0x040fe40000410000 */
[----:B------:R-:W-:Y:S01]  /*186c0*/  IMAD.MOV.U32 R150, RZ, RZ, R51 ;  /* 0x000000ffff967224 */ /* 0x000fe200078e0033 */
[C---:B------:R-:W-:Y:S04]  /*186d0*/  HMMA.16816.F32 R24, R64.reuse, R36, R24 ;  /* 0x000000244018723c */ /* 0x040fe80000001818 */
[----:B------:R-:W-:Y:S01]  /*186e0*/  FMUL.FTZ R51, R68, R151 ;  /* 0x0000009744337220 */ /* 0x000fe20000410000 */
[----:B------:R-:W-:Y:S01]  /*186f0*/  MOV R151, R60 ;  /* 0x0000003c00977202 */ /* 0x000fe20000000f00 */
[----:B------:R-:W-:Y:S02]  /*18700*/  FMUL.FTZ R43, R0, R143 ;  /* 0x0000008f002b7220 */ /* 0x000fe40000410000 */
[-C--:B------:R-:W-:Y:S04]  /*18710*/  HMMA.16816.F32 R28, R64, R38.reuse, R28 ;  /* 0x00000026401c723c */ /* 0x080fe8000000181c */
[----:B------:R-:W-:Y:S02]  /*18720*/  FFMA.FTZ R36, R40, c[0x0][0x2d0], -R96 ;  /* 0x0000b40028247a23 */ /* 0x000fe40000010860 */
[----:B------:R-:W-:Y:S02]  /*18730*/  FFMA.FTZ R40, R41, c[0x0][0x2d0], -R74 ;  /* 0x0000b40029287a23 */ /* 0x000fe4000001084a */
[C---:B------:R-:W-:Y:S01]  /*18740*/  HMMA.16816.F32 R32, R76.reuse, R38, R32 ;  /* 0x000000264c20723c */ /* 0x040fe20000001820 */
[----:B------:R5:W-:Y:S03]  /*18750*/  MUFU.EX2 R109, R36 ;  /* 0x00000024006d7308 */ /* 0x000be60000000800 */
[C---:B------:R-:W-:Y:S02]  /*18760*/  FMUL.FTZ R37, R69.reuse, R137 ;  /* 0x0000008945257220 */ /* 0x040fe40000410000 */
[----:B------:R-:W-:Y:S02]  /*18770*/  FMUL.FTZ R41, R2, R141 ;  /* 0x0000008d02297220 */ /* 0x000fe40000410000 */
[C---:B------:R-:W-:Y:S03]  /*18780*/  FMUL.FTZ R38, R68.reuse, R138 ;  /* 0x0000008a44267220 */ /* 0x040fe60000410000 */
[----:B------:R4:W-:Y:S01]  /*18790*/  MUFU.EX2 R113, R40 ;  /* 0x0000002800717308 */ /* 0x0009e20000000800 */
[----:B------:R-:W-:Y:S02]  /*187a0*/  FMUL.FTZ R39, R68, R139 ;  /* 0x0000008b44277220 */ /* 0x000fe40000410000 */
[----:B-1----:R-:W-:Y:S02]  /*187b0*/  FMUL.FTZ R44, R2, R144 ;  /* 0x00000090022c7220 */ /* 0x002fe40000410000 */
[C---:B------:R-:W-:Y:S02]  /*187c0*/  FMUL.FTZ R46, R0.reuse, R146 ;  /* 0x00000092002e7220 */ /* 0x040fe40000410000 */
[----:B------:R-:W-:Y:S02]  /*187d0*/  FMUL.FTZ R47, R0, R147 ;  /* 0x00000093002f7220 */ /* 0x000fe40000410000 */
[----:B------:R-:W-:Y:S02]  /*187e0*/  IMAD.MOV.U32 R123, RZ, RZ, R45 ;  /* 0x000000ffff7b7224 */ /* 0x000fe400078e002d */
[C---:B------:R-:W-:Y:S02]  /*187f0*/  FMUL.FTZ R45, R2.reuse, R145 ;  /* 0x00000091022d7220 */ /* 0x040fe40000410000 */
[----:B------:R-:W-:Y:S02]  /*18800*/  FMUL.FTZ R57, R2, R157 ;  /* 0x0000009d02397220 */ /* 0x000fe40000410000 */
[C---:B-----5:R-:W-:Y:S02]  /*18810*/  FMUL.FTZ R36, R69.reuse, R136 ;  /* 0x0000008845247220 */ /* 0x060fe40000410000 */
[C---:B------:R-:W-:Y:S02]  /*18820*/  FMUL.FTZ R58, R0.reuse, R158 ;  /* 0x0000009e003a7220 */ /* 0x040fe40000410000 */
[----:B------:R-:W-:Y:S02]  /*18830*/  FMUL.FTZ R59, R0, R159 ;  /* 0x0000009f003b7220 */ /* 0x000fe40000410000 */
[C---:B------:R-:W-:Y:S01]  /*18840*/  FMUL.FTZ R60, R2.reuse, R160 ;  /* 0x000000a0023c7220 */ /* 0x040fe20000410000 */
[-C--:B------:R-:W-:Y:S03]  /*18850*/  HMMA.16816.F32 R36, R76, R52.reuse, R36 ;  /* 0x000000344c24723c */ /* 0x080fe60000001824 */
[C---:B----4-:R-:W-:Y:S02]  /*18860*/  FMUL.FTZ R40, R2.reuse, R140 ;  /* 0x0000008c02287220 */ /* 0x050fe40000410000 */
[----:B------:R-:W-:Y:S02]  /*18870*/  IMAD.MOV.U32 R160, RZ, RZ, R61 ;  /* 0x000000ffffa07224 */ /* 0x000fe400078e003d */
[----:B------:R-:W-:Y:S01]  /*18880*/  FMUL.FTZ R61, R2, R161 ;  /* 0x000000a1023d7220 */ /* 0x000fe20000410000 */
[----:B------:R-:W-:Y:S01]  /*18890*/  MOV R161, R247 ;  /* 0x000000f700a17202 */ /* 0x000fe20000000f00 */
[----:B------:R-:W-:Y:S01]  /*188a0*/  FMUL.FTZ R62, R0, R162 ;  /* 0x000000a2003e7220 */ /* 0x000fe20000410000 */
[C---:B------:R-:W-:Y:S04]  /*188b0*/  HMMA.16816.F32 R40, R64.reuse, R52, R40 ;  /* 0x000000344028723c */ /* 0x040fe80000001828 */
[----:B------:R-:W-:Y:S03]  /*188c0*/  MOV R162, R246 ;  /* 0x000000f600a27202 */ /* 0x000fe60000000f00 */
[--C-:B------:R-:W-:Y:S01]  /*188d0*/  FFMA.FTZ R52, R56, c[0x0][0x2d0], -R97.reuse ;  /* 0x0000b40038347a23 */ /* 0x100fe20000010861 */
[-C--:B------:R-:W-:Y:S03]  /*188e0*/  HMMA.16816.F32 R44, R64, R54.reuse, R44 ;  /* 0x00000036402c723c */ /* 0x080fe6000000182c */
[----:B------:R1:W4:Y:S01]  /*188f0*/  MUFU.EX2 R105, R52 ;  /* 0x0000003400697308 */ /* 0x0003220000000800 */
[C---:B------:R-:W-:Y:S02]  /*18900*/  FMUL.FTZ R53, R69.reuse, R153 ;  /* 0x0000009945357220 */ /* 0x040fe40000410000 */
[----:B------:R-:W-:Y:S02]  /*18910*/  FMUL.FTZ R56, R2, R156 ;  /* 0x0000009c02387220 */ /* 0x000fe40000410000 */
[C---:B------:R-:W-:Y:S07]  /*18920*/  HMMA.16816.F32 R48, R76.reuse, R54, R48 ;  /* 0x000000364c30723c */ /* 0x040fee0000001830 */
[C---:B------:R-:W-:Y:S02]  /*18930*/  FMUL.FTZ R55, R68.reuse, R155 ;  /* 0x0000009b44377220 */ /* 0x040fe40000410000 */
[----:B------:R-:W-:Y:S03]  /*18940*/  FMUL.FTZ R54, R68, R154 ;  /* 0x0000009a44367220 */ /* 0x000fe60000410000 */
[----:B-1----:R-:W-:Y:S07]  /*18950*/  FMUL.FTZ R52, R69, R152 ;  /* 0x0000009845347220 */ /* 0x002fee0000410000 */
[-C--:B------:R-:W-:Y:S08]  /*18960*/  HMMA.16816.F32 R52, R76, R80.reuse, R52 ;  /* 0x000000504c34723c */ /* 0x080ff00000001834 */
[C---:B------:R-:W-:Y:S07]  /*18970*/  HMMA.16816.F32 R56, R64.reuse, R80, R56 ;  /* 0x000000504038723c */ /* 0x040fee0000001838 */
[----:B------:R-:W-:Y:S01]  /*18980*/  FFMA.FTZ R80, R88, c[0x0][0x2d0], -R97 ;  /* 0x0000b40058507a23 */ /* 0x000fe20000010861 */
[-C--:B------:R-:W-:Y:S03]  /*18990*/  HMMA.16816.F32 R60, R64, R82.reuse, R60 ;  /* 0x00000052403c723c */ /* 0x080fe6000000183c */
[----:B------:R1:W5:Y:S01]  /*189a0*/  MUFU.EX2 R139, R80 ;  /* 0x00000050008b7308 */ /* 0x0003620000000800 */
[----:B----4-:R-:W-:Y:S03]  /*189b0*/  F2FP.PACK_AB R81, R103, R105 ;  /* 0x000000696751723e */ /* 0x010fe600000000ff */
[C---:B------:R-:W-:Y:S02]  /*189c0*/  FMUL.FTZ R65, R69.reuse, R165 ;  /* 0x000000a545417220 */ /* 0x040fe40000410000 */
[C---:B------:R-:W-:Y:S01]  /*189d0*/  FMUL.FTZ R67, R68.reuse, R167 ;  /* 0x000000a744437220 */ /* 0x040fe20000410000 */
[----:B------:R-:W4:Y:S02]  /*189e0*/  LDL.LU R165, [R1+0x20] ;  /* 0x0000200001a57983 */ /* 0x000f240000300800 */
[----:B------:R-:W-:Y:S01]  /*189f0*/  FMUL.FTZ R66, R68, R166 ;  /* 0x000000a644427220 */ /* 0x000fe20000410000 */
[----:B------:R-:W-:Y:S01]  /*18a00*/  MOV R166, R89 ;  /* 0x0000005900a67202 */ /* 0x000fe20000000f00 */
[----:B------:R-:W-:Y:S01]  /*18a10*/  FMUL.FTZ R64, R69, R164 ;  /* 0x000000a445407220 */ /* 0x000fe20000410000 */
[----:B------:R-:W2:Y:S01]  /*18a20*/  LDL.LU R167, [R1+0x1c] ;  /* 0x00001c0001a77983 */ /* 0x000ea20000300800 */
[----:B------:R-:W-:Y:S02]  /*18a30*/  IMAD.MOV.U32 R164, RZ, RZ, R92 ;  /* 0x000000ffffa47224 */ /* 0x000fe400078e005c */
[--C-:B------:R-:W-:Y:S03]  /*18a40*/  FFMA.FTZ R92, R175, c[0x0][0x2d0], -R74.reuse ;  /* 0x0000b400af5c7a23 */ /* 0x100fe6000001084a */
[----:B------:R-:W-:Y:S01]  /*18a50*/  HMMA.16816.F32 R64, R76, R82, R64 ;  /* 0x000000524c40723c */ /* 0x000fe20000001840 */
[----:B------:R-:W-:Y:S03]  /*18a60*/  MUFU.EX2 R252, R92 ;  /* 0x0000005c00fc7308 */ /* 0x000fe60000000800 */
[--C-:B-1----:R-:W-:Y:S03]  /*18a70*/  FFMA.FTZ R80, R90, c[0x0][0x2d0], -R75.reuse ;  /* 0x0000b4005a507a23 */ /* 0x102fe6000001084b */
[----:B------:R-:W-:Y:S01]  /*18a80*/  F2FP.PACK_AB R76, R111, R126 ;  /* 0x0000007e6f4c723e */ /* 0x000fe200000000ff */
[----:B------:R-:W1:Y:S01]  /*18a90*/  LDSM.16.MT88.4 R88, [R212+0x900] ;  /* 0x00090000d458783b */ /* 0x000e620000004200 */
[----:B------:R-:W-:Y:S02]  /*18aa0*/  F2FP.PACK_AB R77, R110, R125 ;  /* 0x0000007d6e4d723e */ /* 0x000fe400000000ff */
[----:B------:R1:W-:Y:S01]  /*18ab0*/  MUFU.EX2 R138, R80 ;  /* 0x00000050008a7308 */ /* 0x0003e20000000800 */
[----:B------:R-:W-:Y:S02]  /*18ac0*/  F2FP.PACK_AB R78, R106, R129 ;  /* 0x000000816a4e723e */ /* 0x000fe400000000ff */
[----:B------:R-:W-:Y:S02]  /*18ad0*/  F2FP.PACK_AB R79, R107, R128 ;  /* 0x000000806b4f723e */ /* 0x000fe400000000ff */
[----:B------:R-:W-:Y:S02]  /*18ae0*/  F2FP.PACK_AB R82, R109, R104 ;  /* 0x000000686d52723e */ /* 0x000fe400000000ff */
[----:B-----5:R-:W-:Y:S03]  /*18af0*/  F2FP.PACK_AB R83, R139, R121 ;  /* 0x000000798b53723e */ /* 0x020fe600000000ff */
[-C--:B------:R-:W-:Y:S03]  /*18b00*/  HMMA.16816.F32 R4, R76, R84.reuse, R4 ;  /* 0x000000544c04723c */ /* 0x080fe60000001804 */
[----:B-1----:R-:W-:Y:S04]  /*18b10*/  FFMA.FTZ R80, R94, c[0x0][0x2d0], -R74 ;  /* 0x0000b4005e507a23 */ /* 0x002fe8000001084a */
[----:B------:R1:W-:Y:S02]  /*18b20*/  MUFU.EX2 R130, R80 ;  /* 0x0000005000827308 */ /* 0x0003e40000000800 */
[----:B-1----:R-:W-:Y:S07]  /*18b30*/  F2FP.PACK_AB R80, R131, R124 ;  /* 0x0000007c8350723e */ /* 0x002fee00000000ff */
[C---:B------:R-:W-:Y:S07]  /*18b40*/  HMMA.16816.F32 R8, R80.reuse, R84, R8 ;  /* 0x000000545008723c */ /* 0x040fee0000001808 */
[--C-:B------:R-:W-:Y:S01]  /*18b50*/  FFMA.FTZ R84, R93, c[0x0][0x2d0], -R75.reuse ;  /* 0x0000b4005d547a23 */ /* 0x100fe2000001084b */
[-C--:B------:R-:W-:Y:S01]  /*18b60*/  HMMA.16816.F32 R12, R80, R86.reuse, R12 ;  /* 0x00000056500c723c */ /* 0x080fe2000000180c */
[----:B------:R-:W1:Y:S02]  /*18b70*/  LDSM.16.MT88.4 R92, [R210+0x900] ;  /* 0x00090000d25c783b */ /* 0x000e640000004200 */
[----:B------:R5:W-:Y:S05]  /*18b80*/  MUFU.EX2 R251, R84 ;  /* 0x0000005400fb7308 */ /* 0x000bea0000000800 */
[C---:B------:R-:W-:Y:S08]  /*18b90*/  HMMA.16816.F32 R16, R76.reuse, R86, R16 ;  /* 0x000000564c10723c */ /* 0x040ff00000001810 */
[-C--:B------:R-:W-:Y:S08]  /*18ba0*/  HMMA.16816.F32 R20, R76, R88.reuse, R20 ;  /* 0x000000584c14723c */ /* 0x080ff00000001814 */
[C---:B------:R-:W-:Y:S04]  /*18bb0*/  HMMA.16816.F32 R24, R80.reuse, R88, R24 ;  /* 0x000000585018723c */ /* 0x040fe80000001818 */
[----:B-----5:R-:W-:Y:S03]  /*18bc0*/  FFMA.FTZ R84, R171, c[0x0][0x2d0], -R75 ;  /* 0x0000b400ab547a23 */ /* 0x020fe6000001084b */
[----:B------:R-:W-:Y:S01]  /*18bd0*/  FFMA.FTZ R88, R170, c[0x0][0x2d0], -R96 ;  /* 0x0000b400aa587a23 */ /* 0x000fe20000010860 */
[-C--:B------:R-:W-:Y:S01]  /*18be0*/  HMMA.16816.F32 R28, R80, R90.reuse, R28 ;  /* 0x0000005a501c723c */ /* 0x080fe2000000181c */
[----:B------:R5:W-:Y:S07]  /*18bf0*/  MUFU.EX2 R143, R84 ;  /* 0x00000054008f7308 */ /* 0x000bee0000000800 */
[C---:B------:R-:W-:Y:S03]  /*18c00*/  HMMA.16816.F32 R32, R76.reuse, R90, R32 ;  /* 0x0000005a4c20723c */ /* 0x040fe60000001820 */
[----:B------:R5:W-:Y:S01]  /*18c10*/  MUFU.EX2 R141, R88 ;  /* 0x00000058008d7308 */ /* 0x000be20000000800 */
[----:B---3--:R-:W-:Y:S04]  /*18c20*/  FFMA.FTZ R2, R2, R163, R164 ;  /* 0x000000a302027223 */ /* 0x008fe800000100a4 */
[-C--:B-1----:R-:W-:Y:S08]  /*18c30*/  HMMA.16816.F32 R36, R76, R92.reuse, R36 ;  /* 0x0000005c4c24723c */ /* 0x082ff00000001824 */
[C---:B------:R-:W-:Y:S04]  /*18c40*/  HMMA.16816.F32 R40, R80.reuse, R92, R40 ;  /* 0x0000005c5028723c */ /* 0x040fe80000001828 */
[----:B-----5:R-:W-:Y:S03]  /*18c50*/  FFMA.FTZ R84, R98, c[0x0][0x2d0], -R96 ;  /* 0x0000b40062547a23 */ /* 0x020fe60000010860 */
[--C-:B------:R-:W-:Y:S01]  /*18c60*/  FFMA.FTZ R92, R172, c[0x0][0x2d0], -R97.reuse ;  /* 0x0000b400ac5c7a23 */ /* 0x100fe20000010861 */
[-C--:B------:R-:W-:Y:S01]  /*18c70*/  HMMA.16816.F32 R44, R80, R94.reuse, R44 ;  /* 0x0000005e502c723c */ /* 0x080fe2000000182c */
[----:B------:R1:W-:Y:S03]  /*18c80*/  MUFU.EX2 R137, R84 ;  /* 0x0000005400897308 */ /* 0x0003e60000000800 */
[----:B------:R-:W-:Y:S04]  /*18c90*/  FFMA.FTZ R88, R177, c[0x0][0x2d0], -R74 ;  /* 0x0000b400b1587a23 */ /* 0x000fe8000001084a */
[C---:B------:R-:W-:Y:S03]  /*18ca0*/  HMMA.16816.F32 R48, R76.reuse, R94, R48 ;  /* 0x0000005e4c30723c */ /* 0x040fe60000001830 */
[----:B------:R3:W-:Y:S10]  /*18cb0*/  MUFU.EX2 R250, R88 ;  /* 0x0000005800fa7308 */ /* 0x0007f40000000800 */
[----:B------:R5:W-:Y:S01]  /*18cc0*/  MUFU.EX2 R147, R92 ;  /* 0x0000005c00937308 */ /* 0x000be20000000800 */
[----:B-1----:R-:W-:Y:S09]  /*18cd0*/  FFMA.FTZ R84, R99, c[0x0][0x2d0], -R96 ;  /* 0x0000b40063547a23 */ /* 0x002ff20000010860 */
[----:B------:R1:W-:Y:S01]  /*18ce0*/  MUFU.EX2 R136, R84 ;  /* 0x0000005400887308 */ /* 0x0003e20000000800 */
[----:B---3--:R-:W-:Y:S09]  /*18cf0*/  FFMA.FTZ R88, R178, c[0x0][0x2d0], -R74 ;  /* 0x0000b400b2587a23 */ /* 0x008ff2000001084a */
[----:B------:R3:W-:Y:S01]  /*18d00*/  MUFU.EX2 R249, R88 ;  /* 0x0000005800f97308 */ /* 0x0007e20000000800 */
[----:B-----5:R-:W-:Y:S09]  /*18d10*/  FFMA.FTZ R92, R173, c[0x0][0x2d0], -R97 ;  /* 0x0000b400ad5c7a23 */ /* 0x020ff20000010861 */
[----:B------:R5:W-:Y:S01]  /*18d20*/  MUFU.EX2 R146, R92 ;  /* 0x0000005c00927308 */ /* 0x000be20000000800 */
[----:B-1----:R-:W-:Y:S09]  /*18d30*/  FFMA.FTZ R84, R168, c[0x0][0x2d0], -R96 ;  /* 0x0000b400a8547a23 */ /* 0x002ff20000010860 */
[----:B------:R1:W1:Y:S01]  /*18d40*/  MUFU.EX2 R142, R84 ;  /* 0x00000054008e7308 */ /* 0x0002620000000800 */
[----:B---3--:R-:W-:Y:S09]  /*18d50*/  FFMA.FTZ R88, R176, c[0x0][0x2d0], -R75 ;  /* 0x0000b400b0587a23 */ /* 0x008ff2000001084b */
[----:B------:R3:W-:Y:S01]  /*18d60*/  MUFU.EX2 R248, R88 ;  /* 0x0000005800f87308 */ /* 0x0007e20000000800 */
[----:B-----5:R-:W-:Y:S09]  /*18d70*/  FFMA.FTZ R92, R191, c[0x0][0x2d0], -R74 ;  /* 0x0000b400bf5c7a23 */ /* 0x020ff2000001084a */
[----:B------:R5:W-:Y:S01]  /*18d80*/  MUFU.EX2 R239, R92 ;  /* 0x0000005c00ef7308 */ /* 0x000be20000000800 */
[----:B-1----:R-:W1:Y:S01]  /*18d90*/  LDSM.16.MT88.4 R84, [R211+0x900] ;  /* 0x00090000d354783b */ /* 0x002e620000004200 */
[--C-:B---3--:R-:W-:Y:S08]  /*18da0*/  FFMA.FTZ R88, R169, c[0x0][0x2d0], -R97.reuse ;  /* 0x0000b400a9587a23 */ /* 0x108ff00000010861 */
[----:B------:R3:W1:Y:S01]  /*18db0*/  MUFU.EX2 R140, R88 ;  /* 0x00000058008c7308 */ /* 0x0006620000000800 */
[----:B-----5:R-:W-:Y:S08]  /*18dc0*/  LDSM.16.MT88.4 R92, [R210+0x1100] ;  /* 0x00110000d25c783b */ /* 0x020ff00000004200 */
[----:B---3--:R-:W3:Y:S01]  /*18dd0*/  LDSM.16.MT88.4 R88, [R209+0x1100] ;  /* 0x00110000d158783b */ /* 0x008ee20000004200 */
[-C--:B-1----:R-:W-:Y:S08]  /*18de0*/  HMMA.16816.F32 R52, R76, R84.reuse, R52 ;  /* 0x000000544c34723c */ /* 0x082ff00000001834 */
[C---:B------:R-:W-:Y:S07]  /*18df0*/  HMMA.16816.F32 R56, R80.reuse, R84, R56 ;  /* 0x000000545038723c */ /* 0x040fee0000001838 */
[----:B------:R-:W-:Y:S01]  /*18e00*/  FFMA.FTZ R84, R174, c[0x0][0x2d0], -R97 ;  /* 0x0000b400ae547a23 */ /* 0x000fe20000010861 */
[-C--:B------:R-:W-:Y:S03]  /*18e10*/  HMMA.16816.F32 R60, R80, R86.reuse, R60 ;  /* 0x00000056503c723c */ /* 0x080fe6000000183c */
[----:B------:R1:W5:Y:S01]  /*18e20*/  MUFU.EX2 R247, R84 ;  /* 0x0000005400f77308 */ /* 0x0003620000000800 */
[----:B----4-:R-:W-:Y:S03]  /*18e30*/  FFMA.FTZ R68, R68, R165, R166 ;  /* 0x000000a544447223 */ /* 0x010fe600000100a6 */
[----:B------:R-:W-:Y:S01]  /*18e40*/  F2FP.PACK_AB R82, R141, R142 ;  /* 0x0000008e8d52723e */ /* 0x000fe200000000ff */
[----:B------:R-:W-:Y:S04]  /*18e50*/  HMMA.16816.F32 R64, R76, R86, R64 ;  /* 0x000000564c40723c */ /* 0x000fe80000001840 */
[--C-:B------:R-:W-:Y:S01]  /*18e60*/  FFMA.FTZ R80, R179, c[0x0][0x2d0], -R75.reuse ;  /* 0x0000b400b3507a23 */ /* 0x100fe2000001084b */
[----:B------:R-:W-:Y:S01]  /*18e70*/  F2FP.PACK_AB R81, R147, R140 ;  /* 0x0000008c9351723e */ /* 0x000fe200000000ff */
[----:B------:R-:W-:Y:S01]  /*18e80*/  FADD.FTZ R68, R161, R68 ;  /* 0x00000044a1447221 */ /* 0x000fe20000010000 */
[----:B------:R-:W-:Y:S01]  /*18e90*/  F2FP.PACK_AB R76, R120, R113 ;  /* 0x00000071784c723e */ /* 0x000fe200000000ff */
[----:B------:R4:W-:Y:S01]  /*18ea0*/  MUFU.EX2 R145, R80 ;  /* 0x0000005000917308 */ /* 0x0009e20000000800 */
[----:B------:R-:W-:Y:S03]  /*18eb0*/  F2FP.PACK_AB R77, R138, R114 ;  /* 0x000000728a4d723e */ /* 0x000fe600000000ff */
[----:B------:R-:W-:Y:S02]  /*18ec0*/  F2FP.PACK_AB R78, R252, R130 ;  /* 0x00000082fc4e723e */ /* 0x000fe400000000ff */
[----:B------:R-:W-:Y:S01]  /*18ed0*/  F2FP.PACK_AB R79, R143, R251 ;  /* 0x000000fb8f4f723e */ /* 0x000fe200000000ff */
[----:B-1----:R-:W1:Y:S01]  /*18ee0*/  LDSM.16.MT88.4 R84, [R212+0x1100] ;  /* 0x00110000d454783b */ /* 0x002e620000004200 */
[----:B-----5:R-:W-:Y:S05]  /*18ef0*/  F2FP.PACK_AB R83, R247, R146 ;  /* 0x00000092f753723e */ /* 0x020fea00000000ff */
[-C--:B---3--:R-:W-:Y:S03]  /*18f00*/  HMMA.16816.F32 R4, R76, R88.reuse, R4 ;  /* 0x000000584c04723c */ /* 0x088fe60000001804 */
[----:B----4-:R-:W-:Y:S04]  /*18f10*/  FFMA.FTZ R80, R189, c[0x0][0x2d0], -R74 ;  /* 0x0000b400bd507a23 */ /* 0x010fe8000001084a */
        /* <DEDUP_REMOVED lines=15> */
[-C--:B------:R-:W-:Y:S08]  /*19010*/  HMMA.16816.F32 R36, R76, R92.reuse, R36 ;  /* 0x0000005c4c24723c */ /* 0x080ff00000001824 */
[C---:B------:R-:W-:Y:S04]  /*19020*/  HMMA.16816.F32 R40, R80.reuse, R92, R40 ;  /* 0x0000005c5028723c */ /* 0x040fe80000001828 */
[--C-:B-1----:R-:W-:Y:S03]  /*19030*/  FFMA.FTZ R88, R180, c[0x0][0x2d0], -R96.reuse ;  /* 0x0000b400b4587a23 */ /* 0x102fe60000010860 */
[----:B------:R-:W-:Y:S01]  /*19040*/  FFMA.FTZ R92, R186, c[0x0][0x2d0], -R97 ;  /* 0x0000b400ba5c7a23 */ /* 0x000fe20000010861 */
[-C--:B------:R-:W-:Y:S01]  /*19050*/  HMMA.16816.F32 R44, R80, R94.reuse, R44 ;  /* 0x0000005e502c723c */ /* 0x080fe2000000182c */
[----:B------:R1:W-:Y:S03]  /*19060*/  MUFU.EX2 R144, R88 ;  /* 0x0000005800907308 */ /* 0x0003e60000000800 */
[--C-:B---3--:R-:W-:Y:S01]  /*19070*/  FFMA.FTZ R84, R185, c[0x0][0x2d0], -R96.reuse ;  /* 0x0000b400b9547a23 */ /* 0x108fe20000010860 */
[----:B------:R-:W-:Y:S03]  /*19080*/  MOV R186, R113 ;  /* 0x0000007100ba7202 */ /* 0x000fe60000000f00 */
[C---:B------:R-:W-:Y:S03]  /*19090*/  HMMA.16816.F32 R48, R76.reuse, R94, R48 ;  /* 0x0000005e4c30723c */ /* 0x040fe60000001830 */
[----:B------:R3:W4:Y:S10]  /*190a0*/  MUFU.EX2 R185, R84 ;  /* 0x0000005400b97308 */ /* 0x0007340000000800 */
[----:B------:R5:W-:Y:S01]  /*190b0*/  MUFU.EX2 R154, R92 ;  /* 0x0000005c009a7308 */ /* 0x000be20000000800 */
[----:B-1----:R-:W-:Y:S09]  /*190c0*/  FFMA.FTZ R88, R181, c[0x0][0x2d0], -R96 ;  /* 0x0000b400b5587a23 */ /* 0x002ff20000010860 */
[----:B------:R1:W-:Y:S01]  /*190d0*/  MUFU.EX2 R189, R88 ;  /* 0x0000005800bd7308 */ /* 0x0003e20000000800 */
[----:B---3--:R-:W-:Y:S01]  /*190e0*/  FFMA.FTZ R84, R193, c[0x0][0x2d0], -R74 ;  /* 0x0000b400c1547a23 */ /* 0x008fe2000001084a */
[----:B------:R-:W-:Y:S08]  /*190f0*/  MOV R193, R100 ;  /* 0x0000006400c17202 */ /* 0x000ff00000000f00 */
[----:B------:R3:W-:Y:S01]  /*19100*/  MUFU.EX2 R182, R84 ;  /* 0x0000005400b67308 */ /* 0x0007e20000000800 */
[----:B--2---:R-:W-:Y:S02]  /*19110*/  FFMA.FTZ R69, R69, R167, R193 ;  /* 0x000000a745457223 */ /* 0x004fe400000100c1 */
[----:B------:R-:W-:Y:S01]  /*19120*/  IMAD.MOV.U32 R193, RZ, RZ, R130 ;  /* 0x000000ffffc17224 */ /* 0x000fe200078e0082 */
[----:B------:R-:W-:Y:S01]  /*19130*/  MOV R130, R108 ;  /* 0x0000006c00827202 */ /* 0x000fe20000000f00 */
[----:B-----5:R-:W-:Y:S02]  /*19140*/  FFMA.FTZ R92, R188, c[0x0][0x2d0], -R97 ;  /* 0x0000b400bc5c7a23 */ /* 0x020fe40000010861 */
[----:B------:R-:W-:Y:S02]  /*19150*/  FADD.FTZ R69, R162, R69 ;  /* 0x00000045a2457221 */ /* 0x000fe40000010000 */
[----:B------:R-:W-:Y:S01]  /*19160*/  IMAD.MOV.U32 R188, RZ, RZ, R109 ;  /* 0x000000ffffbc7224 */ /* 0x000fe200078e006d */
[----:B------:R2:W-:Y:S01]  /*19170*/  MUFU.EX2 R153, R92 ;  /* 0x0000005c00997308 */ /* 0x0005e20000000800 */
[----:B------:R-:W-:Y:S01]  /*19180*/  FADD.FTZ R69, R151, R69 ;  /* 0x0000004597457221 */ /* 0x000fe20000010000 */
[----:B-1----:R-:W1:Y:S01]  /*19190*/  LDSM.16.MT88.4 R88, [R211+0x1100] ;  /* 0x00110000d358783b */ /* 0x002e620000004200 */
[--C-:B---3--:R-:W-:Y:S01]  /*191a0*/  FFMA.FTZ R84, R195, c[0x0][0x2d0], -R74.reuse ;  /* 0x0000b400c3547a23 */ /* 0x108fe2000001084a */
[----:B------:R-:W-:Y:S06]  /*191b0*/  MOV R195, R120 ;  /* 0x0000007800c37202 */ /* 0x000fec0000000f00 */
[----:B------:R3:W-:Y:S01]  /*191c0*/  MUFU.EX2 R184, R84 ;  /* 0x0000005400b87308 */ /* 0x0007e20000000800 */
[----:B--2---:R-:W-:Y:S01]  /*191d0*/  FFMA.FTZ R92, R231, c[0x0][0x2d0], -R74 ;  /* 0x0000b400e75c7a23 */ /* 0x004fe2000001084a */
[----:B------:R-:W-:Y:S08]  /*191e0*/  MOV R231, R104 ;  /* 0x0000006800e77202 */ /* 0x000ff00000000f00 */
[----:B------:R2:W-:Y:S01]  /*191f0*/  MUFU.EX2 R180, R92 ;  /* 0x0000005c00b47308 */ /* 0x0005e20000000800 */
[----:B---3--:R-:W-:Y:S01]  /*19200*/  FFMA.FTZ R84, R192, c[0x0][0x2d0], -R75 ;  /* 0x0000b400c0547a23 */ /* 0x008fe2000001084b */
[-C--:B-1----:R-:W-:Y:S08]  /*19210*/  HMMA.16816.F32 R52, R76, R88.reuse, R52 ;  /* 0x000000584c34723c */ /* 0x082ff00000001834 */
[----:B------:R1:W-:Y:S01]  /*19220*/  MUFU.EX2 R181, R84 ;  /* 0x0000005400b57308 */ /* 0x0003e20000000800 */
[----:B------:R-:W-:Y:S01]  /*19230*/  IMAD.MOV.U32 R192, RZ, RZ, R121 ;  /* 0x000000ffffc07224 */ /* 0x000fe200078e0079 */
[C---:B------:R-:W-:Y:S01]  /*19240*/  HMMA.16816.F32 R56, R80.reuse, R88, R56 ;  /* 0x000000585038723c */ /* 0x040fe20000001838 */
[----:B--2---:R-:W-:Y:S06]  /*19250*/  LDSM.16.MT88.4 R92, [R210+0x1900] ;  /* 0x00190000d25c783b */ /* 0x004fec0000004200 */
[----:B------:R-:W-:Y:S01]  /*19260*/  FFMA.FTZ R88, R190, c[0x0][0x2d0], -R97 ;  /* 0x0000b400be587a23 */ /* 0x000fe20000010861 */
[-C--:B------:R-:W-:Y:S03]  /*19270*/  HMMA.16816.F32 R60, R80, R90.reuse, R60 ;  /* 0x0000005a503c723c */ /* 0x080fe6000000183c */
[----:B------:R2:W3:Y:S01]  /*19280*/  MUFU.EX2 R102, R88 ;  /* 0x0000005800667308 */ /* 0x0004e20000000800 */
[----:B------:R-:W-:Y:S03]  /*19290*/  MOV R190, R107 ;  /* 0x0000006b00be7202 */ /* 0x000fe60000000f00 */
[----:B------:R-:W-:Y:S01]  /*192a0*/  FFMA.FTZ R80, R194, c[0x0][0x2d0], -R75 ;  /* 0x0000b400c2507a23 */ /* 0x000fe2000001084b */
[----:B------:R-:W-:Y:S04]  /*192b0*/  HMMA.16816.F32 R64, R76, R90, R64 ;  /* 0x0000005a4c40723c */ /* 0x000fe80000001840 */
[----:B-1----:R-:W-:Y:S01]  /*192c0*/  FFMA.FTZ R84, R183, c[0x0][0x2d0], -R97 ;  /* 0x0000b400b7547a23 */ /* 0x002fe20000010861 */
[----:B------:R1:W-:Y:S01]  /*192d0*/  MUFU.EX2 R159, R80 ;  /* 0x00000050009f7308 */ /* 0x0003e20000000800 */
[----:B----4-:R-:W-:Y:S01]  /*192e0*/  F2FP.PACK_AB R82, R185, R187 ;  /* 0x000000bbb952723e */ /* 0x010fe200000000ff */
[----:B------:R-:W-:Y:S01]  /*192f0*/  IMAD.MOV.U32 R194, RZ, RZ, R106 ;  /* 0x000000ffffc27224 */ /* 0x000fe200078e006a */
[----:B------:R-:W-:Y:S04]  /*19300*/  F2FP.PACK_AB R76, R249, R250 ;  /* 0x000000faf94c723e */ /* 0x000fe800000000ff */
[----:B------:R-:W-:Y:S02]  /*19310*/  F2FP.PACK_AB R77, R145, R248 ;  /* 0x000000f8914d723e */ /* 0x000fe400000000ff */
[----:B------:R-:W-:Y:S01]  /*19320*/  F2FP.PACK_AB R78, R239, R246 ;  /* 0x000000f6ef4e723e */ /* 0x000fe200000000ff */
[----:B------:R4:W5:Y:S01]  /*19330*/  MUFU.EX2 R155, R84 ;  /* 0x00000054009b7308 */ /* 0x0009620000000800 */
[----:B------:R-:W-:Y:S02]  /*19340*/  F2FP.PACK_AB R79, R237, R191 ;  /* 0x000000bfed4f723e */ /* 0x000fe400000000ff */
[----:B------:R-:W-:Y:S01]  /*19350*/  MOV R183, R114 ;  /* 0x0000007200b77202 */ /* 0x000fe20000000f00 */
[----:B--2---:R-:W-:Y:S01]  /*19360*/  LDSM.16.MT88.4 R88, [R212+0x1900] ;  /* 0x00190000d458783b */ /* 0x004fe20000004200 */
[----:B---3--:R-:W-:Y:S01]  /*19370*/  F2FP.PACK_AB R83, R102, R153 ;  /* 0x000000996653723e */ /* 0x008fe200000000ff */
[----:B-1----:R-:W-:Y:S01]  /*19380*/  FFMA.FTZ R80, R230, c[0x0][0x2d0], -R74 ;  /* 0x0000b400e6507a23 */ /* 0x002fe2000001084a */
[----:B------:R-:W-:Y:S03]  /*19390*/  MOV R230, R105 ;  /* 0x0000006900e67202 */ /* 0x000fe60000000f00 */
[----:B------:R1:W-:Y:S02]  /*193a0*/  MUFU.EX2 R158, R80 ;  /* 0x00000050009e7308 */ /* 0x0003e40000000800 */
[----:B----4-:R-:W2:Y:S01]  /*193b0*/  LDSM.16.MT88.4 R84, [R209+0x1900] ;  /* 0x00190000d154783b */ /* 0x010ea20000004200 */
[----:B-----5:R-:W-:Y:S02]  /*193c0*/  F2FP.PACK_AB R81, R154, R155 ;  /* 0x0000009b9a51723e */ /* 0x020fe400000000ff */
[----:B-1----:R-:W-:Y:S01]  /*193d0*/  F2FP.PACK_AB R80, R189, R144 ;  /* 0x00000090bd50723e */ /* 0x002fe200000000ff */
[-C--:B--2---:R-:W-:Y:S08]  /*193e0*/  HMMA.16816.F32 R4, R76, R84.reuse, R4 ;  /* 0x000000544c04723c */ /* 0x084ff00000001804 */
[C---:B------:R-:W-:Y:S07]  /*193f0*/  HMMA.16816.F32 R8, R80.reuse, R84, R8 ;  /* 0x000000545008723c */ /* 0x040fee0000001808 */
[--C-:B------:R-:W-:Y:S01]  /*19400*/  FFMA.FTZ R84, R205, c[0x0][0x2d0], -R75.reuse ;  /* 0x0000b400cd547a23 */ /* 0x100fe2000001084b */
[-C--:B------:R-:W-:Y:S03]  /*19410*/  HMMA.16816.F32 R12, R80, R86.reuse, R12 ;  /* 0x00000056500c723c */ /* 0x080fe6000000180c */
[----:B------:R1:W-:Y:S01]  /*19420*/  MUFU.EX2 R157, R84 ;  /* 0x00000054009d7308 */ /* 0x0003e20000000800 */
[----:B------:R-:W-:Y:S04]  /*19430*/  MOV R205, R110 ;  /* 0x0000006e00cd7202 */ /* 0x000fe80000000f00 */
[C---:B------:R-:W-:Y:S08]  /*19440*/  HMMA.16816.F32 R16, R76.reuse, R86, R16 ;  /* 0x000000564c10723c */ /* 0x040ff00000001810 */
[-C--:B------:R-:W-:Y:S08]  /*19450*/  HMMA.16816.F32 R20, R76, R88.reuse, R20 ;  /* 0x000000584c14723c */ /* 0x080ff00000001814 */
[C---:B------:R-:W-:Y:S04]  /*19460*/  HMMA.16816.F32 R24, R80.reuse, R88, R24 ;  /* 0x000000585018723c */ /* 0x040fe80000001818 */
[----:B-1----:R-:W-:Y:S01]  /*19470*/  FFMA.FTZ R84, R228, c[0x0][0x2d0], -R75 ;  /* 0x0000b400e4547a23 */ /* 0x002fe2000001084b */
[----:B------:R-:W-:Y:S02]  /*19480*/  MOV R228, R111 ;  /* 0x0000006f00e47202 */ /* 0x000fe40000000f00 */
[----:B------:R-:W-:Y:S01]  /*19490*/  FFMA.FTZ R88, R204, c[0x0][0x2d0], -R96 ;  /* 0x0000b400cc587a23 */ /* 0x000fe20000010860 */
[-C--:B------:R-:W-:Y:S01]  /*194a0*/  HMMA.16816.F32 R28, R80, R90.reuse, R28 ;  /* 0x0000005a501c723c */ /* 0x080fe2000000181c */
[----:B------:R1:W-:Y:S03]  /*194b0*/  MUFU.EX2 R179, R84 ;  /* 0x0000005400b37308 */ /* 0x0003e60000000800 */
[----:B------:R-:W-:Y:S04]  /*194c0*/  IMAD.MOV.U32 R204, RZ, RZ, R150 ;  /* 0x000000ffffcc7224 */ /* 0x000fe800078e0096 */
        /* <DEDUP_REMOVED lines=8> */
[----:B--2---:R-:W-:Y:S02]  /*19550*/  FFMA.FTZ R88, R232, c[0x0][0x2d0], -R74 ;  /* 0x0000b400e8587a23 */ /* 0x004fe4000001084a */
[--C-:B------:R-:W-:Y:S02]  /*19560*/  FFMA.FTZ R92, R202, c[0x0][0x2d0], -R97.reuse ;  /* 0x0000b400ca5c7a23 */ /* 0x100fe40000010861 */
[C---:B------:R-:W-:Y:S03]  /*19570*/  HMMA.16816.F32 R48, R76.reuse, R94, R48 ;  /* 0x0000005e4c30723c */ /* 0x040fe60000001830 */
[----:B------:R2:W-:Y:S10]  /*19580*/  MUFU.EX2 R175, R88 ;  /* 0x0000005800af7308 */ /* 0x0005f40000000800 */
[----:B------:R3:W-:Y:S01]  /*19590*/  MUFU.EX2 R101, R92 ;  /* 0x0000005c00657308 */ /* 0x0007e20000000800 */
[----:B-1----:R-:W-:Y:S01]  /*195a0*/  FFMA.FTZ R84, R200, c[0x0][0x2d0], -R96 ;  /* 0x0000b400c8547a23 */ /* 0x002fe20000010860 */
[----:B------:R-:W-:Y:S08]  /*195b0*/  MOV R200, R148 ;  /* 0x0000009400c87202 */ /* 0x000ff00000000f00 */
[----:B------:R1:W-:Y:S01]  /*195c0*/  MUFU.EX2 R156, R84 ;  /* 0x00000054009c7308 */ /* 0x0003e20000000800 */
[----:B--2---:R-:W-:Y:S09]  /*195d0*/  FFMA.FTZ R88, R233, c[0x0][0x2d0], -R74 ;  /* 0x0000b400e9587a23 */ /* 0x004ff2000001084a */
[----:B------:R2:W4:Y:S01]  /*195e0*/  MUFU.EX2 R176, R88 ;  /* 0x0000005800b07308 */ /* 0x0005220000000800 */
[--C-:B---3--:R-:W-:Y:S09]  /*195f0*/  FFMA.FTZ R92, R203, c[0x0][0x2d0], -R97.reuse ;  /* 0x0000b400cb5c7a23 */ /* 0x108ff20000010861 */
[----:B------:R3:W-:Y:S01]  /*19600*/  MUFU.EX2 R99, R92 ;  /* 0x0000005c00637308 */ /* 0x0007e20000000800 */
[----:B-1----:R-:W-:Y:S01]  /*19610*/  FFMA.FTZ R84, R201, c[0x0][0x2d0], -R96 ;  /* 0x0000b400c9547a23 */ /* 0x002fe20000010860 */
[----:B------:R-:W-:Y:S02]  /*19620*/  MOV R201, R149 ;  /* 0x0000009500c97202 */ /* 0x000fe40000000f00 */
[----:B------:R-:W-:Y:S06]  /*19630*/  LDSM.16.MT88.4 R148, [R210+0x2900] ;  /* 0x00290000d294783b */ /* 0x000fec0000004200 */
[----:B------:R1:W5:Y:S01]  /*19640*/  MUFU.EX2 R178, R84 ;  /* 0x0000005400b27308 */ /* 0x0003620000000800 */
[--C-:B--2---:R-:W-:Y:S01]  /*19650*/  FFMA.FTZ R88, R199, c[0x0][0x2d0], -R97.reuse ;  /* 0x0000b400c7587a23 */ /* 0x104fe20000010861 */
[----:B----4-:R-:W-:Y:S08]  /*19660*/  F2FP.PACK_AB R164, R176, R175 ;  /* 0x000000afb0a4723e */ /* 0x010ff000000000ff */
[----:B------:R2:W4:Y:S01]  /*19670*/  MUFU.EX2 R100, R88 ;  /* 0x0000005800647308 */ /* 0x0005220000000800 */
[----:B---3--:R-:W-:Y:S09]  /*19680*/  FFMA.FTZ R92, R207, c[0x0][0x2d0], -R97 ;  /* 0x0000b400cf5c7a23 */ /* 0x008ff20000010861 */
[----:B------:R3:W3:Y:S01]  /*19690*/  MUFU.EX2 R98, R92 ;  /* 0x0000005c00627308 */ /* 0x0006e20000000800 */
[----:B-1----:R-:W1:Y:S08]  /*196a0*/  LDSM.16.MT88.4 R84, [R211+0x1900] ;  /* 0x00190000d354783b */ /* 0x002e700000004200 */
[----:B--2---:R-:W2:Y:S08]  /*196b0*/  LDSM.16.MT88.4 R88, [R209+0x2100] ;  /* 0x00210000d158783b */ /* 0x004eb00000004200 */
[----:B---3--:R-:W3:Y:S01]  /*196c0*/  LDSM.16.MT88.4 R92, [R212+0x2100] ;  /* 0x00210000d45c783b */ /* 0x008ee20000004200 */
[-C--:B-1----:R-:W-:Y:S08]  /*196d0*/  HMMA.16816.F32 R52, R76, R84.reuse, R52 ;  /* 0x000000544c34723c */ /* 0x082ff00000001834 */
[C---:B------:R-:W-:Y:S07]  /*196e0*/  HMMA.16816.F32 R56, R80.reuse, R84, R56 ;  /* 0x000000545038723c */ /* 0x040fee0000001838 */
[--C-:B------:R-:W-:Y:S01]  /*196f0*/  FFMA.FTZ R84, R245, c[0x0][0x2d0], -R74.reuse ;  /* 0x0000b400f5547a23 */ /* 0x100fe2000001084a */
[-C--:B------:R-:W-:Y:S03]  /*19700*/  HMMA.16816.F32 R60, R80, R86.reuse, R60 ;  /* 0x00000056503c723c */ /* 0x080fe6000000183c */
[----:B------:R1:W-:Y:S01]  /*19710*/  MUFU.EX2 R172, R84 ;  /* 0x0000005400ac7308 */ /* 0x0003e20000000800 */
[----:B------:R-:W-:Y:S03]  /*19720*/  FFMA.FTZ R74, R244, c[0x0][0x2d0], -R74 ;  /* 0x0000b400f44a7a23 */ /* 0x000fe6000001084a */
[--C-:B------:R-:W-:Y:S01]  /*19730*/  FFMA.FTZ R80, R234, c[0x0][0x2d0], -R75.reuse ;  /* 0x0000b400ea507a23 */ /* 0x100fe2000001084b */
[----:B------:R-:W-:Y:S04]  /*19740*/  HMMA.16816.F32 R64, R76, R86, R64 ;  /* 0x000000564c40723c */ /* 0x000fe80000001840 */
[----:B-----5:R-:W-:Y:S01]  /*19750*/  F2FP.PACK_AB R82, R177, R178 ;  /* 0x000000b2b152723e */ /* 0x020fe200000000ff */
[----:B------:R5:W-:Y:S01]  /*19760*/  MUFU.EX2 R174, R80 ;  /* 0x0000005000ae7308 */ /* 0x000be20000000800 */
[----:B----4-:R-:W-:Y:S02]  /*19770*/  F2FP.PACK_AB R81, R101, R100 ;  /* 0x000000646551723e */ /* 0x010fe400000000ff */
[----:B------:R-:W-:Y:S04]  /*19780*/  F2FP.PACK_AB R76, R184, R182 ;  /* 0x000000b6b84c723e */ /* 0x000fe800000000ff */
[----:B------:R-:W-:Y:S02]  /*19790*/  F2FP.PACK_AB R77, R159, R181 ;  /* 0x000000b59f4d723e */ /* 0x000fe400000000ff */
[----:B------:R-:W-:Y:S01]  /*197a0*/  F2FP.PACK_AB R78, R180, R158 ;  /* 0x0000009eb44e723e */ /* 0x000fe200000000ff */
[----:B------:R4:W3:Y:S01]  /*197b0*/  MUFU.EX2 R171, R74 ;  /* 0x0000004a00ab7308 */ /* 0x0008e20000000800 */
[----:B------:R-:W-:Y:S02]  /*197c0*/  F2FP.PACK_AB R79, R179, R157 ;  /* 0x0000009db34f723e */ /* 0x000fe400000000ff */
[----:B------:R-:W-:Y:S01]  /*197d0*/  F2FP.PACK_AB R83, R98, R99 ;  /* 0x000000636253723e */ /* 0x000fe200000000ff */
[----:B-1----:R-:W1:Y:S04]  /*197e0*/  LDSM.16.MT88.4 R84, [R210+0x2100] ;  /* 0x00210000d254783b */ /* 0x002e680000004200 */
[-C--:B--2---:R-:W-:Y:S03]  /*197f0*/  HMMA.16816.F32 R4, R76, R88.reuse, R4 ;  /* 0x000000584c04723c */ /* 0x084fe60000001804 */
[--C-:B-----5:R-:W-:Y:S04]  /*19800*/  FFMA.FTZ R80, R235, c[0x0][0x2d0], -R75.reuse ;  /* 0x0000b400eb507a23 */ /* 0x120fe8000001084b */
[----:B------:R2:W5:Y:S01]  /*19810*/  MUFU.EX2 R173, R80 ;  /* 0x0000005000ad7308 */ /* 0x0005620000000800 */
[--C-:B----4-:R-:W-:Y:S01]  /*19820*/  FFMA.FTZ R74, R242, c[0x0][0x2d0], -R75.reuse ;  /* 0x0000b400f24a7a23 */ /* 0x110fe2000001084b */
[----:B---3--:R-:W-:Y:S03]  /*19830*/  F2FP.PACK_AB R166, R171, R172 ;  /* 0x000000acaba6723e */ /* 0x008fe600000000ff */
[----:B------:R-:W-:Y:S05]  /*19840*/  FFMA.FTZ R75, R243, c[0x0][0x2d0], -R75 ;  /* 0x0000b400f34b7a23 */ /* 0x000fea000001084b */
[----:B------:R3:W-:Y:S10]  /*19850*/  MUFU.EX2 R170, R74 ;  /* 0x0000004a00aa7308 */ /* 0x0007f40000000800 */
[----:B------:R-:W4:Y:S01]  /*19860*/  MUFU.EX2 R169, R75 ;  /* 0x0000004b00a97308 */ /* 0x000f220000000800 */
[----:B--2---:R-:W-:Y:S02]  /*19870*/  F2FP.PACK_AB R80, R156, R152 ;  /* 0x000000989c50723e */ /* 0x004fe400000000ff */
[----:B-----5:R-:W-:Y:S05]  /*19880*/  F2FP.PACK_AB R165, R173, R174 ;  /* 0x000000aeada5723e */ /* 0x020fea00000000ff */
[C---:B------:R-:W-:Y:S04]  /*19890*/  HMMA.16816.F32 R8, R80.reuse, R88, R8 ;  /* 0x000000585008723c */ /* 0x040fe80000001808 */
[--C-:B---3--:R-:W-:Y:S04]  /*198a0*/  FFMA.FTZ R74, R236, c[0x0][0x2d0], -R96.reuse ;  /* 0x0000b400ec4a7a23 */ /* 0x108fe80000010860 */
[-C--:B------:R-:W-:Y:S01]  /*198b0*/  HMMA.16816.F32 R12, R80, R90.reuse, R12 ;  /* 0x0000005a500c723c */ /* 0x080fe2000000180c */
[----:B------:R2:W-:Y:S03]  /*198c0*/  MUFU.EX2 R168, R74 ;  /* 0x0000004a00a87308 */ /* 0x0005e60000000800 */
[----:B----4-:R-:W-:Y:S04]  /*198d0*/  F2FP.PACK_AB R167, R169, R170 ;  /* 0x000000aaa9a7723e */ /* 0x010fe800000000ff */
[C---:B------:R-:W-:Y:S01]  /*198e0*/  HMMA.16816.F32 R16, R76.reuse, R90, R16 ;  /* 0x0000005a4c10723c */ /* 0x040fe20000001810 */
[----:B------:R-:W3:Y:S07]  /*198f0*/  LDSM.16.MT88.4 R88, [R211+0x2100] ;  /* 0x00210000d358783b */ /* 0x000eee0000004200 */
        /* <DEDUP_REMOVED lines=8> */
[--C-:B--2---:R-:W-:Y:S02]  /*19980*/  FFMA.FTZ R74, R240, c[0x0][0x2d0], -R96.reuse ;  /* 0x0000b400f04a7a23 */ /* 0x104fe40000010860 */
[----:B------:R-:W-:Y:S02]  /*19990*/  FFMA.FTZ R96, R241, c[0x0][0x2d0], -R96 ;  /* 0x0000b400f1607a23 */ /* 0x000fe40000010860 */
[----:B------:R1:W-:Y:S01]  /*199a0*/  MUFU.EX2 R93, R74 ;  /* 0x0000004a005d7308 */ /* 0x0003e20000000800 */
[-C--:B------:R-:W-:Y:S08]  /*199b0*/  HMMA.16816.F32 R44, R80, R86.reuse, R44 ;  /* 0x00000056502c723c */ /* 0x080ff0000000182c */
[C---:B------:R-:W-:Y:S01]  /*199c0*/  HMMA.16816.F32 R48, R76.reuse, R86, R48 ;  /* 0x000000564c30723c */ /* 0x040fe20000001830 */
[----:B------:R-:W2:Y:S07]  /*199d0*/  MUFU.EX2 R96, R96 ;  /* 0x0000006000607308 */ /* 0x000eae0000000800 */
[-C--:B---3--:R-:W-:Y:S04]  /*199e0*/  HMMA.16816.F32 R52, R76, R88.reuse, R52 ;  /* 0x000000584c34723c */ /* 0x088fe80000001834 */
[--C-:B-1----:R-:W-:Y:S04]  /*199f0*/  FFMA.FTZ R74, R229, c[0x0][0x2d0], -R97.reuse ;  /* 0x0000b400e54a7a23 */ /* 0x102fe80000010861 */
[C---:B------:R-:W-:Y:S01]  /*19a00*/  HMMA.16816.F32 R56, R80.reuse, R88, R56 ;  /* 0x000000585038723c */ /* 0x040fe20000001838 */
[----:B------:R1:W-:Y:S07]  /*19a10*/  MUFU.EX2 R75, R74 ;  /* 0x0000004a004b7308 */ /* 0x0003ee0000000800 */
[-C--:B------:R-:W-:Y:S04]  /*19a20*/  HMMA.16816.F32 R60, R80, R90.reuse, R60 ;  /* 0x0000005a503c723c */ /* 0x080fe8000000183c */
[----:B--2---:R-:W-:Y:S04]  /*19a30*/  F2FP.PACK_AB R162, R96, R93 ;  /* 0x0000005d60a2723e */ /* 0x004fe800000000ff */
[----:B------:R-:W-:Y:S08]  /*19a40*/  HMMA.16816.F32 R64, R76, R90, R64 ;  /* 0x0000005a4c40723c */ /* 0x000ff00000001840 */
[-C--:B------:R-:W-:Y:S05]  /*19a50*/  HMMA.16816.F32 R104, R164, R116.reuse, R4 ;  /* 0x00000074a468723c */ /* 0x080fea0000001804 */
[----:B-1----:R-:W-:Y:S02]  /*19a60*/  FFMA.FTZ R74, R206, c[0x0][0x2d0], -R97 ;  /* 0x0000b400ce4a7a23 */ /* 0x002fe40000010861 */
[----:B------:R-:W-:Y:S02]  /*19a70*/  FADD.FTZ R4, R204, R69 ;  /* 0x00000045cc047221 */ /* 0x000fe40000010000 */
[----:B------:R1:W2:Y:S03]  /*19a80*/  MUFU.EX2 R84, R74 ;  /* 0x0000004a00547308 */ /* 0x0002a60000000800 */
[----:B------:R-:W-:Y:S02]  /*19a90*/  FADD.FTZ R6, R126, R4 ;  /* 0x000000047e067221 */ /* 0x000fe40000010000 */
[--C-:B-1----:R-:W-:Y:S01]  /*19aa0*/  FFMA.FTZ R74, R197, c[0x0][0x2d0], -R97.reuse ;  /* 0x0000b400c54a7a23 */ /* 0x102fe20000010861 */
[----:B--2---:R-:W-:Y:S01]  /*19ab0*/  F2FP.PACK_AB R161, R84, R75 ;  /* 0x0000004b54a1723e */ /* 0x004fe200000000ff */
[----:B------:R-:W-:Y:S02]  /*19ac0*/  FFMA.FTZ R97, R73, c[0x0][0x2d0], -R97 ;  /* 0x0000b40049617a23 */ /* 0x000fe40000010861 */
[----:B------:R-:W-:Y:S01]  /*19ad0*/  FADD.FTZ R73, R160, R2 ;  /* 0x00000002a0497221 */ /* 0x000fe20000010000 */
[----:B------:R-:W-:Y:S01]  /*19ae0*/  F2FP.PACK_AB R160, R92, R168 ;  /* 0x000000a85ca0723e */ /* 0x000fe200000000ff */
[----:B------:R-:W-:Y:S01]  /*19af0*/  FADD.FTZ R2, R123, R68 ;  /* 0x000000447b027221 */ /* 0x000fe20000010000 */
[----:B------:R-:W-:Y:S01]  /*19b00*/  MUFU.EX2 R74, R74 ;  /* 0x0000004a004a7308 */ /* 0x000fe20000000800 */
[----:B------:R-:W-:Y:S02]  /*19b10*/  FFMA.FTZ R68, R0, R115, R196 ;  /* 0x0000007300447223 */ /* 0x000fe400000100c4 */
[----:B------:R-:W-:Y:S02]  /*19b20*/  FADD.FTZ R0, R122, R73 ;  /* 0x000000497a007221 */ /* 0x000fe40000010000 */
[----:B------:R-:W-:Y:S02]  /*19b30*/  FADD.FTZ R2, R201, R2 ;  /* 0x00000002c9027221 */ /* 0x000fe40000010000 */
[----:B------:R-:W-:Y:S02]  /*19b40*/  FADD.FTZ R0, R200, R0 ;  /* 0x00000000c8007221 */ /* 0x000fe40000010000 */
[----:B------:R-:W-:Y:S01]  /*19b50*/  FADD.FTZ R5, R125, R2 ;  /* 0x000000027d057221 */ /* 0x000fe20000010000 */
[----:B------:R-:W1:Y:S01]  /*19b60*/  MUFU.EX2 R97, R97 ;  /* 0x0000006100617308 */ /* 0x000e620000000800 */
        /* <DEDUP_REMOVED lines=8> */
[----:B-1----:R-:W-:Y:S07]  /*19bf0*/  F2FP.PACK_AB R163, R97, R74 ;  /* 0x0000004a61a3723e */ /* 0x002fee00000000ff */
[C---:B------:R-:W-:Y:S07]  /*19c00*/  HMMA.16816.F32 R108, R160.reuse, R116, R8 ;  /* 0x00000074a06c723c */ /* 0x040fee0000001808 */
[----:B------:R-:W-:Y:S01]  /*19c10*/  FADD.FTZ R8, R127, R68 ;  /* 0x000000447f087221 */ /* 0x000fe20000010000 */
[-C--:B------:R-:W-:Y:S01]  /*19c20*/  HMMA.16816.F32 R112, R160, R118.reuse, R12 ;  /* 0x00000076a070723c */ /* 0x080fe2000000180c */
[----:B------:R-:W2:Y:S03]  /*19c30*/  LDL R13, [R1+0xc] ;  /* 0x00000c00010d7983 */ /* 0x000ea60000100800 */
[----:B------:R-:W-:Y:S02]  /*19c40*/  FADD.FTZ R4, R198, R8 ;  /* 0x00000008c6047221 */ /* 0x000fe40000010000 */
[----:B------:R-:W-:Y:S02]  /*19c50*/  FADD.FTZ R10, R190, R5 ;  /* 0x00000005be0a7221 */ /* 0x000fe40000010000 */
[----:B------:R-:W-:Y:S01]  /*19c60*/  FADD.FTZ R4, R130, R4 ;  /* 0x0000000482047221 */ /* 0x000fe20000010000 */
[C---:B------:R-:W-:Y:S04]  /*19c70*/  HMMA.16816.F32 R116, R164.reuse, R118, R16 ;  /* 0x00000076a474723c */ /* 0x040fe80000001810 */
[----:B------:R-:W-:Y:S02]  /*19c80*/  FADD.FTZ R4, R230, R4 ;  /* 0x00000004e6047221 */ /* 0x000fe40000010000 */
[----:B------:R-:W-:Y:S02]  /*19c90*/  FADD.FTZ R8, R188, R2 ;  /* 0x00000002bc087221 */ /* 0x000fe40000010000 */
[----:B------:R-:W-:Y:S01]  /*19ca0*/  FADD.FTZ R11, R103, R4 ;  /* 0x00000004670b7221 */ /* 0x000fe20000010000 */
[-C--:B------:R-:W-:Y:S01]  /*19cb0*/  HMMA.16816.F32 R120, R164, R132.reuse, R20 ;  /* 0x00000084a478723c */ /* 0x080fe20000001814 */
[----:B------:R-:W1:Y:S02]  /*19cc0*/  LDSM.16.MT88.4 R4, [R211+0x2900] ;  /* 0x00290000d304783b */ /* 0x000e640000004200 */
[----:B------:R-:W-:Y:S01]  /*19cd0*/  FADD.FTZ R9, R186, R0 ;  /* 0x00000000ba097221 */ /* 0x000fe20000010000 */
[----:B------:R-:W-:Y:S01]  /*19ce0*/  MOV R103, R3 ;  /* 0x0000000300677202 */ /* 0x000fe20000000f00 */
        /* <DEDUP_REMOVED lines=83> */
[C---:B--2---:R-:W-:Y:S02]  /*1a220*/  ISETP.GT.AND P0, PT, R226.reuse, R13, PT ;  /* 0x0000000de200720c */ /* 0x044fe40003f04270 */
[----:B------:R-:W-:Y:S11]  /*1a230*/  IADD3 R226, R226, -0x1, RZ ;  /* 0xffffffffe2e27810 */ /* 0x000ff60007ffe0ff */
[----:B-1----:R-:W-:-:S05]  /*1a240*/  @P0 BRA `(.L_x_455) ;  /* 0xffff97d000000947 */ /* 0x002fca000383ffff */
.L_x_438:
[----:B-1----:R-:W2:Y:S04]  /*1a250*/  LDL R4, [R1+0x30] ;  /* 0x0000300001047983 */ /* 0x002ea80000100800 */
[----:B------:R-:W3:Y:S01]  /*1a260*/  LDL R2, [R1+0x2c] ;  /* 0x00002c0001027983 */ /* 0x000ee20000100800 */
[----:B------:R-:W-:-:S02]  /*1a270*/  IMAD.MOV.U32 R0, RZ, RZ, c[0x0][0x2c4] ;  /* 0x0000b100ff007624 */ /* 0x000fc400078e00ff */
[----:B------:R-:W-:-:S03]  /*1a280*/  IMAD.MOV.U32 R5, RZ, RZ, c[0x0][0x32c] ;  /* 0x0000cb00ff057624 */ /* 0x000fc600078e00ff */
[----:B------:R-:W-:Y:S02]  /*1a290*/  ISETP.NE.AND P1, PT, R0, 0x1, PT ;  /* 0x000000010000780c */ /* 0x000fe40003f25270 */
[----:B------:R-:W1:Y:S01]  /*1a2a0*/  S2R R0, SR_CTAID.X ;  /* 0x0000000000007919 */ /* 0x000e620000002500 */
[----:B------:R-:W-:Y:S02]  /*1a2b0*/  ISETP.GE.AND P0, PT, R5, 0x1, PT ;  /* 0x000000010500780c */ /* 0x000fe40003f06270 */
[----:B-1----:R-:W-:Y:S01]  /*1a2c0*/  LEA R0, R0, 0x7f, 0x7 ;  /* 0x0000007f00007811 */ /* 0x002fe200078e38ff */
[----:B--2---:R-:W-:-:S07]  /*1a2d0*/  IMAD.MOV.U32 R6, RZ, RZ, R4 ;  /* 0x000000ffff067224 */ /* 0x004fce00078e0004 */
[----:B------:R-:W-:Y:S01]  /*1a2e0*/  @P1 IMAD.HI.U32 R4, R0, c[0x0][0x2c8], RZ ;  /* 0x0000b20000041a27 */ /* 0x000fe200078e00ff */
[----:B---3--:R-:W-:-:S04]  /*1a2f0*/  IADD3 R2, R2, 0x1, -R6 ;  /* 0x0000000102027810 */ /* 0x008fc80007ffe806 */
[----:B------:R-:W-:-:S05]  /*1a300*/  @P1 SHF.R.U32.HI R0, RZ, c[0x0][0x2cc], R4 ;  /* 0x0000b300ff001a19 */ /* 0x000fca0000011604 */
[----:B------:R-:W-:-:S05]  /*1a310*/  IMAD.IADD R0, R0, 0x1, R2 ;  /* 0x0000000100007824 */ /* 0x000fca00078e0202 */
        /* <DEDUP_REMOVED lines=11> */
.L_x_457:
[----:B------:R-:W-:-:S04]  /*1a3d0*/  MOV R4, c[0x0][0x32c] ;  /* 0x0000cb0000047a02 */ /* 0x000fc80000000f00 */
[----:B------:R-:W-:-:S13]  /*1a3e0*/  ISETP.NE.AND P0, PT, R4, 0x1, PT ;  /* 0x000000010400780c */ /* 0x000fda0003f05270 */
[----:B------:R-:W-:-:S05]  /*1a3f0*/  @P0 IMAD.HI.U32 R4, R0, c[0x0][0x330], RZ ;  /* 0x0000cc0000040a27 */ /* 0x000fca00078e00ff */
[----:B------:R-:W-:-:S05]  /*1a400*/  @P0 SHF.R.U32.HI R0, RZ, c[0x0][0x334], R4 ;  /* 0x0000cd00ff000a19 */ /* 0x000fca0000011604 */
.L_x_458:
[----:B------:R-:W-:-:S05]  /*1a410*/  IMAD R0, R0, c[0x0][0x32c], RZ ;  /* 0x0000cb0000007a24 */ /* 0x000fca00078e02ff */
[----:B------:R-:W-:-:S03]  /*1a420*/  IMNMX R2, R2, R0, !PT ;  /* 0x0000000002027217 */ /* 0x000fc60007800200 */
.L_x_456:
[----:B------:R-:W2:Y:S01]  /*1a430*/  LDL R4, [R1+0x14] ;  /* 0x0000140001047983 */ /* 0x000ea20000100800 */
[----:B------:R-:W-:-:S05]  /*1a440*/  IADD3 R2, R2, 0x5f, RZ ;  /* 0x0000005f02027810 */ /* 0x000fca0007ffe0ff */
[----:B------:R-:W-:-:S05]  /*1a450*/  IMAD.HI R2, R2, 0x2aaaaaab, RZ ;  /* 0x2aaaaaab02027827 */ /* 0x000fca00078e02ff */
[----:B------:R-:W-:-:S04]  /*1a460*/  SHF.R.U32.HI R0, RZ, 0x1f, R2 ;  /* 0x0000001fff007819 */ /* 0x000fc80000011602 */
[----:B------:R-:W-:-:S04]  /*1a470*/  LEA.HI.SX32 R0, R2, R0, 0x1c ;  /* 0x0000000002007211 */ /* 0x000fc800078fe2ff */
[----:B--2---:R-:W-:-:S04]  /*1a480*/  IMNMX R4, R4, R0, !PT ;  /* 0x0000000004047217 */ /* 0x004fc80007800200 */
[----:B------:R-:W-:Y:S01]  /*1a490*/  ISETP.GE.AND P0, PT, R226, R4, PT ;  /* 0x00000004e200720c */ /* 0x000fe20003f06270 */
[----:B------:R1:W-:-:S12]  /*1a4a0*/  STL [R1+0x38], R4 ;  /* 0x0000380401007387 */ /* 0x0003d80000100800 */
[----:B------:R-:W-:Y:S05]  /*1a4b0*/  @!P0 BRA `(.L_x_459) ;  /* 0x000048b000008947 */ /* 0x000fea0003800000 */
[----:B------:R-:W-:Y:S01]  /*1a4c0*/  MOV R100, R71 ;  /* 0x0000004700647202 */ /* 0x000fe20000000f00 */
[----:B------:R-:W-:Y:S01]  /*1a4d0*/  IMAD.MOV.U32 R102, RZ, RZ, R3 ;  /* 0x000000ffff667224 */ /* 0x000fe200078e0003 */
[----:B------:R-:W-:Y:S01]  /*1a4e0*/  MOV R2, R72 ;  /* 0x0000004800027202 */ /* 0x000fe20000000f00 */
[----:B------:R-:W-:Y:S01]  /*1a4f0*/  IMAD.MOV.U32 R225, RZ, RZ, R226 ;  /* 0x000000ffffe17224 */ /* 0x000fe200078e00e2 */
[----:B------:R-:W-:Y:S02]  /*1a500*/  MOV R101, R70 ;  /* 0x0000004600657202 */ /* 0x000fe40000000f00 */
.L_x_460:
[----:B--2---:R-:W2:Y:S01]  /*1a510*/  LDL R226, [R1+0x14] ;  /* 0x0000140001e27983 */ /* 0x004ea20000100800 */
[----:B------:R-:W-:Y:S04]  /*1a520*/  DEPBAR.LE SB0, 0x0 ;  /* 0x000080000000791a */ /* 0x000fe80000000000 */
[----:B------:R-:W-:Y:S01]  /*1a530*/  BAR.SYNC.DEFER_BLOCKING 0x0 ;  /* 0x0000000000007b1d */ /* 0x000fe20000010000 */
[----:B------:R-:W-:Y:S02]  /*1a540*/  MOV R103, 0x5 ;  /* 0x0000000500677802 */ /* 0x000fe40000000f00 */
[----:B------:R-:W-:Y:S04]  /*1a550*/  MOV R3, c[0x0][0x208] ;  /* 0x0000820000037a02 */ /* 0x000fe80000000f00 */
[----:B------:R-:W-:Y:S01]  /*1a560*/  SHF.L.U64.HI R3, R3, R103, c[0x0][0x20c] ;  /* 0x0000830003037619 */ /* 0x000fe20000010267 */
[----:B-----5:R-:W-:Y:S08]  /*1a570*/  LDSM.16.M88.4 R96, [R215+0x6100] ;  /* 0x00610000d760783b */ /* 0x020ff00000000200 */
[----:B------:R-:W3:Y:S08]  /*1a580*/  LDSM.16.M88.4 R16, [R208+0x3100] ;  /* 0x00310000d010783b */ /* 0x000ef00000000200 */
[----:B------:R-:W4:Y:S06]  /*1a590*/  LDL.64 R198, [R1+0x50] ;  /* 0x0000500001c67983 */ /* 0x000f2c0000100a00 */
[----:B------:R-:W4:Y:S06]  /*1a5a0*/  LDL.64 R196, [R1+0x58] ;  /* 0x0000580001c47983 */ /* 0x000f2c0000100a00 */
        /* <DEDUP_REMOVED lines=9> */
[----:B------:R-:W2:Y:S08]  /*1a640*/  LDSM.16.M88.4 R184, [R224] ;  /* 0x00000000e0b8783b */ /* 0x000eb00000000200 */
[----:B------:R-:W2:Y:S08]  /*1a650*/  LDSM.16.M88.4 R188, [R223] ;  /* 0x00000000dfbc783b */ /* 0x000eb00000000200 */
[----:B------:R-:W-:Y:S04]  /*1a660*/  STL [R1+0x68], R215 ;  /* 0x000068d701007387 */ /* 0x000fe80000100800 */
[----:B------:R-:W-:Y:S04]  /*1a670*/  STL [R1+0x6c], R208 ;  /* 0x00006cd001007387 */ /* 0x000fe80000100800 */
[----:B------:R-:W-:Y:S04]  /*1a680*/  STL [R1+0x70], R219 ;  /* 0x000070db01007387 */ /* 0x000fe80000100800 */
[----:B------:R-:W-:Y:S01]  /*1a690*/  STL [R1+0x74], R218 ;  /* 0x000074da01007387 */ /* 0x000fe20000100800 */
[-C--:B-1-3--:R-:W-:Y:S08]  /*1a6a0*/  HMMA.16816.F32 R4, R96, R16.reuse, RZ ;  /* 0x000000106004723c */ /* 0x08aff000000018ff */
        /* <DEDUP_REMOVED lines=16> */
[C---:B------:R-:W-:Y:S02]  /*1a7b0*/  HMMA.16816.F32 R72, R92.reuse, R80, RZ ;  /* 0x000000505c48723c */ /* 0x040fe400000018ff */
[----:B--2---:R-:W-:Y:S06]  /*1a7c0*/  ISETP.GT.AND P0, PT, R226, R225, PT ;  /* 0x000000e1e200720c */ /* 0x004fec0003f04270 */
[-C--:B------:R-:W-:Y:S08]  /*1a7d0*/  HMMA.16816.F32 R76, R92, R82.reuse, RZ ;  /* 0x000000525c4c723c */ /* 0x080ff000000018ff */
[C---:B------:R-:W-:Y:S04]  /*1a7e0*/  HMMA.16816.F32 R80, R96.reuse, R82, RZ ;  /* 0x000000526050723c */ /* 0x040fe800000018ff */
[----:B------:R-:W-:Y:S04]  /*1a7f0*/  @!P0 SHF.R.S32.HI R0, RZ, 0x1f, R225 ;  /* 0x0000001fff008819 */ /* 0x000fe800000114e1 */
[-C--:B------:R-:W-:Y:S01]  /*1a800*/  HMMA.16816.F32 R84, R96, R168.reuse, RZ ;  /* 0x000000a86054723c */ /* 0x080fe200000018ff */
[----:B------:R-:W-:Y:S04]  /*1a810*/  @!P0 IMAD R0, R0, c[0x0][0x208], RZ ;  /* 0x0000820000008a24 */ /* 0x000fe800078e02ff */
[C---:B------:R-:W-:Y:S03]  /*1a820*/  @!P0 IMAD R0, R225.reuse, c[0x0][0x20c], R0 ;  /* 0x00008300e1008a24 */ /* 0x040fe600078e0200 */
        /* <DEDUP_REMOVED lines=13> */
[----:B----4-:R-:W-:Y:S01]  /*1a900*/  @!P0 MOV R185, R199 ;  /* 0x000000c700b98202 */ /* 0x010fe20000000f00 */
[-C--:B------:R-:W-:Y:S04]  /*1a910*/  HMMA.16816.F32 R28, R180, R186.reuse, R28 ;  /* 0x000000bab41c723c */ /* 0x080fe8000000181c */
[----:B------:R-:W-:Y:S02]  /*1a920*/  @!P0 MOV R184, R196 ;  /* 0x000000c400b88202 */ /* 0x000fe40000000f00 */
[----:B------:R-:W-:Y:S02]  /*1a930*/  MOV R196, c[0x0][0x208] ;  /* 0x0000820000c47a02 */ /* 0x000fe40000000f00 */
[C---:B------:R-:W-:Y:S04]  /*1a940*/  HMMA.16816.F32 R32, R172.reuse, R186, R32 ;  /* 0x000000baac20723c */ /* 0x040fe80000001820 */
[----:B------:R-:W-:Y:S01]  /*1a950*/  @!P0 IMAD.WIDE.U32 R184, R176, 0x60, R184 ;  /* 0x00000060b0b88825 */ /* 0x000fe200078e00b8 */
[----:B------:R-:W-:Y:S01]  /*1a960*/  SHF.L.U32 R196, R196, 0x5, RZ ;  /* 0x00000005c4c47819 */ /* 0x000fe200000006ff */
[----:B------:R-:W2:Y:S02]  /*1a970*/  LDSM.16.M88.4 R176, [R221] ;  /* 0x00000000ddb0783b */ /* 0x000ea40000000200 */
[-C--:B------:R-:W-:Y:S04]  /*1a980*/  HMMA.16816.F32 R36, R172, R188.reuse, R36 ;  /* 0x000000bcac24723c */ /* 0x080fe80000001824 */
[C---:B------:R-:W-:Y:S02]  /*1a990*/  @!P0 LEA R194, P1, R184.reuse, c[0x0][0x1f8], 0x1 ;  /* 0x00007e00b8c28a11 */ /* 0x040fe400078208ff */
[----:B------:R-:W-:Y:S02]  /*1a9a0*/  @!P0 IADD3 R0, R185, R0, RZ ;  /* 0x00000000b9008210 */ /* 0x000fe40007ffe0ff */
[C---:B------:R-:W-:Y:S04]  /*1a9b0*/  HMMA.16816.F32 R40, R180.reuse, R188, R40 ;  /* 0x000000bcb428723c */ /* 0x040fe80000001828 */
[----:B------:R-:W-:Y:S02]  /*1a9c0*/  @!P0 LEA.HI.X R195, R184, c[0x0][0x1fc], R0, 0x1, P1 ;  /* 0x00007f00b8c38a11 */ /* 0x000fe400008f0c00 */
[----:B------:R-:W3:Y:S01]  /*1a9d0*/  LDSM.16.M88.4 R184, [R220] ;  /* 0x00000000dcb8783b */ /* 0x000ee20000000200 */
[-C--:B------:R-:W-:Y:S01]  /*1a9e0*/  @!P0 IADD3 R192, P2, R194, R196.reuse, RZ ;  /* 0x000000c4c2c08210 */ /* 0x080fe20007f5e0ff */
[-C--:B------:R-:W-:Y:S04]  /*1a9f0*/  HMMA.16816.F32 R44, R180, R190.reuse, R44 ;  /* 0x000000beb42c723c */ /* 0x080fe8000000182c */
[-C--:B------:R-:W-:Y:S02]  /*1aa00*/  @!P0 IADD3.X R193, R195, R3.reuse, RZ, P2, !PT ;  /* 0x00000003c3c18210 */ /* 0x080fe400017fe4ff */
[----:B------:R-:W-:Y:S01]  /*1aa10*/  @!PT LDS RZ, [RZ] ;  /* 0x00000000fffff984 */ /* 0x000fe20000000800 */
[----:B------:R-:W-:Y:S01]  /*1aa20*/  @!PT LDS RZ, [RZ] ;  /* 0x00000000fffff984 */ /* 0x000fe20000000800 */
[----:B------:R-:W-:Y:S01]  /*1aa30*/  @!PT LDS RZ, [RZ] ;  /* 0x00000000fffff984 */ /* 0x000fe20000000800 */
[----:B------:R4:W-:Y:S02]  /*1aa40*/  @!P0 LDGSTS.E.BYPASS.LTC128B.128 [R227+0x100], [R194.64], !P5 ;  /* 0x00100000c2e38fae */ /* 0x0009e4000e901d48 */
[C---:B------:R-:W-:Y:S06]  /*1aa50*/  HMMA.16816.F32 R48, R172.reuse, R190, R48 ;  /* 0x000000beac30723c */ /* 0x040fec0000001830 */
[----:B------:R2:W-:Y:S01]  /*1aa60*/  @!P0 LDGSTS.E.BYPASS.LTC128B.128 [R227+0x900], [R192.64], !P5 ;  /* 0x00900000c0e38fae */ /* 0x0005e2000e901d48 */
[-C--:B------:R-:W-:Y:S01]  /*1aa70*/  @!P0 IADD3 R190, P1, R192, R196.reuse, RZ ;  /* 0x000000c4c0be8210 */ /* 0x080fe20007f3e0ff */
[-C--:B-1----:R-:W-:Y:S04]  /*1aa80*/  HMMA.16816.F32 R52, R172, R168.reuse, R52 ;  /* 0x000000a8ac34723c */ /* 0x082fe80000001834 */
[-C--:B------:R-:W-:Y:S02]  /*1aa90*/  @!P0 IADD3.X R191, R193, R3.reuse, RZ, P1, !PT ;  /* 0x00000003c1bf8210 */ /* 0x080fe40000ffe4ff */
[-C--:B------:R-:W-:Y:S02]  /*1aaa0*/  @!P0 IADD3 R188, P3, R190, R196.reuse, RZ ;  /* 0x000000c4bebc8210 */ /* 0x080fe40007f7e0ff */
[C---:B------:R-:W-:Y:S01]  /*1aab0*/  HMMA.16816.F32 R56, R180.reuse, R168, R56 ;  /* 0x000000a8b438723c */ /* 0x040fe20000001838 */
[----:B------:R1:W-:Y:S03]  /*1aac0*/  @!P0 LDGSTS.E.BYPASS.LTC128B.128 [R227+0x1100], [R190.64], !P5 ;  /* 0x01100000bee38fae */ /* 0x0003e6000e901d48 */
[-C--:B------:R-:W-:Y:S03]  /*1aad0*/  @!P0 IADD3.X R189, R191, R3.reuse, RZ, P3, !PT ;  /* 0x00000003bfbd8210 */ /* 0x080fe60001ffe4ff */
[-C--:B------:R-:W-:Y:S01]  /*1aae0*/  @!P0 IADD3 R168, P2, R188, R196.reuse, RZ ;  /* 0x000000c4bca88210 */ /* 0x080fe20007f5e0ff */
[-C--:B------:R-:W-:Y:S01]  /*1aaf0*/  HMMA.16816.F32 R60, R180, R170.reuse, R60 ;  /* 0x000000aab43c723c */ /* 0x080fe2000000183c */
[----:B------:R1:W-:Y:S03]  /*1ab00*/  @!P0 LDGSTS.E.BYPASS.LTC128B.128 [R227+0x1900], [R188.64], !P5 ;  /* 0x01900000bce38fae */ /* 0x0003e6000e901d48 */
[-C--:B------:R-:W-:Y:S02]  /*1ab10*/  @!P0 IADD3.X R169, R189, R3.reuse, RZ, P2, !PT ;  /* 0x00000003bda98210 */ /* 0x080fe400017fe4ff */
[----:B----4-:R-:W-:Y:S02]  /*1ab20*/  @!P0 IADD3 R194, P1, R168, R196, RZ ;  /* 0x000000c4a8c28210 */ /* 0x010fe40007f3e0ff */
[C---:B------:R-:W-:Y:S01]  /*1ab30*/  HMMA.16816.F32 R64, R172.reuse, R170, R64 ;  /* 0x000000aaac40723c */ /* 0x040fe20000001840 */
[----:B------:R4:W-:Y:S03]  /*1ab40*/  @!P0 LDGSTS.E.BYPASS.LTC128B.128 [R227+0x2100], [R168.64], !P5 ;  /* 0x02100000a8e38fae */ /* 0x0009e6000e901d48 */
[----:B------:R-:W-:Y:S04]  /*1ab50*/  @!P0 IADD3.X R195, R169, R3, RZ, P1, !PT ;  /* 0x00000003a9c38210 */ /* 0x000fe80000ffe4ff */
[-C--:B--2---:R-:W-:Y:S01]  /*1ab60*/  HMMA.16816.F32 R68, R172, R176.reuse, R68 ;  /* 0x000000b0ac44723c */ /* 0x084fe20000001844 */
[----:B------:R2:W-:Y:S02]  /*1ab70*/  @!P0 LDGSTS.E.BYPASS.LTC128B.128 [R227+0x2900], [R194.64], !P5 ;  /* 0x02900000c2e38fae */ /* 0x0005e4000e901d48 */
[C---:B------:R-:W-:Y:S02]  /*1ab80*/  ISETP.GT.AND P0, PT, R225.reuse, R226, PT ;  /* 0x000000e2e100720c */ /* 0x040fe40003f04270 */
[----:B------:R-:W-:Y:S03]  /*1ab90*/  IADD3 R226, R225, -0x1, RZ ;  /* 0xffffffffe1e27810 */ /* 0x000fe60007ffe0ff */
        /* <DEDUP_REMOVED lines=48> */
[----:B------:R-:W-:Y:S01]  /*1aea0*/  MUFU.TANH R168, R4 ;  /* 0x0000000400a87308 */ /* 0x000fe20000002400 */
        /* <DEDUP_REMOVED lines=10> */
[----:B------:R-:W-:Y:S01]  /*1af50*/  MUFU.TANH R103, R5 ;  /* 0x0000000500677308 */ /* 0x000fe20000002400 */
[----:B------:R-:W-:Y:S02]  /*1af60*/  FMUL.FTZ R16, R16, c[0x0][0x320] ;  /* 0x0000c80010107a20 */ /* 0x000fe40000410000 */
[----:B------:R-:W-:Y:S02]  /*1af70*/  FMUL.FTZ R17, R17, c[0x0][0x320] ;  /* 0x0000c80011117a20 */ /* 0x000fe40000410000 */
[----:B------:R-:W-:Y:S02]  /*1af80*/  FMUL.FTZ R18, R18, c[0x0][0x320] ;  /* 0x0000c80012127a20 */ /* 0x000fe40000410000 */
[----:B------:R-:W-:Y:S02]  /*1af90*/  FMUL.FTZ R19, R19, c[0x0][0x320] ;  /* 0x0000c80013137a20 */ /* 0x000fe40000410000 */
[----:B------:R-:W-:Y:S01]  /*1afa0*/  FMUL.FTZ R15, R15, c[0x0][0x320] ;  /* 0x0000c8000f0f7a20 */ /* 0x000fe20000410000 */
[----:B------:R1:W-:Y:S01]  /*1afb0*/  MUFU.TANH R169, R7 ;  /* 0x0000000700a97308 */ /* 0x0003e20000002400 */
[----:B------:R-:W-:Y:S09]  /*1afc0*/  FMUL.FTZ R14, R14, c[0x0][0x320] ;  /* 0x0000c8000e0e7a20 */ /* 0x000ff20000410000 */
[----:B------:R-:W-:Y:S10]  /*1afd0*/  MUFU.TANH R15, R15 ;  /* 0x0000000f000f7308 */ /* 0x000ff40000002400 */
[----:B------:R-:W2:Y:S01]  /*1afe0*/  MUFU.TANH R178, R8 ;  /* 0x0000000800b27308 */ /* 0x000ea20000002400 */
[----:B-1----:R-:W1:Y:S09]  /*1aff0*/  LDSM.16.M88.4 R4, [R213+0x800] ;  /* 0x00080000d504783b */ /* 0x002e720000000200 */
[----:B------:R-:W-:Y:S10]  /*1b000*/  MUFU.TANH R170, R9 ;  /* 0x0000000900aa7308 */ /* 0x000ff40000002400 */
[----:B------:R-:W-:Y:S10]  /*1b010*/  MUFU.TANH R176, R10 ;  /* 0x0000000a00b07308 */ /* 0x000ff40000002400 */
[----:B------:R3:W-:Y:S10]  /*1b020*/  MUFU.TANH R171, R11 ;  /* 0x0000000b00ab7308 */ /* 0x0007f40000002400 */
[----:B------:R-:W-:Y:S01]  /*1b030*/  MUFU.TANH R16, R16 ;  /* 0x0000001000107308 */ /* 0x000fe20000002400 */
[-C--:B-1----:R-:W-:Y:S09]  /*1b040*/  HMMA.16816.F32 R20, R172, R4.reuse, R20 ;  /* 0x00000004ac14723c */ /* 0x082ff20000001814 */
[----:B------:R-:W-:Y:S01]  /*1b050*/  MUFU.TANH R18, R18 ;  /* 0x0000001200127308 */ /* 0x000fe20000002400 */
[C---:B------:R-:W-:Y:S01]  /*1b060*/  HMMA.16816.F32 R24, R188.reuse, R4, R24 ;  /* 0x00000004bc18723c */ /* 0x040fe20000001818 */
[----:B---3--:R-:W1:Y:S08]  /*1b070*/  LDSM.16.M88.4 R8, [R213+0x1000] ;  /* 0x00100000d508783b */ /* 0x008e700000000200 */
[----:B------:R-:W-:Y:S01]  /*1b080*/  MUFU.TANH R17, R17 ;  /* 0x0000001100117308 */ /* 0x000fe20000002400 */
[-C--:B------:R-:W-:Y:S04]  /*1b090*/  HMMA.16816.F32 R28, R188, R6.reuse, R28 ;  /* 0x00000006bc1c723c */ /* 0x080fe8000000181c */
[----:B------:R-:W-:Y:S04]  /*1b0a0*/  FMUL.FTZ R20, R20, c[0x0][0x320] ;  /* 0x0000c80014147a20 */ /* 0x000fe80000410000 */
[C---:B------:R-:W-:Y:S01]  /*1b0b0*/  HMMA.16816.F32 R32, R172.reuse, R6, R32 ;  /* 0x00000006ac20723c */ /* 0x040fe20000001820 */
[----:B------:R-:W-:Y:S01]  /*1b0c0*/  MUFU.TANH R19, R19 ;  /* 0x0000001300137308 */ /* 0x000fe20000002400 */
[----:B------:R-:W3:Y:S02]  /*1b0d0*/  LDSM.16.M88.4 R4, [R213+0x1800] ;  /* 0x00180000d504783b */ /* 0x000ee40000000200 */
[----:B------:R-:W-:Y:S02]  /*1b0e0*/  FMUL.FTZ R22, R22, c[0x0][0x320] ;  /* 0x0000c80016167a20 */ /* 0x000fe40000410000 */
[----:B------:R-:W-:Y:S02]  /*1b0f0*/  FMUL.FTZ R21, R21, c[0x0][0x320] ;  /* 0x0000c80015157a20 */ /* 0x000fe40000410000 */
[----:B------:R-:W-:Y:S03]  /*1b100*/  FMUL.FTZ R23, R23, c[0x0][0x320] ;  /* 0x0000c80017177a20 */ /* 0x000fe60000410000 */
        /* <DEDUP_REMOVED lines=9> */
[-C--:B-1----:R-:W-:Y:S03]  /*1b1a0*/  HMMA.16816.F32 R36, R172, R8.reuse, R36 ;  /* 0x00000008ac24723c */ /* 0x082fe60000001824 */
        /* <DEDUP_REMOVED lines=11> */
[----:B------:R-:W-:Y:S01]  /*1b260*/  MUFU.TANH R21, R21 ;  /* 0x0000001500157308 */ /* 0x000fe20000002400 */
[----:B------:R-:W1:Y:S02]  /*1b270*/  LDSM.16.M88.4 R8, [R213+0x2000] ;  /* 0x00200000d508783b */ /* 0x000e640000000200 */
[----:B------:R-:W-:Y:S02]  /*1b280*/  FMUL.FTZ R39, R39, c[0x0][0x320] ;  /* 0x0000c80027277a20 */ /* 0x000fe40000410000 */
[----:B------:R-:W-:Y:S02]  /*1b290*/  FMUL.FTZ R36, R36, c[0x0][0x320] ;  /* 0x0000c80024247a20 */ /* 0x000fe40000410000 */
[-C--:B---3--:R-:W-:Y:S03]  /*1b2a0*/  HMMA.16816.F32 R52, R172, R4.reuse, R52 ;  /* 0x00000004ac34723c */ /* 0x088fe60000001834 */
[----:B------:R-:W-:Y:S01]  /*1b2b0*/  MUFU.TANH R23, R23 ;  /* 0x0000001700177308 */ /* 0x000fe20000002400 */
[----:B------:R-:W-:Y:S02]  /*1b2c0*/  FMUL.FTZ R37, R37, c[0x0][0x320] ;  /* 0x0000c80025257a20 */ /* 0x000fe40000410000 */
[----:B------:R-:W-:Y:S02]  /*1b2d0*/  FMUL.FTZ R43, R43, c[0x0][0x320] ;  /* 0x0000c8002b2b7a20 */ /* 0x000fe40000410000 */
[C---:B------:R-:W-:Y:S04]  /*1b2e0*/  HMMA.16816.F32 R56, R188.reuse, R4, R56 ;  /* 0x00000004bc38723c */ /* 0x040fe80000001838 */
[----:B------:R-:W-:Y:S01]  /*1b2f0*/  FMUL.FTZ R45, R45, c[0x0][0x320] ;  /* 0x0000c8002d2d7a20 */ /* 0x000fe20000410000 */
[----:B------:R-:W-:Y:S01]  /*1b300*/  MUFU.TANH R32, R32 ;  /* 0x0000002000207308 */ /* 0x000fe20000002400 */
[----:B------:R-:W-:Y:S02]  /*1b310*/  FMUL.FTZ R42, R42, c[0x0][0x320] ;  /* 0x0000c8002a2a7a20 */ /* 0x000fe40000410000 */
[-C--:B------:R-:W-:Y:S04]  /*1b320*/  HMMA.16816.F32 R60, R188, R6.reuse, R60 ;  /* 0x00000006bc3c723c */ /* 0x080fe8000000183c */
[----:B------:R-:W-:Y:S02]  /*1b330*/  FMUL.FTZ R51, R51, c[0x0][0x320] ;  /* 0x0000c80033337a20 */ /* 0x000fe40000410000 */
[----:B------:R-:W-:Y:S01]  /*1b340*/  FMUL.FTZ R50, R50, c[0x0][0x320] ;  /* 0x0000c80032327a20 */ /* 0x000fe20000410000 */
[----:B------:R-:W-:Y:S01]  /*1b350*/  MUFU.TANH R200, R45 ;  /* 0x0000002d00c87308 */ /* 0x000fe20000002400 */
[C---:B------:R-:W-:Y:S01]  /*1b360*/  HMMA.16816.F32 R64, R172.reuse, R6, R64 ;  /* 0x00000006ac40723c */ /* 0x040fe20000001840 */
[----:B------:R-:W3:Y:S01]  /*1b370*/  LDSM.16.M88.4 R4, [R213+0x2800] ;  /* 0x00280000d504783b */ /* 0x000ee20000000200 */
[----:B------:R-:W-:Y:S04]  /*1b380*/  DEPBAR.LE SB0, 0x0 ;  /* 0x000080000000791a */ /* 0x000fe80000000000 */
[----:B------:R-:W-:Y:S02]  /*1b390*/  FMUL.FTZ R54, R54, c[0x0][0x320] ;  /* 0x0000c80036367a20 */ /* 0x000fe40000410000 */
[----:B------:R-:W-:Y:S01]  /*1b3a0*/  FMUL.FTZ R58, R58, c[0x0][0x320] ;  /* 0x0000c8003a3a7a20 */ /* 0x000fe20000410000 */
[----:B------:R-:W-:Y:S01]  /*1b3b0*/  MUFU.TANH R192, R51 ;  /* 0x0000003300c07308 */ /* 0x000fe20000002400 */
[-C--:B-1----:R-:W-:Y:S01]  /*1b3c0*/  HMMA.16816.F32 R68, R172, R8.reuse, R68 ;  /* 0x00000008ac44723c */ /* 0x082fe20000001844 */
[----:B------:R-:W-:Y:S04]  /*1b3d0*/  BAR.SYNC.DEFER_BLOCKING 0x0 ;  /* 0x0000000000007b1d */ /* 0x000fe80000010000 */
[----:B------:R-:W-:Y:S02]  /*1b3e0*/  FMUL.FTZ R55, R55, c[0x0][0x320] ;  /* 0x0000c80037377a20 */ /* 0x000fe40000410000 */
[----:B------:R-:W-:Y:S01]  /*1b3f0*/  FMUL.FTZ R61, R61, c[0x0][0x320] ;  /* 0x0000c8003d3d7a20 */ /* 0x000fe20000410000 */
[C---:B------:R-:W-:Y:S01]  /*1b400*/  HMMA.16816.F32 R72, R188.reuse, R8, R72 ;  /* 0x00000008bc48723c */ /* 0x040fe20000001848 */
[----:B------:R-:W1:Y:S03]  /*1b410*/  MUFU.TANH R3, R54 ;  /* 0x0000003600037308 */ /* 0x000e660000002400 */
[----:B------:R-:W-:Y:S02]  /*1b420*/  FMUL.FTZ R52, R52, c[0x0][0x320] ;  /* 0x0000c80034347a20 */ /* 0x000fe40000410000 */
[----:B------:R-:W-:Y:S02]  /*1b430*/  FMUL.FTZ R53, R53, c[0x0][0x320] ;  /* 0x0000c80035357a20 */ /* 0x000fe40000410000 */
[-C--:B------:R-:W-:Y:S03]  /*1b440*/  HMMA.16816.F32 R76, R188, R10.reuse, R76 ;  /* 0x0000000abc4c723c */ /* 0x080fe6000000184c */
[----:B------:R4:W1:Y:S01]  /*1b450*/  MUFU.TANH R0, R55 ;  /* 0x0000003700007308 */ /* 0x0008620000002400 */
[----:B------:R-:W-:Y:S02]  /*1b460*/  FMUL.FTZ R60, R60, c[0x0][0x320] ;  /* 0x0000c8003c3c7a20 */ /* 0x000fe40000410000 */
[----:B------:R-:W-:Y:S02]  /*1b470*/  FMUL.FTZ R59, R59, c[0x0][0x320] ;  /* 0x0000c8003b3b7a20 */ /* 0x000fe40000410000 */
[C---:B------:R-:W-:Y:S04]  /*1b480*/  HMMA.16816.F32 R80, R172.reuse, R10, R80 ;  /* 0x0000000aac50723c */ /* 0x040fe80000001850 */
[----:B------:R-:W-:Y:S01]  /*1b490*/  FMUL.FTZ R48, R48, c[0x0][0x320] ;  /* 0x0000c80030307a20 */ /* 0x000fe20000410000 */
[----:B------:R-:W-:Y:S01]  /*1b4a0*/  MUFU.TANH R45, R58 ;  /* 0x0000003a002d7308 */ /* 0x000fe20000002400 */
[----:B------:R-:W-:Y:S02]  /*1b4b0*/  FMUL.FTZ R49, R49, c[0x0][0x320] ;  /* 0x0000c80031317a20 */ /* 0x000fe40000410000 */
[-C--:B---3--:R-:W-:Y:S04]  /*1b4c0*/  HMMA.16816.F32 R84, R172, R4.reuse, R84 ;  /* 0x00000004ac54723c */ /* 0x088fe80000001854 */
[----:B------:R-:W-:Y:S02]  /*1b4d0*/  FMUL.FTZ R73, R73, c[0x0][0x320] ;  /* 0x0000c80049497a20 */ /* 0x000fe40000410000 */
[----:B------:R-:W-:Y:S01]  /*1b4e0*/  FMUL.FTZ R74, R74, c[0x0][0x320] ;  /* 0x0000c8004a4a7a20 */ /* 0x000fe20000410000 */
[----:B------:R1:W-:Y:S01]  /*1b4f0*/  MUFU.TANH R51, R61 ;  /* 0x0000003d00337308 */ /* 0x0003e20000002400 */
[C---:B------:R-:W-:Y:S01]  /*1b500*/  HMMA.16816.F32 R88, R188.reuse, R4, R88 ;  /* 0x00000004bc58723c */ /* 0x040fe20000001858 */
[----:B----4-:R-:W3:Y:S03]  /*1b510*/  LDL.64 R54, [R1+0x40] ;  /* 0x0000400001367983 */ /* 0x010ee60000100a00 */
[----:B------:R-:W-:Y:S02]  /*1b520*/  FMUL.FTZ R76, R76, c[0x0][0x320] ;  /* 0x0000c8004c4c7a20 */ /* 0x000fe40000410000 */
[----:B------:R-:W-:Y:S01]  /*1b530*/  FMUL.FTZ R78, R78, c[0x0][0x320] ;  /* 0x0000c8004e4e7a20 */ /* 0x000fe20000410000 */
[----:B--2---:R-:W-:Y:S01]  /*1b540*/  FMNMX.FTZ R5, R178, R101, !PT ;  /* 0x00000065b2057209 */ /* 0x004fe20007810000 */
[----:B------:R-:W-:Y:S01]  /*1b550*/  FMUL.FTZ R80, R80, c[0x0][0x320] ;  /* 0x0000c80050507a20 */ /* 0x000fe20000410000 */
[----:B------:R-:W2:Y:S01]  /*1b560*/  MUFU.TANH R34, R34 ;  /* 0x0000002200227308 */ /* 0x000ea20000002400 */
[-C--:B------:R-:W-:Y:S03]  /*1b570*/  HMMA.16816.F32 R92, R188, R6.reuse, R92 ;  /* 0x00000006bc5c723c */ /* 0x080fe6000000185c */
[----:B------:R-:W-:Y:S02]  /*1b580*/  FMUL.FTZ R82, R82, c[0x0][0x320] ;  /* 0x0000c80052527a20 */ /* 0x000fe40000410000 */
[----:B------:R-:W-:Y:S02]  /*1b590*/  FMUL.FTZ R83, R83, c[0x0][0x320] ;  /* 0x0000c80053537a20 */ /* 0x000fe40000410000 */
[----:B------:R-:W-:Y:S01]  /*1b5a0*/  FMUL.FTZ R81, R81, c[0x0][0x320] ;  /* 0x0000c80051517a20 */ /* 0x000fe20000410000 */
[----:B------:R-:W-:Y:S01]  /*1b5b0*/  HMMA.16816.F32 R96, R172, R6, R96 ;  /* 0x00000006ac60723c */ /* 0x000fe20000001860 */
[----:B------:R4:W-:Y:S03]  /*1b5c0*/  MUFU.TANH R58, R80 ;  /* 0x00000050003a7308 */ /* 0x0009e60000002400 */
[----:B------:R-:W-:Y:S01]  /*1b5d0*/  FMUL.FTZ R86, R86, c[0x0][0x320] ;  /* 0x0000c80056567a20 */ /* 0x000fe20000410000 */
[----:B-1----:R-:W-:Y:S01]  /*1b5e0*/  MOV R61, R3 ;  /* 0x00000003003d7202 */ /* 0x002fe20000000f00 */
[----:B------:R-:W-:Y:S01]  /*1b5f0*/  FMUL.FTZ R87, R87, c[0x0][0x320] ;  /* 0x0000c80057577a20 */ /* 0x000fe20000410000 */
[----:B------:R-:W-:Y:S01]  /*1b600*/  FMNMX.FTZ R3, R177, R100, !PT ;  /* 0x00000064b1037209 */ /* 0x000fe20007810000 */
[----:B------:R-:W-:Y:S03]  /*1b610*/  FMUL.FTZ R84, R84, c[0x0][0x320] ;  /* 0x0000c80054547a20 */ /* 0x000fe60000410000 */
[----:B------:R-:W1:Y:S01]  /*1b620*/  MUFU.TANH R33, R33 ;  /* 0x0000002100217308 */ /* 0x000e620000002400 */
[----:B------:R-:W-:Y:S01]  /*1b630*/  FMUL.FTZ R85, R85, c[0x0][0x320] ;  /* 0x0000c80055557a20 */ /* 0x000fe20000410000 */
[----:B------:R-:W-:Y:S01]  /*1b640*/  FMNMX.FTZ R3, R169, R3, !PT ;  /* 0x00000003a9037209 */ /* 0x000fe20007810000 */
[----:B------:R-:W-:Y:S02]  /*1b650*/  FMUL.FTZ R88, R88, c[0x0][0x320] ;  /* 0x0000c80058587a20 */ /* 0x000fe40000410000 */
[----:B------:R-:W-:Y:S02]  /*1b660*/  FMUL.FTZ R89, R89, c[0x0][0x320] ;  /* 0x0000c80059597a20 */ /* 0x000fe40000410000 */
[----:B------:R-:W-:Y:S02]  /*1b670*/  FMUL.FTZ R93, R93, c[0x0][0x320] ;  /* 0x0000c8005d5d7a20 */ /* 0x000fe40000410000 */
[----:B------:R-:W-:Y:S01]  /*1b680*/  FMUL.FTZ R90, R90, c[0x0][0x320] ;  /* 0x0000c8005a5a7a20 */ /* 0x000fe20000410000 */
[----:B------:R-:W1:Y:S01]  /*1b690*/  MUFU.TANH R35, R35 ;  /* 0x0000002300237308 */ /* 0x000e620000002400 */
[----:B------:R-:W-:Y:S02]  /*1b6a0*/  FMUL.FTZ R72, R72, c[0x0][0x320] ;  /* 0x0000c80048487a20 */ /* 0x000fe40000410000 */
[----:B------:R-:W-:Y:S01]  /*1b6b0*/  FMUL.FTZ R91, R91, c[0x0][0x320] ;  /* 0x0000c8005b5b7a20 */ /* 0x000fe20000410000 */
[----:B----4-:R-:W-:Y:S01]  /*1b6c0*/  MOV R80, R0 ;  /* 0x0000000000507202 */ /* 0x010fe20000000f00 */
[----:B------:R-:W-:Y:S01]  /*1b6d0*/  FMUL.FTZ R99, R99, c[0x0][0x320] ;  /* 0x0000c80063637a20 */ /* 0x000fe20000410000 */
[----:B------:R-:W-:Y:S01]  /*1b6e0*/  FMNMX.FTZ R0, R168, R2, !PT ;  /* 0x00000002a8007209 */ /* 0x000fe20007810000 */
[----:B------:R-:W-:Y:S02]  /*1b6f0*/  FMUL.FTZ R98, R98, c[0x0][0x320] ;  /* 0x0000c80062627a20 */ /* 0x000fe40000410000 */
[----:B------:R-:W-:Y:S01]  /*1b700*/  FMUL.FTZ R96, R96, c[0x0][0x320] ;  /* 0x0000c80060607a20 */ /* 0x000fe20000410000 */
[----:B------:R-:W-:Y:S01]  /*1b710*/  MUFU.TANH R182, R36 ;  /* 0x0000002400b67308 */ /* 0x000fe20000002400 */
[----:B------:R-:W-:Y:S01]  /*1b720*/  FMNMX.FTZ R0, R103, R0, !PT ;  /* 0x0000000067007209 */ /* 0x000fe20007810000 */
[----:B------:R-:W-:Y:S02]  /*1b730*/  FMUL.FTZ R97, R97, c[0x0][0x320] ;  /* 0x0000c80061617a20 */ /* 0x000fe40000410000 */
[----:B------:R-:W-:Y:S01]  /*1b740*/  FMUL.FTZ R92, R92, c[0x0][0x320] ;  /* 0x0000c8005c5c7a20 */ /* 0x000fe20000410000 */
[----:B------:R-:W-:Y:S01]  /*1b750*/  FMNMX.FTZ R4, R16, R0, !PT ;  /* 0x0000000010047209 */ /* 0x000fe20007810000 */
[----:B------:R-:W-:Y:S01]  /*1b760*/  FMUL.FTZ R79, R79, c[0x0][0x320] ;  /* 0x0000c8004f4f7a20 */ /* 0x000fe20000410000 */
[----:B------:R-:W-:Y:S01]  /*1b770*/  FMNMX.FTZ R0, R18, R3, !PT ;  /* 0x0000000312007209 */ /* 0x000fe20007810000 */
[----:B------:R-:W-:Y:S01]  /*1b780*/  FMUL.FTZ R64, R64, c[0x0][0x320] ;  /* 0x0000c80040407a20 */ /* 0x000fe20000410000 */
[----:B------:R-:W-:Y:S01]  /*1b790*/  FMNMX.FTZ R4, R17, R4, !PT ;  /* 0x0000000411047209 */ /* 0x000fe20007810000 */
        /* <DEDUP_REMOVED lines=10> */
[----:B------:R-:W4:Y:S01]  /*1b840*/  MUFU.TANH R235, R72 ;  /* 0x0000004800eb7308 */ /* 0x000f220000002400 */
[----:B------:R-:W-:Y:S02]  /*1b850*/  FMUL.FTZ R41, R41, c[0x0][0x320] ;  /* 0x0000c80029297a20 */ /* 0x000fe40000410000 */
[----:B------:R-:W-:Y:S01]  /*1b860*/  FMNMX.FTZ R3, R12, R3, !PT ;  /* 0x000000030c037209 */ /* 0x000fe20007810000 */
[----:B------:R-:W-:Y:S02]  /*1b870*/  FMUL.FTZ R46, R46, c[0x0][0x320] ;  /* 0x0000c8002e2e7a20 */ /* 0x000fe40000410000 */
[----:B------:R-:W-:Y:S01]  /*1b880*/  FMUL.FTZ R44, R44, c[0x0][0x320] ;  /* 0x0000c8002c2c7a20 */ /* 0x000fe20000410000 */
[----:B------:R-:W-:Y:S01]  /*1b890*/  FMNMX.FTZ R5, R13, R3, !PT ;  /* 0x000000030d057209 */ /* 0x000fe20007810000 */
[----:B------:R-:W-:Y:S01]  /*1b8a0*/  FMUL.FTZ R47, R47, c[0x0][0x320] ;  /* 0x0000c8002f2f7a20 */ /* 0x000fe20000410000 */
[----:B------:R-:W-:Y:S01]  /*1b8b0*/  FMNMX.FTZ R3, R23, R0, !PT ;  /* 0x0000000017037209 */ /* 0x000fe20007810000 */
[----:B------:R4:W4:Y:S01]  /*1b8c0*/  MUFU.TANH R194, R39 ;  /* 0x0000002700c27308 */ /* 0x0009220000002400 */
[----:B------:R-:W-:Y:S01]  /*1b8d0*/  FMNMX.FTZ R0, R32, R4, !PT ;  /* 0x0000000420007209 */ /* 0x000fe20007810000 */
[----:B------:R-:W-:Y:S01]  /*1b8e0*/  FMUL.FTZ R63, R63, c[0x0][0x320] ;  /* 0x0000c8003f3f7a20 */ /* 0x000fe20000410000 */
[----:B--2---:R-:W-:Y:S01]  /*1b8f0*/  FMNMX.FTZ R3, R34, R3, !PT ;  /* 0x0000000322037209 */ /* 0x004fe20007810000 */
[----:B------:R-:W-:Y:S01]  /*1b900*/  FMUL.FTZ R66, R66, c[0x0][0x320] ;  /* 0x0000c80042427a20 */ /* 0x000fe20000410000 */
[----:B-1----:R-:W-:Y:S01]  /*1b910*/  FMNMX.FTZ R0, R33, R0, !PT ;  /* 0x0000000021007209 */ /* 0x002fe20007810000 */
[----:B------:R-:W-:Y:S01]  /*1b920*/  FMUL.FTZ R67, R67, c[0x0][0x320] ;  /* 0x0000c80043437a20 */ /* 0x000fe20000410000 */
[----:B------:R-:W-:Y:S01]  /*1b930*/  FMNMX.FTZ R3, R35, R3, !PT ;  /* 0x0000000323037209 */ /* 0x000fe20007810000 */
[----:B------:R-:W-:Y:S02]  /*1b940*/  FMUL.FTZ R70, R70, c[0x0][0x320] ;  /* 0x0000c80046467a20 */ /* 0x000fe40000410000 */
[----:B------:R1:W2:Y:S01]  /*1b950*/  MUFU.TANH R185, R37 ;  /* 0x0000002500b97308 */ /* 0x0002a20000002400 */
[----:B------:R-:W-:Y:S02]  /*1b960*/  FMUL.FTZ R56, R56, c[0x0][0x320] ;  /* 0x0000c80038387a20 */ /* 0x000fe40000410000 */
[----:B------:R-:W-:Y:S01]  /*1b970*/  FMUL.FTZ R62, R62, c[0x0][0x320] ;  /* 0x0000c8003e3e7a20 */ /* 0x000fe20000410000 */
[----:B----4-:R-:W-:Y:S01]  /*1b980*/  MOV R189, R235 ;  /* 0x000000eb00bd7202 */ /* 0x010fe20000000f00 */
[----:B------:R-:W-:Y:S01]  /*1b990*/  FMUL.FTZ R71, R71, c[0x0][0x320] ;  /* 0x0000c80047477a20 */ /* 0x000fe20000410000 */
[----:B------:R-:W-:Y:S01]  /*1b9a0*/  FMNMX.FTZ R72, R182, R0, !PT ;  /* 0x00000000b6487209 */ /* 0x000fe20007810000 */
[----:B------:R-:W-:Y:S01]  /*1b9b0*/  FMUL.FTZ R77, R77, c[0x0][0x320] ;  /* 0x0000c8004d4d7a20 */ /* 0x000fe20000410000 */
[----:B------:R-:W-:Y:S01]  /*1b9c0*/  FMNMX.FTZ R0, R193, R3, !PT ;  /* 0x00000003c1007209 */ /* 0x000fe20007810000 */
[----:B------:R-:W-:Y:S01]  /*1b9d0*/  FMUL.FTZ R75, R75, c[0x0][0x320] ;  /* 0x0000c8004b4b7a20 */ /* 0x000fe20000410000 */
[----:B------:R-:W4:Y:S01]  /*1b9e0*/  MUFU.TANH R187, R50 ;  /* 0x0000003200bb7308 */ /* 0x000f220000002400 */
[----:B------:R-:W-:Y:S01]  /*1b9f0*/  FMUL.FTZ R57, R57, c[0x0][0x320] ;  /* 0x0000c80039397a20 */ /* 0x000fe20000410000 */
[----:B------:R-:W3:Y:S01]  /*1ba00*/  LDL.64 R38, [R1+0x48] ;  /* 0x0000480001267983 */ /* 0x000ee20000100a00 */
[----:B------:R-:W-:Y:S07]  /*1ba10*/  FMNMX.FTZ R0, R194, R0, !PT ;  /* 0x00000000c2007209 */ /* 0x000fee0007810000 */
[----:B------:R-:W4:Y:S01]  /*1ba20*/  MUFU.TANH R48, R48 ;  /* 0x0000003000307308 */ /* 0x000f220000002400 */
[----:B-1----:R-:W-:Y:S02]  /*1ba30*/  MOV R37, c[0x0][0x1e0] ;  /* 0x0000780000257a02 */ /* 0x002fe40000000f00 */
[----:B--2---:R-:W-:Y:S07]  /*1ba40*/  FMNMX.FTZ R72, R185, R72, !PT ;  /* 0x00000048b9487209 */ /* 0x004fee0007810000 */
[----:B------:R-:W1:Y:S01]  /*1ba50*/  MUFU.TANH R49, R49 ;  /* 0x0000003100317308 */ /* 0x000e620000002400 */
[----:B----4-:R-:W-:Y:S04]  /*1ba60*/  FMNMX.FTZ R0, R187, R0, !PT ;  /* 0x00000000bb007209 */ /* 0x010fe80007810000 */
[----:B------:R-:W-:Y:S05]  /*1ba70*/  FMNMX.FTZ R0, R192, R0, !PT ;  /* 0x00000000c0007209 */ /* 0x000fea0007810000 */
[----:B------:R-:W2:Y:S01]  /*1ba80*/  MUFU.TANH R201, R52 ;  /* 0x0000003400c97308 */ /* 0x000ea20000002400 */
[----:B------:R-:W-:Y:S02]  /*1ba90*/  FMNMX.FTZ R0, R61, R0, !PT ;  /* 0x000000003d007209 */ /* 0x000fe40007810000 */
[----:B------:R-:W-:Y:S02]  /*1baa0*/  FMNMX.FTZ R72, R48, R72, !PT ;  /* 0x0000004830487209 */ /* 0x000fe40007810000 */
[----:B------:R-:W-:Y:S05]  /*1bab0*/  FMNMX.FTZ R0, R80, R0, !PT ;  /* 0x0000000050007209 */ /* 0x000fea0007810000 */
        /* <DEDUP_REMOVED lines=17> */
[----:B----4-:R-:W-:Y:S04]  /*1bbd0*/  MOV R191, R234 ;  /* 0x000000ea00bf7202 */ /* 0x010fe80000000f00 */
[----:B------:R-:W-:Y:S05]  /*1bbe0*/  FMNMX.FTZ R0, R191, R0, !PT ;  /* 0x00000000bf007209 */ /* 0x000fea0007810000 */
[----:B------:R-:W4:Y:S01]  /*1bbf0*/  MUFU.TANH R29, R29 ;  /* 0x0000001d001d7308 */ /* 0x000f220000002400 */
[----:B-1----:R-:W-:Y:S09]  /*1bc00*/  FMNMX.FTZ R4, R28, R4, !PT ;  /* 0x000000041c047209 */ /* 0x002ff20007810000 */
[----:B------:R-:W1:Y:S01]  /*1bc10*/  MUFU.TANH R207, R68 ;  /* 0x0000004400cf7308 */ /* 0x000e620000002400 */
[----:B--2---:R-:W-:Y:S09]  /*1bc20*/  FMNMX.FTZ R72, R197, R72, !PT ;  /* 0x00000048c5487209 */ /* 0x004ff20007810000 */
[----:B------:R-:W2:Y:S01]  /*1bc30*/  MUFU.TANH R206, R71 ;  /* 0x0000004700ce7308 */ /* 0x000ea20000002400 */
[----:B----4-:R-:W-:Y:S02]  /*1bc40*/  FMNMX.FTZ R3, R29, R4, !PT ;  /* 0x000000041d037209 */ /* 0x010fe40007810000 */
[----:B------:R-:W-:Y:S07]  /*1bc50*/  FMNMX.FTZ R4, R176, R102, !PT ;  /* 0x00000066b0047209 */ /* 0x000fee0007810000 */
[----:B------:R-:W-:Y:S01]  /*1bc60*/  MUFU.TANH R230, R56 ;  /* 0x0000003800e67308 */ /* 0x000fe20000002400 */
[----:B------:R-:W-:Y:S02]  /*1bc70*/  FMNMX.FTZ R4, R171, R4, !PT ;  /* 0x00000004ab047209 */ /* 0x000fe40007810000 */
[----:B-1----:R-:W-:Y:S07]  /*1bc80*/  FMNMX.FTZ R72, R207, R72, !PT ;  /* 0x00000048cf487209 */ /* 0x002fee0007810000 */
[----:B------:R-:W-:Y:S01]  /*1bc90*/  MUFU.TANH R56, R62 ;  /* 0x0000003e00387308 */ /* 0x000fe20000002400 */
[----:B--2---:R-:W-:Y:S09]  /*1bca0*/  FMNMX.FTZ R0, R206, R0, !PT ;  /* 0x00000000ce007209 */ /* 0x004ff20007810000 */
[----:B------:R-:W1:Y:S10]  /*1bcb0*/  MUFU.TANH R62, R69 ;  /* 0x00000045003e7308 */ /* 0x000e740000002400 */
[----:B------:R-:W2:Y:S10]  /*1bcc0*/  MUFU.TANH R232, R82 ;  /* 0x0000005200e87308 */ /* 0x000eb40000002400 */
[----:B------:R-:W4:Y:S01]  /*1bcd0*/  MUFU.TANH R14, R14 ;  /* 0x0000000e000e7308 */ /* 0x000f220000002400 */
[----:B-1----:R-:W-:Y:S04]  /*1bce0*/  FMNMX.FTZ R72, R62, R72, !PT ;  /* 0x000000483e487209 */ /* 0x002fe80007810000 */
[----:B------:R-:W-:Y:S05]  /*1bcf0*/  FMNMX.FTZ R72, R58, R72, !PT ;  /* 0x000000483a487209 */ /* 0x000fea0007810000 */
[----:B------:R-:W1:Y:S01]  /*1bd00*/  MUFU.TANH R219, R83 ;  /* 0x0000005300db7308 */ /* 0x000e620000002400 */
[----:B--2---:R-:W-:Y:S09]  /*1bd10*/  FMNMX.FTZ R0, R232, R0, !PT ;  /* 0x00000000e8007209 */ /* 0x004ff20007810000 */
[----:B------:R-:W2:Y:S01]  /*1bd20*/  MUFU.TANH R196, R40 ;  /* 0x0000002800c47308 */ /* 0x000ea20000002400 */
[----:B----4-:R-:W-:Y:S04]  /*1bd30*/  FMNMX.FTZ R4, R14, R4, !PT ;  /* 0x000000040e047209 */ /* 0x010fe80007810000 */
[----:B------:R-:W-:Y:S05]  /*1bd40*/  FMNMX.FTZ R4, R15, R4, !PT ;  /* 0x000000040f047209 */ /* 0x000fea0007810000 */
[----:B------:R-:W-:Y:S01]  /*1bd50*/  MUFU.TANH R228, R43 ;  /* 0x0000002b00e47308 */ /* 0x000fe20000002400 */
[----:B-1----:R-:W-:Y:S09]  /*1bd60*/  FMNMX.FTZ R0, R219, R0, !PT ;  /* 0x00000000db007209 */ /* 0x002ff20007810000 */
[----:B------:R-:W1:Y:S01]  /*1bd70*/  MUFU.TANH R43, R81 ;  /* 0x00000051002b7308 */ /* 0x000e620000002400 */
[----:B--2---:R-:W-:Y:S09]  /*1bd80*/  FMNMX.FTZ R3, R196, R3, !PT ;  /* 0x00000003c4037209 */ /* 0x004ff20007810000 */
[----:B------:R-:W2:Y:S10]  /*1bd90*/  MUFU.TANH R198, R41 ;  /* 0x0000002900c67308 */ /* 0x000eb40000002400 */
[----:B------:R-:W-:Y:S01]  /*1bda0*/  MUFU.TANH R203, R46 ;  /* 0x0000002e00cb7308 */ /* 0x000fe20000002400 */
[----:B-1----:R-:W-:Y:S09]  /*1bdb0*/  FMNMX.FTZ R72, R43, R72, !PT ;  /* 0x000000482b487209 */ /* 0x002ff20007810000 */
[----:B------:R-:W-:Y:S01]  /*1bdc0*/  MUFU.TANH R46, R60 ;  /* 0x0000003c002e7308 */ /* 0x000fe20000002400 */
[----:B--2---:R-:W-:Y:S09]  /*1bdd0*/  FMNMX.FTZ R3, R198, R3, !PT ;  /* 0x00000003c6037209 */ /* 0x004ff20007810000 */
[----:B------:R-:W1:Y:S10]  /*1bde0*/  MUFU.TANH R60, R86 ;  /* 0x00000056003c7308 */ /* 0x000e740000002400 */
[----:B------:R-:W2:Y:S10]  /*1bdf0*/  MUFU.TANH R8, R87 ;  /* 0x0000005700087308 */ /* 0x000eb40000002400 */
[----:B------:R2:W-:Y:S01]  /*1be00*/  MUFU.TANH R41, R99 ;  /* 0x0000006300297308 */ /* 0x0005e20000002400 */
[----:B-1----:R-:W-:Y:S09]  /*1be10*/  FMNMX.FTZ R0, R60, R0, !PT ;  /* 0x000000003c007209 */ /* 0x002ff20007810000 */
[----:B------:R-:W1:Y:S10]  /*1be20*/  MUFU.TANH R26, R26 ;  /* 0x0000001a001a7308 */ /* 0x000e740000002400 */
[----:B------:R-:W4:Y:S01]  /*1be30*/  MUFU.TANH R231, R84 ;  /* 0x0000005400e77308 */ /* 0x000f220000002400 */
[----:B--2---:R-:W-:Y:S04]  /*1be40*/  MOV R99, R8 ;  /* 0x0000000800637202 */ /* 0x004fe80000000f00 */
[----:B------:R-:W-:Y:S05]  /*1be50*/  FMNMX.FTZ R0, R99, R0, !PT ;  /* 0x0000000063007209 */ /* 0x000fea0007810000 */
[----:B------:R-:W2:Y:S01]  /*1be60*/  MUFU.TANH R27, R27 ;  /* 0x0000001b001b7308 */ /* 0x000ea20000002400 */
[----:B-1----:R-:W-:Y:S09]  /*1be70*/  FMNMX.FTZ R4, R26, R4, !PT ;  /* 0x000000041a047209 */ /* 0x002ff20007810000 */
[----:B------:R-:W1:Y:S01]  /*1be80*/  MUFU.TANH R199, R44 ;  /* 0x0000002c00c77308 */ /* 0x000e620000002400 */
[----:B----4-:R-:W-:Y:S09]  /*1be90*/  FMNMX.FTZ R72, R231, R72, !PT ;  /* 0x00000048e7487209 */ /* 0x010ff20007810000 */
[----:B------:R-:W4:Y:S01]  /*1bea0*/  MUFU.TANH R233, R85 ;  /* 0x0000005500e97308 */ /* 0x000f220000002400 */
[----:B--2---:R-:W-:Y:S09]  /*1beb0*/  FMNMX.FTZ R4, R27, R4, !PT ;  /* 0x000000041b047209 */ /* 0x004ff20007810000 */
[----:B------:R-:W2:Y:S01]  /*1bec0*/  MUFU.TANH R40, R98 ;  /* 0x0000006200287308 */ /* 0x000ea20000002400 */
[----:B-1----:R-:W-:Y:S04]  /*1bed0*/  FMNMX.FTZ R3, R199, R3, !PT ;  /* 0x00000003c7037209 */ /* 0x002fe80007810000 */
[----:B------:R-:W-:Y:S05]  /*1bee0*/  FMNMX.FTZ R3, R200, R3, !PT ;  /* 0x00000003c8037209 */ /* 0x000fea0007810000 */
[----:B------:R-:W1:Y:S01]  /*1bef0*/  MUFU.TANH R30, R30 ;  /* 0x0000001e001e7308 */ /* 0x000e620000002400 */
[----:B------:R-:W-:Y:S02]  /*1bf00*/  FMNMX.FTZ R3, R230, R3, !PT ;  /* 0x00000003e6037209 */ /* 0x000fe40007810000 */
[----:B----4-:R-:W-:Y:S07]  /*1bf10*/  FMNMX.FTZ R72, R233, R72, !PT ;  /* 0x00000048e9487209 */ /* 0x010fee0007810000 */
[----:B------:R-:W4:Y:S01]  /*1bf20*/  MUFU.TANH R173, R96 ;  /* 0x0000006000ad7308 */ /* 0x000f220000002400 */
[----:B--2---:R-:W-:Y:S04]  /*1bf30*/  FMNMX.FTZ R0, R40, R0, !PT ;  /* 0x0000000028007209 */ /* 0x004fe80007810000 */
[----:B------:R-:W-:Y:S05]  /*1bf40*/  FMNMX.FTZ R0, R41, R0, !PT ;  /* 0x0000000029007209 */ /* 0x000fea0007810000 */
[----:B------:R-:W2:Y:S01]  /*1bf50*/  MUFU.TANH R31, R31 ;  /* 0x0000001f001f7308 */ /* 0x000ea20000002400 */
[----:B------:R-:W3:Y:S01]  /*1bf60*/  SHFL.BFLY PT, R71, R0, 0x2, 0x1f ;  /* 0x0c401f0000477f89 */ /* 0x000ee200000e0000 */
[----:B-1----:R-:W-:Y:S08]  /*1bf70*/  FMNMX.FTZ R4, R30, R4, !PT ;  /* 0x000000041e047209 */ /* 0x002ff00007810000 */
[----:B------:R-:W1:Y:S01]  /*1bf80*/  MUFU.TANH R172, R97 ;  /* 0x0000006100ac7308 */ /* 0x000e620000002400 */
[----:B----4-:R-:W-:Y:S09]  /*1bf90*/  FMNMX.FTZ R72, R173, R72, !PT ;  /* 0x00000048ad487209 */ /* 0x010ff20007810000 */
[----:B------:R-:W4:Y:S01]  /*1bfa0*/  MUFU.TANH R204, R42 ;  /* 0x0000002a00cc7308 */ /* 0x000f220000002400 */
[----:B--2---:R-:W-:Y:S02]  /*1bfb0*/  FMNMX.FTZ R4, R31, R4, !PT ;  /* 0x000000041f047209 */ /* 0x004fe40007810000 */
[----:B---3--:R-:W-:Y:S07]  /*1bfc0*/  FMNMX.FTZ R71, R0, R71, !PT ;  /* 0x0000004700477209 */ /* 0x008fee0007810000 */
[----:B------:R-:W2:Y:S01]  /*1bfd0*/  MUFU.TANH R57, R57 ;  /* 0x0000003900397308 */ /* 0x000ea20000002400 */
[----:B-1----:R-:W-:Y:S05]  /*1bfe0*/  FMNMX.FTZ R72, R172, R72, !PT ;  /* 0x00000048ac487209 */ /* 0x002fea0007810000 */
[----:B------:R-:W1:Y:S04]  /*1bff0*/  SHFL.BFLY PT, R5, R72, 0x2, 0x1f ;  /* 0x0c401f0048057f89 */ /* 0x000e6800000e0000 */
[----:B------:R-:W3:Y:S01]  /*1c000*/  MUFU.TANH R180, R47 ;  /* 0x0000002f00b47308 */ /* 0x000ee20000002400 */
[----:B----4-:R-:W-:Y:S04]  /*1c010*/  FMNMX.FTZ R4, R204, R4, !PT ;  /* 0x00000004cc047209 */ /* 0x010fe80007810000 */
[----:B------:R-:W-:Y:S05]  /*1c020*/  FMNMX.FTZ R4, R228, R4, !PT ;  /* 0x00000004e4047209 */ /* 0x000fea0007810000 */
[----:B------:R-:W4:Y:S01]  /*1c030*/  MUFU.TANH R218, R73 ;  /* 0x0000004900da7308 */ /* 0x000f220000002400 */
[----:B------:R-:W-:Y:S02]  /*1c040*/  FMNMX.FTZ R4, R203, R4, !PT ;  /* 0x00000004cb047209 */ /* 0x000fe40007810000 */
[----:B--2---:R-:W-:Y:S04]  /*1c050*/  FMNMX.FTZ R3, R57, R3, !PT ;  /* 0x0000000339037209 */ /* 0x004fe80007810000 */
[----:B------:R-:W-:Y:S03]  /*1c060*/  FMNMX.FTZ R3, R46, R3, !PT ;  /* 0x000000032e037209 */ /* 0x000fe60007810000 */
[----:B------:R-:W2:Y:S01]  /*1c070*/  MUFU.TANH R208, R59 ;  /* 0x0000003b00d07308 */ /* 0x000ea20000002400 */
[----:B------:R-:W-:Y:S02]  /*1c080*/  FMNMX.FTZ R3, R51, R3, !PT ;  /* 0x0000000333037209 */ /* 0x000fe40007810000 */
[----:B---3--:R-:W-:Y:S02]  /*1c090*/  FMNMX.FTZ R4, R180, R4, !PT ;  /* 0x00000004b4047209 */ /* 0x008fe40007810000 */
[----:B------:R-:W-:Y:S02]  /*1c0a0*/  FMNMX.FTZ R3, R189, R3, !PT ;  /* 0x00000003bd037209 */ /* 0x000fe40007810000 */
[----:B------:R-:W-:Y:S03]  /*1c0b0*/  FMNMX.FTZ R4, R45, R4, !PT ;  /* 0x000000042d047209 */ /* 0x000fe60007810000 */
[----:B------:R-:W3:Y:S01]  /*1c0c0*/  MUFU.TANH R215, R76 ;  /* 0x0000004c00d77308 */ /* 0x000ee20000002400 */
[----:B-1----:R-:W-:Y:S02]  /*1c0d0*/  FMNMX.FTZ R72, R72, R5, !PT ;  /* 0x0000000548487209 */ /* 0x002fe40007810000 */
[----:B------:R-:W1:Y:S01]  /*1c0e0*/  SHFL.BFLY PT, R5, R71, 0x1, 0x1f ;  /* 0x0c201f0047057f89 */ /* 0x000e6200000e0000 */
[----:B----4-:R-:W-:Y:S06]  /*1c0f0*/  FMNMX.FTZ R3, R218, R3, !PT ;  /* 0x00000003da037209 */ /* 0x010fec0007810000 */
[----:B------:R-:W4:Y:S01]  /*1c100*/  MUFU.TANH R229, R77 ;  /* 0x0000004d00e57308 */ /* 0x000f220000002400 */
[----:B------:R-:W4:Y:S01]  /*1c110*/  SHFL.BFLY PT, R7, R72, 0x1, 0x1f ;  /* 0x0c201f0048077f89 */ /* 0x000f2200000e0000 */
[----:B--2---:R-:W-:Y:S04]  /*1c120*/  FMNMX.FTZ R4, R208, R4, !PT ;  /* 0x00000004d0047209 */ /* 0x004fe80007810000 */
[----:B------:R-:W-:Y:S04]  /*1c130*/  FMNMX.FTZ R0, R56, R4, !PT ;  /* 0x0000000438007209 */ /* 0x000fe80007810000 */
[----:B------:R-:W2:Y:S01]  /*1c140*/  MUFU.TANH R44, R63 ;  /* 0x0000003f002c7308 */ /* 0x000ea20000002400 */
[----:B---3--:R-:W-:Y:S02]  /*1c150*/  FMNMX.FTZ R3, R215, R3, !PT ;  /* 0x00000003d7037209 */ /* 0x008fe40007810000 */
[----:B-1----:R-:W-:Y:S07]  /*1c160*/  FMNMX.FTZ R71, R71, R5, !PT ;  /* 0x0000000547477209 */ /* 0x002fee0007810000 */
[----:B------:R-:W1:Y:S01]  /*1c170*/  MUFU.TANH R42, R88 ;  /* 0x00000058002a7308 */ /* 0x000e620000002400 */
[----:B----4-:R-:W-:Y:S02]  /*1c180*/  FMNMX.FTZ R3, R229, R3, !PT ;  /* 0x00000003e5037209 */ /* 0x010fe40007810000 */
[----:B------:R-:W-:Y:S07]  /*1c190*/  FMNMX.FTZ R72, R72, R7, !PT ;  /* 0x0000000748487209 */ /* 0x000fee0007810000 */
[----:B------:R3:W4:Y:S01]  /*1c1a0*/  MUFU.TANH R205, R74 ;  /* 0x0000004a00cd7308 */ /* 0x0007220000002400 */
[----:B------:R-:W-:Y:S01]  /*1c1b0*/  FMUL.FTZ R96, R72, c[0x0][0x2d0] ;  /* 0x0000b40048607a20 */ /* 0x000fe20000410000 */
[----:B--2---:R-:W-:Y:S03]  /*1c1c0*/  FMNMX.FTZ R0, R44, R0, !PT ;  /* 0x000000002c007209 */ /* 0x004fe60007810000 */
[--C-:B------:R-:W-:Y:S02]  /*1c1d0*/  FFMA.FTZ R7, R20, c[0x0][0x2d0], -R96.reuse ;  /* 0x0000b40014077a23 */ /* 0x100fe40000010860 */
[----:B------:R-:W-:Y:S03]  /*1c1e0*/  FFMA.FTZ R8, R21, c[0x0][0x2d0], -R96 ;  /* 0x0000b40015087a23 */ /* 0x000fe60000010860 */
[----:B------:R-:W2:Y:S01]  /*1c1f0*/  MUFU.TANH R50, R89 ;  /* 0x0000005900327308 */ /* 0x000ea20000002400 */
[----:B-1----:R-:W-:Y:S09]  /*1c200*/  FMNMX.FTZ R3, R42, R3, !PT ;  /* 0x000000032a037209 */ /* 0x002ff20007810000 */
[----:B------:R-:W-:Y:S01]  /*1c210*/  MUFU.EX2 R244, R8 ;  /* 0x0000000800f47308 */ /* 0x000fe20000000800 */
[----:B---3--:R-:W-:Y:S01]  /*1c220*/  FMUL.FTZ R74, R94, c[0x0][0x320] ;  /* 0x0000c8005e4a7a20 */ /* 0x008fe20000410000 */
[----:B----4-:R-:W-:Y:S01]  /*1c230*/  FMNMX.FTZ R4, R205, R0, !PT ;  /* 0x00000000cd047209 */ /* 0x010fe20007810000 */
[----:B------:R-:W-:Y:S07]  /*1c240*/  FMUL.FTZ R0, R95, c[0x0][0x320] ;  /* 0x0000c8005f007a20 */ /* 0x000fee0000410000 */
[----:B------:R-:W1:Y:S01]  /*1c250*/  MUFU.TANH R47, R92 ;  /* 0x0000005c002f7308 */ /* 0x000e620000002400 */
[----:B--2---:R-:W-:Y:S09]  /*1c260*/  FMNMX.FTZ R3, R50, R3, !PT ;  /* 0x0000000332037209 */ /* 0x004ff20007810000 */
[----:B------:R-:W2:Y:S10]  /*1c270*/  MUFU.TANH R175, R93 ;  /* 0x0000005d00af7308 */ /* 0x000eb40000002400 */
[----:B------:R-:W3:Y:S01]  /*1c280*/  MUFU.TANH R63, R75 ;  /* 0x0000004b003f7308 */ /* 0x000ee20000002400 */
[----:B-1----:R-:W-:Y:S09]  /*1c290*/  FMNMX.FTZ R3, R47, R3, !PT ;  /* 0x000000032f037209 */ /* 0x002ff20007810000 */
[----:B------:R1:W-:Y:S01]  /*1c2a0*/  MUFU.TANH R75, R0 ;  /* 0x00000000004b7308 */ /* 0x0003e20000002400 */
[----:B--2---:R-:W-:Y:S05]  /*1c2b0*/  FMNMX.FTZ R3, R175, R3, !PT ;  /* 0x00000003af037209 */ /* 0x004fea0007810000 */
[----:B------:R-:W2:Y:S04]  /*1c2c0*/  SHFL.BFLY PT, R6, R3, 0x2, 0x1f ;  /* 0x0c401f0003067f89 */ /* 0x000ea800000e0000 */
[----:B------:R-:W4:Y:S01]  /*1c2d0*/  MUFU.TANH R98, R78 ;  /* 0x0000004e00627308 */ /* 0x000f220000002400 */
[----:B---3--:R-:W-:Y:S09]  /*1c2e0*/  FMNMX.FTZ R4, R63, R4, !PT ;  /* 0x000000043f047209 */ /* 0x008ff20007810000 */
[----:B------:R-:W3:Y:S01]  /*1c2f0*/  MUFU.TANH R97, R79 ;  /* 0x0000004f00617308 */ /* 0x000ee20000002400 */
[----:B-1----:R-:W-:Y:S04]  /*1c300*/  FADD.FTZ R0, -R72, R2 ;  /* 0x0000000248007221 */ /* 0x002fe80000010100 */
[----:B------:R-:W-:Y:S05]  /*1c310*/  FMUL.FTZ R2, R0, c[0x0][0x2d0] ;  /* 0x0000b40000027a20 */ /* 0x000fea0000410000 */
[----:B------:R-:W1:Y:S01]  /*1c320*/  MUFU.TANH R59, R90 ;  /* 0x0000005a003b7308 */ /* 0x000e620000002400 */
[----:B--2---:R-:W-:Y:S02]  /*1c330*/  FMNMX.FTZ R3, R3, R6, !PT ;  /* 0x0000000603037209 */ /* 0x004fe40007810000 */
[----:B----4-:R-:W-:Y:S02]  /*1c340*/  FMNMX.FTZ R4, R98, R4, !PT ;  /* 0x0000000462047209 */ /* 0x010fe40007810000 */
[----:B------:R-:W-:Y:S01]  /*1c350*/  @P0 SHF.R.S32.HI R6, RZ, 0x1f, R226 ;  /* 0x0000001fff060819 */ /* 0x000fe200000114e2 */
[----:B------:R-:W2:Y:S04]  /*1c360*/  SHFL.BFLY PT, R70, R3, 0x1, 0x1f ;  /* 0x0c201f0003467f89 */ /* 0x000ea800000e0000 */
[----:B------:R-:W4:Y:S01]  /*1c370*/  MUFU.TANH R174, R91 ;  /* 0x0000005b00ae7308 */ /* 0x000f220000002400 */
[----:B------:R-:W-:Y:S01]  /*1c380*/  @P0 IMAD R6, R6, c[0x0][0x1e0], RZ ;  /* 0x0000780006060a24 */ /* 0x000fe200078e02ff */
[----:B---3--:R-:W-:Y:S03]  /*1c390*/  FMNMX.FTZ R4, R97, R4, !PT ;  /* 0x0000000461047209 */ /* 0x008fe60007810000 */
[----:B------:R-:W-:Y:S05]  /*1c3a0*/  @P0 IMAD R6, R226, c[0x0][0x1e4], R6 ;  /* 0x00007900e2060a24 */ /* 0x000fea00078e0206 */
[----:B------:R-:W3:Y:S01]  /*1c3b0*/  MUFU.TANH R74, R74 ;  /* 0x0000004a004a7308 */ /* 0x000ee20000002400 */
[----:B-1----:R-:W-:Y:S09]  /*1c3c0*/  FMNMX.FTZ R4, R59, R4, !PT ;  /* 0x000000043b047209 */ /* 0x002ff20007810000 */
[----:B------:R1:W1:Y:S01]  /*1c3d0*/  MUFU.EX2 R73, R2 ;  /* 0x0000000200497308 */ /* 0x0002620000000800 */
[----:B--2---:R-:W-:Y:S02]  /*1c3e0*/  FMNMX.FTZ R70, R3, R70, !PT ;  /* 0x0000004603467209 */ /* 0x004fe40007810000 */
[----:B----4-:R-:W-:Y:S01]  /*1c3f0*/  FMNMX.FTZ R0, R174, R4, !PT ;  /* 0x00000004ae007209 */ /* 0x010fe20007810000 */
[--C-:B------:R-:W-:Y:S01]  /*1c400*/  FFMA.FTZ R4, R168, c[0x0][0x2d0], -R96.reuse ;  /* 0x0000b400a8047a23 */ /* 0x100fe20000010860 */
[----:B------:R-:W-:Y:S01]  /*1c410*/  MOV R168, R40 ;  /* 0x0000002800a87202 */ /* 0x000fe20000000f00 */
[----:B------:R-:W-:Y:S04]  /*1c420*/  FFMA.FTZ R40, R185, c[0x0][0x2d0], -R96 ;  /* 0x0000b400b9287a23 */ /* 0x000fe80000010860 */
[----:B------:R-:W-:Y:S01]  /*1c430*/  MUFU.EX2 R249, R4 ;  /* 0x0000000400f97308 */ /* 0x000fe20000000800 */
[----:B---3--:R-:W-:Y:S04]  /*1c440*/  FMNMX.FTZ R0, R74, R0, !PT ;  /* 0x000000004a007209 */ /* 0x008fe80007810000 */
[----:B------:R-:W-:Y:S05]  /*1c450*/  FMNMX.FTZ R0, R75, R0, !PT ;  /* 0x000000004b007209 */ /* 0x000fea0007810000 */
[----:B------:R2:W-:Y:S01]  /*1c460*/  MUFU.EX2 R245, R7 ;  /* 0x0000000700f57308 */ /* 0x0005e20000000800 */
[----:B------:R-:W3:Y:S01]  /*1c470*/  SHFL.BFLY PT, R3, R0, 0x2, 0x1f ;  /* 0x0c401f0000037f89 */ /* 0x000ee200000e0000 */
[C---:B-1----:R-:W-:Y:S02]  /*1c480*/  FADD.FTZ R2, -R71.reuse, R100 ;  /* 0x0000006447027221 */ /* 0x042fe40000010100 */
[----:B------:R-:W-:Y:S02]  /*1c490*/  FMUL.FTZ R100, R71, c[0x0][0x2d0] ;  /* 0x0000b40047647a20 */ /* 0x000fe40000410000 */
[----:B------:R-:W-:Y:S04]  /*1c4a0*/  FMUL.FTZ R2, R2, c[0x0][0x2d0] ;  /* 0x0000b40002027a20 */ /* 0x000fe80000410000 */
[----:B------:R1:W4:Y:S01]  /*1c4b0*/  MUFU.EX2 R69, R2 ;  /* 0x0000000200457308 */ /* 0x0003220000000800 */
[----:B--2---:R-:W-:Y:S02]  /*1c4c0*/  @P0 MOV R7, R55 ;  /* 0x0000003700070202 */ /* 0x004fe40000000f00 */
[----:B---3--:R-:W-:Y:S01]  /*1c4d0*/  FMNMX.FTZ R0, R0, R3, !PT ;  /* 0x0000000300007209 */ /* 0x008fe20007810000 */
[----:B------:R-:W-:Y:S02]  /*1c4e0*/  FFMA.FTZ R3, R17, c[0x0][0x2d0], -R96 ;  /* 0x0000b40011037a23 */ /* 0x000fe40000010860 */
[----:B------:R-:W-:Y:S01]  /*1c4f0*/  FMUL.FTZ R17, R73, R117 ;  /* 0x0000007549117220 */ /* 0x000fe20000410000 */
[----:B------:R-:W-:Y:S03]  /*1c500*/  MOV R117, R207 ;  /* 0x000000cf00757202 */ /* 0x000fe60000000f00 */
[----:B------:R2:W-:Y:S01]  /*1c510*/  MUFU.EX2 R52, R3 ;  /* 0x0000000300347308 */ /* 0x0005e20000000800 */
[----:B-1----:R-:W-:Y:S01]  /*1c520*/  FADD.FTZ R2, -R70, R101 ;  /* 0x0000006546027221 */ /* 0x002fe20000010100 */
[----:B------:R-:W-:Y:S01]  /*1c530*/  MOV R101, R50 ;  /* 0x0000003200657202 */ /* 0x000fe20000000f00 */
[----:B----4-:R-:W-:Y:S02]  /*1c540*/  FMUL.FTZ R50, R69, R150 ;  /* 0x0000009645327220 */ /* 0x010fe40000410000 */
[----:B------:R-:W-:Y:S05]  /*1c550*/  FMUL.FTZ R2, R2, c[0x0][0x2d0] ;  /* 0x0000b40002027a20 */ /* 0x000fea0000410000 */
[----:B------:R1:W3:Y:S01]  /*1c560*/  MUFU.EX2 R68, R2 ;  /* 0x0000000200447308 */ /* 0x0002e20000000800 */
[----:B--2---:R-:W-:Y:S01]  /*1c570*/  FFMA.FTZ R3, R177, c[0x0][0x2d0], -R100 ;  /* 0x0000b400b1037a23 */ /* 0x004fe20000010864 */
[----:B------:R-:W-:Y:S08]  /*1c580*/  MOV R177, R231 ;  /* 0x000000e700b17202 */ /* 0x000ff00000000f00 */
[----:B------:R2:W-:Y:S01]  /*1c590*/  MUFU.EX2 R246, R3 ;  /* 0x0000000300f67308 */ /* 0x0005e20000000800 */
[----:B-1----:R-:W-:Y:S02]  /*1c5a0*/  FFMA.FTZ R2, R103, c[0x0][0x2d0], -R96 ;  /* 0x0000b40067027a23 */ /* 0x002fe40000010860 */
[----:B------:R-:W-:Y:S07]  /*1c5b0*/  FMUL.FTZ R103, R70, c[0x0][0x2d0] ;  /* 0x0000b40046677a20 */ /* 0x000fee0000410000 */
[----:B------:R1:W4:Y:S01]  /*1c5c0*/  MUFU.EX2 R251, R2 ;  /* 0x0000000200fb7308 */ /* 0x0003220000000800 */
[--C-:B------:R-:W-:Y:S02]  /*1c5d0*/  FFMA.FTZ R92, R199, c[0x0][0x2d0], -R103.reuse ;  /* 0x0000b400c75c7a23 */ /* 0x100fe40000010867 */
[--C-:B------:R-:W-:Y:S07]  /*1c5e0*/  FFMA.FTZ R101, R101, c[0x0][0x2d0], -R103.reuse ;  /* 0x0000b40065657a23 */ /* 0x100fee0000010867 */
[----:B------:R-:W-:Y:S01]  /*1c5f0*/  MUFU.EX2 R101, R101 ;  /* 0x0000006500657308 */ /* 0x000fe20000000800 */
[----:B--2---:R-:W-:Y:S01]  /*1c600*/  FFMA.FTZ R3, R169, c[0x0][0x2d0], -R100 ;  /* 0x0000b400a9037a23 */ /* 0x004fe20000010864 */
[----:B------:R-:W-:Y:S01]  /*1c610*/  MOV R169, R41 ;  /* 0x0000002900a97202 */ /* 0x000fe20000000f00 */
[----:B---3--:R-:W-:Y:S07]  /*1c620*/  FMUL.FTZ R41, R68, R141 ;  /* 0x0000008d44297220 */ /* 0x008fee0000410000 */
[----:B------:R2:W3:Y:S01]  /*1c630*/  MUFU.EX2 R247, R3 ;  /* 0x0000000300f77308 */ /* 0x0004e20000000800 */
[----:B-1----:R-:W-:Y:S01]  /*1c640*/  FFMA.FTZ R2, R16, c[0x0][0x2d0], -R96 ;  /* 0x0000b40010027a23 */ /* 0x002fe20000010860 */
[----:B----4-:R-:W-:Y:S01]  /*1c650*/  F2FP.PACK_AB R76, R251, R249 ;  /* 0x000000f9fb4c723e */ /* 0x010fe200000000ff */
[--C-:B------:R-:W-:Y:S02]  /*1c660*/  FFMA.FTZ R16, R29, c[0x0][0x2d0], -R103.reuse ;  /* 0x0000b4001d107a23 */ /* 0x100fe40000010867 */
[----:B------:R-:W-:Y:S05]  /*1c670*/  FMUL.FTZ R29, R68, R129 ;  /* 0x00000081441d7220 */ /* 0x000fea0000410000 */
[----:B------:R1:W-:Y:S01]  /*1c680*/  MUFU.EX2 R53, R2 ;  /* 0x0000000200357308 */ /* 0x0003e20000000800 */
[----:B--2---:R-:W-:Y:S01]  /*1c690*/  FFMA.FTZ R3, R18, c[0x0][0x2d0], -R100 ;  /* 0x0000b40012037a23 */ /* 0x004fe20000010864 */
[----:B---3--:R-:W-:Y:S01]  /*1c6a0*/  F2FP.PACK_AB R77, R247, R246 ;  /* 0x000000f6f74d723e */ /* 0x008fe200000000ff */
[----:B------:R-:W-:Y:S01]  /*1c6b0*/  FMUL.FTZ R18, R69, R118 ;  /* 0x0000007645127220 */ /* 0x000fe20000410000 */
[----:B------:R-:W-:Y:S06]  /*1c6c0*/  MOV R118, R44 ;  /* 0x0000002c00767202 */ /* 0x000fec0000000f00 */
[----:B------:R2:W-:Y:S01]  /*1c6d0*/  MUFU.EX2 R252, R3 ;  /* 0x0000000300fc7308 */ /* 0x0005e20000000800 */
[--C-:B------:R-:W-:Y:S02]  /*1c6e0*/  FFMA.FTZ R44, R48, c[0x0][0x2d0], -R96.reuse ;  /* 0x0000b400302c7a23 */ /* 0x100fe40000010860 */
[----:B------:R-:W-:Y:S02]  /*1c6f0*/  FFMA.FTZ R48, R49, c[0x0][0x2d0], -R96 ;  /* 0x0000b40031307a23 */ /* 0x000fe40000010860 */
[----:B------:R-:W-:Y:S01]  /*1c700*/  FMUL.FTZ R49, R73, R149 ;  /* 0x0000009549317220 */ /* 0x000fe20000410000 */
[----:B-1----:R-:W2:Y:S02]  /*1c710*/  SHFL.BFLY PT, R2, R0, 0x1, 0x1f ;  /* 0x0c201f0000027f89 */ /* 0x002ea400000e0000 */
[----:B--2---:R-:W-:Y:S01]  /*1c720*/  FMNMX.FTZ R3, R0, R2, !PT ;  /* 0x0000000200037209 */ /* 0x004fe20007810000 */
[--C-:B------:R-:W-:Y:S01]  /*1c730*/  FFMA.FTZ R2, R178, c[0x0][0x2d0], -R103.reuse ;  /* 0x0000b400b2027a23 */ /* 0x100fe20000010867 */
[----:B------:R-:W-:Y:S01]  /*1c740*/  MOV R178, R229 ;  /* 0x000000e500b27202 */ /* 0x000fe20000000f00 */
[----:B------:R-:W-:Y:S01]  /*1c750*/  FFMA.FTZ R0, R19, c[0x0][0x2d0], -R100 ;  /* 0x0000b40013007a23 */ /* 0x000fe20000010864 */
[----:B------:R1:W-:Y:S01]  /*1c760*/  MUFU.EX2 R229, R48 ;  /* 0x0000003000e57308 */ /* 0x0003e20000000800 */
[----:B------:R-:W-:Y:S01]  /*1c770*/  FMUL.FTZ R19, R69, R119 ;  /* 0x0000007745137220 */ /* 0x000fe20000410000 */
[----:B------:R-:W-:Y:S01]  /*1c780*/  MOV R119, R45 ;  /* 0x0000002d00777202 */ /* 0x000fe20000000f00 */
[----:B------:R-:W-:Y:S07]  /*1c790*/  FMUL.FTZ R45, R68, R145 ;  /* 0x00000091442d7220 */ /* 0x000fee0000410000 */
[----:B------:R2:W-:Y:S10]  /*1c7a0*/  MUFU.EX2 R240, R2 ;  /* 0x0000000200f07308 */ /* 0x0005f40000000800 */
[----:B------:R3:W-:Y:S01]  /*1c7b0*/  MUFU.EX2 R36, R0 ;  /* 0x0000000000247308 */ /* 0x0007e20000000800 */
[----:B-1----:R-:W-:Y:S02]  /*1c7c0*/  FMUL.FTZ R48, R73, R148 ;  /* 0x0000009449307220 */ /* 0x002fe40000410000 */
[--C-:B--2---:R-:W-:Y:S01]  /*1c7d0*/  FFMA.FTZ R2, R170, c[0x0][0x2d0], -R103.reuse ;  /* 0x0000b400aa027a23 */ /* 0x104fe20000010867 */
[----:B------:R-:W-:Y:S06]  /*1c7e0*/  MOV R170, R42 ;  /* 0x0000002a00aa7202 */ /* 0x000fec0000000f00 */
[----:B------:R1:W2:Y:S01]  /*1c7f0*/  MUFU.EX2 R241, R2 ;  /* 0x0000000200f17308 */ /* 0x0002a20000000800 */
[----:B---3--:R-:W-:Y:S01]  /*1c800*/  FADD.FTZ R0, -R3, R102 ;  /* 0x0000006603007221 */ /* 0x008fe20000010100 */
[----:B------:R-:W-:Y:S03]  /*1c810*/  MOV R102, R47 ;  /* 0x0000002f00667202 */ /* 0x000fe60000000f00 */
[----:B------:R-:W-:Y:S02]  /*1c820*/  FMUL.FTZ R0, R0, c[0x0][0x2d0] ;  /* 0x0000b40000007a20 */ /* 0x000fe40000410000 */
[--C-:B------:R-:W-:Y:S04]  /*1c830*/  FFMA.FTZ R102, R102, c[0x0][0x2d0], -R103.reuse ;  /* 0x0000b40066667a23 */ /* 0x100fe80000010867 */
[----:B------:R-:W3:Y:S01]  /*1c840*/  MUFU.EX2 R0, R0 ;  /* 0x0000000000007308 */ /* 0x000ee20000000800 */
[--C-:B-1----:R-:W-:Y:S01]  /*1c850*/  FFMA.FTZ R2, R12, c[0x0][0x2d0], -R103.reuse ;  /* 0x0000b4000c027a23 */ /* 0x102fe20000010867 */
[----:B--2---:R-:W-:Y:S08]  /*1c860*/  F2FP.PACK_AB R64, R241, R240 ;  /* 0x000000f0f140723e */ /* 0x004ff000000000ff */
[----:B------:R-:W-:Y:S10]  /*1c870*/  MUFU.EX2 R102, R102 ;  /* 0x0000006600667308 */ /* 0x000ff40000000800 */
[----:B------:R1:W-:Y:S01]  /*1c880*/  MUFU.EX2 R248, R2 ;  /* 0x0000000200f87308 */ /* 0x0003e20000000800 */
[C---:B---3--:R-:W-:Y:S02]  /*1c890*/  FMUL.FTZ R42, R0.reuse, R142 ;  /* 0x0000008e002a7220 */ /* 0x048fe40000410000 */
[----:B------:R-:W-:Y:S07]  /*1c8a0*/  FMUL.FTZ R47, R0, R147 ;  /* 0x00000093002f7220 */ /* 0x000fee0000410000 */
[----:B------:R-:W-:Y:S01]  /*1c8b0*/  MUFU.EX2 R142, R92 ;  /* 0x0000005c008e7308 */ /* 0x000fe20000000800 */
[----:B-1----:R-:W-:Y:S01]  /*1c8c0*/  FFMA.FTZ R2, R13, c[0x0][0x2d0], -R103 ;  /* 0x0000b4000d027a23 */ /* 0x002fe20000010867 */
[----:B------:R-:W-:Y:S08]  /*1c8d0*/  @P0 SHF.L.U32 R13, R37, 0x5, RZ ;  /* 0x00000005250d0819 */ /* 0x000ff000000006ff */
[----:B------:R1:W2:Y:S02]  /*1c8e0*/  MUFU.EX2 R250, R2 ;  /* 0x0000000200fa7308 */ /* 0x0002a40000000800 */
[----:B-1----:R-:W-:Y:S01]  /*1c8f0*/  FMUL.FTZ R2, R3, c[0x0][0x2d0] ;  /* 0x0000b40003027a20 */ /* 0x002fe20000410000 */
[----:B--2---:R-:W-:Y:S03]  /*1c900*/  F2FP.PACK_AB R66, R250, R248 ;  /* 0x000000f8fa42723e */ /* 0x004fe600000000ff */
[--C-:B------:R-:W-:Y:S01]  /*1c910*/  FFMA.FTZ R4, R176, c[0x0][0x2d0], -R2.reuse ;  /* 0x0000b400b0047a23 */ /* 0x100fe20000010802 */
[----:B------:R-:W-:Y:S01]  /*1c920*/  MOV R176, R233 ;  /* 0x000000e900b07202 */ /* 0x000fe20000000f00 */
[--C-:B------:R-:W-:Y:S02]  /*1c930*/  FFMA.FTZ R74, R74, c[0x0][0x2d0], -R2.reuse ;  /* 0x0000b4004a4a7a23 */ /* 0x100fe40000010802 */
[----:B------:R1:W-:Y:S02]  /*1c940*/  MUFU.EX2 R184, R4 ;  /* 0x0000000400b87308 */ /* 0x0003e40000000800 */
[--C-:B-1----:R-:W-:Y:S01]  /*1c950*/  FFMA.FTZ R4, R171, c[0x0][0x2d0], -R2.reuse ;  /* 0x0000b400ab047a23 */ /* 0x102fe20000010802 */
[----:B------:R-:W-:Y:S07]  /*1c960*/  MOV R171, R36 ;  /* 0x0000002400ab7202 */ /* 0x000fee0000000f00 */
[----:B------:R1:W2:Y:S01]  /*1c970*/  MUFU.EX2 R186, R4 ;  /* 0x0000000400ba7308 */ /* 0x0002a20000000800 */
[----:B------:R-:W-:Y:S01]  /*1c980*/  F2FP.PACK_AB R79, R171, R252 ;  /* 0x000000fcab4f723e */ /* 0x000fe200000000ff */
[--C-:B-1----:R-:W-:Y:S01]  /*1c990*/  FFMA.FTZ R4, R14, c[0x0][0x2d0], -R2.reuse ;  /* 0x0000b4000e047a23 */ /* 0x102fe20000010802 */
[----:B--2---:R-:W-:Y:S01]  /*1c9a0*/  F2FP.PACK_AB R65, R186, R184 ;  /* 0x000000b8ba41723e */ /* 0x004fe200000000ff */
[C---:B------:R-:W-:Y:S01]  /*1c9b0*/  FMUL.FTZ R14, R0.reuse, R114 ;  /* 0x00000072000e7220 */ /* 0x040fe20000410000 */
[----:B------:R-:W-:Y:S05]  /*1c9c0*/  MOV R114, R232 ;  /* 0x000000e800727202 */ /* 0x000fea0000000f00 */
[----:B------:R1:W-:Y:S10]  /*1c9d0*/  MUFU.EX2 R188, R4 ;  /* 0x0000000400bc7308 */ /* 0x0003f40000000800 */
[----:B------:R2:W-:Y:S01]  /*1c9e0*/  MUFU.EX2 R232, R16 ;  /* 0x0000001000e87308 */ /* 0x0005e20000000800 */
[----:B-1----:R-:W-:Y:S02]  /*1c9f0*/  FFMA.FTZ R4, R15, c[0x0][0x2d0], -R2 ;  /* 0x0000b4000f047a23 */ /* 0x002fe40000010802 */
[C---:B------:R-:W-:Y:S01]  /*1ca00*/  FMUL.FTZ R15, R0.reuse, R115 ;  /* 0x00000073000f7220 */ /* 0x040fe20000410000 */
[----:B------:R-:W-:Y:S06]  /*1ca10*/  MOV R115, R43 ;  /* 0x0000002b00737202 */ /* 0x000fec0000000f00 */
[----:B------:R1:W3:Y:S01]  /*1ca20*/  MUFU.EX2 R190, R4 ;  /* 0x0000000400be7308 */ /* 0x0002e20000000800 */
[C---:B------:R-:W-:Y:S02]  /*1ca30*/  FMUL.FTZ R43, R0.reuse, R143 ;  /* 0x0000008f002b7220 */ /* 0x040fe40000410000 */
[----:B--2---:R-:W-:Y:S01]  /*1ca40*/  FMUL.FTZ R16, R73, R116 ;  /* 0x0000007449107220 */ /* 0x004fe20000410000 */
[----:B------:R-:W-:Y:S01]  /*1ca50*/  MOV R116, R58 ;  /* 0x0000003a00747202 */ /* 0x000fe20000000f00 */
[----:B------:R-:W-:Y:S02]  /*1ca60*/  FMUL.FTZ R58, R0, R158 ;  /* 0x0000009e003a7220 */ /* 0x000fe40000410000 */
[----:B-1----:R-:W-:Y:S01]  /*1ca70*/  @P0 IMAD.WIDE.U32 R4, R226, c[0x0][0x1e0], RZ ;  /* 0x00007800e2040a25 */ /* 0x002fe200078e00ff */
[----:B---3--:R-:W-:Y:S04]  /*1ca80*/  F2FP.PACK_AB R67, R190, R188 ;  /* 0x000000bcbe43723e */ /* 0x008fe800000000ff */
[----:B------:R-:W-:Y:S02]  /*1ca90*/  @P0 IADD3 R5, R5, R6, RZ ;  /* 0x0000000605050210 */ /* 0x000fe40007ffe0ff */
[----:B------:R-:W-:Y:S02]  /*1caa0*/  @P0 MOV R6, R38 ;  /* 0x0000002600060202 */ /* 0x000fe40000000f00 */
[----:B------:R-:W-:Y:S01]  /*1cab0*/  MOV R38, 0x5 ;  /* 0x0000000500267802 */ /* 0x000fe20000000f00 */
[----:B------:R-:W-:Y:S02]  /*1cac0*/  @P0 IMAD R5, R5, 0x60, RZ ;  /* 0x0000006005050824 */ /* 0x000fe400078e02ff */
[----:B------:R-:W-:Y:S01]  /*1cad0*/  @P0 IMAD.WIDE.U32 R6, R4, 0x60, R6 ;  /* 0x0000006004060825 */ /* 0x000fe200078e0006 */
[----:B------:R-:W-:Y:S04]  /*1cae0*/  @P0 SHF.L.U64.HI R12, R37, R38, c[0x0][0x1e4] ;  /* 0x00007900250c0619 */ /* 0x000fe80000010226 */
[----:B------:R-:W-:Y:S01]  /*1caf0*/  @P0 IADD3 R5, R7, R5, RZ ;  /* 0x0000000507050210 */ /* 0x000fe20007ffe0ff */
[----:B------:R-:W-:Y:S01]  /*1cb00*/  FFMA.FTZ R7, R32, c[0x0][0x2d0], -R96 ;  /* 0x0000b40020077a23 */ /* 0x000fe20000010860 */
[C---:B------:R-:W-:Y:S01]  /*1cb10*/  @P0 LEA R4, P1, R6.reuse, c[0x0][0x1c8], 0x1 ;  /* 0x0000720006040a11 */ /* 0x040fe200078208ff */
[----:B------:R-:W-:Y:S02]  /*1cb20*/  FFMA.FTZ R32, R31, c[0x0][0x2d0], -R2 ;  /* 0x0000b4001f207a23 */ /* 0x000fe40000010802 */
[----:B------:R1:W-:Y:S01]  /*1cb30*/  MUFU.EX2 R243, R7 ;  /* 0x0000000700f37308 */ /* 0x0003e20000000800 */
[----:B------:R-:W-:Y:S01]  /*1cb40*/  @P0 LEA.HI.X R5, R6, c[0x0][0x1cc], R5, 0x1, P1 ;  /* 0x0000730006050a11 */ /* 0x000fe200008f0c05 */
[----:B------:R-:W-:Y:S01]  /*1cb50*/  FMUL.FTZ R31, R0, R131 ;  /* 0x00000083001f7220 */ /* 0x000fe20000410000 */
[C---:B------:R-:W-:Y:S03]  /*1cb60*/  @P0 IADD3 R10, P2, R13.reuse, R4, RZ ;  /* 0x000000040d0a0210 */ /* 0x040fe60007f5e0ff */
[----:B------:R2:W-:Y:S01]  /*1cb70*/  @P0 LDGSTS.E.BYPASS.LTC128B.128 [R227+0x3100], [R4.64], !P5 ;  /* 0x0310000004e30fae */ /* 0x0005e2000e901d48 */
[C---:B------:R-:W-:Y:S02]  /*1cb80*/  @P0 IADD3.X R11, R12.reuse, R5, RZ, P2, !PT ;  /* 0x000000050c0b0210 */ /* 0x040fe400017fe4ff */
[C---:B------:R-:W-:Y:S04]  /*1cb90*/  @P0 IADD3 R8, P1, R13.reuse, R10, RZ ;  /* 0x0000000a0d080210 */ /* 0x040fe80007f3e0ff */
[----:B------:R-:W-:Y:S01]  /*1cba0*/  @P0 IADD3.X R9, R12, R11, RZ, P1, !PT ;  /* 0x0000000b0c090210 */ /* 0x000fe20000ffe4ff */
[----:B------:R3:W-:Y:S01]  /*1cbb0*/  @P0 LDGSTS.E.BYPASS.LTC128B.128 [R227+0x3900], [R10.64], !P5 ;  /* 0x039000000ae30fae */ /* 0x0007e2000e901d48 */
[----:B------:R-:W-:Y:S07]  /*1cbc0*/  @P0 IADD3 R6, P3, R13, R8, RZ ;  /* 0x000000080d060210 */ /* 0x000fee0007f7e0ff */
[----:B------:R4:W-:Y:S01]  /*1cbd0*/  @P0 LDGSTS.E.BYPASS.LTC128B.128 [R227+0x4100], [R8.64], !P5 ;  /* 0x0410000008e30fae */ /* 0x0009e2000e901d48 */
[----:B-1----:R-:W-:Y:S02]  /*1cbe0*/  FFMA.FTZ R7, R33, c[0x0][0x2d0], -R96 ;  /* 0x0000b40021077a23 */ /* 0x002fe40000010860 */
[----:B------:R-:W-:Y:S02]  /*1cbf0*/  FMUL.FTZ R33, R73, R133 ;  /* 0x0000008549217220 */ /* 0x000fe40000410000 */
[----:B------:R1:W-:Y:S01]  /*1cc00*/  MUFU.EX2 R242, R7 ;  /* 0x0000000700f27308 */ /* 0x0003e20000000800 */
[C---:B--2---:R-:W-:Y:S04]  /*1cc10*/  @P0 IADD3 R4, P2, R13.reuse, R6, RZ ;  /* 0x000000060d040210 */ /* 0x044fe80007f5e0ff */
[----:B---3--:R-:W-:Y:S01]  /*1cc20*/  @P0 IADD3 R10, P1, R13, R4, RZ ;  /* 0x000000040d0a0210 */ /* 0x008fe20007f3e0ff */
[----:B------:R-:W-:Y:S02]  /*1cc30*/  FFMA.FTZ R11, R22, c[0x0][0x2d0], -R100 ;  /* 0x0000b400160b7a23 */ /* 0x000fe40000010864 */
[C---:B------:R-:W-:Y:S01]  /*1cc40*/  FMUL.FTZ R13, R68.reuse, R113 ;  /* 0x00000071440d7220 */ /* 0x040fe20000410000 */
[----:B------:R-:W-:Y:S01]  /*1cc50*/  MOV R113, R230 ;  /* 0x000000e600717202 */ /* 0x000fe20000000f00 */
[----:B------:R2:W-:Y:S01]  /*1cc60*/  MUFU.EX2 R239, R11 ;  /* 0x0000000b00ef7308 */ /* 0x0005e20000000800 */
[----:B----4-:R-:W-:Y:S01]  /*1cc70*/  FMUL.FTZ R8, R68, R108 ;  /* 0x0000006c44087220 */ /* 0x010fe20000410000 */
[----:B------:R-:W-:Y:S01]  /*1cc80*/  MOV R108, R63 ;  /* 0x0000003f006c7202 */ /* 0x000fe20000000f00 */
[----:B------:R-:W-:Y:S01]  /*1cc90*/  FMUL.FTZ R63, R0, R163 ;  /* 0x000000a3003f7220 */ /* 0x000fe20000410000 */
[----:B-1----:R-:W-:Y:S01]  /*1cca0*/  @P0 IADD3.X R7, R12, R9, RZ, P3, !PT ;  /* 0x000000090c070210 */ /* 0x002fe20001ffe4ff */
[----:B------:R-:W-:Y:S01]  /*1ccb0*/  FMUL.FTZ R9, R68, R109 ;  /* 0x0000006d44097220 */ /* 0x000fe20000410000 */
[----:B------:R-:W-:Y:S02]  /*1ccc0*/  MOV R109, R205 ;  /* 0x000000cd006d7202 */ /* 0x000fe40000000f00 */
[C---:B------:R-:W-:Y:S01]  /*1ccd0*/  @P0 IADD3.X R5, R12.reuse, R7, RZ, P2, !PT ;  /* 0x000000070c050210 */ /* 0x040fe200017fe4ff */
[----:B------:R1:W-:Y:S01]  /*1cce0*/  @P0 LDGSTS.E.BYPASS.LTC128B.128 [R227+0x4900], [R6.64], !P5 ;  /* 0x0490000006e30fae */ /* 0x0003e2000e901d48 */
[----:B------:R3:W-:Y:S07]  /*1ccf0*/  MUFU.EX2 R230, R44 ;  /* 0x0000002c00e67308 */ /* 0x0007ee0000000800 */
[----:B------:R4:W-:Y:S01]  /*1cd00*/  @P0 LDGSTS.E.BYPASS.LTC128B.128 [R227+0x5100], [R4.64], !P5 ;  /* 0x0510000004e30fae */ /* 0x0009e2000e901d48 */
[----:B--2---:R-:W-:Y:S01]  /*1cd10*/  @P0 IADD3.X R11, R12, R5, RZ, P1, !PT ;  /* 0x000000050c0b0210 */ /* 0x004fe20000ffe4ff */
[--C-:B------:R-:W-:Y:S02]  /*1cd20*/  FFMA.FTZ R12, R28, c[0x0][0x2d0], -R103.reuse ;  /* 0x0000b4001c0c7a23 */ /* 0x100fe40000010867 */
[----:B------:R-:W-:Y:S04]  /*1cd30*/  FFMA.FTZ R28, R30, c[0x0][0x2d0], -R2 ;  /* 0x0000b4001e1c7a23 */ /* 0x000fe80000010802 */
[----:B------:R2:W-:Y:S01]  /*1cd40*/  @P0 LDGSTS.E.BYPASS.LTC128B.128 [R227+0x5900], [R10.64], !P5 ;  /* 0x059000000ae30fae */ /* 0x0005e2000e901d48 */
[----:B------:R2:W-:Y:S01]  /*1cd50*/  MUFU.EX2 R233, R12 ;  /* 0x0000000c00e97308 */ /* 0x0005e20000000800 */
[----:B------:R-:W-:Y:S02]  /*1cd60*/  FMUL.FTZ R30, R0, R130 ;  /* 0x00000082001e7220 */ /* 0x000fe40000410000 */
[----:B---3--:R-:W-:Y:S04]  /*1cd70*/  FMUL.FTZ R44, R68, R144 ;  /* 0x00000090442c7220 */ /* 0x008fe80000410000 */
[----:B------:R-:W-:Y:S01]  /*1cd80*/  LDSM.16.MT88.4 R36, [R212+0x100] ;  /* 0x00010000d424783b */ /* 0x000fe20000004200 */
[--C-:B-1----:R-:W-:Y:S02]  /*1cd90*/  FFMA.FTZ R6, R23, c[0x0][0x2d0], -R100.reuse ;  /* 0x0000b40017067a23 */ /* 0x102fe40000010864 */
[----:B------:R-:W-:Y:S01]  /*1cda0*/  FMUL.FTZ R7, R69, R107 ;  /* 0x0000006b45077220 */ /* 0x000fe20000410000 */
[----:B------:R-:W-:Y:S01]  /*1cdb0*/  MOV R107, R60 ;  /* 0x0000003c006b7202 */ /* 0x000fe20000000f00 */
[----:B------:R1:W-:Y:S01]  /*1cdc0*/  MUFU.EX2 R236, R6 ;  /* 0x0000000600ec7308 */ /* 0x0003e20000000800 */
[--C-:B------:R-:W-:Y:S02]  /*1cdd0*/  FFMA.FTZ R60, R187, c[0x0][0x2d0], -R100.reuse ;  /* 0x0000b400bb3c7a23 */ /* 0x100fe40000010864 */
[----:B------:R-:W3:Y:S01]  /*1cde0*/  LDSM.16.MT88.4 R20, [R209+0x100] ;  /* 0x00010000d114783b */ /* 0x000ee20000004200 */
[--C-:B----4-:R-:W-:Y:S02]  /*1cdf0*/  FFMA.FTZ R4, R34, c[0x0][0x2d0], -R100.reuse ;  /* 0x0000b40022047a23 */ /* 0x110fe40000010864 */
[----:B------:R-:W-:Y:S01]  /*1ce00*/  FMUL.FTZ R5, R73, R105 ;  /* 0x0000006949057220 */ /* 0x000fe20000410000 */
[----:B------:R-:W-:Y:S01]  /*1ce10*/  MOV R105, R59 ;  /* 0x0000003b00697202 */ /* 0x000fe20000000f00 */
[C---:B------:R-:W-:Y:S02]  /*1ce20*/  FMUL.FTZ R34, R69.reuse, R134 ;  /* 0x0000008645227220 */ /* 0x040fe40000410000 */
[----:B------:R4:W-:Y:S01]  /*1ce30*/  MUFU.EX2 R237, R4 ;  /* 0x0000000400ed7308 */ /* 0x0009e20000000800 */
[----:B------:R-:W-:Y:S01]  /*1ce40*/  FMUL.FTZ R59, R0, R159 ;  /* 0x0000009f003b7220 */ /* 0x000fe20000410000 */
[----:B------:R-:W-:Y:S01]  /*1ce50*/  LDSM.16.MT88.4 R84, [R209+0x900] ;  /* 0x00090000d154783b */ /* 0x000fe20000004200 */
[----:B--2---:R-:W-:Y:S01]  /*1ce60*/  FMUL.FTZ R12, R68, R112 ;  /* 0x00000070440c7220 */ /* 0x004fe20000410000 */
[----:B------:R-:W-:Y:S01]  /*1ce70*/  MOV R112, R206 ;  /* 0x000000ce00707202 */ /* 0x000fe20000000f00 */
[C---:B------:R-:W-:Y:S01]  /*1ce80*/  FMUL.FTZ R10, R0.reuse, R110 ;  /* 0x0000006e000a7220 */ /* 0x040fe20000410000 */
[----:B------:R-:W-:Y:S01]  /*1ce90*/  MOV R110, R62 ;  /* 0x0000003e006e7202 */ /* 0x000fe20000000f00 */
[C---:B------:R-:W-:Y:S01]  /*1cea0*/  FMUL.FTZ R11, R0.reuse, R111 ;  /* 0x0000006f000b7220 */ /* 0x040fe20000410000 */
[----:B------:R-:W-:Y:S01]  /*1ceb0*/  MOV R111, R181 ;  /* 0x000000b5006f7202 */ /* 0x000fe20000000f00 */
[----:B------:R-:W-:Y:S01]  /*1cec0*/  FMUL.FTZ R62, R0, R162 ;  /* 0x000000a2003e7220 */ /* 0x000fe20000410000 */
[----:B------:R2:W-:Y:S01]  /*1ced0*/  MUFU.EX2 R207, R60 ;  /* 0x0000003c00cf7308 */ /* 0x0005e20000000800 */
[----:B------:R-:W-:Y:S01]  /*1cee0*/  LDSM.16.MT88.4 R88, [R212+0x900] ;  /* 0x00090000d458783b */ /* 0x000fe20000004200 */
[----:B-1----:R-:W-:Y:S01]  /*1cef0*/  FMUL.FTZ R6, R69, R106 ;  /* 0x0000006a45067220 */ /* 0x002fe20000410000 */
[----:B------:R-:W-:Y:S06]  /*1cf00*/  MOV R106, R52 ;  /* 0x00000034006a7202 */ /* 0x000fec0000000f00 */
[----:B------:R-:W-:Y:S01]  /*1cf10*/  LDSM.16.MT88.4 R92, [R210+0x900] ;  /* 0x00090000d25c783b */ /* 0x000fe20000004200 */
[----:B----4-:R-:W-:Y:S02]  /*1cf20*/  FFMA.FTZ R4, R35, c[0x0][0x2d0], -R100 ;  /* 0x0000b40023047a23 */ /* 0x010fe40000010864 */
[----:B------:R-:W-:Y:S05]  /*1cf30*/  FMUL.FTZ R35, R69, R135 ;  /* 0x0000008745237220 */ /* 0x000fea0000410000 */
[----:B------:R-:W0:Y:S01]  /*1cf40*/  LDGDEPBAR ;  /* 0x00000000000079af */ /* 0x000e220000000000 */
[----:B------:R1:W-:Y:S01]  /*1cf50*/  MUFU.EX2 R238, R4 ;  /* 0x0000000400ee7308 */ /* 0x0003e20000000800 */
[----:B--2---:R-:W-:Y:S02]  /*1cf60*/  FMUL.FTZ R60, R68, R160 ;  /* 0x000000a0443c7220 */ /* 0x004fe40000410000 */
[--C-:B-1----:R-:W-:Y:S02]  /*1cf70*/  FFMA.FTZ R4, R24, c[0x0][0x2d0], -R103.reuse ;  /* 0x0000b40018047a23 */ /* 0x102fe40000010867 */
[--C-:B------:R-:W-:Y:S05]  /*1cf80*/  FFMA.FTZ R24, R27, c[0x0][0x2d0], -R2.reuse ;  /* 0x0000b4001b187a23 */ /* 0x100fea0000010802 */
[----:B------:R1:W-:Y:S01]  /*1cf90*/  MUFU.EX2 R234, R4 ;  /* 0x0000000400ea7308 */ /* 0x0003e20000000800 */
[----:B------:R-:W-:Y:S01]  /*1cfa0*/  FMUL.FTZ R27, R0, R127 ;  /* 0x0000007f001b7220 */ /* 0x000fe20000410000 */
[----:B------:R-:W-:Y:S08]  /*1cfb0*/  MOV R127, R180 ;  /* 0x000000b4007f7202 */ /* 0x000ff00000000f00 */
[----:B------:R2:W-:Y:S10]  /*1cfc0*/  MUFU.EX2 R181, R24 ;  /* 0x0000001800b57308 */ /* 0x0005f40000000800 */
[----:B------:R4:W-:Y:S01]  /*1cfd0*/  MUFU.EX2 R180, R32 ;  /* 0x0000002000b47308 */ /* 0x0009e20000000800 */
[--C-:B-1----:R-:W-:Y:S02]  /*1cfe0*/  FFMA.FTZ R4, R25, c[0x0][0x2d0], -R103.reuse ;  /* 0x0000b40019047a23 */ /* 0x102fe40000010867 */
[C---:B------:R-:W-:Y:S01]  /*1cff0*/  FMUL.FTZ R25, R68.reuse, R125 ;  /* 0x0000007d44197220 */ /* 0x040fe20000410000 */
[----:B------:R-:W-:Y:S02]  /*1d000*/  MOV R125, R80 ;  /* 0x00000050007d7202 */ /* 0x000fe40000000f00 */
[----:B------:R-:W-:Y:S04]  /*1d010*/  LDSM.16.MT88.4 R80, [R211+0x100] ;  /* 0x00010000d350783b */ /* 0x000fe80000004200 */
[----:B------:R1:W-:Y:S01]  /*1d020*/  MUFU.EX2 R235, R4 ;  /* 0x0000000400eb7308 */ /* 0x0003e20000000800 */
[----:B--2---:R-:W-:Y:S01]  /*1d030*/  FMUL.FTZ R24, R68, R124 ;  /* 0x0000007c44187220 */ /* 0x004fe20000410000 */
[----:B------:R-:W-:Y:S08]  /*1d040*/  MOV R124, R179 ;  /* 0x000000b3007c7202 */ /* 0x000ff00000000f00 */
[----:B------:R2:W-:Y:S01]  /*1d050*/  MUFU.EX2 R179, R28 ;  /* 0x0000001c00b37308 */ /* 0x0005e20000000800 */
[C---:B----4-:R-:W-:Y:S02]  /*1d060*/  FMUL.FTZ R32, R73.reuse, R132 ;  /* 0x0000008449207220 */ /* 0x050fe40000410000 */
[----:B------:R-:W-:Y:S01]  /*1d070*/  LDSM.16.MT88.4 R132, [R212+0x2900] ;  /* 0x00290000d484783b */ /* 0x000fe20000004200 */
[C---:B-1----:R-:W-:Y:S01]  /*1d080*/  FMUL.FTZ R4, R73.reuse, R104 ;  /* 0x0000006849047220 */ /* 0x042fe20000410000 */
[----:B------:R-:W-:Y:S06]  /*1d090*/  MOV R104, R53 ;  /* 0x0000003500687202 */ /* 0x000fec0000000f00 */
[----:B------:R-:W1:Y:S01]  /*1d0a0*/  LDSM.16.MT88.4 R52, [R210+0x100] ;  /* 0x00010000d234783b */ /* 0x000e620000004200 */
[----:B------:R-:W-:Y:S01]  /*1d0b0*/  F2FP.PACK_AB R78, R106, R104 ;  /* 0x000000686a4e723e */ /* 0x000fe200000000ff */
[----:B--2---:R-:W-:Y:S01]  /*1d0c0*/  FMUL.FTZ R28, R68, R128 ;  /* 0x00000080441c7220 */ /* 0x004fe20000410000 */
[----:B------:R-:W-:Y:S05]  /*1d0d0*/  MOV R128, R228 ;  /* 0x000000e400807202 */ /* 0x000fea0000000f00 */
[-C--:B---3--:R-:W-:Y:S08]  /*1d0e0*/  HMMA.16816.F32 R4, R76, R20.reuse, R4 ;  /* 0x000000144c04723c */ /* 0x088ff00000001804 */
[C---:B------:R-:W-:Y:S07]  /*1d0f0*/  HMMA.16816.F32 R8, R64.reuse, R20, R8 ;  /* 0x000000144008723c */ /* 0x040fee0000001808 */
[----:B------:R-:W-:Y:S01]  /*1d100*/  FFMA.FTZ R20, R26, c[0x0][0x2d0], -R2 ;  /* 0x0000b4001a147a23 */ /* 0x000fe20000010802 */
[-C--:B------:R-:W-:Y:S03]  /*1d110*/  HMMA.16816.F32 R12, R64, R22.reuse, R12 ;  /* 0x00000016400c723c */ /* 0x080fe6000000180c */
[----:B------:R2:W3:Y:S01]  /*1d120*/  MUFU.EX2 R183, R20 ;  /* 0x0000001400b77308 */ /* 0x0004e20000000800 */
[----:B------:R-:W-:Y:S01]  /*1d130*/  FMUL.FTZ R21, R73, R121 ;  /* 0x0000007949157220 */ /* 0x000fe20000410000 */
[----:B------:R-:W-:Y:S01]  /*1d140*/  MOV R121, R46 ;  /* 0x0000002e00797202 */ /* 0x000fe20000000f00 */
[C---:B------:R-:W-:Y:S01]  /*1d150*/  FMUL.FTZ R26, R0.reuse, R126 ;  /* 0x0000007e001a7220 */ /* 0x040fe20000410000 */
[----:B------:R-:W-:Y:S01]  /*1d160*/  MOV R126, R61 ;  /* 0x0000003d007e7202 */ /* 0x000fe20000000f00 */
[C---:B------:R-:W-:Y:S04]  /*1d170*/  HMMA.16816.F32 R16, R76.reuse, R22, R16 ;  /* 0x000000164c10723c */ /* 0x040fe80000001810 */
[----:B------:R-:W-:Y:S02]  /*1d180*/  FMUL.FTZ R46, R0, R146 ;  /* 0x00000092002e7220 */ /* 0x000fe40000410000 */
[C---:B------:R-:W-:Y:S02]  /*1d190*/  FMUL.FTZ R61, R68.reuse, R161 ;  /* 0x000000a1443d7220 */ /* 0x040fe40000410000 */
[C---:B------:R-:W-:Y:S01]  /*1d1a0*/  FMUL.FTZ R22, R69.reuse, R122 ;  /* 0x0000007a45167220 */ /* 0x040fe20000410000 */
[----:B------:R-:W-:Y:S03]  /*1d1b0*/  MOV R122, R51 ;  /* 0x00000033007a7202 */ /* 0x000fe60000000f00 */
[C---:B------:R-:W-:Y:S01]  /*1d1c0*/  FMUL.FTZ R23, R69.reuse, R123 ;  /* 0x0000007b45177220 */ /* 0x040fe20000410000 */
[----:B------:R-:W-:Y:S01]  /*1d1d0*/  MOV R123, R57 ;  /* 0x00000039007b7202 */ /* 0x000fe20000000f00 */
[----:B------:R-:W-:Y:S02]  /*1d1e0*/  FMUL.FTZ R51, R69, R151 ;  /* 0x0000009745337220 */ /* 0x000fe40000410000 */
[----:B------:R-:W-:Y:S01]  /*1d1f0*/  FMUL.FTZ R57, R68, R157 ;  /* 0x0000009d44397220 */ /* 0x000fe20000410000 */
[----:B------:R-:W-:Y:S01]  /*1d200*/  LDSM.16.MT88.4 R148, [R210+0x2900] ;  /* 0x00290000d294783b */ /* 0x000fe20000004200 */
[C---:B--2---:R-:W-:Y:S01]  /*1d210*/  FMUL.FTZ R20, R73.reuse, R120 ;  /* 0x0000007849147220 */ /* 0x044fe20000410000 */
[----:B------:R-:W-:Y:S01]  /*1d220*/  MOV R120, R56 ;  /* 0x0000003800787202 */ /* 0x000fe20000000f00 */
[----:B------:R-:W-:Y:S04]  /*1d230*/  FFMA.FTZ R56, R194, c[0x0][0x2d0], -R100 ;  /* 0x0000b400c2387a23 */ /* 0x000fe80000010864 */
[----:B------:R2:W-:Y:S01]  /*1d240*/  MUFU.EX2 R228, R56 ;  /* 0x0000003800e47308 */ /* 0x0005e20000000800 */
[-C--:B------:R-:W-:Y:S08]  /*1d250*/  HMMA.16816.F32 R20, R76, R36.reuse, R20 ;  /* 0x000000244c14723c */ /* 0x080ff00000001814 */
[C---:B------:R-:W-:Y:S07]  /*1d260*/  HMMA.16816.F32 R24, R64.reuse, R36, R24 ;  /* 0x000000244018723c */ /* 0x040fee0000001818 */
[----:B------:R-:W-:Y:S01]  /*1d270*/  FFMA.FTZ R36, R182, c[0x0][0x2d0], -R96 ;  /* 0x0000b400b6247a23 */ /* 0x000fe20000010860 */
[-C--:B------:R-:W-:Y:S03]  /*1d280*/  HMMA.16816.F32 R28, R64, R38.reuse, R28 ;  /* 0x00000026401c723c */ /* 0x080fe6000000181c */
[----:B------:R4:W-:Y:S01]  /*1d290*/  MUFU.EX2 R231, R36 ;  /* 0x0000002400e77308 */ /* 0x0009e20000000800 */
[----:B------:R-:W-:Y:S02]  /*1d2a0*/  FMUL.FTZ R37, R73, R137 ;  /* 0x0000008949257220 */ /* 0x000fe40000410000 */
[C---:B--2---:R-:W-:Y:S02]  /*1d2b0*/  FMUL.FTZ R56, R68.reuse, R156 ;  /* 0x0000009c44387220 */ /* 0x044fe40000410000 */
[C---:B------:R-:W-:Y:S07]  /*1d2c0*/  HMMA.16816.F32 R32, R76.reuse, R38, R32 ;  /* 0x000000264c20723c */ /* 0x040fee0000001820 */
[C---:B------:R-:W-:Y:S02]  /*1d2d0*/  FMUL.FTZ R39, R69.reuse, R139 ;  /* 0x0000008b45277220 */ /* 0x040fe40000410000 */
[----:B------:R2:W-:Y:S03]  /*1d2e0*/  MUFU.EX2 R139, R40 ;  /* 0x00000028008b7308 */ /* 0x0005e60000000800 */
[----:B------:R-:W-:Y:S02]  /*1d2f0*/  FMUL.FTZ R38, R69, R138 ;  /* 0x0000008a45267220 */ /* 0x000fe40000410000 */
[----:B----4-:R-:W-:Y:S07]  /*1d300*/  FMUL.FTZ R36, R73, R136 ;  /* 0x0000008849247220 */ /* 0x010fee0000410000 */
[-C--:B-1----:R-:W-:Y:S03]  /*1d310*/  HMMA.16816.F32 R36, R76, R52.reuse, R36 ;  /* 0x000000344c24723c */ /* 0x082fe60000001824 */
[----:B--2---:R-:W-:Y:S07]  /*1d320*/  FMUL.FTZ R40, R68, R140 ;  /* 0x0000008c44287220 */ /* 0x004fee0000410000 */
[C---:B------:R-:W-:Y:S07]  /*1d330*/  HMMA.16816.F32 R40, R64.reuse, R52, R40 ;  /* 0x000000344028723c */ /* 0x040fee0000001828 */
[--C-:B------:R-:W-:Y:S01]  /*1d340*/  FFMA.FTZ R52, R193, c[0x0][0x2d0], -R100.reuse ;  /* 0x0000b400c1347a23 */ /* 0x100fe20000010864 */
[-C--:B------:R-:W-:Y:S03]  /*1d350*/  HMMA.16816.F32 R44, R64, R54.reuse, R44 ;  /* 0x00000036402c723c */ /* 0x080fe6000000182c */
[----:B------:R1:W-:Y:S01]  /*1d360*/  MUFU.EX2 R138, R52 ;  /* 0x00000034008a7308 */ /* 0x0003e20000000800 */
[----:B------:R-:W-:Y:S04]  /*1d370*/  FMUL.FTZ R53, R73, R153 ;  /* 0x0000009949357220 */ /* 0x000fe80000410000 */
        /* <DEDUP_REMOVED lines=8> */
[----:B------:R1:W-:Y:S01]  /*1d400*/  MUFU.EX2 R206, R80 ;  /* 0x0000005000ce7308 */ /* 0x0003e20000000800 */
[----:B---3--:R-:W-:Y:S03]  /*1d410*/  F2FP.PACK_AB R81, R181, R183 ;  /* 0x000000b7b551723e */ /* 0x008fe600000000ff */
        /* <DEDUP_REMOVED lines=15> */
[----:B------:R1:W-:Y:S02]  /*1d510*/  MUFU.EX2 R143, R80 ;  /* 0x00000050008f7308 */ /* 0x0003e40000000800 */
[----:B-1----:R-:W-:Y:S07]  /*1d520*/  F2FP.PACK_AB R80, R235, R234 ;  /* 0x000000eaeb50723e */ /* 0x002fee00000000ff */
[C---:B------:R-:W-:Y:S07]  /*1d530*/  HMMA.16816.F32 R8, R80.reuse, R84, R8 ;  /* 0x000000545008723c */ /* 0x040fee0000001808 */
[--C-:B------:R-:W-:Y:S01]  /*1d540*/  FFMA.FTZ R84, R200, c[0x0][0x2d0], -R103.reuse ;  /* 0x0000b400c8547a23 */ /* 0x100fe20000010867 */
[-C--:B------:R-:W-:Y:S03]  /*1d550*/  HMMA.16816.F32 R12, R80, R86.reuse, R12 ;  /* 0x00000056500c723c */ /* 0x080fe6000000180c */
[----:B------:R1:W2:Y:S05]  /*1d560*/  MUFU.EX2 R205, R84 ;  /* 0x0000005400cd7308 */ /* 0x0002aa0000000800 */
[C---:B------:R-:W-:Y:S08]  /*1d570*/  HMMA.16816.F32 R16, R76.reuse, R86, R16 ;  /* 0x000000564c10723c */ /* 0x040ff00000001810 */
[-C--:B------:R-:W-:Y:S08]  /*1d580*/  HMMA.16816.F32 R20, R76, R88.reuse, R20 ;  /* 0x000000584c14723c */ /* 0x080ff00000001814 */
[C---:B------:R-:W-:Y:S04]  /*1d590*/  HMMA.16816.F32 R24, R80.reuse, R88, R24 ;  /* 0x000000585018723c */ /* 0x040fe80000001818 */
[--C-:B-1----:R-:W-:Y:S04]  /*1d5a0*/  FFMA.FTZ R84, R204, c[0x0][0x2d0], -R2.reuse ;  /* 0x0000b400cc547a23 */ /* 0x102fe80000010802 */
[-C--:B------:R-:W-:Y:S01]  /*1d5b0*/  HMMA.16816.F32 R28, R80, R90.reuse, R28 ;  /* 0x0000005a501c723c */ /* 0x080fe2000000181c */
[----:B------:R1:W-:Y:S07]  /*1d5c0*/  MUFU.EX2 R136, R84 ;  /* 0x0000005400887308 */ /* 0x0003ee0000000800 */
[C---:B------:R-:W-:Y:S08]  /*1d5d0*/  HMMA.16816.F32 R32, R76.reuse, R90, R32 ;  /* 0x0000005a4c20723c */ /* 0x040ff00000001820 */
[-C--:B------:R-:W-:Y:S08]  /*1d5e0*/  HMMA.16816.F32 R36, R76, R92.reuse, R36 ;  /* 0x0000005c4c24723c */ /* 0x080ff00000001824 */
[C---:B------:R-:W-:Y:S04]  /*1d5f0*/  HMMA.16816.F32 R40, R80.reuse, R92, R40 ;  /* 0x0000005c5028723c */ /* 0x040fe80000001828 */
[--C-:B-1----:R-:W-:Y:S01]  /*1d600*/  FFMA.FTZ R84, R128, c[0x0][0x2d0], -R2.reuse ;  /* 0x0000b40080547a23 */ /* 0x102fe20000010802 */
[----:B------:R-:W-:Y:S02]  /*1d610*/  MOV R128, R127 ;  /* 0x0000007f00807202 */ /* 0x000fe40000000f00 */
[----:B------:R-:W-:Y:S01]  /*1d620*/  MOV R127, R126 ;  /* 0x0000007e007f7202 */ /* 0x000fe20000000f00 */
[-C--:B------:R-:W-:Y:S01]  /*1d630*/  HMMA.16816.F32 R44, R80, R94.reuse, R44 ;  /* 0x0000005e502c723c */ /* 0x080fe2000000182c */
[----:B------:R1:W3:Y:S03]  /*1d640*/  MUFU.EX2 R141, R84 ;  /* 0x00000054008d7308 */ /* 0x0002e60000000800 */
[----:B------:R-:W-:Y:S01]  /*1d650*/  FFMA.FTZ R88, R128, c[0x0][0x2d0], -R2 ;  /* 0x0000b40080587a23 */ /* 0x000fe20000010802 */
[----:B------:R-:W-:Y:S02]  /*1d660*/  MOV R128, R127 ;  /* 0x0000007f00807202 */ /* 0x000fe40000000f00 */
[----:B------:R-:W-:Y:S01]  /*1d670*/  MOV R126, R125 ;  /* 0x0000007d007e7202 */ /* 0x000fe20000000f00 */
[C---:B------:R-:W-:Y:S03]  /*1d680*/  HMMA.16816.F32 R48, R76.reuse, R94, R48 ;  /* 0x0000005e4c30723c */ /* 0x040fe60000001830 */
[----:B------:R4:W-:Y:S01]  /*1d690*/  MUFU.EX2 R144, R88 ;  /* 0x0000005800907308 */ /* 0x0009e20000000800 */
[----:B------:R-:W-:Y:S01]  /*1d6a0*/  FFMA.FTZ R92, R128, c[0x0][0x2d0], -R100 ;  /* 0x0000b400805c7a23 */ /* 0x000fe20000010864 */
[----:B------:R-:W-:Y:S02]  /*1d6b0*/  MOV R125, R111 ;  /* 0x0000006f007d7202 */ /* 0x000fe40000000f00 */
[----:B------:R-:W-:Y:S02]  /*1d6c0*/  MOV R127, R126 ;  /* 0x0000007e007f7202 */ /* 0x000fe40000000f00 */
[----:B------:R-:W-:Y:S03]  /*1d6d0*/  MOV R126, R125 ;  /* 0x0000007d007e7202 */ /* 0x000fe60000000f00 */
[----:B------:R-:W-:Y:S01]  /*1d6e0*/  MOV R125, R124 ;  /* 0x0000007c007d7202 */ /* 0x000fe20000000f00 */
[----:B------:R2:W-:Y:S01]  /*1d6f0*/  MUFU.EX2 R146, R92 ;  /* 0x0000005c00927308 */ /* 0x0005e20000000800 */
[----:B------:R-:W-:Y:S02]  /*1d700*/  MOV R128, R127 ;  /* 0x0000007f00807202 */ /* 0x000fe40000000f00 */
[----:B------:R-:W-:Y:S01]  /*1d710*/  MOV R127, R126 ;  /* 0x0000007e007f7202 */ /* 0x000fe20000000f00 */
[----:B-1----:R-:W-:Y:S01]  /*1d720*/  FFMA.FTZ R84, R203, c[0x0][0x2d0], -R2 ;  /* 0x0000b400cb547a23 */ /* 0x002fe20000010802 */
[----:B------:R-:W-:Y:S02]  /*1d730*/  MOV R126, R125 ;  /* 0x0000007d007e7202 */ /* 0x000fe40000000f00 */
[----:B------:R-:W-:Y:S02]  /*1d740*/  MOV R124, R113 ;  /* 0x00000071007c7202 */ /* 0x000fe40000000f00 */
[----:B------:R-:W-:Y:S01]  /*1d750*/  MOV R113, R219 ;  /* 0x000000db00717202 */ /* 0x000fe20000000f00 */
[----:B------:R1:W1:Y:S01]  /*1d760*/  MUFU.EX2 R140, R84 ;  /* 0x00000054008c7308 */ /* 0x0002620000000800 */
[----:B------:R-:W-:Y:S02]  /*1d770*/  MOV R125, R124 ;  /* 0x0000007c007d7202 */ /* 0x000fe40000000f00 */
[----:B------:R-:W-:Y:S01]  /*1d780*/  MOV R124, R123 ;  /* 0x0000007b007c7202 */ /* 0x000fe20000000f00 */
[----:B----4-:R-:W-:Y:S01]  /*1d790*/  FFMA.FTZ R88, R201, c[0x0][0x2d0], -R96 ;  /* 0x0000b400c9587a23 */ /* 0x010fe20000010860 */
[----:B------:R-:W-:Y:S02]  /*1d7a0*/  MOV R123, R122 ;  /* 0x0000007a007b7202 */ /* 0x000fe40000000f00 */
[----:B------:R-:W-:Y:S02]  /*1d7b0*/  MOV R122, R121 ;  /* 0x00000079007a7202 */ /* 0x000fe40000000f00 */
[----:B------:R-:W-:Y:S01]  /*1d7c0*/  MOV R121, R119 ;  /* 0x0000007700797202 */ /* 0x000fe20000000f00 */
[----:B------:R4:W-:Y:S01]  /*1d7d0*/  MUFU.EX2 R147, R88 ;  /* 0x0000005800937308 */ /* 0x0009e20000000800 */
[----:B------:R-:W-:Y:S02]  /*1d7e0*/  MOV R119, R118 ;  /* 0x0000007600777202 */ /* 0x000fe40000000f00 */
[----:B------:R-:W-:Y:S01]  /*1d7f0*/  MOV R118, R117 ;  /* 0x0000007500767202 */ /* 0x000fe20000000f00 */
[----:B--2---:R-:W-:Y:S01]  /*1d800*/  FFMA.FTZ R92, R128, c[0x0][0x2d0], -R100 ;  /* 0x0000b400805c7a23 */ /* 0x004fe20000010864 */
[----:B------:R-:W-:Y:S02]  /*1d810*/  MOV R128, R127 ;  /* 0x0000007f00807202 */ /* 0x000fe40000000f00 */
[----:B------:R-:W-:Y:S02]  /*1d820*/  MOV R127, R126 ;  /* 0x0000007e007f7202 */ /* 0x000fe40000000f00 */
[----:B------:R-:W-:Y:S01]  /*1d830*/  MOV R126, R125 ;  /* 0x0000007d007e7202 */ /* 0x000fe20000000f00 */
[----:B------:R2:W-:Y:S01]  /*1d840*/  MUFU.EX2 R201, R92 ;  /* 0x0000005c00c97308 */ /* 0x0005e20000000800 */
        /* <DEDUP_REMOVED lines=9> */
[--C-:B----4-:R-:W-:Y:S01]  /*1d8e0*/  FFMA.FTZ R88, R202, c[0x0][0x2d0], -R96.reuse ;  /* 0x0000b400ca587a23 */ /* 0x110fe20000010860 */
[----:B------:R-:W-:Y:S01]  /*1d8f0*/  MOV R110, R215 ;  /* 0x000000d7006e7202 */ /* 0x000fe20000000f00 */
[----:B------:R4:W5:Y:S02]  /*1d900*/  LDL.LU R219, [R1+0x70] ;  /* 0x0000700001db7983 */ /* 0x0009640000300800 */
[----:B------:R3:W-:Y:S02]  /*1d910*/  MUFU.EX2 R204, R88 ;  /* 0x0000005800cc7308 */ /* 0x0007e40000000800 */
[----:B------:R4:W5:Y:S04]  /*1d920*/  LDL.LU R208, [R1+0x6c] ;  /* 0x00006c0001d07983 */ /* 0x0009680000300800 */
[----:B------:R4:W5:Y:S01]  /*1d930*/  LDL.LU R215, [R1+0x68] ;  /* 0x0000680001d77983 */ /* 0x0009620000300800 */
[--C-:B--2---:R-:W-:Y:S02]  /*1d940*/  FFMA.FTZ R92, R125, c[0x0][0x2d0], -R103.reuse ;  /* 0x0000b4007d5c7a23 */ /* 0x104fe40000010867 */
[----:B---3--:R-:W-:Y:S01]  /*1d950*/  FFMA.FTZ R88, R195, c[0x0][0x2d0], -R96 ;  /* 0x0000b400c3587a23 */ /* 0x008fe20000010860 */
[-C--:B-1----:R-:W-:Y:S03]  /*1d960*/  HMMA.16816.F32 R52, R76, R84.reuse, R52 ;  /* 0x000000544c34723c */ /* 0x082fe60000001834 */
[----:B------:R1:W-:Y:S05]  /*1d970*/  MUFU.EX2 R203, R88 ;  /* 0x0000005800cb7308 */ /* 0x0003ea0000000800 */
[C---:B------:R-:W-:Y:S07]  /*1d980*/  HMMA.16816.F32 R56, R80.reuse, R84, R56 ;  /* 0x000000545038723c */ /* 0x040fee0000001838 */
[--C-:B------:R-:W-:Y:S01]  /*1d990*/  FFMA.FTZ R84, R128, c[0x0][0x2d0], -R100.reuse ;  /* 0x0000b40080547a23 */ /* 0x100fe20000010864 */
[-C--:B------:R-:W-:Y:S03]  /*1d9a0*/  HMMA.16816.F32 R60, R80, R86.reuse, R60 ;  /* 0x00000056503c723c */ /* 0x080fe6000000183c */
[----:B------:R2:W-:Y:S04]  /*1d9b0*/  MUFU.EX2 R200, R84 ;  /* 0x0000005400c87308 */ /* 0x0005e80000000800 */
[----:B------:R-:W-:Y:S01]  /*1d9c0*/  FFMA.FTZ R80, R127, c[0x0][0x2d0], -R100 ;  /* 0x0000b4007f507a23 */ /* 0x000fe20000010864 */
[----:B------:R-:W-:Y:S04]  /*1d9d0*/  HMMA.16816.F32 R64, R76, R86, R64 ;  /* 0x000000564c40723c */ /* 0x000fe80000001840 */
[----:B-1----:R-:W-:Y:S01]  /*1d9e0*/  FFMA.FTZ R88, R197, c[0x0][0x2d0], -R96 ;  /* 0x0000b400c5587a23 */ /* 0x002fe20000010860 */
[----:B------:R1:W-:Y:S01]  /*1d9f0*/  MUFU.EX2 R199, R80 ;  /* 0x0000005000c77308 */ /* 0x0003e20000000800 */
[----:B------:R-:W-:Y:S02]  /*1da00*/  F2FP.PACK_AB R82, R205, R142 ;  /* 0x0000008ecd52723e */ /* 0x000fe400000000ff */
[----:B------:R-:W-:Y:S04]  /*1da10*/  F2FP.PACK_AB R76, R139, R231 ;  /* 0x000000e78b4c723e */ /* 0x000fe800000000ff */
[----:B------:R-:W-:Y:S02]  /*1da20*/  F2FP.PACK_AB R78, R229, R230 ;  /* 0x000000e6e54e723e */ /* 0x000fe400000000ff */
[----:B------:R-:W-:Y:S01]  /*1da30*/  F2FP.PACK_AB R77, R228, R138 ;  /* 0x0000008ae44d723e */ /* 0x000fe200000000ff */
[----:B------:R3:W-:Y:S01]  /*1da40*/  MUFU.EX2 R202, R88 ;  /* 0x0000005800ca7308 */ /* 0x0007e20000000800 */
[----:B------:R-:W-:Y:S02]  /*1da50*/  F2FP.PACK_AB R79, R206, R207 ;  /* 0x000000cfce4f723e */ /* 0x000fe400000000ff */
[----:B------:R-:W-:Y:S01]  /*1da60*/  F2FP.PACK_AB R81, R141, R136 ;  /* 0x000000888d51723e */ /* 0x000fe200000000ff */
[----:B--2---:R-:W-:Y:S01]  /*1da70*/  LDSM.16.MT88.4 R84, [R212+0x1100] ;  /* 0x00110000d454783b */ /* 0x004fe20000004200 */
[----:B------:R-:W-:Y:S05]  /*1da80*/  F2FP.PACK_AB R83, R144, R140 ;  /* 0x0000008c9053723e */ /* 0x000fea00000000ff */
[----:B------:R2:W-:Y:S01]  /*1da90*/  MUFU.EX2 R197, R92 ;  /* 0x0000005c00c57308 */ /* 0x0005e20000000800 */
[--C-:B-1----:R-:W-:Y:S09]  /*1daa0*/  FFMA.FTZ R80, R126, c[0x0][0x2d0], -R103.reuse ;  /* 0x0000b4007e507a23 */ /* 0x102ff20000010867 */
[----:B------:R1:W-:Y:S01]  /*1dab0*/  MUFU.EX2 R145, R80 ;  /* 0x0000005000917308 */ /* 0x0003e20000000800 */
[----:B---3--:R-:W3:Y:S08]  /*1dac0*/  LDSM.16.MT88.4 R88, [R209+0x1100] ;  /* 0x00110000d158783b */ /* 0x008ef00000004200 */
[----:B--2---:R-:W2:Y:S01]  /*1dad0*/  LDSM.16.MT88.4 R92, [R210+0x1100] ;  /* 0x00110000d25c783b */ /* 0x004ea20000004200 */
[----:B-1----:R-:W-:Y:S01]  /*1dae0*/  F2FP.PACK_AB R80, R143, R137 ;  /* 0x000000898f50723e */ /* 0x002fe200000000ff */
[-C--:B---3--:R-:W-:Y:S08]  /*1daf0*/  HMMA.16816.F32 R4, R76, R88.reuse, R4 ;  /* 0x000000584c04723c */ /* 0x088ff00000001804 */
[C---:B------:R-:W-:Y:S07]  /*1db00*/  HMMA.16816.F32 R8, R80.reuse, R88, R8 ;  /* 0x000000585008723c */ /* 0x040fee0000001808 */
[--C-:B------:R-:W-:Y:S01]  /*1db10*/  FFMA.FTZ R88, R124, c[0x0][0x2d0], -R103.reuse ;  /* 0x0000b4007c587a23 */ /* 0x100fe20000010867 */
[-C--:B------:R-:W-:Y:S03]  /*1db20*/  HMMA.16816.F32 R12, R80, R90.reuse, R12 ;  /* 0x0000005a500c723c */ /* 0x080fe6000000180c */
[----:B------:R1:W-:Y:S05]  /*1db30*/  MUFU.EX2 R198, R88 ;  /* 0x0000005800c67308 */ /* 0x0003ea0000000800 */
[C---:B------:R-:W-:Y:S08]  /*1db40*/  HMMA.16816.F32 R16, R76.reuse, R90, R16 ;  /* 0x0000005a4c10723c */ /* 0x040ff00000001810 */
[-C--:B------:R-:W-:Y:S08]  /*1db50*/  HMMA.16816.F32 R20, R76, R84.reuse, R20 ;  /* 0x000000544c14723c */ /* 0x080ff00000001814 */
[C---:B------:R-:W-:Y:S04]  /*1db60*/  HMMA.16816.F32 R24, R80.reuse, R84, R24 ;  /* 0x000000545018723c */ /* 0x040fe80000001818 */
[--C-:B-1----:R-:W-:Y:S03]  /*1db70*/  FFMA.FTZ R88, R123, c[0x0][0x2d0], -R103.reuse ;  /* 0x0000b4007b587a23 */ /* 0x102fe60000010867 */
[--C-:B------:R-:W-:Y:S01]  /*1db80*/  FFMA.FTZ R84, R120, c[0x0][0x2d0], -R2.reuse ;  /* 0x0000b40078547a23 */ /* 0x100fe20000010802 */
[-C--:B------:R-:W-:Y:S01]  /*1db90*/  HMMA.16816.F32 R28, R80, R86.reuse, R28 ;  /* 0x00000056501c723c */ /* 0x080fe2000000181c */
[----:B------:R1:W3:Y:S07]  /*1dba0*/  MUFU.EX2 R196, R88 ;  /* 0x0000005800c47308 */ /* 0x0002ee0000000800 */
[C---:B------:R-:W-:Y:S03]  /*1dbb0*/  HMMA.16816.F32 R32, R76.reuse, R86, R32 ;  /* 0x000000564c20723c */ /* 0x040fe60000001820 */
[----:B------:R3:W-:Y:S05]  /*1dbc0*/  MUFU.EX2 R154, R84 ;  /* 0x00000054009a7308 */ /* 0x0007ea0000000800 */
[-C--:B--2---:R-:W-:Y:S08]  /*1dbd0*/  HMMA.16816.F32 R36, R76, R92.reuse, R36 ;  /* 0x0000005c4c24723c */ /* 0x084ff00000001824 */
[C---:B------:R-:W-:Y:S04]  /*1dbe0*/  HMMA.16816.F32 R40, R80.reuse, R92, R40 ;  /* 0x0000005c5028723c */ /* 0x040fe80000001828 */
[----:B-1----:R-:W-:Y:S03]  /*1dbf0*/  FFMA.FTZ R88, R122, c[0x0][0x2d0], -R2 ;  /* 0x0000b4007a587a23 */ /* 0x002fe60000010802 */
[----:B------:R-:W-:Y:S01]  /*1dc00*/  FFMA.FTZ R92, R115, c[0x0][0x2d0], -R96 ;  /* 0x0000b400735c7a23 */ /* 0x000fe20000010860 */
[-C--:B------:R-:W-:Y:S01]  /*1dc10*/  HMMA.16816.F32 R44, R80, R94.reuse, R44 ;  /* 0x0000005e502c723c */ /* 0x080fe2000000182c */
[----:B------:R1:W-:Y:S03]  /*1dc20*/  MUFU.EX2 R155, R88 ;  /* 0x00000058009b7308 */ /* 0x0003e60000000800 */
[--C-:B---3--:R-:W-:Y:S04]  /*1dc30*/  FFMA.FTZ R84, R119, c[0x0][0x2d0], -R2.reuse ;  /* 0x0000b40077547a23 */ /* 0x108fe80000010802 */
[C---:B------:R-:W-:Y:S03]  /*1dc40*/  HMMA.16816.F32 R48, R76.reuse, R94, R48 ;  /* 0x0000005e4c30723c */ /* 0x040fe60000001830 */
[----:B------:R2:W-:Y:S10]  /*1dc50*/  MUFU.EX2 R152, R84 ;  /* 0x0000005400987308 */ /* 0x0005f40000000800 */
[----:B------:R3:W-:Y:S01]  /*1dc60*/  MUFU.EX2 R192, R92 ;  /* 0x0000005c00c07308 */ /* 0x0007e20000000800 */
[----:B-1----:R-:W-:Y:S09]  /*1dc70*/  FFMA.FTZ R88, R121, c[0x0][0x2d0], -R2 ;  /* 0x0000b40079587a23 */ /* 0x002ff20000010802 */
[----:B------:R1:W1:Y:S01]  /*1dc80*/  MUFU.EX2 R153, R88 ;  /* 0x0000005800997308 */ /* 0x0002620000000800 */
[----:B--2---:R-:W-:Y:S09]  /*1dc90*/  FFMA.FTZ R84, R118, c[0x0][0x2d0], -R96 ;  /* 0x0000b40076547a23 */ /* 0x004ff20000010860 */
[----:B------:R2:W-:Y:S01]  /*1dca0*/  MUFU.EX2 R194, R84 ;  /* 0x0000005400c27308 */ /* 0x0005e20000000800 */
[----:B---3--:R-:W-:Y:S09]  /*1dcb0*/  FFMA.FTZ R92, R191, c[0x0][0x2d0], -R100 ;  /* 0x0000b400bf5c7a23 */ /* 0x008ff20000010864 */
[----:B------:R-:W-:Y:S01]  /*1dcc0*/  MUFU.EX2 R191, R92 ;  /* 0x0000005c00bf7308 */ /* 0x000fe20000000800 */
[----:B-1----:R-:W1:Y:S01]  /*1dcd0*/  LDSM.16.MT88.4 R88, [R211+0x1100] ;  /* 0x00110000d358783b */ /* 0x002e620000004200 */
[--C-:B--2---:R-:W-:Y:S08]  /*1dce0*/  FFMA.FTZ R84, R117, c[0x0][0x2d0], -R96.reuse ;  /* 0x0000b40075547a23 */ /* 0x104ff00000010860 */
[----:B------:R2:W-:Y:S02]  /*1dcf0*/  MUFU.EX2 R195, R84 ;  /* 0x0000005400c37308 */ /* 0x0005e40000000800 */
[----:B--2---:R-:W-:Y:S01]  /*1dd00*/  FFMA.FTZ R84, R116, c[0x0][0x2d0], -R96 ;  /* 0x0000b40074547a23 */ /* 0x004fe20000010860 */
[-C--:B-1----:R-:W-:Y:S01]  /*1dd10*/  HMMA.16816.F32 R52, R76, R88.reuse, R52 ;  /* 0x000000584c34723c */ /* 0x082fe20000001834 */
[----:B------:R-:W-:Y:S06]  /*1dd20*/  LDSM.16.MT88.4 R116, [R209+0x2900] ;  /* 0x00290000d174783b */ /* 0x000fec0000004200 */
[----:B------:R1:W-:Y:S01]  /*1dd30*/  MUFU.EX2 R193, R84 ;  /* 0x0000005400c17308 */ /* 0x0003e20000000800 */
[C---:B------:R-:W-:Y:S07]  /*1dd40*/  HMMA.16816.F32 R56, R80.reuse, R88, R56 ;  /* 0x000000585038723c */ /* 0x040fee0000001838 */
[--C-:B------:R-:W-:Y:S01]  /*1dd50*/  FFMA.FTZ R88, R112, c[0x0][0x2d0], -R100.reuse ;  /* 0x0000b40070587a23 */ /* 0x100fe20000010864 */
[-C--:B------:R-:W-:Y:S04]  /*1dd60*/  HMMA.16816.F32 R60, R80, R90.reuse, R60 ;  /* 0x0000005a503c723c */ /* 0x080fe8000000183c */
[----:B------:R-:W-:Y:S02]  /*1dd70*/  MOV R112, R189 ;  /* 0x000000bd00707202 */ /* 0x000fe40000000f00 */
[----:B------:R2:W-:Y:S01]  /*1dd80*/  MUFU.EX2 R189, R88 ;  /* 0x0000005800bd7308 */ /* 0x0005e20000000800 */
[--C-:B------:R-:W-:Y:S01]  /*1dd90*/  FFMA.FTZ R80, R114, c[0x0][0x2d0], -R100.reuse ;  /* 0x0000b40072507a23 */ /* 0x100fe20000010864 */
[----:B------:R-:W-:Y:S01]  /*1dda0*/  HMMA.16816.F32 R64, R76, R90, R64 ;  /* 0x0000005a4c40723c */ /* 0x000fe20000001840 */
[----:B-1----:R-:W1:Y:S03]  /*1ddb0*/  LDSM.16.MT88.4 R84, [R209+0x1900] ;  /* 0x00190000d154783b */ /* 0x002e660000004200 */
[----:B------:R-:W-:Y:S01]  /*1ddc0*/  F2FP.PACK_AB R82, R196, R198 ;  /* 0x000000c6c452723e */ /* 0x000fe200000000ff */
[--C-:B------:R-:W-:Y:S01]  /*1ddd0*/  FFMA.FTZ R92, R112, c[0x0][0x2d0], -R103.reuse ;  /* 0x0000b400705c7a23 */ /* 0x100fe20000010867 */
[----:B------:R-:W-:Y:S02]  /*1dde0*/  F2FP.PACK_AB R81, R153, R155 ;  /* 0x0000009b9951723e */ /* 0x000fe400000000ff */
[----:B------:R3:W-:Y:S01]  /*1ddf0*/  MUFU.EX2 R187, R80 ;  /* 0x0000005000bb7308 */ /* 0x0007e20000000800 */
[----:B------:R-:W-:Y:S03]  /*1de00*/  F2FP.PACK_AB R76, R204, R147 ;  /* 0x00000093cc4c723e */ /* 0x000fe600000000ff */
[----:B------:R-:W-:Y:S02]  /*1de10*/  F2FP.PACK_AB R78, R202, R203 ;  /* 0x000000cbca4e723e */ /* 0x000fe400000000ff */
[----:B------:R-:W-:Y:S02]  /*1de20*/  F2FP.PACK_AB R77, R201, R146 ;  /* 0x00000092c94d723e */ /* 0x000fe400000000ff */
[----:B------:R-:W-:Y:S02]  /*1de30*/  F2FP.PACK_AB R79, R199, R200 ;  /* 0x000000c8c74f723e */ /* 0x000fe400000000ff */
[----:B------:R1:W-:Y:S01]  /*1de40*/  MUFU.EX2 R159, R92 ;  /* 0x0000005c009f7308 */ /* 0x0003e20000000800 */
[----:B------:R-:W-:Y:S01]  /*1de50*/  F2FP.PACK_AB R83, R152, R154 ;  /* 0x0000009a9853723e */ /* 0x000fe200000000ff */
[----:B--2---:R-:W2:Y:S01]  /*1de60*/  LDSM.16.MT88.4 R88, [R212+0x1900] ;  /* 0x00190000d458783b */ /* 0x004ea20000004200 */
[----:B---3--:R-:W-:Y:S07]  /*1de70*/  FFMA.FTZ R80, R113, c[0x0][0x2d0], -R100 ;  /* 0x0000b40071507a23 */ /* 0x008fee0000010864 */
[----:B------:R3:W-:Y:S01]  /*1de80*/  MUFU.EX2 R185, R80 ;  /* 0x0000005000b97308 */ /* 0x0007e20000000800 */
[-C--:B-1----:R-:W-:Y:S01]  /*1de90*/  HMMA.16816.F32 R4, R76, R84.reuse, R4 ;  /* 0x000000544c04723c */ /* 0x082fe20000001804 */
[----:B------:R-:W1:Y:S02]  /*1dea0*/  LDSM.16.MT88.4 R92, [R210+0x1900] ;  /* 0x00190000d25c783b */ /* 0x000e640000004200 */
[----:B---3--:R-:W-:Y:S07]  /*1deb0*/  F2FP.PACK_AB R80, R197, R145 ;  /* 0x00000091c550723e */ /* 0x008fee00000000ff */
[C---:B------:R-:W-:Y:S07]  /*1dec0*/  HMMA.16816.F32 R8, R80.reuse, R84, R8 ;  /* 0x000000545008723c */ /* 0x040fee0000001808 */
[--C-:B------:R-:W-:Y:S01]  /*1ded0*/  FFMA.FTZ R84, R111, c[0x0][0x2d0], -R103.reuse ;  /* 0x0000b4006f547a23 */ /* 0x100fe20000010867 */
[-C--:B------:R-:W-:Y:S03]  /*1dee0*/  HMMA.16816.F32 R12, R80, R86.reuse, R12 ;  /* 0x00000056500c723c */ /* 0x080fe6000000180c */
[----:B------:R3:W-:Y:S01]  /*1def0*/  MUFU.EX2 R158, R84 ;  /* 0x00000054009e7308 */ /* 0x0007e20000000800 */
[----:B------:R-:W-:Y:S02]  /*1df00*/  MOV R111, R107 ;  /* 0x0000006b006f7202 */ /* 0x000fe40000000f00 */
[----:B------:R-:W-:Y:S02]  /*1df10*/  MOV R107, R175 ;  /* 0x000000af006b7202 */ /* 0x000fe40000000f00 */
[C---:B------:R-:W-:Y:S08]  /*1df20*/  HMMA.16816.F32 R16, R76.reuse, R86, R16 ;  /* 0x000000564c10723c */ /* 0x040ff00000001810 */
[-C--:B--2---:R-:W-:Y:S08]  /*1df30*/  HMMA.16816.F32 R20, R76, R88.reuse, R20 ;  /* 0x000000584c14723c */ /* 0x084ff00000001814 */
[C---:B------:R-:W-:Y:S04]  /*1df40*/  HMMA.16816.F32 R24, R80.reuse, R88, R24 ;  /* 0x000000585018723c */ /* 0x040fe80000001818 */
[--C-:B---3--:R-:W-:Y:S01]  /*1df50*/  FFMA.FTZ R84, R110, c[0x0][0x2d0], -R103.reuse ;  /* 0x0000b4006e547a23 */ /* 0x108fe20000010867 */
[----:B------:R-:W-:Y:S02]  /*1df60*/  MOV R110, R168 ;  /* 0x000000a8006e7202 */ /* 0x000fe40000000f00 */
[----:B------:R-:W-:Y:S01]  /*1df70*/  FFMA.FTZ R88, R98, c[0x0][0x2d0], -R2 ;  /* 0x0000b40062587a23 */ /* 0x000fe20000010802 */
[-C--:B------:R-:W-:Y:S01]  /*1df80*/  HMMA.16816.F32 R28, R80, R90.reuse, R28 ;  /* 0x0000005a501c723c */ /* 0x080fe2000000181c */
[----:B------:R2:W-:Y:S07]  /*1df90*/  MUFU.EX2 R182, R84 ;  /* 0x0000005400b67308 */ /* 0x0005ee0000000800 */
[C---:B------:R-:W-:Y:S03]  /*1dfa0*/  HMMA.16816.F32 R32, R76.reuse, R90, R32 ;  /* 0x0000005a4c20723c */ /* 0x040fe60000001820 */
[----:B------:R3:W-:Y:S05]  /*1dfb0*/  MUFU.EX2 R168, R88 ;  /* 0x0000005800a87308 */ /* 0x0007ea0000000800 */
[-C--:B-1----:R-:W-:Y:S08]  /*1dfc0*/  HMMA.16816.F32 R36, R76, R92.reuse, R36 ;  /* 0x0000005c4c24723c */ /* 0x082ff00000001824 */
[C---:B------:R-:W-:Y:S04]  /*1dfd0*/  HMMA.16816.F32 R40, R80.reuse, R92, R40 ;  /* 0x0000005c5028723c */ /* 0x040fe80000001828 */
[--C-:B--2---:R-:W-:Y:S03]  /*1dfe0*/  FFMA.FTZ R84, R178, c[0x0][0x2d0], -R103.reuse ;  /* 0x0000b400b2547a23 */ /* 0x104fe60000010867 */
[----:B------:R-:W-:Y:S01]  /*1dff0*/  FFMA.FTZ R92, R172, c[0x0][0x2d0], -R96 ;  /* 0x0000b400ac5c7a23 */ /* 0x000fe20000010860 */
[-C--:B------:R-:W-:Y:S01]  /*1e000*/  HMMA.16816.F32 R44, R80, R94.reuse, R44 ;  /* 0x0000005e502c723c */ /* 0x080fe2000000182c */
[----:B------:R1:W-:Y:S03]  /*1e010*/  MUFU.EX2 R178, R84 ;  /* 0x0000005400b27308 */ /* 0x0003e60000000800 */
[--C-:B---3--:R-:W-:Y:S04]  /*1e020*/  FFMA.FTZ R88, R97, c[0x0][0x2d0], -R2.reuse ;  /* 0x0000b40061587a23 */ /* 0x108fe80000010802 */
[C---:B------:R-:W-:Y:S04]  /*1e030*/  HMMA.16816.F32 R48, R76.reuse, R94, R48 ;  /* 0x0000005e4c30723c */ /* 0x040fe80000001830 */
[--C-:B-1----:R-:W-:Y:S01]  /*1e040*/  FFMA.FTZ R84, R109, c[0x0][0x2d0], -R2.reuse ;  /* 0x0000b4006d547a23 */ /* 0x102fe20000010802 */
[----:B------:R-:W-:Y:S02]  /*1e050*/  MOV R109, R170 ;  /* 0x000000aa006d7202 */ /* 0x000fe40000000f00 */
[----:B------:R-:W-:Y:S01]  /*1e060*/  MOV R170, R169 ;  /* 0x000000a900aa7202 */ /* 0x000fe20000000f00 */
[----:B------:R1:W-:Y:S10]  /*1e070*/  MUFU.EX2 R157, R84 ;  /* 0x00000054009d7308 */ /* 0x0003f40000000800 */
[----:B------:R2:W-:Y:S01]  /*1e080*/  MUFU.EX2 R169, R88 ;  /* 0x0000005800a97308 */ /* 0x0005e20000000800 */
[----:B-1----:R-:W-:Y:S01]  /*1e090*/  FFMA.FTZ R84, R108, c[0x0][0x2d0], -R2 ;  /* 0x0000b4006c547a23 */ /* 0x002fe20000010802 */
[----:B------:R-:W-:Y:S02]  /*1e0a0*/  MOV R108, R105 ;  /* 0x00000069006c7202 */ /* 0x000fe40000000f00 */
[----:B------:R-:W-:Y:S06]  /*1e0b0*/  MOV R105, R174 ;  /* 0x000000ae00697202 */ /* 0x000fec0000000f00 */
[----:B------:R1:W-:Y:S01]  /*1e0c0*/  MUFU.EX2 R156, R84 ;  /* 0x00000054009c7308 */ /* 0x0003e20000000800 */
[----:B------:R-:W-:Y:S02]  /*1e0d0*/  MOV R113, R108 ;  /* 0x0000006c00717202 */ /* 0x000fe40000000f00 */
[----:B------:R-:W-:Y:S01]  /*1e0e0*/  MOV R112, R105 ;  /* 0x0000006900707202 */ /* 0x000fe20000000f00 */
[----:B--2---:R-:W-:Y:S06]  /*1e0f0*/  FFMA.FTZ R88, R177, c[0x0][0x2d0], -R96 ;  /* 0x0000b400b1587a23 */ /* 0x004fec0000010860 */
[----:B------:R2:W-:Y:S10]  /*1e100*/  MUFU.EX2 R174, R92 ;  /* 0x0000005c00ae7308 */ /* 0x0005f40000000800 */
[----:B------:R3:W-:Y:S01]  /*1e110*/  MUFU.EX2 R177, R88 ;  /* 0x0000005800b17308 */ /* 0x0007e20000000800 */
[----:B-1----:R-:W1:Y:S01]  /*1e120*/  LDSM.16.MT88.4 R84, [R211+0x1900] ;  /* 0x00190000d354783b */ /* 0x002e620000004200 */
[----:B--2---:R-:W-:Y:S01]  /*1e130*/  FFMA.FTZ R92, R111, c[0x0][0x2d0], -R100 ;  /* 0x0000b4006f5c7a23 */ /* 0x004fe20000010864 */
[----:B------:R-:W-:Y:S04]  /*1e140*/  MOV R111, R171 ;  /* 0x000000ab006f7202 */ /* 0x000fe80000000f00 */
[----:B------:R-:W-:Y:S01]  /*1e150*/  MOV R124, R111 ;  /* 0x0000006f007c7202 */ /* 0x000fe20000000f00 */
[--C-:B---3--:R-:W-:Y:S04]  /*1e160*/  FFMA.FTZ R88, R176, c[0x0][0x2d0], -R96.reuse ;  /* 0x0000b400b0587a23 */ /* 0x108fe80000010860 */
[----:B------:R2:W3:Y:S01]  /*1e170*/  MUFU.EX2 R175, R88 ;  /* 0x0000005800af7308 */ /* 0x0004e20000000800 */
[-C--:B-1----:R-:W-:Y:S08]  /*1e180*/  HMMA.16816.F32 R52, R76, R84.reuse, R52 ;  /* 0x000000544c34723c */ /* 0x082ff00000001834 */
[C---:B------:R-:W-:Y:S04]  /*1e190*/  HMMA.16816.F32 R56, R80.reuse, R84, R56 ;  /* 0x000000545038723c */ /* 0x040fe80000001838 */
[----:B--2---:R-:W-:Y:S01]  /*1e1a0*/  FFMA.FTZ R88, R173, c[0x0][0x2d0], -R96 ;  /* 0x0000b400ad587a23 */ /* 0x004fe20000010860 */
[----:B---3--:R-:W-:Y:S01]  /*1e1b0*/  F2FP.PACK_AB R164, R175, R177 ;  /* 0x000000b1afa4723e */ /* 0x008fe200000000ff */
[----:B------:R-:W-:Y:S01]  /*1e1c0*/  MUFU.EX2 R173, R92 ;  /* 0x0000005c00ad7308 */ /* 0x000fe20000000800 */
[--C-:B------:R-:W-:Y:S01]  /*1e1d0*/  FFMA.FTZ R84, R99, c[0x0][0x2d0], -R100.reuse ;  /* 0x0000b40063547a23 */ /* 0x100fe20000010864 */
[-C--:B------:R-:W-:Y:S01]  /*1e1e0*/  HMMA.16816.F32 R60, R80, R86.reuse, R60 ;  /* 0x00000056503c723c */ /* 0x080fe2000000183c */
[----:B------:R-:W-:Y:S06]  /*1e1f0*/  LDSM.16.MT88.4 R96, [R210+0x2100] ;  /* 0x00210000d260783b */ /* 0x000fec0000004200 */
[--C-:B------:R-:W-:Y:S01]  /*1e200*/  FFMA.FTZ R80, R110, c[0x0][0x2d0], -R100.reuse ;  /* 0x0000b4006e507a23 */ /* 0x100fe20000010864 */
[----:B------:R-:W-:Y:S01]  /*1e210*/  HMMA.16816.F32 R64, R76, R86, R64 ;  /* 0x000000564c40723c */ /* 0x000fe20000001840 */
[----:B------:R-:W1:Y:S03]  /*1e220*/  MUFU.EX2 R176, R88 ;  /* 0x0000005800b07308 */ /* 0x000e660000000800 */
[----:B------:R-:W-:Y:S01]  /*1e230*/  FFMA.FTZ R81, R170, c[0x0][0x2d0], -R100 ;  /* 0x0000b400aa517a23 */ /* 0x000fe20000010864 */
[----:B------:R-:W-:Y:S01]  /*1e240*/  MOV R110, R106 ;  /* 0x0000006a006e7202 */ /* 0x000fe20000000f00 */
[--C-:B------:R-:W-:Y:S01]  /*1e250*/  FFMA.FTZ R100, R109, c[0x0][0x2d0], -R103.reuse ;  /* 0x0000b4006d647a23 */ /* 0x100fe20000010867 */
[----:B------:R-:W-:Y:S01]  /*1e260*/  F2FP.PACK_AB R76, R195, R194 ;  /* 0x000000c2c34c723e */ /* 0x000fe200000000ff */
[----:B------:R-:W2:Y:S01]  /*1e270*/  LDL R109, [R1+0x38] ;  /* 0x00003800016d7983 */ /* 0x000ea20000100800 */
[----:B------:R-:W-:Y:S02]  /*1e280*/  FFMA.FTZ R103, R107, c[0x0][0x2d0], -R103 ;  /* 0x0000b4006b677a23 */ /* 0x000fe40000010867 */
[----:B------:R3:W-:Y:S01]  /*1e290*/  MUFU.EX2 R171, R81 ;  /* 0x0000005100ab7308 */ /* 0x0007e20000000800 */
[----:B------:R-:W4:Y:S01]  /*1e2a0*/  LDL.LU R108, [R1+0x1c] ;  /* 0x00001c00016c7983 */ /* 0x000f220000300800 */
[----:B------:R-:W-:Y:S02]  /*1e2b0*/  F2FP.PACK_AB R78, R192, R193 ;  /* 0x000000c1c04e723e */ /* 0x000fe400000000ff */
[----:B------:R-:W-:Y:S01]  /*1e2c0*/  F2FP.PACK_AB R77, R189, R191 ;  /* 0x000000bfbd4d723e */ /* 0x000fe200000000ff */
[----:B------:R-:W4:Y:S01]  /*1e2d0*/  LDL.LU R107, [R1+0x20] ;  /* 0x00002000016b7983 */ /* 0x000f220000300800 */
[----:B------:R-:W-:Y:S02]  /*1e2e0*/  F2FP.PACK_AB R79, R185, R187 ;  /* 0x000000bbb94f723e */ /* 0x000fe400000000ff */
[----:B------:R-:W-:Y:S01]  /*1e2f0*/  F2FP.PACK_AB R82, R178, R182 ;  /* 0x000000b6b252723e */ /* 0x000fe200000000ff */
[----:B------:R-:W4:Y:S01]  /*1e300*/  LDL.LU R106, [R1+0x24] ;  /* 0x00002400016a7983 */ /* 0x000f220000300800 */
[----:B------:R3:W3:Y:S01]  /*1e310*/  MUFU.EX2 R170, R80 ;  /* 0x0000005000aa7308 */ /* 0x0006e20000000800 */
[----:B------:R-:W-:Y:S02]  /*1e320*/  F2FP.PACK_AB R83, R169, R168 ;  /* 0x000000a8a953723e */ /* 0x000fe400000000ff */
[----:B------:R-:W4:Y:S01]  /*1e330*/  LDL.LU R105, [R1+0x28] ;  /* 0x0000280001697983 */ /* 0x000f220000300800 */
[----:B-1----:R-:W-:Y:S02]  /*1e340*/  F2FP.PACK_AB R166, R174, R176 ;  /* 0x000000b0aea6723e */ /* 0x002fe400000000ff */
[----:B------:R-:W-:Y:S01]  /*1e350*/  MOV R125, R110 ;  /* 0x0000006e007d7202 */ /* 0x000fe20000000f00 */
[----:B------:R-:W1:Y:S03]  /*1e360*/  LDSM.16.MT88.4 R88, [R209+0x2100] ;  /* 0x00210000d158783b */ /* 0x000e660000004200 */
[----:B------:R3:W3:Y:S02]  /*1e370*/  MUFU.EX2 R172, R84 ;  /* 0x0000005400ac7308 */ /* 0x0006e40000000800 */
[----:B---3--:R-:W-:Y:S03]  /*1e380*/  F2FP.PACK_AB R81, R156, R157 ;  /* 0x0000009d9c51723e */ /* 0x008fe600000000ff */
[----:B------:R-:W3:Y:S05]  /*1e390*/  LDSM.16.MT88.4 R92, [R212+0x2100] ;  /* 0x00210000d45c783b */ /* 0x000eea0000004200 */
[----:B------:R-:W1:Y:S01]  /*1e3a0*/  MUFU.EX2 R103, R103 ;  /* 0x0000006700677308 */ /* 0x000e620000000800 */
[----:B------:R-:W-:Y:S02]  /*1e3b0*/  F2FP.PACK_AB R80, R158, R159 ;  /* 0x0000009f9e50723e */ /* 0x000fe400000000ff */
[----:B------:R-:W-:Y:S07]  /*1e3c0*/  F2FP.PACK_AB R167, R171, R170 ;  /* 0x000000aaaba7723e */ /* 0x000fee00000000ff */
[----:B------:R-:W3:Y:S01]  /*1e3d0*/  MUFU.EX2 R100, R100 ;  /* 0x0000006400647308 */ /* 0x000ee20000000800 */
[----:B------:R-:W3:Y:S01]  /*1e3e0*/  LDSM.16.MT88.4 R84, [R211+0x2100] ;  /* 0x00210000d354783b */ /* 0x000ee20000004200 */
[----:B------:R-:W-:Y:S02]  /*1e3f0*/  F2FP.PACK_AB R165, R172, R173 ;  /* 0x000000adaca5723e */ /* 0x000fe400000000ff */
[----:B-1----:R-:W-:Y:S01]  /*1e400*/  F2FP.PACK_AB R162, R103, R102 ;  /* 0x0000006667a2723e */ /* 0x002fe200000000ff */
[-C--:B------:R-:W-:Y:S03]  /*1e410*/  HMMA.16816.F32 R4, R76, R88.reuse, R4 ;  /* 0x000000584c04723c */ /* 0x080fe60000001804 */
[----:B---3--:R-:W-:Y:S05]  /*1e420*/  F2FP.PACK_AB R160, R101, R100 ;  /* 0x0000006465a0723e */ /* 0x008fea00000000ff */
[C---:B------:R-:W-:Y:S07]  /*1e430*/  HMMA.16816.F32 R8, R80.reuse, R88, R8 ;  /* 0x000000585008723c */ /* 0x040fee0000001808 */
[--C-:B------:R-:W-:Y:S01]  /*1e440*/  FFMA.FTZ R88, R113, c[0x0][0x2d0], -R2.reuse ;  /* 0x0000b40071587a23 */ /* 0x100fe20000010802 */
[-C--:B------:R-:W-:Y:S03]  /*1e450*/  HMMA.16816.F32 R12, R80, R90.reuse, R12 ;  /* 0x0000005a500c723c */ /* 0x080fe6000000180c */
[----:B------:R1:W-:Y:S05]  /*1e460*/  MUFU.EX2 R89, R88 ;  /* 0x0000005800597308 */ /* 0x0003ea0000000800 */
[C---:B------:R-:W-:Y:S08]  /*1e470*/  HMMA.16816.F32 R16, R76.reuse, R90, R16 ;  /* 0x0000005a4c10723c */ /* 0x040ff00000001810 */
[-C--:B------:R-:W-:Y:S08]  /*1e480*/  HMMA.16816.F32 R20, R76, R92.reuse, R20 ;  /* 0x0000005c4c14723c */ /* 0x080ff00000001814 */
[C---:B------:R-:W-:Y:S04]  /*1e490*/  HMMA.16816.F32 R24, R80.reuse, R92, R24 ;  /* 0x0000005c5018723c */ /* 0x040fe80000001818 */
[--C-:B-1----:R-:W-:Y:S02]  /*1e4a0*/  FFMA.FTZ R88, R112, c[0x0][0x2d0], -R2.reuse ;  /* 0x0000b40070587a23 */ /* 0x102fe40000010802 */
[----:B------:R-:W-:Y:S02]  /*1e4b0*/  FFMA.FTZ R2, R75, c[0x0][0x2d0], -R2 ;  /* 0x0000b4004b027a23 */ /* 0x000fe40000010802 */
[-C--:B------:R-:W-:Y:S01]  /*1e4c0*/  HMMA.16816.F32 R28, R80, R94.reuse, R28 ;  /* 0x0000005e501c723c */ /* 0x080fe2000000181c */
[----:B------:R-:W1:Y:S07]  /*1e4d0*/  MUFU.EX2 R90, R88 ;  /* 0x00000058005a7308 */ /* 0x000e6e0000000800 */
[C---:B------:R-:W-:Y:S03]  /*1e4e0*/  HMMA.16816.F32 R32, R76.reuse, R94, R32 ;  /* 0x0000005e4c20723c */ /* 0x040fe60000001820 */
[----:B------:R-:W-:Y:S05]  /*1e4f0*/  MUFU.EX2 R88, R74 ;  /* 0x0000004a00587308 */ /* 0x000fea0000000800 */
[-C--:B------:R-:W-:Y:S05]  /*1e500*/  HMMA.16816.F32 R36, R76, R96.reuse, R36 ;  /* 0x000000604c24723c */ /* 0x080fea0000001824 */
[----:B------:R-:W3:Y:S03]  /*1e510*/  MUFU.EX2 R74, R2 ;  /* 0x00000002004a7308 */ /* 0x000ee60000000800 */
[C---:B------:R-:W-:Y:S04]  /*1e520*/  HMMA.16816.F32 R40, R80.reuse, R96, R40 ;  /* 0x000000605028723c */ /* 0x040fe80000001828 */
[----:B-1----:R-:W-:Y:S04]  /*1e530*/  F2FP.PACK_AB R161, R90, R89 ;  /* 0x000000595aa1723e */ /* 0x002fe800000000ff */
[-C--:B------:R-:W-:Y:S08]  /*1e540*/  HMMA.16816.F32 R44, R80, R98.reuse, R44 ;  /* 0x00000062502c723c */ /* 0x080ff0000000182c */
[C---:B------:R-:W-:Y:S04]  /*1e550*/  HMMA.16816.F32 R48, R76.reuse, R98, R48 ;  /* 0x000000624c30723c */ /* 0x040fe80000001830 */
[----:B---3--:R-:W-:Y:S04]  /*1e560*/  F2FP.PACK_AB R163, R74, R88 ;  /* 0x000000584aa3723e */ /* 0x008fe800000000ff */
[-C--:B------:R-:W-:Y:S08]  /*1e570*/  HMMA.16816.F32 R52, R76, R84.reuse, R52 ;  /* 0x000000544c34723c */ /* 0x080ff00000001834 */
[C---:B------:R-:W-:Y:S08]  /*1e580*/  HMMA.16816.F32 R56, R80.reuse, R84, R56 ;  /* 0x000000545038723c */ /* 0x040ff00000001838 */
[-C--:B------:R-:W-:Y:S08]  /*1e590*/  HMMA.16816.F32 R60, R80, R86.reuse, R60 ;  /* 0x00000056503c723c */ /* 0x080ff0000000183c */
[----:B------:R-:W-:Y:S04]  /*1e5a0*/  HMMA.16816.F32 R64, R76, R86, R64 ;  /* 0x000000564c40723c */ /* 0x000fe80000001840 */
[----:B--2---:R-:W-:Y:S02]  /*1e5b0*/  ISETP.GT.AND P0, PT, R225, R109, PT ;  /* 0x0000006de100720c */ /* 0x004fe40003f04270 */
[----:B------:R-:W-:Y:S01]  /*1e5c0*/  MOV R225, R226 ;  /* 0x000000e200e17202 */ /* 0x000fe20000000f00 */
[----:B----4-:R-:W-:Y:S05]  /*1e5d0*/  FFMA.FTZ R73, R73, R108, R249 ;  /* 0x0000006c49497223 */ /* 0x010fea00000100f9 */
[----:B------:R-:W-:Y:S02]  /*1e5e0*/  FADD.FTZ R73, R251, R73 ;  /* 0x00000049fb497221 */ /* 0x000fe40000010000 */
[----:B------:R-:W-:Y:S02]  /*1e5f0*/  FFMA.FTZ R69, R69, R107, R246 ;  /* 0x0000006b45457223 */ /* 0x000fe400000100f6 */
[----:B------:R-:W-:Y:S02]  /*1e600*/  FFMA.FTZ R68, R68, R106, R240 ;  /* 0x0000006a44447223 */ /* 0x000fe400000100f0 */
[----:B------:R-:W-:Y:S02]  /*1e610*/  FADD.FTZ R73, R104, R73 ;  /* 0x0000004968497221 */ /* 0x000fe40000010000 */
[----:B------:R-:W-:Y:S02]  /*1e620*/  FFMA.FTZ R0, R0, R105, R184 ;  /* 0x0000006900007223 */ /* 0x000fe400000100b8 */
[----:B------:R-:W-:Y:S01]  /*1e630*/  FADD.FTZ R69, R247, R69 ;  /* 0x00000045f7457221 */ /* 0x000fe20000010000 */
        /* <DEDUP_REMOVED lines=93> */
[----:B------:R-:W-:Y:S01]  /*1ec10*/  FADD.FTZ R8, R100, R8 ;  /* 0x0000000864087221 */ /* 0x000fe20000010000 */
[----:B------:R-:W-:Y:S01]  /*1ec20*/  MOV R100, R71 ;  /* 0x0000004700647202 */ /* 0x000fe20000000f00 */
[----:B------:R-:W-:Y:S02]  /*1ec30*/  FADD.FTZ R4, R89, R4 ;  /* 0x0000000459047221 */ /* 0x000fe40000010000 */
[----:B------:R-:W-:Y:S02]  /*1ec40*/  FADD.FTZ R5, R172, R0 ;  /* 0x00000000ac057221 */ /* 0x000fe40000010000 */
[----:B------:R-:W-:Y:S02]  /*1ec50*/  FADD.FTZ R6, R176, R2 ;  /* 0x00000002b0067221 */ /* 0x000fe40000010000 */
[----:B------:R-:W-:Y:S01]  /*1ec60*/  FADD.FTZ R0, R101, R8 ;  /* 0x0000000865007221 */ /* 0x000fe20000010000 */
[----:B------:R-:W-:Y:S01]  /*1ec70*/  MOV R101, R70 ;  /* 0x0000004600657202 */ /* 0x000fe20000000f00 */
        /* <DEDUP_REMOVED lines=8> */
[----:B------:R-:W-:Y:S02]  /*1ed00*/  FADD.FTZ R2, R103, R2 ;  /* 0x0000000267027221 */ /* 0x000fe40000010000 */
[----:B------:R-:W-:Y:S01]  /*1ed10*/  FADD.FTZ R0, R74, R0 ;  /* 0x000000004a007221 */ /* 0x000fe20000010000 */
[----:B------:R-:W-:Y:S04]  /*1ed20*/  STL [R1+0x20], R4 ;  /* 0x0000200401007387 */ /* 0x000fe80000100800 */
[----:B------:R1:W-:Y:S04]  /*1ed30*/  STL [R1+0x24], R2 ;  /* 0x0000240201007387 */ /* 0x0003e80000100800 */
[----:B------:R2:W-:Y:S01]  /*1ed40*/  STL [R1+0x28], R0 ;  /* 0x0000280001007387 */ /* 0x0005e20000100800 */
[----:B-1----:R-:W-:Y:S01]  /*1ed50*/  MOV R2, R72 ;  /* 0x0000004800027202 */ /* 0x002fe20000000f00 */
[----:B------:R-:W-:-:S05]  /*1ed60*/  @P0 BRA `(.L_x_460) ;  /* 0xffffb7a000000947 */ /* 0x000fca000383ffff */
.L_x_459:
[----:B--2---:R-:W2:Y:S02]  /*1ed70*/  LDL R0, [R1+0x14] ;  /* 0x0000140001007983 */ /* 0x004ea40000100800 */
[----:B--2---:R-:W-:-:S13]  /*1ed80*/  ISETP.GE.AND P0, PT, R226, R0, PT ;  /* 0x00000000e200720c */ /* 0x004fda0003f06270 */
[----:B------:R-:W-:Y:S05]  /*1ed90*/  @!P0 BRA `(.L_x_461) ;  /* 0x0000677000008947 */ /* 0x000fea0003800000 */
[----:B------:R-:W2:Y:S01]  /*1eda0*/  LDL.LU.64 R6, [R1+0x50] ;  /* 0x0000500001067983 */ /* 0x000ea20000300a00 */
[----:B------:R-:W-:Y:S02]  /*1edb0*/  UMOV UR10, 0x60 ;  /* 0x00000060000a7882 */ /* 0x000fe40000000000 */
[----:B------:R-:W-:Y:S01]  /*1edc0*/  ULDC.64 UR4, c[0x0][0x208] ;  /* 0x0000820000047ab9 */ /* 0x000fe20000000a00 */
[----:B-1----:R-:W3:Y:S04]  /*1edd0*/  LDL.LU.64 R4, [R1+0x58] ;  /* 0x0000580001047983 */ /* 0x002ee80000300a00 */
[----:B------:R-:W4:Y:S01]  /*1ede0*/  LDL R0, [R1+0x60] ;  /* 0x0000600001007983 */ /* 0x000f220000100800 */
[----:B------:R-:W-:Y:S01]  /*1edf0*/  MOV R8, c[0x0][0x2c4] ;  /* 0x0000b10000087a02 */ /* 0x000fe20000000f00 */
[----:B------:R-:W-:Y:S01]  /*1ee00*/  UIMAD.WIDE.U32 UR12, UR10, UR4, URZ ;  /* 0x000000040a0c72a5 */ /* 0x000fe2000f8e003f */
[----:B------:R-:W-:Y:S01]  /*1ee10*/  MOV R103, R3 ;  /* 0x0000000300677202 */ /* 0x000fe20000000f00 */
[----:B------:R-:W-:Y:S01]  /*1ee20*/  UIMAD UR10, UR10, UR5, URZ ;  /* 0x000000050a0a72a4 */ /* 0x000fe2000f8e023f */
[----:B------:R-:W-:Y:S01]  /*1ee30*/  ISETP.NE.AND P1, PT, R8, 0x1, PT ;  /* 0x000000010800780c */ /* 0x000fe20003f25270 */
[----:B------:R-:W-:Y:S01]  /*1ee40*/  UMOV UR6, 0x5 ;  /* 0x0000000500067882 */ /* 0x000fe20000000000 */
[----:B------:R-:W-:Y:S01]  /*1ee50*/  MOV R101, R71 ;  /* 0x0000004700657202 */ /* 0x000fe20000000f00 */
[----:B------:R-:W-:Y:S01]  /*1ee60*/  ULDC.64 UR4, c[0x0][0x1e0] ;  /* 0x0000780000047ab9 */ /* 0x000fe20000000a00 */
[----:B------:R-:W-:Y:S01]  /*1ee70*/  IMAD.MOV.U32 R100, RZ, RZ, R72 ;  /* 0x000000ffff647224 */ /* 0x000fe200078e0048 */
[----:B------:R-:W-:Y:S01]  /*1ee80*/  USHF.L.U64.HI UR5, UR4, UR6, UR5 ;  /* 0x0000000604057299 */ /* 0x000fe20008010205 */
[----:B------:R-:W-:Y:S01]  /*1ee90*/  IMAD.MOV.U32 R102, RZ, RZ, R70 ;  /* 0x000000ffff667224 */ /* 0x000fe200078e0046 */
[----:B------:R-:W-:-:S02]  /*1eea0*/  USHF.L.U32 UR4, UR4, 0x5, URZ ;  /* 0x0000000504047899 */ /* 0x000fc4000800063f */
[----:B------:R-:W-:Y:S01]  /*1eeb0*/  UIADD3 UR10, UR13, UR10, URZ ;  /* 0x0000000a0d0a7290 */ /* 0x000fe2000fffe03f */
[----:B--2---:R-:W-:Y:S01]  /*1eec0*/  IMAD.MOV.U32 R3, RZ, RZ, R7 ;  /* 0x000000ffff037224 */ /* 0x004fe200078e0007 */
[----:B---3--:R-:W-:Y:S02]  /*1eed0*/  MOV R2, R4 ;  /* 0x0000000400027202 */ /* 0x008fe40000000f00 */
[----:B----4-:R-:W-:-:S03]  /*1eee0*/  @P1 IMAD.HI.U32 R0, R0, c[0x0][0x2c8], RZ ;  /* 0x0000b20000001a27 */ /* 0x010fc600078e00ff */
[----:B------:R1:W-:Y:S04]  /*1eef0*/  STL.64 [R1], R2 ;  /* 0x0000000201007387 */ /* 0x0003e80000100a00 */
[----:B------:R1:W-:Y:S02]  /*1ef00*/  @P1 STL [R1+0x8], R0 ;  /* 0x0000080001001387 */ /* 0x0003e40000100800 */
.L_x_478:
[----:B------:R-:W-:Y:S04]  /*1ef10*/  DEPBAR.LE SB0, 0x0 ;  /* 0x000080000000791a */ /* 0x000fe80000000000 */
[----:B------:R-:W-:Y:S01]  /*1ef20*/  BAR.SYNC.DEFER_BLOCKING 0x0 ;  /* 0x0000000000007b1d */ /* 0x000fe20000010000 */
[----:B-12---:R-:W-:Y:S01]  /*1ef30*/  SHF.R.S32.HI R2, RZ, 0x1f, R226 ;  /* 0x0000001fff027819 */ /* 0x006fe200000114e2 */
[----:B------:R-:W-:Y:S01]  /*1ef40*/  IMAD R0, R226, UR10, RZ ;  /* 0x0000000ae2007c24 */ /* 0x000fe2000f8e02ff */
[----:B------:R-:W-:Y:S02]  /*1ef50*/  MOV R198, c[0x0][0x208] ;  /* 0x0000820000c67a02 */ /* 0x000fe40000000f00 */
[----:B------:R-:W-:Y:S01]  /*1ef60*/  MOV R228, c[0x0][0x2c4] ;  /* 0x0000b10000e47a02 */ /* 0x000fe20000000f00 */
[----:B------:R-:W-:Y:S01]  /*1ef70*/  IMAD R0, R2, UR12, R0 ;  /* 0x0000000c02007c24 */ /* 0x000fe2000f8e0200 */
[----:B------:R-:W-:Y:S02]  /*1ef80*/  SHF.L.U32 R198, R198, 0x5, RZ ;  /* 0x00000005c6c67819 */ /* 0x000fe400000006ff */
[----:B------:R-:W-:Y:S01]  /*1ef90*/  ISETP.NE.AND P3, PT, R228, 0x1, PT ;  /* 0x00000001e400780c */ /* 0x000fe20003f65270 */
        /* <DEDUP_REMOVED lines=16> */
[----:B------:R-:W2:Y:S01]  /*1f0a0*/  LDL.64 R248, [R1+0x48] ;  /* 0x0000480001f87983 */ /* 0x000ea20000100a00 */
        /* <DEDUP_REMOVED lines=28> */
[-C--:B------:R-:W-:Y:S01]  /*1f270*/  HMMA.16816.F32 R12, R180, R178.reuse, R12 ;  /* 0x000000b2b40c723c */ /* 0x080fe2000000180c */
[----:B------:R-:W-:Y:S03]  /*1f280*/  MOV R197, 0x5 ;  /* 0x0000000500c57802 */ /* 0x000fe60000000f00 */
[C---:B------:R-:W-:Y:S02]  /*1f290*/  LEA R2, P0, R176.reuse, c[0x0][0x1f8], 0x1 ;  /* 0x00007e00b0027a11 */ /* 0x040fe400078008ff */
[----:B------:R-:W-:Y:S02]  /*1f2a0*/  IADD3 R0, R177, R0, RZ ;  /* 0x00000000b1007210 */ /* 0x000fe40007ffe0ff */
[C---:B------:R-:W-:Y:S01]  /*1f2b0*/  HMMA.16816.F32 R16, R172.reuse, R178, R16 ;  /* 0x000000b2ac10723c */ /* 0x040fe20000001810 */
[----:B------:R-:W-:Y:S03]  /*1f2c0*/  MOV R196, c[0x0][0x208] ;  /* 0x0000820000c47a02 */ /* 0x000fe60000000f00 */
[----:B------:R-:W-:Y:S02]  /*1f2d0*/  LEA.HI.X R3, R176, c[0x0][0x1fc], R0, 0x1, P0 ;  /* 0x00007f00b0037a11 */ /* 0x000fe400000f0c00 */
[----:B------:R-:W2:Y:S01]  /*1f2e0*/  LDSM.16.M88.4 R176, [R220] ;  /* 0x00000000dcb0783b */ /* 0x000ea20000000200 */
[----:B------:R-:W-:Y:S01]  /*1f2f0*/  SHF.L.U64.HI R196, R196, R197, c[0x0][0x20c] ;  /* 0x00008300c4c47619 */ /* 0x000fe200000102c5 */
        /* <DEDUP_REMOVED lines=10> */
[----:B------:R-:W-:Y:S01]  /*1f3a0*/  IADD3 R188, P1, R2, R198, RZ ;  /* 0x000000c602bc7210 */ /* 0x000fe20007f3e0ff */
[-C--:B------:R-:W-:Y:S04]  /*1f3b0*/  HMMA.16816.F32 R44, R180, R190.reuse, R44 ;  /* 0x000000beb42c723c */ /* 0x080fe8000000182c */
[----:B------:R-:W-:Y:S02]  /*1f3c0*/  IADD3.X R189, R3, R196, RZ, P1, !PT ;  /* 0x000000c403bd7210 */ /* 0x000fe40000ffe4ff */
[----:B------:R-:W-:Y:S02]  /*1f3d0*/  IADD3 R186, P0, R188, R198, RZ ;  /* 0x000000c6bcba7210 */ /* 0x000fe40007f1e0ff */
[C---:B------:R-:W-:Y:S01]  /*1f3e0*/  HMMA.16816.F32 R48, R172.reuse, R190, R48 ;  /* 0x000000beac30723c */ /* 0x040fe20000001830 */
[----:B------:R4:W-:Y:S03]  /*1f3f0*/  LDGSTS.E.BYPASS.LTC128B.128 [R227+0x900], [R188.64], !P5 ;  /* 0x00900000bce37fae */ /* 0x0009e6000e901d48 */
[----:B------:R-:W-:Y:S02]  /*1f400*/  IADD3.X R187, R189, R196, RZ, P0, !PT ;  /* 0x000000c4bdbb7210 */ /* 0x000fe400007fe4ff */
[----:B------:R-:W-:Y:S02]  /*1f410*/  IADD3 R184, P2, R186, R198, RZ ;  /* 0x000000c6bab87210 */ /* 0x000fe40007f5e0ff */
[-C--:B------:R-:W-:Y:S01]  /*1f420*/  HMMA.16816.F32 R52, R172, R192.reuse, R52 ;  /* 0x000000c0ac34723c */ /* 0x080fe20000001834 */
[----:B------:R1:W-:Y:S03]  /*1f430*/  LDGSTS.E.BYPASS.LTC128B.128 [R227+0x1100], [R186.64], !P5 ;  /* 0x01100000bae37fae */ /* 0x0003e6000e901d48 */
[----:B------:R-:W-:Y:S02]  /*1f440*/  IADD3.X R185, R187, R196, RZ, P2, !PT ;  /* 0x000000c4bbb97210 */ /* 0x000fe400017fe4ff */
[----:B---3--:R-:W-:Y:S02]  /*1f450*/  IADD3 R2, P1, R184, R198, RZ ;  /* 0x000000c6b8027210 */ /* 0x008fe40007f3e0ff */
[C---:B------:R-:W-:Y:S01]  /*1f460*/  HMMA.16816.F32 R56, R180.reuse, R192, R56 ;  /* 0x000000c0b438723c */ /* 0x040fe20000001838 */
[----:B------:R3:W-:Y:S03]  /*1f470*/  LDGSTS.E.BYPASS.LTC128B.128 [R227+0x1900], [R184.64], !P5 ;  /* 0x01900000b8e37fae */ /* 0x0007e6000e901d48 */
[----:B------:R-:W-:Y:S02]  /*1f480*/  IADD3.X R3, R185, R196, RZ, P1, !PT ;  /* 0x000000c4b9037210 */ /* 0x000fe40000ffe4ff */
[----:B------:R-:W-:Y:S02]  /*1f490*/  IADD3 R190, P0, R2, R198, RZ ;  /* 0x000000c602be7210 */ /* 0x000fe40007f1e0ff */
[-C--:B------:R-:W-:Y:S01]  /*1f4a0*/  HMMA.16816.F32 R60, R180, R194.reuse, R60 ;  /* 0x000000c2b43c723c */ /* 0x080fe2000000183c */
[----:B------:R2:W-:Y:S03]  /*1f4b0*/  LDGSTS.E.BYPASS.LTC128B.128 [R227+0x2100], [R2.64], !P5 ;  /* 0x0210000002e37fae */ /* 0x0005e6000e901d48 */
[----:B------:R-:W-:Y:S04]  /*1f4c0*/  IADD3.X R191, R3, R196, RZ, P0, !PT ;  /* 0x000000c403bf7210 */ /* 0x000fe800007fe4ff */
[C---:B------:R-:W-:Y:S01]  /*1f4d0*/  HMMA.16816.F32 R64, R172.reuse, R194, R64 ;  /* 0x000000c2ac40723c */ /* 0x040fe20000001840 */
[----:B------:R4:W-:Y:S07]  /*1f4e0*/  LDGSTS.E.BYPASS.LTC128B.128 [R227+0x2900], [R190.64], !P5 ;  /* 0x02900000bee37fae */ /* 0x0009ee000e901d48 */
[-C--:B-1----:R-:W-:Y:S01]  /*1f4f0*/  HMMA.16816.F32 R68, R172, R168.reuse, R68 ;  /* 0x000000a8ac44723c */ /* 0x082fe20000001844 */
[----:B------:R-:W-:Y:S07]  /*1f500*/  LDSM.16.M88.4 R192, [R216+0x8100] ;  /* 0x00810000d8c0783b */ /* 0x000fee0000000200 */
[C---:B------:R-:W-:Y:S01]  /*1f510*/  HMMA.16816.F32 R72, R180.reuse, R168, R72 ;  /* 0x000000a8b448723c */ /* 0x040fe20000001848 */
[----:B---3--:R-:W-:Y:S07]  /*1f520*/  LDSM.16.M88.4 R184, [R216+0x6100] ;  /* 0x00610000d8b8783b */ /* 0x008fee0000000200 */
[-C--:B------:R-:W-:Y:S01]  /*1f530*/  HMMA.16816.F32 R76, R180, R170.reuse, R76 ;  /* 0x000000aab44c723c */ /* 0x080fe2000000184c */
[----:B------:R-:W-:Y:S07]  /*1f540*/  LDSM.16.M88.4 R196, [R214+0x3900] ;  /* 0x00390000d6c4783b */ /* 0x000fee0000000200 */
[C---:B------:R-:W-:Y:S01]  /*1f550*/  HMMA.16816.F32 R80, R172.reuse, R170, R80 ;  /* 0x000000aaac50723c */ /* 0x040fe20000001850 */
[----:B----4-:R-:W1:Y:S07]  /*1f560*/  LDSM.16.M88.4 R188, [R214+0x3100] ;  /* 0x00310000d6bc783b */ /* 0x010e6e0000000200 */
[-C--:B--2---:R-:W-:Y:S01]  /*1f570*/  HMMA.16816.F32 R84, R172, R176.reuse, R84 ;  /* 0x000000b0ac54723c */ /* 0x084fe20000001854 */
[----:B------:R-:W2:Y:S07]  /*1f580*/  LDSM.16.M88.4 R200, [R214+0x4100] ;  /* 0x00410000d6c8783b */ /* 0x000eae0000000200 */
[C---:B------:R-:W-:Y:S01]  /*1f590*/  HMMA.16816.F32 R88, R180.reuse, R176, R88 ;  /* 0x000000b0b458723c */ /* 0x040fe20000001858 */
[----:B------:R-:W3:Y:S07]  /*1f5a0*/  LDSM.16.M88.4 R168, [R214+0x4900] ;  /* 0x00490000d6a8783b */ /* 0x000eee0000000200 */
[-C--:B------:R-:W-:Y:S01]  /*1f5b0*/  HMMA.16816.F32 R92, R180, R178.reuse, R92 ;  /* 0x000000b2b45c723c */ /* 0x080fe2000000185c */
[----:B------:R-:W4:Y:S07]  /*1f5c0*/  LDSM.16.M88.4 R180, [R214+0x5100] ;  /* 0x00510000d6b4783b */ /* 0x000f2e0000000200 */
[----:B------:R-:W-:Y:S01]  /*1f5d0*/  HMMA.16816.F32 R96, R172, R178, R96 ;  /* 0x000000b2ac60723c */ /* 0x000fe20000001860 */
[----:B------:R-:W2:Y:S07]  /*1f5e0*/  LDSM.16.M88.4 R204, [R214+0x5900] ;  /* 0x00590000d6cc783b */ /* 0x000eae0000000200 */
[-C--:B-1----:R-:W-:Y:S01]  /*1f5f0*/  HMMA.16816.F32 R4, R184, R188.reuse, R4 ;  /* 0x000000bcb804723c */ /* 0x082fe20000001804 */
[----:B------:R-:W-:Y:S07]  /*1f600*/  LDSM.16.M88.4 R172, [R217+0x6100] ;  /* 0x00610000d9ac783b */ /* 0x000fee0000000200 */
[C---:B------:R-:W-:Y:S01]  /*1f610*/  HMMA.16816.F32 R8, R192.reuse, R188, R8 ;  /* 0x000000bcc008723c */ /* 0x040fe20000001808 */
[----:B------:R-:W1:Y:S07]  /*1f620*/  LDSM.16.M88.4 R176, [R213] ;  /* 0x00000000d5b0783b */ /* 0x000e6e0000000200 */
[-C--:B------:R-:W-:Y:S01]  /*1f630*/  HMMA.16816.F32 R12, R192, R190.reuse, R12 ;  /* 0x000000bec00c723c */ /* 0x080fe2000000180c */
[----:B------:R-:W0:Y:S07]  /*1f640*/  LDGDEPBAR ;  /* 0x00000000000079af */ /* 0x000e2e0000000000 */
[C---:B------:R-:W-:Y:S01]  /*1f650*/  HMMA.16816.F32 R16, R184.reuse, R190, R16 ;  /* 0x000000beb810723c */ /* 0x040fe20000001810 */
[----:B------:R-:W1:Y:S07]  /*1f660*/  LDSM.16.M88.4 R188, [R217+0x8100] ;  /* 0x00810000d9bc783b */ /* 0x000e6e0000000200 */
[-C--:B------:R-:W-:Y:S08]  /*1f670*/  HMMA.16816.F32 R20, R184, R196.reuse, R20 ;  /* 0x000000c4b814723c */ /* 0x080ff00000001814 */
[C---:B------:R-:W-:Y:S08]  /*1f680*/  HMMA.16816.F32 R24, R192.reuse, R196, R24 ;  /* 0x000000c4c018723c */ /* 0x040ff00000001818 */
[-C--:B------:R-:W-:Y:S08]  /*1f690*/  HMMA.16816.F32 R28, R192, R198.reuse, R28 ;  /* 0x000000c6c01c723c */ /* 0x080ff0000000181c */
[C---:B------:R-:W-:Y:S08]  /*1f6a0*/  HMMA.16816.F32 R32, R184.reuse, R198, R32 ;  /* 0x000000c6b820723c */ /* 0x040ff00000001820 */
        /* <DEDUP_REMOVED lines=45> */
[----:B------:R-:W2:Y:S10]  /*1f980*/  MUFU.TANH R237, R12 ;  /* 0x0000000c00ed7308 */ /* 0x000eb40000002400 */
[----:B------:R-:W2:Y:S01]  /*1f990*/  MUFU.TANH R230, R13 ;  /* 0x0000000d00e67308 */ /* 0x000ea20000002400 */
[----:B-1----:R-:W1:Y:S01]  /*1f9a0*/  LDSM.16.M88.4 R8, [R213+0x1000] ;  /* 0x00100000d508783b */ /* 0x002e620000000200 */
[-C--:B----4-:R-:W-:Y:S08]  /*1f9b0*/  HMMA.16816.F32 R20, R172, R4.reuse, R20 ;  /* 0x00000004ac14723c */ /* 0x090ff00000001814 */
[----:B------:R-:W4:Y:S01]  /*1f9c0*/  MUFU.TANH R242, R14 ;  /* 0x0000000e00f27308 */ /* 0x000f220000002400 */
        /* <DEDUP_REMOVED lines=57> */
[----:B------:R-:W3:Y:S03]  /*1fd60*/  MUFU.TANH R178, R59 ;  /* 0x0000003b00b27308 */ /* 0x000ee60000002400 */
[----:B------:R-:W-:Y:S02]  /*1fd70*/  FMUL.FTZ R54, R54, c[0x0][0x320] ;  /* 0x0000c80036367a20 */ /* 0x000fe40000410000 */
[----:B------:R-:W-:Y:S02]  /*1fd80*/  FMUL.FTZ R55, R55, c[0x0][0x320] ;  /* 0x0000c80037377a20 */ /* 0x000fe40000410000 */
[C---:B------:R-:W-:Y:S01]  /*1fd90*/  HMMA.16816.F32 R80, R172.reuse, R10, R80 ;  /* 0x0000000aac50723c */ /* 0x040fe20000001850 */
[----:B------:R-:W3:Y:S02]  /*1fda0*/  LDL R11, [R1+0x8] ;  /* 0x00000800010b7983 */ /* 0x000ee40000100800 */
[----:B------:R4:W3:Y:S01]  /*1fdb0*/  MUFU.TANH R59, R62 ;  /* 0x0000003e003b7308 */ /* 0x0008e20000002400 */
[----:B------:R-:W-:Y:S01]  /*1fdc0*/  FMUL.FTZ R56, R56, c[0x0][0x320] ;  /* 0x0000c80038387a20 */ /* 0x000fe20000410000 */
[----:B------:R-:W3:Y:S01]  /*1fdd0*/  LDL R10, [R1+0x34] ;  /* 0x00003400010a7983 */ /* 0x000ee20000100800 */
[----:B------:R-:W-:Y:S02]  /*1fde0*/  FMUL.FTZ R57, R57, c[0x0][0x320] ;  /* 0x0000c80039397a20 */ /* 0x000fe40000410000 */
[-C--:B--2---:R-:W-:Y:S01]  /*1fdf0*/  HMMA.16816.F32 R84, R172, R4.reuse, R84 ;  /* 0x00000004ac54723c */ /* 0x084fe20000001854 */
[----:B-1----:R-:W2:Y:S03]  /*1fe00*/  LDL R58, [R1+0x14] ;  /* 0x00001400013a7983 */ /* 0x002ea60000100800 */
[----:B------:R-:W-:Y:S01]  /*1fe10*/  FMUL.FTZ R60, R60, c[0x0][0x320] ;  /* 0x0000c8003c3c7a20 */ /* 0x000fe20000410000 */
[----:B------:R-:W1:Y:S01]  /*1fe20*/  MUFU.TANH R21, R21 ;  /* 0x0000001500157308 */ /* 0x000e620000002400 */
[----:B------:R-:W-:Y:S02]  /*1fe30*/  FMUL.FTZ R61, R61, c[0x0][0x320] ;  /* 0x0000c8003d3d7a20 */ /* 0x000fe40000410000 */
[C---:B------:R-:W-:Y:S04]  /*1fe40*/  HMMA.16816.F32 R88, R188.reuse, R4, R88 ;  /* 0x00000004bc58723c */ /* 0x040fe80000001858 */
[----:B------:R-:W-:Y:S02]  /*1fe50*/  FMUL.FTZ R63, R63, c[0x0][0x320] ;  /* 0x0000c8003f3f7a20 */ /* 0x000fe40000410000 */
[----:B------:R-:W-:Y:S01]  /*1fe60*/  FMUL.FTZ R64, R64, c[0x0][0x320] ;  /* 0x0000c80040407a20 */ /* 0x000fe20000410000 */
[----:B------:R1:W1:Y:S01]  /*1fe70*/  MUFU.TANH R198, R22 ;  /* 0x0000001600c67308 */ /* 0x0002620000002400 */
[-C--:B------:R-:W-:Y:S01]  /*1fe80*/  HMMA.16816.F32 R92, R188, R6.reuse, R92 ;  /* 0x00000006bc5c723c */ /* 0x080fe2000000185c */
[----:B----4-:R-:W3:Y:S03]  /*1fe90*/  LDL R62, [R1+0x30] ;  /* 0x00003000013e7983 */ /* 0x010ee60000100800 */
[----:B------:R-:W-:Y:S02]  /*1fea0*/  FMUL.FTZ R65, R65, c[0x0][0x320] ;  /* 0x0000c80041417a20 */ /* 0x000fe40000410000 */
[----:B------:R-:W-:Y:S02]  /*1feb0*/  FMUL.FTZ R66, R66, c[0x0][0x320] ;  /* 0x0000c80042427a20 */ /* 0x000fe40000410000 */
[----:B------:R-:W-:Y:S01]  /*1fec0*/  HMMA.16816.F32 R96, R172, R6, R96 ;  /* 0x00000006ac60723c */ /* 0x000fe20000001860 */
[----:B------:R1:W1:Y:S03]  /*1fed0*/  MUFU.TANH R184, R23 ;  /* 0x0000001700b87308 */ /* 0x0002660000002400 */
[----:B------:R-:W-:Y:S02]  /*1fee0*/  FMUL.FTZ R67, R67, c[0x0][0x320] ;  /* 0x0000c80043437a20 */ /* 0x000fe40000410000 */
[----:B------:R-:W-:Y:S02]  /*1fef0*/  FMUL.FTZ R68, R68, c[0x0][0x320] ;  /* 0x0000c80044447a20 */ /* 0x000fe40000410000 */
[----:B------:R-:W-:Y:S03]  /*1ff00*/  FMUL.FTZ R69, R69, c[0x0][0x320] ;  /* 0x0000c80045457a20 */ /* 0x000fe60000410000 */
        /* <DEDUP_REMOVED lines=9> */
[----:B------:R-:W3:Y:S01]  /*1ffa0*/  LDL R96, [R1+0x2c] ;  /* 0x00002c0001607983 */ /* 0x000ee20000100800 */
        /* <DEDUP_REMOVED lines=21> */
[----:B------:R-:W-:Y:S01]  /*20100*/  FMUL.FTZ R27, R97, c[0x0][0x320] ;  /* 0x0000c800611b7a20 */ /* 0x000fe20000410000 */
[----:B------:R-:W-:Y:S01]  /*20110*/  MOV R97, c[0x0][0x32c] ;  /* 0x0000cb0000617a02 */ /* 0x000fe20000000f00 */
        /* <DEDUP_REMOVED lines=19> */
[----:B------:R1:W1:Y:S10]  /*20250*/  MUFU.TANH R170, R38 ;  /* 0x0000002600aa7308 */ /* 0x0002740000002400 */
        /* <DEDUP_REMOVED lines=12> */
[----:B------:R1:W1:Y:S10]  /*20320*/  MUFU.TANH R45, R51 ;  /* 0x00000033002d7308 */ /* 0x0002740000002400 */
[----:B------:R-:W1:Y:S10]  /*20330*/  MUFU.TANH R52, R52 ;  /* 0x0000003400347308 */ /* 0x000e740000002400 */
[----:B------:R-:W1:Y:S10]  /*20340*/  MUFU.TANH R53, R53 ;  /* 0x0000003500357308 */ /* 0x000e740000002400 */
[----:B------:R1:W1:Y:S01]  /*20350*/  MUFU.TANH R36, R54 ;  /* 0x0000003600247308 */ /* 0x0002620000002400 */
[C---:B--2---:R-:W-:Y:S09]  /*20360*/  ISETP.GT.AND P0, PT, R226.reuse, R58, PT ;  /* 0x0000003ae200720c */ /* 0x044ff20003f04270 */
[----:B------:R2:W1:Y:S04]  /*20370*/  MUFU.TANH R35, R55 ;  /* 0x0000003700237308 */ /* 0x0004680000002400 */
[----:B------:R-:W-:Y:S06]  /*20380*/  @P0 IADD3 R0, R226, -0x1, RZ ;  /* 0xffffffffe2000810 */ /* 0x000fec0007ffe0ff */
[----:B------:R2:W1:Y:S01]  /*20390*/  MUFU.TANH R168, R56 ;  /* 0x0000003800a87308 */ /* 0x0004620000002400 */
[----:B------:R-:W-:Y:S02]  /*203a0*/  @P0 MOV R3, R251 ;  /* 0x000000fb00030202 */ /* 0x000fe40000000f00 */
[----:B------:R-:W-:Y:S01]  /*203b0*/  @P0 SHF.R.S32.HI R2, RZ, 0x1f, R0 ;  /* 0x0000001fff020819 */ /* 0x000fe20000011400 */
[----:B------:R-:W-:Y:S04]  /*203c0*/  @P0 IMAD.WIDE.U32 R4, R0, c[0x0][0x1e0], RZ ;  /* 0x0000780000040a25 */ /* 0x000fe800078e00ff */
[----:B------:R-:W-:Y:S02]  /*203d0*/  @P0 IMAD R2, R2, c[0x0][0x1e0], RZ ;  /* 0x0000780002020a24 */ /* 0x000fe400078e02ff */
[----:B------:R2:W1:Y:S02]  /*203e0*/  MUFU.TANH R56, R57 ;  /* 0x0000003900387308 */ /* 0x0004640000002400 */
[----:B------:R-:W-:Y:S05]  /*203f0*/  @P0 IMAD R2, R0, c[0x0][0x1e4], R2 ;  /* 0x0000790000020a24 */ /* 0x000fea00078e0202 */
[----:B------:R-:W-:Y:S02]  /*20400*/  @P0 IADD3 R0, R5, R2, RZ ;  /* 0x0000000205000210 */ /* 0x000fe40007ffe0ff */
[----:B------:R-:W-:Y:S01]  /*20410*/  @P0 MOV R2, R248 ;  /* 0x000000f800020202 */ /* 0x000fe20000000f00 */
[----:B------:R-:W1:Y:S02]  /*20420*/  MUFU.TANH R60, R60 ;  /* 0x0000003c003c7308 */ /* 0x000e640000002400 */
[----:B------:R-:W-:Y:S02]  /*20430*/  @P0 IMAD R0, R0, 0x60, RZ ;  /* 0x0000006000000824 */ /* 0x000fe400078e02ff */
[----:B------:R-:W-:Y:S05]  /*20440*/  @P0 IMAD.WIDE.U32 R2, R4, 0x60, R2 ;  /* 0x0000006004020825 */ /* 0x000fea00078e0002 */
[C---:B------:R-:W-:Y:S01]  /*20450*/  @P0 LEA R4, P1, R2.reuse, c[0x0][0x1c8], 0x1 ;  /* 0x0000720002040a11 */ /* 0x040fe200078208ff */
[----:B------:R-:W1:Y:S01]  /*20460*/  MUFU.TANH R61, R61 ;  /* 0x0000003d003d7308 */ /* 0x000e620000002400 */
[----:B------:R-:W-:Y:S04]  /*20470*/  @P0 IADD3 R0, R3, R0, RZ ;  /* 0x0000000003000210 */ /* 0x000fe80007ffe0ff */
[----:B------:R-:W-:Y:S02]  /*20480*/  @P0 LEA.HI.X R5, R2, c[0x0][0x1cc], R0, 0x1, P1 ;  /* 0x0000730002050a11 */ /* 0x000fe400008f0c00 */
[----:B------:R-:W-:Y:S03]  /*20490*/  @P0 IADD3 R2, P1, R4, UR4, RZ ;  /* 0x0000000404020c10 */ /* 0x000fe6000ff3e0ff */
[----:B------:R-:W1:Y:S01]  /*204a0*/  MUFU.TANH R63, R63 ;  /* 0x0000003f003f7308 */ /* 0x000e620000002400 */
[----:B------:R-:W-:Y:S01]  /*204b0*/  @!PT LDS RZ, [RZ] ;  /* 0x00000000fffff984 */ /* 0x000fe20000000800 */
[----:B------:R-:W-:Y:S01]  /*204c0*/  @!PT LDS RZ, [RZ] ;  /* 0x00000000fffff984 */ /* 0x000fe20000000800 */
[----:B------:R-:W-:Y:S01]  /*204d0*/  @!PT LDS RZ, [RZ] ;  /* 0x00000000fffff984 */ /* 0x000fe20000000800 */
[----:B------:R1:W-:Y:S01]  /*204e0*/  @P0 LDGSTS.E.BYPASS.LTC128B.128 [R227+0x3100], [R4.64], !P5 ;  /* 0x0310000004e30fae */ /* 0x0003e2000e901d48 */
[----:B------:R-:W-:Y:S02]  /*204f0*/  @P0 IADD3.X R3, R5, UR5, RZ, P1, !PT ;  /* 0x0000000505030c10 */ /* 0x000fe40008ffe4ff */
[----:B------:R-:W-:Y:S04]  /*20500*/  @P0 IADD3 R8, P2, R2, UR4, RZ ;  /* 0x0000000402080c10 */ /* 0x000fe8000ff5e0ff */
[----:B------:R-:W-:Y:S01]  /*20510*/  @P0 IADD3.X R9, R3, UR5, RZ, P2, !PT ;  /* 0x0000000503090c10 */ /* 0x000fe200097fe4ff */
[----:B------:R2:W-:Y:S01]  /*20520*/  @P0 LDGSTS.E.BYPASS.LTC128B.128 [R227+0x3900], [R2.64], !P5 ;  /* 0x0390000002e30fae */ /* 0x0005e2000e901d48 */
[----:B------:R-:W2:Y:S01]  /*20530*/  MUFU.TANH R64, R64 ;  /* 0x0000004000407308 */ /* 0x000ea20000002400 */
[----:B------:R-:W-:Y:S04]  /*20540*/  @P0 IADD3 R6, P1, R8, UR4, RZ ;  /* 0x0000000408060c10 */ /* 0x000fe8000ff3e0ff */
[----:B------:R-:W-:Y:S02]  /*20550*/  @P0 IADD3.X R7, R9, UR5, RZ, P1, !PT ;  /* 0x0000000509070c10 */ /* 0x000fe40008ffe4ff */
[----:B------:R3:W-:Y:S03]  /*20560*/  @P0 LDGSTS.E.BYPASS.LTC128B.128 [R227+0x4100], [R8.64], !P5 ;  /* 0x0410000008e30fae */ /* 0x0007e6000e901d48 */
[----:B------:R-:W3:Y:S05]  /*20570*/  MUFU.TANH R65, R65 ;  /* 0x0000004100417308 */ /* 0x000eea0000002400 */
[----:B------:R3:W-:Y:S05]  /*20580*/  @P0 LDGSTS.E.BYPASS.LTC128B.128 [R227+0x4900], [R6.64], !P5 ;  /* 0x0490000006e30fae */ /* 0x0007ea000e901d48 */
[----:B------:R-:W3:Y:S03]  /*20590*/  MUFU.TANH R66, R66 ;  /* 0x0000004200427308 */ /* 0x000ee60000002400 */
[----:B-1----:R1:W4:Y:S01]  /*205a0*/  LDL R5, [R1+0x60] ;  /* 0x0000600001057983 */ /* 0x0023220000100800 */
[----:B--2---:R-:W-:Y:S06]  /*205b0*/  @P0 IADD3 R2, P2, R6, UR4, RZ ;  /* 0x0000000406020c10 */ /* 0x004fec000ff5e0ff */
[----:B------:R-:W2:Y:S01]  /*205c0*/  MUFU.TANH R67, R67 ;  /* 0x0000004300437308 */ /* 0x000ea20000002400 */
[----:B------:R-:W-:Y:S02]  /*205d0*/  @P0 IADD3.X R3, R7, UR5, RZ, P2, !PT ;  /* 0x0000000507030c10 */ /* 0x000fe400097fe4ff */
[----:B---3--:R-:W-:Y:S03]  /*205e0*/  @P0 IADD3 R8, P1, R2, UR4, RZ ;  /* 0x0000000402080c10 */ /* 0x008fe6000ff3e0ff */
[----:B------:R3:W-:Y:S01]  /*205f0*/  @P0 LDGSTS.E.BYPASS.LTC128B.128 [R227+0x5100], [R2.64], !P5 ;  /* 0x0510000002e30fae */ /* 0x0007e2000e901d48 */
[----:B------:R-:W-:Y:S03]  /*20600*/  @P0 IADD3.X R9, R3, UR5, RZ, P1, !PT ;  /* 0x0000000503090c10 */ /* 0x000fe60008ffe4ff */
[----:B------:R-:W1:Y:S04]  /*20610*/  MUFU.TANH R68, R68 ;  /* 0x0000004400447308 */ /* 0x000e680000002400 */
[----:B------:R1:W-:Y:S06]  /*20620*/  @P0 LDGSTS.E.BYPASS.LTC128B.128 [R227+0x5900], [R8.64], !P5 ;  /* 0x0590000008e30fae */ /* 0x0003ec000e901d48 */
[----:B------:R-:W2:Y:S02]  /*20630*/  MUFU.TANH R69, R69 ;  /* 0x0000004500457308 */ /* 0x000ea40000002400 */
[----:B------:R-:W0:Y:S08]  /*20640*/  LDGDEPBAR ;  /* 0x00000000000079af */ /* 0x000e300000000000 */
[----:B------:R-:W2:Y:S01]  /*20650*/  MUFU.TANH R70, R70 ;  /* 0x0000004600467308 */ /* 0x000ea20000002400 */
[----:B---3--:R-:W-:Y:S05]  /*20660*/  IMAD R2, R226, -0x60, RZ ;  /* 0xffffffa0e2027824 */ /* 0x008fea00078e02ff */
[C---:B------:R-:W-:Y:S04]  /*20670*/  IADD3 R7, -R10.reuse, 0x1, R2 ;  /* 0x000000010a077810 */ /* 0x040fe80007ffe102 */
[----:B------:R-:W3:Y:S01]  /*20680*/  MUFU.TANH R71, R71 ;  /* 0x0000004700477308 */ /* 0x000ee20000002400 */
[----:B-1----:R-:W-:Y:S02]  /*20690*/  IADD3 R8, -R10, R2, RZ ;  /* 0x000000020a087210 */ /* 0x002fe40007ffe1ff */
[----:B------:R-:W-:Y:S04]  /*206a0*/  IADD3 R7, -R62, R7, R96 ;  /* 0x000000073e077210 */ /* 0x000fe80007ffe160 */
[C---:B------:R-:W-:Y:S02]  /*206b0*/  IADD3 R6, R7.reuse, c[0x0][0x328], RZ ;  /* 0x0000ca0007067a10 */ /* 0x040fe40007ffe0ff */
[----:B------:R-:W-:Y:S01]  /*206c0*/  IADD3 R7, R7, UR7, RZ ;  /* 0x0000000707077c10 */ /* 0x000fe2000fffe0ff */
        /* <DEDUP_REMOVED lines=24> */
[----:B------:R-:W1:Y:S01]  /*20850*/  MUFU.TANH R30, R30 ;  /* 0x0000001e001e7308 */ /* 0x000e620000002400 */
[----:B----4-:R-:W-:Y:S02]  /*20860*/  @P3 SHF.R.U32.HI R5, RZ, c[0x0][0x2cc], R11 ;  /* 0x0000b300ff053a19 */ /* 0x010fe4000001160b */
[----:B------:R-:W-:Y:S03]  /*20870*/  ISETP.GE.AND P3, PT, R97, 0x1, PT ;  /* 0x000000016100780c */ /* 0x000fe60003f66270 */
[----:B------:R-:W4:Y:S04]  /*20880*/  SHFL.IDX PT, R4, R5, RZ, 0x1c1f ;  /* 0x001c1fff05047589 */ /* 0x000f2800000e0000 */
[----:B------:R-:W1:Y:S10]  /*20890*/  MUFU.TANH R27, R27 ;  /* 0x0000001b001b7308 */ /* 0x000e740000002400 */
[----:B------:R-:W1:Y:S10]  /*208a0*/  MUFU.TANH R29, R29 ;  /* 0x0000001d001d7308 */ /* 0x000e740000002400 */
[----:B------:R-:W1:Y:S01]  /*208b0*/  MUFU.TANH R28, R28 ;  /* 0x0000001c001c7308 */ /* 0x000e620000002400 */
[-C--:B----4-:R-:W-:Y:S02]  /*208c0*/  IADD3 R3, R6, R4.reuse, RZ ;  /* 0x0000000406037210 */ /* 0x090fe40007ffe0ff */
[----:B------:R-:W-:Y:S01]  /*208d0*/  IADD3 R0, R7, R4, RZ ;  /* 0x0000000407007210 */ /* 0x000fe20007ffe0ff */
[----:B------:R-:W-:-:S06]  /*208e0*/  @!P3 BRA `(.L_x_462) ;  /* 0x000001700000b947 */ /* 0x000fcc0003800000 */
[----:B--23--:R-:W-:Y:S01]  /*208f0*/  IADD3 R4, -R62, R96, R4 ;  /* 0x000000603e047210 */ /* 0x00cfe20007ffe104 */
        /* <DEDUP_REMOVED lines=12> */
.L_x_464:
[----:B------:R-:W-:Y:S04]  /*209c0*/  MOV R9, c[0x0][0x32c] ;  /* 0x0000cb0000097a02 */ /* 0x000fe80000000f00 */
[----:B------:R-:W-:Y:S11]  /*209d0*/  ISETP.NE.AND P0, PT, R9, 0x1, PT ;  /* 0x000000010900780c */ /* 0x000ff60003f05270 */
[----:B------:R-:W-:Y:S02]  /*209e0*/  @!UPT UIADD3 URZ, URZ, URZ, URZ ;  /* 0x0000003f3f3ff290 */ /* 0x000fe4000fffe03f */
[----:B------:R-:W-:Y:S05]  /*209f0*/  @P0 IMAD.HI.U32 R9, R4, c[0x0][0x330], RZ ;  /* 0x0000cc0004090a27 */ /* 0x000fea00078e00ff */
[----:B------:R-:W-:Y:S02]  /*20a00*/  @P0 SHF.R.U32.HI R4, RZ, c[0x0][0x334], R9 ;  /* 0x0000cd00ff040a19 */ /* 0x000fe40000011609 */
.L_x_465:
[----:B------:R-:W-:Y:S05]  /*20a10*/  BSYNC B0 ;  /* 0x0000000000007941 */ /* 0x000fea0003800000 */
.L_x_463:
[----:B------:R-:W-:Y:S05]  /*20a20*/  IMAD R4, R4, c[0x0][0x32c], R8 ;  /* 0x0000cb0004047a24 */ /* 0x000fea00078e0208 */
[----:B------:R-:W-:Y:S02]  /*20a30*/  IADD3 R9, R4, c[0x0][0x32c], RZ ;  /* 0x0000cb0004097a10 */ /* 0x000fe40007ffe0ff */
[----:B------:R-:W-:Y:S02]  /*20a40*/  IMNMX R0, R0, R4, !PT ;  /* 0x0000000400007217 */ /* 0x000fe40007800200 */
[----:B------:R-:W-:Y:S02]  /*20a50*/  IMNMX R3, R3, R9, PT ;  /* 0x0000000903037217 */ /* 0x000fe40003800200 */
.L_x_462:
[C---:B--23--:R-:W-:Y:S02]  /*20a60*/  ISETP.GE.AND P0, PT, R2.reuse, 0x9, PT ;  /* 0x000000090200780c */ /* 0x04cfe40003f06270 */
[----:B------:R-:W-:Y:S02]  /*20a70*/  ISETP.GE.AND P1, PT, R2, 0x2, PT ;  /* 0x000000020200780c */ /* 0x000fe40003f26270 */
[----:B------:R-:W-:Y:S02]  /*20a80*/  P2R R25, PR, RZ, 0x1 ;  /* 0x00000001ff197803 */ /* 0x000fe40000000000 */
[C---:B------:R-:W-:Y:S02]  /*20a90*/  ISETP.GT.AND P0, PT, R0.reuse, 0x8, !P0 ;  /* 0x000000080000780c */ /* 0x040fe40004704270 */
[----:B------:R-:W-:Y:S02]  /*20aa0*/  P2R R26, PR, RZ, 0x2 ;  /* 0x00000002ff1a7803 */ /* 0x000fe40000000000 */
[----:B------:R-:W-:Y:S02]  /*20ab0*/  ISETP.GT.AND P1, PT, R0, 0x1, !P1 ;  /* 0x000000010000780c */ /* 0x000fe40004f24270 */
[C---:B------:R-:W-:Y:S02]  /*20ac0*/  ISETP.LT.OR P0, PT, R3.reuse, 0x9, P0 ;  /* 0x000000090300780c */ /* 0x040fe40000701670 */
[----:B------:R-:W-:Y:S02]  /*20ad0*/  ISETP.GE.AND P2, PT, R2, 0xa, PT ;  /* 0x0000000a0200780c */ /* 0x000fe40003f46270 */
[C---:B------:R-:W-:Y:S02]  /*20ae0*/  ISETP.LT.OR P1, PT, R3.reuse, 0x2, P1 ;  /* 0x000000020300780c */ /* 0x040fe40000f21670 */
        /* <DEDUP_REMOVED lines=67> */
[C---:B------:R-:W-:Y:S02]  /*20f20*/  ISETP.GE.AND P6, PT, R2.reuse, 0x42, PT ;  /* 0x000000420200780c */ /* 0x040fe40003fc6270 */
        /* <DEDUP_REMOVED lines=18> */
[----:B------:R-:W-:Y:S04]  /*21050*/  ISETP.GT.AND P0, PT, R0, 0x50, !P2 ;  /* 0x000000500000780c */ /* 0x000fe80005704270 */
[C---:B------:R-:W-:Y:S04]  /*21060*/  ISETP.LT.OR P0, PT, R3.reuse, 0x51, P0 ;  /* 0x000000510300780c */ /* 0x040fe80000701670 */
        /* <DEDUP_REMOVED lines=36> */
.L_x_468:
[----:B------:R-:W-:Y:S04]  /*212b0*/  MOV R27, c[0x0][0x32c] ;  /* 0x0000cb00001b7a02 */ /* 0x000fe80000000f00 */
[----:B------:R-:W-:Y:S11]  /*212c0*/  ISETP.NE.AND P0, PT, R27, 0x1, PT ;  /* 0x000000011b00780c */ /* 0x000ff60003f05270 */
[----:B------:R-:W-:Y:S02]  /*212d0*/  @!UPT UIADD3 URZ, URZ, URZ, URZ ;  /* 0x0000003f3f3ff290 */ /* 0x000fe4000fffe03f */
[----:B------:R-:W-:Y:S05]  /*212e0*/  @P0 IMAD.HI.U32 R27, R3, c[0x0][0x330], RZ ;  /* 0x0000cc00031b0a27 */ /* 0x000fea00078e00ff */
[----:B------:R-:W-:Y:S02]  /*212f0*/  @P0 SHF.R.U32.HI R3, RZ, c[0x0][0x334], R27 ;  /* 0x0000cd00ff030a19 */ /* 0x000fe4000001161b */
.L_x_469:
[----:B------:R-:W-:Y:S05]  /*21300*/  BSYNC B0 ;  /* 0x0000000000007941 */ /* 0x000fea0003800000 */
.L_x_467:
[----:B------:R-:W-:Y:S05]  /*21310*/  IMAD R3, R3, c[0x0][0x32c], R8 ;  /* 0x0000cb0003037a24 */ /* 0x000fea00078e0208 */
[----:B------:R-:W-:Y:S02]  /*21320*/  IADD3 R27, R3, c[0x0][0x32c], RZ ;  /* 0x0000cb00031b7a10 */ /* 0x000fe40007ffe0ff */
[----:B------:R-:W-:Y:S02]  /*21330*/  IMNMX R0, R0, R3, !PT ;  /* 0x0000000300007217 */ /* 0x000fe40007800200 */
[----:B------:R-:W-:Y:S02]  /*21340*/  IMNMX R2, R2, R27, PT ;  /* 0x0000001b02027217 */ /* 0x000fe40003800200 */
.L_x_466:
        /* <DEDUP_REMOVED lines=110> */
.L_x_472:
[----:B------:R-:W-:Y:S04]  /*21a30*/  MOV R27, c[0x0][0x32c] ;  /* 0x0000cb00001b7a02 */ /* 0x000fe80000000f00 */
[----:B------:R-:W-:Y:S11]  /*21a40*/  ISETP.NE.AND P0, PT, R27, 0x1, PT ;  /* 0x000000011b00780c */ /* 0x000ff60003f05270 */
[----:B------:R-:W-:Y:S02]  /*21a50*/  @!UPT UIADD3 URZ, URZ, URZ, URZ ;  /* 0x0000003f3f3ff290 */ /* 0x000fe4000fffe03f */
[----:B------:R-:W-:Y:S05]  /*21a60*/  @P0 IMAD.HI.U32 R27, R3, c[0x0][0x330], RZ ;  /* 0x0000cc00031b0a27 */ /* 0x000fea00078e00ff */
[----:B------:R-:W-:Y:S02]  /*21a70*/  @P0 SHF.R.U32.HI R3, RZ, c[0x0][0x334], R27 ;  /* 0x0000cd00ff030a19 */ /* 0x000fe4000001161b */
.L_x_473:
[----:B------:R-:W-:Y:S05]  /*21a80*/  BSYNC B0 ;  /* 0x0000000000007941 */ /* 0x000fea0003800000 */
.L_x_471:
[----:B------:R-:W-:Y:S05]  /*21a90*/  IMAD R3, R3, c[0x0][0x32c], R8 ;  /* 0x0000cb0003037a24 */ /* 0x000fea00078e0208 */
[----:B------:R-:W-:Y:S02]  /*21aa0*/  IADD3 R27, R3, c[0x0][0x32c], RZ ;  /* 0x0000cb00031b7a10 */ /* 0x000fe40007ffe0ff */
[----:B------:R-:W-:Y:S02]  /*21ab0*/  IMNMX R0, R0, R3, !PT ;  /* 0x0000000300007217 */ /* 0x000fe40007800200 */
[----:B------:R-:W-:Y:S02]  /*21ac0*/  IMNMX R2, R2, R27, PT ;  /* 0x0000001b02027217 */ /* 0x000fe40003800200 */
.L_x_470:
        /* <DEDUP_REMOVED lines=110> */
.L_x_476:
[----:B------:R-:W-:Y:S04]  /*221b0*/  MOV R5, c[0x0][0x32c] ;  /* 0x0000cb0000057a02 */ /* 0x000fe80000000f00 */
[----:B------:R-:W-:Y:S11]  /*221c0*/  ISETP.NE.AND P0, PT, R5, 0x1, PT ;  /* 0x000000010500780c */ /* 0x000ff60003f05270 */
[----:B------:R-:W-:Y:S02]  /*221d0*/  @!UPT UIADD3 URZ, URZ, URZ, URZ ;  /* 0x0000003f3f3ff290 */ /* 0x000fe4000fffe03f */
[----:B------:R-:W-:Y:S05]  /*221e0*/  @P0 IMAD.HI.U32 R5, R3, c[0x0][0x330], RZ ;  /* 0x0000cc0003050a27 */ /* 0x000fea00078e00ff */
[----:B------:R-:W-:Y:S02]  /*221f0*/  @P0 SHF.R.U32.HI R3, RZ, c[0x0][0x334], R5 ;  /* 0x0000cd00ff030a19 */ /* 0x000fe40000011605 */
.L_x_477:
[----:B------:R-:W-:Y:S05]  /*22200*/  BSYNC B0 ;  /* 0x0000000000007941 */ /* 0x000fea0003800000 */
.L_x_475:
[----:B------:R-:W-:Y:S05]  /*22210*/  IMAD R8, R3, c[0x0][0x32c], R8 ;  /* 0x0000cb0003087a24 */ /* 0x000fea00078e0208 */
[----:B------:R-:W-:Y:S02]  /*22220*/  IADD3 R3, R8, c[0x0][0x32c], RZ ;  /* 0x0000cb0008037a10 */ /* 0x000fe40007ffe0ff */
[----:B------:R-:W-:Y:S02]  /*22230*/  IMNMX R0, R0, R8, !PT ;  /* 0x0000000800007217 */ /* 0x000fe40007800200 */
[----:B------:R-:W-:Y:S02]  /*22240*/  IMNMX R2, R2, R3, PT ;  /* 0x0000000302027217 */ /* 0x000fe40003800200 */
.L_x_474:
[----:B------:R-:W-:Y:S02]  /*22250*/  ISETP.GT.AND P0, PT, R0, RZ, !P1 ;  /* 0x000000ff0000720c */ /* 0x000fe40004f04270 */
[----:B------:R-:W-:Y:S02]  /*22260*/  ISETP.NE.AND P1, PT, R22, RZ, PT ;  /* 0x000000ff1600720c */ /* 0x000fe40003f25270 */
[----:B------:R-:W-:Y:S02]  /*22270*/  ISETP.LT.OR P0, PT, R2, 0x1, P0 ;  /* 0x000000010200780c */ /* 0x000fe40000701670 */
[----:B------:R-:W-:Y:S02]  /*22280*/  MOV R52, R58 ;  /* 0x0000003a00347202 */ /* 0x000fe40000000f00 */
[----:B------:R-:W-:Y:S02]  /*22290*/  FSEL R8, R247, -INF , !P0 ;  /* 0xff800000f7087808 */ /* 0x000fe40004000000 */
[----:B------:R-:W-:Y:S01]  /*222a0*/  ISETP.NE.AND P0, PT, R26, RZ, PT ;  /* 0x000000ff1a00720c */ /* 0x000fe20003f05270 */
[----:B------:R-:W-:Y:S01]  /*222b0*/  IMAD.MOV.U32 R82, RZ, RZ, R52 ;  /* 0x000000ffff527224 */ /* 0x000fe200078e0034 */
        /* <DEDUP_REMOVED lines=97> */
[----:B------:R-:W-:Y:S01]  /*228d0*/  ISETP.LT.OR P0, PT, R2, 0x39, P0 ;  /* 0x000000390200780c */ /* 0x000fe20000701670 */
[----:B------:R-:W1:Y:S01]  /*228e0*/  SHFL.BFLY PT, R5, R72, 0x2, 0x1f ;  /* 0x0c401f0048057f89 */ /* 0x000e6200000e0000 */
[----:B------:R-:W-:Y:S02]  /*228f0*/  FMNMX.FTZ R3, R244, R3, !PT ;  /* 0x00000003f4037209 */ /* 0x000fe40007810000 */
[----:B------:R-:W-:Y:S02]  /*22900*/  FSEL R183, R59, -INF , !P0 ;  /* 0xff8000003bb77808 */ /* 0x000fe40004000000 */
[----:B------:R-:W-:Y:S02]  /*22910*/  ISETP.NE.AND P0, PT, R12, RZ, PT ;  /* 0x000000ff0c00720c */ /* 0x000fe40003f05270 */
[----:B------:R-:W-:Y:S02]  /*22920*/  FMNMX.FTZ R3, R249, R3, !PT ;  /* 0x00000003f9037209 */ /* 0x000fe40007810000 */
[----:B------:R-:W-:Y:S02]  /*22930*/  ISETP.GT.AND P0, PT, R0, 0x39, !P0 ;  /* 0x000000390000780c */ /* 0x000fe40004704270 */
[----:B------:R-:W-:Y:S02]  /*22940*/  FMNMX.FTZ R3, R250, R3, !PT ;  /* 0x00000003fa037209 */ /* 0x000fe40007810000 */
[----:B------:R-:W-:Y:S02]  /*22950*/  ISETP.LT.OR P0, PT, R2, 0x3a, P0 ;  /* 0x0000003a0200780c */ /* 0x000fe40000701670 */
[----:B------:R-:W-:Y:S01]  /*22960*/  ISETP.NE.AND P1, PT, R11, RZ, PT ;  /* 0x000000ff0b00720c */ /* 0x000fe20003f25270 */
[----:B------:R-:W2:Y:S01]  /*22970*/  SHFL.BFLY PT, R6, R3, 0x2, 0x1f ;  /* 0x0c401f0003067f89 */ /* 0x000ea200000e0000 */
[----:B------:R-:W-:Y:S02]  /*22980*/  FSEL R186, R63, -INF , !P0 ;  /* 0xff8000003fba7808 */ /* 0x000fe40004000000 */
[----:B------:R-:W-:Y:S02]  /*22990*/  ISETP.GT.AND P0, PT, R0, 0x40, !P1 ;  /* 0x000000400000780c */ /* 0x000fe40004f04270 */
[----:B------:R-:W-:Y:S02]  /*229a0*/  ISETP.NE.AND P1, PT, R10, RZ, PT ;  /* 0x000000ff0a00720c */ /* 0x000fe40003f25270 */
[----:B------:R-:W-:Y:S04]  /*229b0*/  ISETP.LT.OR P0, PT, R2, 0x41, P0 ;  /* 0x000000410200780c */ /* 0x000fe80000701670 */
[----:B------:R-:W-:Y:S02]  /*229c0*/  FSEL R193, R74, -INF , !P0 ;  /* 0xff8000004ac17808 */ /* 0x000fe40004000000 */
[----:B------:R-:W-:Y:S02]  /*229d0*/  ISETP.GT.AND P0, PT, R0, 0x41, !P6 ;  /* 0x000000410000780c */ /* 0x000fe40007704270 */
[----:B------:R-:W-:Y:S02]  /*229e0*/  ISETP.NE.AND P6, PT, R4, RZ, PT ;  /* 0x000000ff0400720c */ /* 0x000fe40003fc5270 */
[----:B------:R-:W-:Y:S02]  /*229f0*/  FMNMX.FTZ R4, R27, R102, !PT ;  /* 0x000000661b047209 */ /* 0x000fe40007810000 */
[----:B------:R-:W-:Y:S02]  /*22a00*/  ISETP.LT.OR P0, PT, R2, 0x42, P0 ;  /* 0x000000420200780c */ /* 0x000fe40000701670 */
[----:B------:R-:W-:Y:S02]  /*22a10*/  FMNMX.FTZ R4, R28, R4, !PT ;  /* 0x000000041c047209 */ /* 0x000fe40007810000 */
[----:B------:R-:W-:Y:S02]  /*22a20*/  FSEL R197, R75, -INF , !P0 ;  /* 0xff8000004bc57808 */ /* 0x000fe40004000000 */
[----:B-1----:R-:W-:Y:S02]  /*22a30*/  FMNMX.FTZ R72, R72, R5, !PT ;  /* 0x0000000548487209 */ /* 0x002fe40007810000 */
[----:B------:R-:W-:Y:S02]  /*22a40*/  FMNMX.FTZ R4, R35, R4, !PT ;  /* 0x0000000423047209 */ /* 0x000fe40007810000 */
[----:B--2---:R-:W-:Y:S01]  /*22a50*/  FMNMX.FTZ R3, R3, R6, !PT ;  /* 0x0000000603037209 */ /* 0x004fe20007810000 */
        /* <DEDUP_REMOVED lines=14> */
[----:B-1----:R-:W-:Y:S02]  /*22b40*/  FMNMX.FTZ R72, R72, R7, !PT ;  /* 0x0000000748487209 */ /* 0x002fe40007810000 */
[----:B------:R-:W-:Y:S02]  /*22b50*/  FMNMX.FTZ R4, R169, R4, !PT ;  /* 0x00000004a9047209 */ /* 0x000fe40007810000 */
[----:B------:R-:W-:Y:S01]  /*22b60*/  ISETP.GT.AND P0, PT, R0, 0x50, !P2 ;  /* 0x000000500000780c */ /* 0x000fe20005704270 */
[C---:B------:R-:W-:Y:S01]  /*22b70*/  FMUL.FTZ R74, R72.reuse, c[0x0][0x2d0] ;  /* 0x0000b400484a7a20 */ /* 0x040fe20000410000 */
[----:B------:R-:W-:Y:S02]  /*22b80*/  FSETP.NEU.FTZ.AND P2, PT, R72, -INF , PT ;  /* 0xff8000004800780b */ /* 0x000fe40003f5d000 */
[----:B------:R-:W-:Y:S02]  /*22b90*/  FMNMX.FTZ R5, R8, R103, !PT ;  /* 0x0000006708057209 */ /* 0x000fe40007810000 */
[----:B------:R-:W-:Y:S02]  /*22ba0*/  FMNMX.FTZ R4, R173, R4, !PT ;  /* 0x00000004ad047209 */ /* 0x000fe40007810000 */
[----:B------:R-:W-:Y:S02]  /*22bb0*/  FSEL R74, R74, RZ, P2 ;  /* 0x000000ff4a4a7208 */ /* 0x000fe40001000000 */
[----:B------:R-:W-:Y:S02]  /*22bc0*/  FMNMX.FTZ R5, R22, R5, !PT ;  /* 0x0000000516057209 */ /* 0x000fe40007810000 */
[----:B------:R-:W-:Y:S01]  /*22bd0*/  FMNMX.FTZ R4, R175, R4, !PT ;  /* 0x00000004af047209 */ /* 0x000fe20007810000 */
[--C-:B------:R-:W-:Y:S01]  /*22be0*/  FFMA.FTZ R16, R43, c[0x0][0x2d0], -R74.reuse ;  /* 0x0000b4002b107a23 */ /* 0x100fe2000001084a */
[----:B------:R-:W-:Y:S02]  /*22bf0*/  FMNMX.FTZ R5, R25, R5, !PT ;  /* 0x0000000519057209 */ /* 0x000fe40007810000 */
[----:B--2---:R-:W-:Y:S01]  /*22c00*/  FMNMX.FTZ R71, R3, R71, !PT ;  /* 0x0000004703477209 */ /* 0x004fe20007810000 */
[--C-:B------:R-:W-:Y:S01]  /*22c10*/  FFMA.FTZ R3, R32, c[0x0][0x2d0], -R74.reuse ;  /* 0x0000b40020037a23 */ /* 0x100fe2000001084a */
[----:B------:R-:W-:Y:S02]  /*22c20*/  FMNMX.FTZ R4, R182, R4, !PT ;  /* 0x00000004b6047209 */ /* 0x000fe40007810000 */
        /* <DEDUP_REMOVED lines=21> */
[----:B------:R-:W-:Y:S02]  /*22d80*/  FSETP.NEU.FTZ.AND P1, PT, R71, -INF , PT ;  /* 0xff8000004700780b */ /* 0x000fe40003f3d000 */
[----:B------:R-:W-:Y:S02]  /*22d90*/  ISETP.LT.OR P0, PT, R2, 0x52, P0 ;  /* 0x000000520200780c */ /* 0x000fe40000701670 */
[----:B------:R-:W-:Y:S01]  /*22da0*/  FSEL R75, R75, RZ, P1 ;  /* 0x000000ff4b4b7208 */ /* 0x000fe20000800000 */
[----:B------:R2:W3:Y:S01]  /*22db0*/  MUFU.EX2 R80, R3 ;  /* 0x0000000300507308 */ /* 0x0004e20000000800 */
[----:B------:R-:W-:Y:S02]  /*22dc0*/  FMNMX.FTZ R4, R237, R4, !PT ;  /* 0x00000004ed047209 */ /* 0x000fe40007810000 */
[----:B------:R-:W-:Y:S01]  /*22dd0*/  FMNMX.FTZ R6, R168, R6, !PT ;  /* 0x00000006a8067209 */ /* 0x000fe20007810000 */
[--C-:B------:R-:W-:Y:S01]  /*22de0*/  FFMA.FTZ R12, R42, c[0x0][0x2d0], -R75.reuse ;  /* 0x0000b4002a0c7a23 */ /* 0x100fe2000001084b */
[----:B------:R-:W-:Y:S02]  /*22df0*/  FMNMX.FTZ R4, R238, R4, !PT ;  /* 0x00000004ee047209 */ /* 0x000fe40007810000 */
[----:B------:R-:W-:Y:S02]  /*22e00*/  ISETP.NE.AND P4, PT, R9, RZ, PT ;  /* 0x000000ff0900720c */ /* 0x000fe40003f85270 */
[----:B------:R-:W-:Y:S02]  /*22e10*/  FMNMX.FTZ R4, R239, R4, !PT ;  /* 0x00000004ef047209 */ /* 0x000fe40007810000 */
[----:B------:R-:W-:Y:S02]  /*22e20*/  FSEL R199, R91, -INF , !P0 ;  /* 0xff8000005bc77808 */ /* 0x000fe40004000000 */
[----:B------:R-:W-:Y:S02]  /*22e30*/  FMNMX.FTZ R4, R245, R4, !PT ;  /* 0x00000004f5047209 */ /* 0x000fe40007810000 */
[----:B-1----:R-:W-:Y:S01]  /*22e40*/  FMNMX.FTZ R5, R170, R6, !PT ;  /* 0x00000006aa057209 */ /* 0x002fe20007810000 */
[----:B------:R-:W-:Y:S01]  /*22e50*/  FFMA.FTZ R6, R31, c[0x0][0x2d0], -R74 ;  /* 0x0000b4001f067a23 */ /* 0x000fe2000001084a */
[----:B------:R-:W-:Y:S01]  /*22e60*/  ISETP.GT.AND P3, PT, R0, 0x58, !P4 ;  /* 0x000000580000780c */ /* 0x000fe20006764270 */
[----:B------:R-:W1:Y:S01]  /*22e70*/  SHFL.BFLY PT, R7, R4, 0x2, 0x1f ;  /* 0x0c401f0004077f89 */ /* 0x000e6200000e0000 */
[----:B------:R-:W-:Y:S01]  /*22e80*/  FMNMX.FTZ R5, R172, R5, !PT ;  /* 0x00000005ac057209 */ /* 0x000fe20007810000 */
[----:B------:R-:W4:Y:S01]  /*22e90*/  MUFU.EX2 R247, R6 ;  /* 0x0000000600f77308 */ /* 0x000f220000000800 */
[----:B------:R-:W-:Y:S02]  /*22ea0*/  ISETP.GT.AND P0, PT, R0, 0x59, !P6 ;  /* 0x000000590000780c */ /* 0x000fe40007704270 */
[----:B------:R-:W-:Y:S01]  /*22eb0*/  FMNMX.FTZ R5, R179, R5, !PT ;  /* 0x00000005b3057209 */ /* 0x000fe20007810000 */
[--C-:B--2---:R-:W-:Y:S01]  /*22ec0*/  FFMA.FTZ R3, R29, c[0x0][0x2d0], -R75.reuse ;  /* 0x0000b4001d037a23 */ /* 0x104fe2000001084b */
[----:B---3--:R-:W-:Y:S02]  /*22ed0*/  F2FP.PACK_AB R78, R80, R61 ;  /* 0x0000003d504e723e */ /* 0x008fe400000000ff */
[C---:B------:R-:W-:Y:S02]  /*22ee0*/  ISETP.LT.OR P0, PT, R2.reuse, 0x5a, P0 ;  /* 0x0000005a0200780c */ /* 0x040fe40000701670 */
[----:B------:R-:W-:Y:S01]  /*22ef0*/  ISETP.LT.OR P3, PT, R2, 0x59, P3 ;  /* 0x000000590200780c */ /* 0x000fe20001f61670 */
[----:B------:R2:W-:Y:S01]  /*22f00*/  MUFU.EX2 R92, R3 ;  /* 0x00000003005c7308 */ /* 0x0005e20000000800 */
[----:B------:R-:W-:Y:S01]  /*22f10*/  FMNMX.FTZ R5, R178, R5, !PT ;  /* 0x00000005b2057209 */ /* 0x000fe20007810000 */
[--C-:B------:R-:W-:Y:S01]  /*22f20*/  FFMA.FTZ R2, R37, c[0x0][0x2d0], -R75.reuse ;  /* 0x0000b40025027a23 */ /* 0x100fe2000001084b */
[----:B------:R-:W-:Y:S02]  /*22f30*/  FSEL R73, R54, -INF , !P0 ;  /* 0xff80000036497808 */ /* 0x000fe40004000000 */
[----:B------:R-:W-:Y:S02]  /*22f40*/  FMNMX.FTZ R5, R183, R5, !PT ;  /* 0x00000005b7057209 */ /* 0x000fe40007810000 */
[----:B------:R-:W-:Y:S02]  /*22f50*/  FSEL R192, R57, -INF , !P3 ;  /* 0xff80000039c07808 */ /* 0x000fe40005800000 */
[----:B------:R-:W-:Y:S01]  /*22f60*/  FMNMX.FTZ R5, R186, R5, !PT ;  /* 0x00000005ba057209 */ /* 0x000fe20007810000 */
[----:B------:R3:W-:Y:S01]  /*22f70*/  MUFU.EX2 R60, R2 ;  /* 0x00000002003c7308 */ /* 0x0007e20000000800 */
[----:B-1----:R-:W-:Y:S02]  /*22f80*/  FMNMX.FTZ R4, R4, R7, !PT ;  /* 0x0000000704047209 */ /* 0x002fe40007810000 */
[----:B------:R-:W-:Y:S02]  /*22f90*/  FMNMX.FTZ R5, R193, R5, !PT ;  /* 0x00000005c1057209 */ /* 0x000fe40007810000 */
[----:B----4-:R-:W-:Y:S01]  /*22fa0*/  F2FP.PACK_AB R76, R247, R89 ;  /* 0x00000059f74c723e */ /* 0x010fe200000000ff */
[----:B------:R-:W1:Y:S01]  /*22fb0*/  SHFL.BFLY PT, R70, R4, 0x1, 0x1f ;  /* 0x0c201f0004467f89 */ /* 0x000e6200000e0000 */
[----:B------:R-:W-:Y:S04]  /*22fc0*/  FMNMX.FTZ R5, R197, R5, !PT ;  /* 0x00000005c5057209 */ /* 0x000fe80007810000 */
[----:B--2---:R-:W-:Y:S01]  /*22fd0*/  FMNMX.FTZ R3, R200, R5, !PT ;  /* 0x00000005c8037209 */ /* 0x004fe20007810000 */
[--C-:B------:R-:W-:Y:S02]  /*22fe0*/  FFMA.FTZ R5, R33, c[0x0][0x2d0], -R75.reuse ;  /* 0x0000b40021057a23 */ /* 0x100fe4000001084b */
[----:B------:R-:W-:Y:S01]  /*22ff0*/  MUFU.EX2 R33, R16 ;  /* 0x0000001000217308 */ /* 0x000fe20000000800 */
[----:B------:R-:W-:Y:S04]  /*23000*/  FMNMX.FTZ R3, R204, R3, !PT ;  /* 0x00000003cc037209 */ /* 0x000fe80007810000 */
[----:B------:R-:W-:Y:S01]  /*23010*/  FMNMX.FTZ R0, R205, R3, !PT ;  /* 0x00000003cd007209 */ /* 0x000fe20007810000 */
[--C-:B------:R-:W-:Y:S03]  /*23020*/  FFMA.FTZ R3, R38, c[0x0][0x2d0], -R75.reuse ;  /* 0x0000b40026037a23 */ /* 0x100fe6000001084b */
[----:B------:R-:W-:Y:S01]  /*23030*/  FMNMX.FTZ R0, R199, R0, !PT ;  /* 0x00000000c7007209 */ /* 0x000fe20007810000 */
[----:B------:R-:W2:Y:S03]  /*23040*/  MUFU.EX2 R81, R3 ;  /* 0x0000000300517308 */ /* 0x000ea60000000800 */
[----:B------:R-:W-:Y:S02]  /*23050*/  FMNMX.FTZ R0, R192, R0, !PT ;  /* 0x00000000c0007209 */ /* 0x000fe40007810000 */
[----:B-1----:R-:W-:Y:S02]  /*23060*/  FMNMX.FTZ R70, R4, R70, !PT ;  /* 0x0000004604467209 */ /* 0x002fe40007810000 */
[----:B------:R-:W-:Y:S02]  /*23070*/  FMNMX.FTZ R0, R73, R0, !PT ;  /* 0x0000000049007209 */ /* 0x000fe40007810000 */
[C---:B------:R-:W-:Y:S01]  /*23080*/  FSETP.NEU.FTZ.AND P0, PT, R70.reuse, -INF , PT ;  /* 0xff8000004600780b */ /* 0x040fe20003f1d000 */
[----:B------:R-:W1:Y:S01]  /*23090*/  MUFU.EX2 R85, R5 ;  /* 0x0000000500557308 */ /* 0x000e620000000800 */
[----:B------:R-:W-:Y:S01]  /*230a0*/  FMUL.FTZ R96, R70, c[0x0][0x2d0] ;  /* 0x0000b40046607a20 */ /* 0x000fe20000410000 */
[----:B---3--:R-:W3:Y:S04]  /*230b0*/  SHFL.BFLY PT, R2, R0, 0x2, 0x1f ;  /* 0x0c401f0000027f89 */ /* 0x008ee800000e0000 */
[----:B------:R-:W-:Y:S05]  /*230c0*/  FSEL R96, R96, RZ, P0 ;  /* 0x000000ff60607208 */ /* 0x000fea0000000000 */
[--C-:B------:R-:W-:Y:S02]  /*230d0*/  FFMA.FTZ R4, R36, c[0x0][0x2d0], -R96.reuse ;  /* 0x0000b40024047a23 */ /* 0x100fe40000010860 */
[--C-:B------:R-:W-:Y:S01]  /*230e0*/  FFMA.FTZ R32, R45, c[0x0][0x2d0], -R96.reuse ;  /* 0x0000b4002d207a23 */ /* 0x100fe20000010860 */
[----:B--2---:R-:W-:Y:S01]  /*230f0*/  F2FP.PACK_AB R79, R81, R60 ;  /* 0x0000003c514f723e */ /* 0x004fe200000000ff */
[----:B------:R-:W-:Y:S01]  /*23100*/  MUFU.EX2 R83, R4 ;  /* 0x0000000400537308 */ /* 0x000fe20000000800 */
[--C-:B------:R-:W-:Y:S01]  /*23110*/  FFMA.FTZ R3, R27, c[0x0][0x2d0], -R96.reuse ;  /* 0x0000b4001b037a23 */ /* 0x100fe20000010860 */
[----:B-1----:R-:W-:Y:S08]  /*23120*/  F2FP.PACK_AB R77, R85, R92 ;  /* 0x0000005c554d723e */ /* 0x002ff000000000ff */
[----:B------:R1:W-:Y:S02]  /*23130*/  MUFU.EX2 R93, R3 ;  /* 0x00000003005d7308 */ /* 0x0003e40000000800 */
[--C-:B-1----:R-:W-:Y:S02]  /*23140*/  FFMA.FTZ R3, R28, c[0x0][0x2d0], -R96.reuse ;  /* 0x0000b4001c037a23 */ /* 0x102fe40000010860 */
[----:B------:R-:W-:Y:S06]  /*23150*/  FFMA.FTZ R28, R47, c[0x0][0x2d0], -R75 ;  /* 0x0000b4002f1c7a23 */ /* 0x000fec000001084b */
[----:B------:R1:W-:Y:S02]  /*23160*/  MUFU.EX2 R86, R3 ;  /* 0x0000000300567308 */ /* 0x0003e40000000800 */
[----:B-1----:R-:W-:Y:S08]  /*23170*/  FFMA.FTZ R3, R35, c[0x0][0x2d0], -R96 ;  /* 0x0000b40023037a23 */ /* 0x002ff00000010860 */
[----:B------:R3:W1:Y:S02]  /*23180*/  MUFU.EX2 R84, R3 ;  /* 0x0000000300547308 */ /* 0x0006640000000800 */
[----:B---3--:R-:W-:Y:S01]  /*23190*/  FMNMX.FTZ R3, R0, R2, !PT ;  /* 0x0000000200037209 */ /* 0x008fe20007810000 */
[----:B------:R-:W-:Y:S01]  /*231a0*/  FFMA.FTZ R2, R39, c[0x0][0x2d0], -R74 ;  /* 0x0000b40027027a23 */ /* 0x000fe2000001084a */
[----:B------:R-:W-:Y:S01]  /*231b0*/  FSEL R0, R72, RZ, P2 ;  /* 0x000000ff48007208 */ /* 0x000fe20001000000 */
[----:B------:R-:W-:Y:S01]  /*231c0*/  LDSM.16.MT88.4 R36, [R212+0x100] ;  /* 0x00010000d424783b */ /* 0x000fe20000004200 */
[----:B-1----:R-:W-:Y:S04]  /*231d0*/  F2FP.PACK_AB R66, R83, R84 ;  /* 0x000000545342723e */ /* 0x002fe800000000ff */
        /* <DEDUP_REMOVED lines=18> */
[----:B------:R-:W-:Y:S01]  /*23300*/  FMUL.FTZ R17, R69, R117 ;  /* 0x0000007545117220 */ /* 0x000fe20000410000 */
[----:B------:R-:W-:Y:S01]  /*23310*/  MUFU.EX2 R105, R12 ;  /* 0x0000000c00697308 */ /* 0x000fe20000000800 */
[--C-:B------:R-:W-:Y:S02]  /*23320*/  FFMA.FTZ R4, R25, c[0x0][0x2d0], -R97.reuse ;  /* 0x0000b40019047a23 */ /* 0x100fe40000010861 */
[--C-:B------:R-:W-:Y:S02]  /*23330*/  FFMA.FTZ R62, R62, c[0x0][0x2d0], -R97.reuse ;  /* 0x0000b4003e3e7a23 */ /* 0x100fe40000010861 */
[--C-:B------:R-:W-:Y:S05]  /*23340*/  FFMA.FTZ R58, R58, c[0x0][0x2d0], -R97.reuse ;  /* 0x0000b4003a3a7a23 */ /* 0x100fea0000010861 */
[----:B------:R2:W3:Y:S01]  /*23350*/  MUFU.EX2 R2, R0 ;  /* 0x0000000000027308 */ /* 0x0004e20000000800 */
[C---:B-1----:R-:W-:Y:S02]  /*23360*/  FMUL.FTZ R18, R68.reuse, R118 ;  /* 0x0000007644127220 */ /* 0x042fe40000410000 */
[C---:B------:R-:W-:Y:S02]  /*23370*/  FMUL.FTZ R19, R68.reuse, R119 ;  /* 0x0000007744137220 */ /* 0x040fe40000410000 */
[----:B------:R-:W-:Y:S01]  /*23380*/  LDSM.16.MT88.4 R116, [R209+0x2900] ;  /* 0x00290000d174783b */ /* 0x000fe20000004200 */
[C---:B------:R-:W-:Y:S04]  /*23390*/  FMUL.FTZ R34, R68.reuse, R134 ;  /* 0x0000008644227220 */ /* 0x040fe80000410000 */
[----:B------:R-:W1:Y:S01]  /*233a0*/  MUFU.EX2 R53, R4 ;  /* 0x0000000400357308 */ /* 0x000e620000000800 */
[C---:B------:R-:W-:Y:S02]  /*233b0*/  FMUL.FTZ R7, R68.reuse, R107 ;  /* 0x0000006b44077220 */ /* 0x040fe40000410000 */
[C---:B------:R-:W-:Y:S02]  /*233c0*/  FMUL.FTZ R6, R68.reuse, R106 ;  /* 0x0000006a44067220 */ /* 0x040fe40000410000 */
[----:B------:R-:W-:Y:S02]  /*233d0*/  FMUL.FTZ R35, R68, R135 ;  /* 0x0000008744237220 */ /* 0x000fe40000410000 */
[----:B--2---:R-:W-:Y:S02]  /*233e0*/  FFMA.FTZ R0, R8, c[0x0][0x2d0], -R97 ;  /* 0x0000b40008007a23 */ /* 0x004fe40000010861 */
[----:B---3--:R-:W-:Y:S02]  /*233f0*/  FMUL.FTZ R12, R2, R112 ;  /* 0x00000070020c7220 */ /* 0x008fe40000410000 */
[----:B------:R2:W-:Y:S01]  /*23400*/  MUFU.EX2 R196, R0 ;  /* 0x0000000000c47308 */ /* 0x0005e20000000800 */
[----:B------:R-:W-:Y:S02]  /*23410*/  FFMA.FTZ R8, R40, c[0x0][0x2d0], -R75 ;  /* 0x0000b40028087a23 */ /* 0x000fe4000001084b */
[C---:B------:R-:W-:Y:S01]  /*23420*/  FMUL.FTZ R13, R2.reuse, R113 ;  /* 0x00000071020d7220 */ /* 0x040fe20000410000 */
[----:B------:R-:W-:Y:S01]  /*23430*/  MOV R113, R83 ;  /* 0x0000005300717202 */ /* 0x000fe20000000f00 */
[----:B------:R-:W-:Y:S01]  /*23440*/  FMUL.FTZ R45, R2, R145 ;  /* 0x00000091022d7220 */ /* 0x000fe20000410000 */
[----:B-1----:R-:W-:Y:S01]  /*23450*/  MOV R107, R53 ;  /* 0x00000035006b7202 */ /* 0x002fe20000000f00 */
[----:B------:R-:W-:Y:S01]  /*23460*/  FFMA.FTZ R4, R24, c[0x0][0x2d0], -R97 ;  /* 0x0000b40018047a23 */ /* 0x000fe20000010861 */
[----:B------:R-:W-:Y:S01]  /*23470*/  LDSM.16.MT88.4 R52, [R210+0x100] ;  /* 0x00010000d234783b */ /* 0x000fe20000004200 */
[C---:B------:R-:W-:Y:S01]  /*23480*/  FMUL.FTZ R9, R2.reuse, R109 ;  /* 0x0000006d02097220 */ /* 0x040fe20000410000 */
[----:B------:R1:W3:Y:S01]  /*23490*/  MUFU.EX2 R31, R8 ;  /* 0x00000008001f7308 */ /* 0x0002e20000000800 */
[C---:B------:R-:W-:Y:S02]  /*234a0*/  FMUL.FTZ R25, R2.reuse, R125 ;  /* 0x0000007d02197220 */ /* 0x040fe40000410000 */
[----:B------:R-:W-:Y:S02]  /*234b0*/  FMUL.FTZ R29, R2, R129 ;  /* 0x00000081021d7220 */ /* 0x000fe40000410000 */
[----:B------:R-:W-:Y:S02]  /*234c0*/  FFMA.FTZ R40, R49, c[0x0][0x2d0], -R96 ;  /* 0x0000b40031287a23 */ /* 0x000fe40000010860 */
[----:B------:R-:W-:Y:S02]  /*234d0*/  FMUL.FTZ R49, R69, R149 ;  /* 0x0000009545317220 */ /* 0x000fe40000410000 */
[----:B------:R-:W-:Y:S01]  /*234e0*/  IMAD.MOV.U32 R149, RZ, RZ, R86 ;  /* 0x000000ffff957224 */ /* 0x000fe200078e0056 */
[----:B------:R4:W-:Y:S01]  /*234f0*/  MUFU.EX2 R64, R4 ;  /* 0x0000000400407308 */ /* 0x0009e20000000800 */
[----:B------:R-:W-:Y:S02]  /*23500*/  FFMA.FTZ R24, R44, c[0x0][0x2d0], -R75 ;  /* 0x0000b4002c187a23 */ /* 0x000fe4000001084b */
[----:B------:R-:W-:Y:S02]  /*23510*/  FFMA.FTZ R44, R50, c[0x0][0x2d0], -R96 ;  /* 0x0000b400322c7a23 */ /* 0x000fe40000010860 */
[----:B--2---:R-:W-:Y:S02]  /*23520*/  FFMA.FTZ R0, R22, c[0x0][0x2d0], -R97 ;  /* 0x0000b40016007a23 */ /* 0x004fe40000010861 */
[----:B------:R-:W2:Y:S01]  /*23530*/  LDSM.16.MT88.4 R20, [R209+0x100] ;  /* 0x00010000d114783b */ /* 0x000ea20000004200 */
[----:B------:R-:W-:Y:S01]  /*23540*/  FMUL.FTZ R50, R68, R150 ;  /* 0x0000009644327220 */ /* 0x000fe20000410000 */
[----:B------:R-:W-:Y:S01]  /*23550*/  MOV R150, R85 ;  /* 0x0000005500967202 */ /* 0x000fe20000000f00 */
[----:B------:R5:W5:Y:S01]  /*23560*/  MUFU.EX2 R87, R0 ;  /* 0x0000000000577308 */ /* 0x000b620000000800 */
[C---:B-1----:R-:W-:Y:S01]  /*23570*/  FMUL.FTZ R8, R2.reuse, R108 ;  /* 0x0000006c02087220 */ /* 0x042fe20000410000 */
[----:B---3--:R-:W-:Y:S08]  /*23580*/  MOV R125, R31 ;  /* 0x0000001f007d7202 */ /* 0x008ff00000000f00 */
[----:B------:R-:W1:Y:S01]  /*23590*/  MUFU.EX2 R30, R24 ;  /* 0x00000018001e7308 */ /* 0x000e620000000800 */
[----:B----4-:R-:W-:Y:S02]  /*235a0*/  FFMA.FTZ R4, R41, c[0x0][0x2d0], -R74 ;  /* 0x0000b40029047a23 */ /* 0x010fe4000001084a */
[----:B------:R-:W-:Y:S07]  /*235b0*/  FMUL.FTZ R41, R2, R141 ;  /* 0x0000008d02297220 */ /* 0x000fee0000410000 */
[----:B------:R3:W4:Y:S01]  /*235c0*/  MUFU.EX2 R246, R4 ;  /* 0x0000000400f67308 */ /* 0x0007220000000800 */
[----:B-----5:R-:W-:Y:S01]  /*235d0*/  FSEL R0, R3, RZ, P0 ;  /* 0x000000ff03007208 */ /* 0x020fe20000000000 */
[----:B------:R-:W-:Y:S01]  /*235e0*/  IMAD.MOV.U32 R112, RZ, RZ, R87 ;  /* 0x000000ffff707224 */ /* 0x000fe200078e0057 */
[----:B------:R-:W-:Y:S03]  /*235f0*/  F2FP.PACK_AB R65, R87, R196 ;  /* 0x000000c45741723e */ /* 0x000fe600000000ff */
[----:B------:R-:W-:Y:S04]  /*23600*/  FADD.FTZ R0, -R0, R103 ;  /* 0x0000006700007221 */ /* 0x000fe80000010100 */
[----:B------:R5:W-:Y:S01]  /*23610*/  MUFU.EX2 R108, R40 ;  /* 0x00000028006c7308 */ /* 0x000be20000000800 */
[----:B------:R-:W-:Y:S01]  /*23620*/  FMUL.FTZ R0, R0, c[0x0][0x2d0] ;  /* 0x0000b40000007a20 */ /* 0x000fe20000410000 */
[----:B-1----:R-:W-:Y:S01]  /*23630*/  MOV R129, R30 ;  /* 0x0000001e00817202 */ /* 0x002fe20000000f00 */
[----:B------:R-:W-:Y:S07]  /*23640*/  FMUL.FTZ R24, R2, R124 ;  /* 0x0000007c02187220 */ /* 0x000fee0000410000 */
[----:B------:R-:W1:Y:S01]  /*23650*/  MUFU.EX2 R0, R0 ;  /* 0x0000000000007308 */ /* 0x000e620000000800 */
[C---:B---3--:R-:W-:Y:S01]  /*23660*/  FMUL.FTZ R4, R69.reuse, R104 ;  /* 0x0000006845047220 */ /* 0x048fe20000410000 */
[----:B----4-:R-:W-:Y:S01]  /*23670*/  MOV R106, R246 ;  /* 0x000000f6006a7202 */ /* 0x010fe20000000f00 */
[----:B------:R-:W-:Y:S01]  /*23680*/  IMAD.MOV.U32 R104, RZ, RZ, R64 ;  /* 0x000000ffff687224 */ /* 0x000fe200078e0040 */
[----:B------:R-:W-:Y:S06]  /*23690*/  F2FP.PACK_AB R64, R86, R93 ;  /* 0x0000005d5640723e */ /* 0x000fec00000000ff */
[----:B------:R3:W-:Y:S01]  /*236a0*/  MUFU.EX2 R124, R32 ;  /* 0x00000020007c7308 */ /* 0x0007e20000000800 */
[-C--:B--2---:R-:W-:Y:S05]  /*236b0*/  HMMA.16816.F32 R4, R76, R20.reuse, R4 ;  /* 0x000000144c04723c */ /* 0x084fea0000001804 */
[----:B------:R-:W-:Y:S01]  /*236c0*/  F2FP.PACK_AB R67, R104, R107 ;  /* 0x0000006b6843723e */ /* 0x000fe200000000ff */
[----:B-----5:R-:W-:Y:S03]  /*236d0*/  FMUL.FTZ R40, R2, R140 ;  /* 0x0000008c02287220 */ /* 0x020fe60000410000 */
[----:B------:R-:W-:Y:S03]  /*236e0*/  MUFU.EX2 R59, R44 ;  /* 0x0000002c003b7308 */ /* 0x000fe60000000800 */
[C---:B-1----:R-:W-:Y:S02]  /*236f0*/  FMUL.FTZ R10, R0.reuse, R110 ;  /* 0x0000006e000a7220 */ /* 0x042fe40000410000 */
[C---:B------:R-:W-:Y:S02]  /*23700*/  FMUL.FTZ R11, R0.reuse, R111 ;  /* 0x0000006f000b7220 */ /* 0x040fe40000410000 */
[C---:B------:R-:W-:Y:S02]  /*23710*/  FMUL.FTZ R14, R0.reuse, R114 ;  /* 0x00000072000e7220 */ /* 0x040fe40000410000 */
[----:B------:R-:W-:Y:S01]  /*23720*/  IMAD.MOV.U32 R114, RZ, RZ, R82 ;  /* 0x000000ffff727224 */ /* 0x000fe200078e0052 */
[----:B------:R-:W-:Y:S01]  /*23730*/  MUFU.EX2 R103, R58 ;  /* 0x0000003a00677308 */ /* 0x000fe20000000800 */
[C---:B------:R-:W-:Y:S01]  /*23740*/  FMUL.FTZ R27, R0.reuse, R127 ;  /* 0x0000007f001b7220 */ /* 0x040fe20000410000 */
[C---:B------:R-:W-:Y:S04]  /*23750*/  HMMA.16816.F32 R8, R64.reuse, R20, R8 ;  /* 0x000000144008723c */ /* 0x040fe80000001808 */
[----:B------:R-:W-:Y:S01]  /*23760*/  FMUL.FTZ R15, R0, R115 ;  /* 0x00000073000f7220 */ /* 0x000fe20000410000 */
[----:B------:R-:W-:Y:S01]  /*23770*/  MOV R127, R81 ;  /* 0x00000051007f7202 */ /* 0x000fe20000000f00 */
[C---:B---3--:R-:W-:Y:S02]  /*23780*/  FMUL.FTZ R32, R69.reuse, R132 ;  /* 0x0000008445207220 */ /* 0x048fe40000410000 */
[----:B------:R-:W-:Y:S01]  /*23790*/  FFMA.FTZ R20, R46, c[0x0][0x2d0], -R74 ;  /* 0x0000b4002e147a23 */ /* 0x000fe2000001084a */
[----:B------:R1:W-:Y:S02]  /*237a0*/  MUFU.EX2 R111, R28 ;  /* 0x0000001c006f7308 */ /* 0x0003e40000000800 */
[-C--:B------:R-:W-:Y:S03]  /*237b0*/  HMMA.16816.F32 R12, R64, R22.reuse, R12 ;  /* 0x00000016400c723c */ /* 0x080fe6000000180c */
[C---:B------:R-:W-:Y:S02]  /*237c0*/  FMUL.FTZ R31, R0.reuse, R131 ;  /* 0x00000083001f7220 */ /* 0x040fe40000410000 */
[----:B------:R-:W-:Y:S02]  /*237d0*/  IMAD.MOV.U32 R131, RZ, RZ, R80 ;  /* 0x000000ffff837224 */ /* 0x000fe400078e0050 */
[----:B------:R-:W2:Y:S01]  /*237e0*/  LDSM.16.MT88.4 R80, [R211+0x100] ;  /* 0x00010000d350783b */ /* 0x000ea20000004200 */
[C---:B------:R-:W-:Y:S01]  /*237f0*/  HMMA.16816.F32 R16, R76.reuse, R22, R16 ;  /* 0x000000164c10723c */ /* 0x040fe20000001810 */
[----:B------:R3:W-:Y:S03]  /*23800*/  MUFU.EX2 R110, R20 ;  /* 0x00000014006e7308 */ /* 0x0007e60000000800 */
[C---:B------:R-:W-:Y:S02]  /*23810*/  FMUL.FTZ R21, R69.reuse, R121 ;  /* 0x0000007945157220 */ /* 0x040fe40000410000 */
[----:B------:R-:W-:Y:S02]  /*23820*/  FMUL.FTZ R26, R0, R126 ;  /* 0x0000007e001a7220 */ /* 0x000fe40000410000 */
[C---:B------:R-:W-:Y:S04]  /*23830*/  FMUL.FTZ R22, R68.reuse, R122 ;  /* 0x0000007a44167220 */ /* 0x040fe80000410000 */
[----:B------:R-:W-:Y:S01]  /*23840*/  FMUL.FTZ R23, R68, R123 ;  /* 0x0000007b44177220 */ /* 0x000fe20000410000 */
[----:B------:R-:W-:Y:S01]  /*23850*/  MOV R123, R60 ;  /* 0x0000003c007b7202 */ /* 0x000fe20000000f00 */
[----:B-1----:R-:W-:Y:S02]  /*23860*/  FMUL.FTZ R28, R2, R128 ;  /* 0x00000080021c7220 */ /* 0x002fe40000410000 */
[C---:B------:R-:W-:Y:S02]  /*23870*/  FMUL.FTZ R30, R0.reuse, R130 ;  /* 0x00000082001e7220 */ /* 0x040fe40000410000 */
[----:B------:R-:W-:Y:S02]  /*23880*/  IMAD.MOV.U32 R130, RZ, RZ, R33 ;  /* 0x000000ffff827224 */ /* 0x000fe400078e0021 */
[C---:B------:R-:W-:Y:S02]  /*23890*/  FMUL.FTZ R33, R69.reuse, R133 ;  /* 0x0000008545217220 */ /* 0x040fe40000410000 */
[C---:B------:R-:W-:Y:S01]  /*238a0*/  FMUL.FTZ R42, R0.reuse, R142 ;  /* 0x0000008e002a7220 */ /* 0x040fe20000410000 */
[----:B------:R-:W-:Y:S01]  /*238b0*/  LDSM.16.MT88.4 R132, [R212+0x2900] ;  /* 0x00290000d484783b */ /* 0x000fe20000004200 */
[C---:B------:R-:W-:Y:S02]  /*238c0*/  FMUL.FTZ R43, R0.reuse, R143 ;  /* 0x0000008f002b7220 */ /* 0x040fe40000410000 */
[C---:B---3--:R-:W-:Y:S02]  /*238d0*/  FMUL.FTZ R20, R69.reuse, R120 ;  /* 0x0000007845147220 */ /* 0x048fe40000410000 */
[----:B------:R-:W-:Y:S01]  /*238e0*/  IMAD.MOV.U32 R122, RZ, RZ, R84 ;  /* 0x000000ffff7a7224 */ /* 0x000fe200078e0054 */
[----:B------:R1:W-:Y:S01]  /*238f0*/  MUFU.EX2 R120, R62 ;  /* 0x0000003e00787308 */ /* 0x0003e20000000800 */
[----:B------:R-:W-:Y:S01]  /*23900*/  FMUL.FTZ R63, R0, R163 ;  /* 0x000000a3003f7220 */ /* 0x000fe20000410000 */
[----:B------:R-:W3:Y:S01]  /*23910*/  LDSM.16.MT88.4 R84, [R209+0x900] ;  /* 0x00090000d154783b */ /* 0x000ee20000004200 */
[----:B------:R-:W-:Y:S01]  /*23920*/  MOV R163, R93 ;  /* 0x0000005d00a37202 */ /* 0x000fe20000000f00 */
[-C--:B------:R-:W-:Y:S03]  /*23930*/  HMMA.16816.F32 R20, R76, R36.reuse, R20 ;  /* 0x000000244c14723c */ /* 0x080fe60000001814 */
[----:B------:R-:W-:Y:S02]  /*23940*/  FMUL.FTZ R44, R2, R144 ;  /* 0x00000090022c7220 */ /* 0x000fe40000410000 */
[C---:B------:R-:W-:Y:S02]  /*23950*/  FMUL.FTZ R46, R0.reuse, R146 ;  /* 0x00000092002e7220 */ /* 0x040fe40000410000 */
[C---:B------:R-:W-:Y:S01]  /*23960*/  FMUL.FTZ R47, R0.reuse, R147 ;  /* 0x00000093002f7220 */ /* 0x040fe20000410000 */
[C---:B------:R-:W-:Y:S04]  /*23970*/  HMMA.16816.F32 R24, R64.reuse, R36, R24 ;  /* 0x000000244018723c */ /* 0x040fe80000001818 */
[----:B------:R-:W-:Y:S02]  /*23980*/  FMUL.FTZ R58, R0, R158 ;  /* 0x0000009e003a7220 */ /* 0x000fe40000410000 */
[----:B------:R-:W-:Y:S02]  /*23990*/  FMUL.FTZ R60, R2, R160 ;  /* 0x000000a0023c7220 */ /* 0x000fe40000410000 */
[-C--:B------:R-:W-:Y:S04]  /*239a0*/  HMMA.16816.F32 R28, R64, R38.reuse, R28 ;  /* 0x00000026401c723c */ /* 0x080fe8000000181c */
[----:B------:R-:W-:Y:S02]  /*239b0*/  FFMA.FTZ R36, R48, c[0x0][0x2d0], -R96 ;  /* 0x0000b40030247a23 */ /* 0x000fe40000010860 */
[----:B-1----:R-:W-:Y:S02]  /*239c0*/  FMUL.FTZ R62, R0, R162 ;  /* 0x000000a2003e7220 */ /* 0x002fe40000410000 */
[C---:B------:R-:W-:Y:S01]  /*239d0*/  HMMA.16816.F32 R32, R76.reuse, R38, R32 ;  /* 0x000000264c20723c */ /* 0x040fe20000001820 */
[----:B------:R1:W-:Y:S01]  /*239e0*/  MUFU.EX2 R128, R36 ;  /* 0x0000002400807308 */ /* 0x0003e20000000800 */
[----:B------:R-:W4:Y:S02]  /*239f0*/  LDL.LU R162, [R1+0x24] ;  /* 0x0000240001a27983 */ /* 0x000f240000300800 */
[----:B------:R-:W-:Y:S02]  /*23a00*/  FMUL.FTZ R37, R69, R137 ;  /* 0x0000008945257220 */ /* 0x000fe40000410000 */
[----:B------:R-:W-:Y:S02]  /*23a10*/  FFMA.FTZ R48, R51, c[0x0][0x2d0], -R74 ;  /* 0x0000b40033307a23 */ /* 0x000fe4000001084a */
[C---:B------:R-:W-:Y:S03]  /*23a20*/  FMUL.FTZ R38, R68.reuse, R138 ;  /* 0x0000008a44267220 */ /* 0x040fe60000410000 */
[----:B------:R-:W5:Y:S01]  /*23a30*/  MUFU.EX2 R57, R48 ;  /* 0x0000003000397308 */ /* 0x000f620000000800 */
[C---:B------:R-:W-:Y:S02]  /*23a40*/  FMUL.FTZ R39, R68.reuse, R139 ;  /* 0x0000008b44277220 */ /* 0x040fe40000410000 */
[----:B------:R-:W-:Y:S02]  /*23a50*/  FMUL.FTZ R51, R68, R151 ;  /* 0x0000009744337220 */ /* 0x000fe40000410000 */
[----:B------:R-:W-:Y:S02]  /*23a60*/  IMAD.MOV.U32 R160, RZ, RZ, R61 ;  /* 0x000000ffffa07224 */ /* 0x000fe400078e003d */
[----:B------:R-:W-:Y:S01]  /*23a70*/  FMUL.FTZ R61, R2, R161 ;  /* 0x000000a1023d7220 */ /* 0x000fe20000410000 */
[----:B------:R-:W-:Y:S01]  /*23a80*/  MOV R161, R247 ;  /* 0x000000f700a17202 */ /* 0x000fe20000000f00 */
[----:B------:R-:W-:Y:S02]  /*23a90*/  IMAD.MOV.U32 R126, RZ, RZ, R242 ;  /* 0x000000ffff7e7224 */ /* 0x000fe400078e00f2 */
[C---:B-1----:R-:W-:Y:S07]  /*23aa0*/  FMUL.FTZ R36, R69.reuse, R136 ;  /* 0x0000008845247220 */ /* 0x042fee0000410000 */
[-C--:B------:R-:W-:Y:S03]  /*23ab0*/  HMMA.16816.F32 R36, R76, R52.reuse, R36 ;  /* 0x000000344c24723c */ /* 0x080fe60000001824 */
[----:B-----5:R-:W-:Y:S01]  /*23ac0*/  MOV R151, R57 ;  /* 0x0000003900977202 */ /* 0x020fe20000000f00 */
[C---:B------:R-:W-:Y:S01]  /*23ad0*/  FMUL.FTZ R48, R69.reuse, R148 ;  /* 0x0000009445307220 */ /* 0x040fe20000410000 */
[----:B------:R-:W-:Y:S01]  /*23ae0*/  MOV R148, R59 ;  /* 0x0000003b00947202 */ /* 0x000fe20000000f00 */
[----:B------:R-:W-:Y:S02]  /*23af0*/  FMUL.FTZ R59, R0, R159 ;  /* 0x0000009f003b7220 */ /* 0x000fe40000410000 */
[C---:B------:R-:W-:Y:S04]  /*23b00*/  HMMA.16816.F32 R40, R64.reuse, R52, R40 ;  /* 0x000000344028723c */ /* 0x040fe80000001828 */
[----:B------:R-:W-:Y:S03]  /*23b10*/  FMUL.FTZ R57, R2, R157 ;  /* 0x0000009d02397220 */ /* 0x000fe60000410000 */
[--C-:B------:R-:W-:Y:S01]  /*23b20*/  FFMA.FTZ R52, R56, c[0x0][0x2d0], -R97.reuse ;  /* 0x0000b40038347a23 */ /* 0x100fe20000010861 */
[-C--:B------:R-:W-:Y:S03]  /*23b30*/  HMMA.16816.F32 R44, R64, R54.reuse, R44 ;  /* 0x00000036402c723c */ /* 0x080fe6000000182c */
[----:B------:R1:W5:Y:S01]  /*23b40*/  MUFU.EX2 R109, R52 ;  /* 0x00000034006d7308 */ /* 0x0003620000000800 */
[C---:B------:R-:W-:Y:S02]  /*23b50*/  FMUL.FTZ R53, R69.reuse, R153 ;  /* 0x0000009945357220 */ /* 0x040fe40000410000 */
[----:B------:R-:W-:Y:S02]  /*23b60*/  FMUL.FTZ R56, R2, R156 ;  /* 0x0000009c02387220 */ /* 0x000fe40000410000 */
[C---:B------:R-:W-:Y:S07]  /*23b70*/  HMMA.16816.F32 R48, R76.reuse, R54, R48 ;  /* 0x000000364c30723c */ /* 0x040fee0000001830 */
[C---:B------:R-:W-:Y:S02]  /*23b80*/  FMUL.FTZ R54, R68.reuse, R154 ;  /* 0x0000009a44367220 */ /* 0x040fe40000410000 */
[----:B------:R-:W-:Y:S03]  /*23b90*/  FMUL.FTZ R55, R68, R155 ;  /* 0x0000009b44377220 */ /* 0x000fe60000410000 */
[----:B-1----:R-:W-:Y:S07]  /*23ba0*/  FMUL.FTZ R52, R69, R152 ;  /* 0x0000009845347220 */ /* 0x002fee0000410000 */
[-C--:B--2---:R-:W-:Y:S08]  /*23bb0*/  HMMA.16816.F32 R52, R76, R80.reuse, R52 ;  /* 0x000000504c34723c */ /* 0x084ff00000001834 */
[C---:B------:R-:W-:Y:S07]  /*23bc0*/  HMMA.16816.F32 R56, R64.reuse, R80, R56 ;  /* 0x000000504038723c */ /* 0x040fee0000001838 */
[----:B------:R-:W-:Y:S01]  /*23bd0*/  FFMA.FTZ R80, R88, c[0x0][0x2d0], -R97 ;  /* 0x0000b40058507a23 */ /* 0x000fe20000010861 */
[-C--:B------:R-:W-:Y:S03]  /*23be0*/  HMMA.16816.F32 R60, R64, R82.reuse, R60 ;  /* 0x00000052403c723c */ /* 0x080fe6000000183c */
[----:B------:R1:W2:Y:S01]  /*23bf0*/  MUFU.EX2 R115, R80 ;  /* 0x0000005000737308 */ /* 0x0002a20000000800 */
[----:B-----5:R-:W-:Y:S03]  /*23c00*/  F2FP.PACK_AB R81, R103, R109 ;  /* 0x0000006d6751723e */ /* 0x020fe600000000ff */
[C---:B------:R-:W-:Y:S02]  /*23c10*/  FMUL.FTZ R64, R69.reuse, R164 ;  /* 0x000000a445407220 */ /* 0x040fe40000410000 */
[C---:B------:R-:W-:Y:S01]  /*23c20*/  FMUL.FTZ R66, R68.reuse, R166 ;  /* 0x000000a644427220 */ /* 0x040fe20000410000 */
[----:B------:R-:W5:Y:S02]  /*23c30*/  LDL.LU R164, [R1+0x20] ;  /* 0x0000200001a47983 */ /* 0x000f640000300800 */
[----:B------:R-:W-:Y:S01]  /*23c40*/  FMUL.FTZ R67, R68, R167 ;  /* 0x000000a744437220 */ /* 0x000fe20000410000 */
[----:B------:R-:W-:Y:S01]  /*23c50*/  MOV R167, R89 ;  /* 0x0000005900a77202 */ /* 0x000fe20000000f00 */
[----:B------:R-:W-:Y:S01]  /*23c60*/  FMUL.FTZ R65, R69, R165 ;  /* 0x000000a545417220 */ /* 0x000fe20000410000 */
[----:B------:R-:W5:Y:S01]  /*23c70*/  LDL.LU R166, [R1+0x1c] ;  /* 0x00001c0001a67983 */ /* 0x000f620000300800 */
        /* <DEDUP_REMOVED lines=12> */
[----:B--2---:R-:W-:Y:S03]  /*23d40*/  F2FP.PACK_AB R83, R115, R120 ;  /* 0x000000787353723e */ /* 0x004fe600000000ff */
[-C--:B---3--:R-:W-:Y:S03]  /*23d50*/  HMMA.16816.F32 R4, R76, R84.reuse, R4 ;  /* 0x000000544c04723c */ /* 0x088fe60000001804 */
[--C-:B-1----:R-:W-:Y:S02]  /*23d60*/  FFMA.FTZ R80, R94, c[0x0][0x2d0], -R75.reuse ;  /* 0x0000b4005e507a23 */ /* 0x102fe4000001084b */
[----:B------:R-:W1:Y:S02]  /*23d70*/  LDSM.16.MT88.4 R92, [R210+0x900] ;  /* 0x00090000d25c783b */ /* 0x000e640000004200 */
[----:B------:R2:W-:Y:S02]  /*23d80*/  MUFU.EX2 R139, R80 ;  /* 0x00000050008b7308 */ /* 0x0005e40000000800 */
        /* <DEDUP_REMOVED lines=8> */
[----:B--2---:R-:W-:Y:S03]  /*23e10*/  FFMA.FTZ R84, R177, c[0x0][0x2d0], -R74 ;  /* 0x0000b400b1547a23 */ /* 0x004fe6000001084a */
[--C-:B------:R-:W-:Y:S01]  /*23e20*/  FFMA.FTZ R88, R169, c[0x0][0x2d0], -R96.reuse ;  /* 0x0000b400a9587a23 */ /* 0x100fe20000010860 */
        /* <DEDUP_REMOVED lines=17> */
[----:B------:R2:W2:Y:S01]  /*23f40*/  MUFU.EX2 R141, R88 ;  /* 0x00000058008d7308 */ /* 0x0004a20000000800 */
[----:B----4-:R-:W-:Y:S02]  /*23f50*/  FFMA.FTZ R2, R2, R162, R163 ;  /* 0x000000a202027223 */ /* 0x010fe400000100a3 */
[----:B---3--:R-:W-:Y:S07]  /*23f60*/  FFMA.FTZ R92, R170, c[0x0][0x2d0], -R97 ;  /* 0x0000b400aa5c7a23 */ /* 0x008fee0000010861 */
        /* <DEDUP_REMOVED lines=9> */
[----:B------:R2:W4:Y:S01]  /*24000*/  MUFU.EX2 R140, R88 ;  /* 0x00000058008c7308 */ /* 0x0005220000000800 */
        /* <DEDUP_REMOVED lines=9> */
[----:B------:R-:W-:Y:S01]  /*240a0*/  F2FP.PACK_AB R82, R141, R142 ;  /* 0x0000008e8d52723e */ /* 0x000fe200000000ff */
[----:B------:R2:W-:Y:S01]  /*240b0*/  MUFU.EX2 R147, R80 ;  /* 0x0000005000937308 */ /* 0x0005e20000000800 */
[----:B----4-:R-:W-:Y:S01]  /*240c0*/  F2FP.PACK_AB R81, R234, R140 ;  /* 0x0000008cea51723e */ /* 0x010fe200000000ff */
[----:B-----5:R-:W-:Y:S01]  /*240d0*/  FFMA.FTZ R69, R69, R166, R167 ;  /* 0x000000a645457223 */ /* 0x020fe200000100a7 */
[----:B------:R-:W-:Y:S01]  /*240e0*/  F2FP.PACK_AB R76, R121, R151 ;  /* 0x00000097794c723e */ /* 0x000fe200000000ff */
[----:B------:R-:W-:Y:S03]  /*240f0*/  FFMA.FTZ R68, R68, R164, R165 ;  /* 0x000000a444447223 */ /* 0x000fe600000100a5 */
[----:B------:R-:W-:Y:S02]  /*24100*/  F2FP.PACK_AB R77, R138, R139 ;  /* 0x0000008b8a4d723e */ /* 0x000fe400000000ff */
[----:B------:R-:W-:Y:S02]  /*24110*/  F2FP.PACK_AB R78, R246, R247 ;  /* 0x000000f7f64e723e */ /* 0x000fe400000000ff */
[----:B------:R-:W-:Y:S01]  /*24120*/  F2FP.PACK_AB R79, R143, R242 ;  /* 0x000000f28f4f723e */ /* 0x000fe200000000ff */
[----:B-1----:R-:W1:Y:S01]  /*24130*/  LDSM.16.MT88.4 R84, [R212+0x1100] ;  /* 0x00110000d454783b */ /* 0x002e620000004200 */
[----:B---3--:R-:W-:Y:S05]  /*24140*/  F2FP.PACK_AB R83, R207, R233 ;  /* 0x000000e9cf53723e */ /* 0x008fea00000000ff */
[-C--:B--2---:R-:W-:Y:S03]  /*24150*/  HMMA.16816.F32 R4, R76, R88.reuse, R4 ;  /* 0x000000584c04723c */ /* 0x084fe60000001804 */
[--C-:B------:R-:W-:Y:S04]  /*24160*/  FFMA.FTZ R80, R181, c[0x0][0x2d0], -R75.reuse ;  /* 0x0000b400b5507a23 */ /* 0x100fe8000001084b */
        /* <DEDUP_REMOVED lines=9> */
[----:B--2---:R-:W-:Y:S03]  /*24200*/  FFMA.FTZ R88, R195, c[0x0][0x2d0], -R74 ;  /* 0x0000b400c3587a23 */ /* 0x004fe6000001084a */
        /* <DEDUP_REMOVED lines=17> */
[--C-:B--2---:R-:W-:Y:S01]  /*24320*/  FFMA.FTZ R84, R188, c[0x0][0x2d0], -R96.reuse ;  /* 0x0000b400bc547a23 */ /* 0x104fe20000010860 */
[----:B------:R-:W-:Y:S04]  /*24330*/  MOV R188, R114 ;  /* 0x0000007200bc7202 */ /* 0x000fe80000000f00 */
[----:B------:R-:W-:Y:S04]  /*24340*/  ISETP.GT.AND P0, PT, R226, R188, PT ;  /* 0x000000bce200720c */ /* 0x000fe80003f04270 */
[----:B------:R2:W-:Y:S01]  /*24350*/  MUFU.EX2 R185, R84 ;  /* 0x0000005400b97308 */ /* 0x0005e20000000800 */
[----:B---3--:R-:W-:Y:S01]  /*24360*/  FFMA.FTZ R92, R183, c[0x0][0x2d0], -R97 ;  /* 0x0000b400b75c7a23 */ /* 0x008fe20000010861 */
[----:B------:R-:W-:Y:S08]  /*24370*/  MOV R183, R160 ;  /* 0x000000a000b77202 */ /* 0x000ff00000000f00 */
[----:B------:R3:W-:Y:S01]  /*24380*/  MUFU.EX2 R154, R92 ;  /* 0x0000005c009a7308 */ /* 0x0007e20000000800 */
[----:B-1----:R-:W1:Y:S01]  /*24390*/  LDSM.16.MT88.4 R88, [R211+0x1100] ;  /* 0x00110000d358783b */ /* 0x002e620000004200 */
[----:B--2---:R-:W-:Y:S01]  /*243a0*/  FFMA.FTZ R84, R190, c[0x0][0x2d0], -R96 ;  /* 0x0000b400be547a23 */ /* 0x004fe20000010860 */
[----:B------:R-:W-:Y:S07]  /*243b0*/  MOV R190, R115 ;  /* 0x0000007300be7202 */ /* 0x000fee0000000f00 */
[----:B------:R2:W4:Y:S01]  /*243c0*/  MUFU.EX2 R187, R84 ;  /* 0x0000005400bb7308 */ /* 0x0005220000000800 */
[----:B---3--:R-:W-:Y:S02]  /*243d0*/  FFMA.FTZ R92, R202, c[0x0][0x2d0], -R75 ;  /* 0x0000b400ca5c7a23 */ /* 0x008fe4000001084b */
[----:B------:R-:W-:Y:S07]  /*243e0*/  IMAD.MOV.U32 R202, RZ, RZ, R110 ;  /* 0x000000ffffca7224 */ /* 0x000fee00078e006e */
[----:B------:R3:W-:Y:S01]  /*243f0*/  MUFU.EX2 R159, R92 ;  /* 0x0000005c009f7308 */ /* 0x0007e20000000800 */
[--C-:B--2---:R-:W-:Y:S01]  /*24400*/  FFMA.FTZ R84, R201, c[0x0][0x2d0], -R74.reuse ;  /* 0x0000b400c9547a23 */ /* 0x104fe2000001084a */
[-C--:B-1----:R-:W-:Y:S08]  /*24410*/  HMMA.16816.F32 R52, R76, R88.reuse, R52 ;  /* 0x000000584c34723c */ /* 0x082ff00000001834 */
[----:B------:R1:W-:Y:S01]  /*24420*/  MUFU.EX2 R184, R84 ;  /* 0x0000005400b87308 */ /* 0x0003e20000000800 */
[----:B------:R-:W-:Y:S01]  /*24430*/  IMAD.MOV.U32 R201, RZ, RZ, R151 ;  /* 0x000000ffffc97224 */ /* 0x000fe200078e0097 */
[C---:B------:R-:W-:Y:S01]  /*24440*/  HMMA.16816.F32 R56, R80.reuse, R88, R56 ;  /* 0x000000585038723c */ /* 0x040fe20000001838 */
[----:B---3--:R-:W-:Y:S06]  /*24450*/  LDSM.16.MT88.4 R92, [R210+0x1900] ;  /* 0x00190000d25c783b */ /* 0x008fec0000004200 */
[--C-:B------:R-:W-:Y:S01]  /*24460*/  FFMA.FTZ R88, R186, c[0x0][0x2d0], -R97.reuse ;  /* 0x0000b400ba587a23 */ /* 0x100fe20000010861 */
[-C--:B------:R-:W-:Y:S03]  /*24470*/  HMMA.16816.F32 R60, R80, R90.reuse, R60 ;  /* 0x0000005a503c723c */ /* 0x080fe6000000183c */
[----:B------:R2:W3:Y:S01]  /*24480*/  MUFU.EX2 R102, R88 ;  /* 0x0000005800667308 */ /* 0x0004e20000000800 */
[----:B------:R-:W-:Y:S02]  /*24490*/  MOV R186, R201 ;  /* 0x000000c900ba7202 */ /* 0x000fe40000000f00 */
[----:B------:R-:W-:Y:S01]  /*244a0*/  MOV R201, R121 ;  /* 0x0000007900c97202 */ /* 0x000fe20000000f00 */
[--C-:B------:R-:W-:Y:S01]  /*244b0*/  FFMA.FTZ R80, R228, c[0x0][0x2d0], -R74.reuse ;  /* 0x0000b400e4507a23 */ /* 0x100fe2000001084a */
[----:B------:R-:W-:Y:S04]  /*244c0*/  HMMA.16816.F32 R64, R76, R90, R64 ;  /* 0x0000005a4c40723c */ /* 0x000fe80000001840 */
[----:B-1----:R-:W-:Y:S01]  /*244d0*/  FFMA.FTZ R84, R179, c[0x0][0x2d0], -R97 ;  /* 0x0000b400b3547a23 */ /* 0x002fe20000010861 */
[----:B------:R1:W-:Y:S01]  /*244e0*/  MUFU.EX2 R181, R80 ;  /* 0x0000005000b57308 */ /* 0x0003e20000000800 */
[----:B----4-:R-:W-:Y:S02]  /*244f0*/  F2FP.PACK_AB R82, R187, R185 ;  /* 0x000000b9bb52723e */ /* 0x010fe400000000ff */
        /* <DEDUP_REMOVED lines=25> */
[--C-:B------:R-:W-:Y:S01]  /*24690*/  FFMA.FTZ R88, R225, c[0x0][0x2d0], -R96.reuse ;  /* 0x0000b400e1587a23 */ /* 0x100fe20000010860 */
[-C--:B------:R-:W-:Y:S01]  /*246a0*/  HMMA.16816.F32 R28, R80, R90.reuse, R28 ;  /* 0x0000005a501c723c */ /* 0x080fe2000000181c */
[----:B------:R1:W-:Y:S03]  /*246b0*/  MUFU.EX2 R180, R84 ;  /* 0x0000005400b47308 */ /* 0x0003e60000000800 */
[----:B------:R-:W-:Y:S04]  /*246c0*/  IMAD.MOV.U32 R225, RZ, RZ, R113 ;  /* 0x000000ffffe17224 */ /* 0x000fe800078e0071 */
        /* <DEDUP_REMOVED lines=9> */
[--C-:B--2---:R-:W-:Y:S02]  /*24760*/  FFMA.FTZ R88, R229, c[0x0][0x2d0], -R96.reuse ;  /* 0x0000b400e5587a23 */ /* 0x104fe40000010860 */
[----:B------:R-:W-:Y:S01]  /*24770*/  IMAD.MOV.U32 R229, RZ, RZ, R127 ;  /* 0x000000ffffe57224 */ /* 0x000fe200078e007f */
        /* <DEDUP_REMOVED lines=8> */
[----:B------:R-:W-:Y:S01]  /*24800*/  MOV R230, R131 ;  /* 0x0000008300e67202 */ /* 0x000fe20000000f00 */
[----:B------:R-:W-:Y:S07]  /*24810*/  IMAD.MOV.U32 R131, RZ, RZ, R104 ;  /* 0x000000ffff837224 */ /* 0x000fee00078e0068 */
[----:B------:R2:W4:Y:S01]  /*24820*/  MUFU.EX2 R177, R88 ;  /* 0x0000005800b17308 */ /* 0x0005220000000800 */
[----:B---3--:R-:W-:Y:S09]  /*24830*/  FFMA.FTZ R92, R200, c[0x0][0x2d0], -R97 ;  /* 0x0000b400c85c7a23 */ /* 0x008ff20000010861 */
[----:B------:R3:W-:Y:S01]  /*24840*/  MUFU.EX2 R99, R92 ;  /* 0x0000005c00637308 */ /* 0x0007e20000000800 */
[----:B-1----:R-:W-:Y:S02]  /*24850*/  FFMA.FTZ R84, R203, c[0x0][0x2d0], -R96 ;  /* 0x0000b400cb547a23 */ /* 0x002fe40000010860 */
[----:B------:R-:W-:Y:S07]  /*24860*/  IMAD.MOV.U32 R203, RZ, RZ, R107 ;  /* 0x000000ffffcb7224 */ /* 0x000fee00078e006b */
        /* <DEDUP_REMOVED lines=36> */
[----:B------:R-:W-:Y:S04]  /*24ab0*/  FFMA.FTZ R74, R252, c[0x0][0x2d0], -R74 ;  /* 0x0000b400fc4a7a23 */ /* 0x000fe8000001084a */
[C---:B------:R-:W-:Y:S05]  /*24ac0*/  HMMA.16816.F32 R16, R76.reuse, R90, R16 ;  /* 0x0000005a4c10723c */ /* 0x040fea0000001810 */
[----:B------:R3:W4:Y:S03]  /*24ad0*/  MUFU.EX2 R171, R74 ;  /* 0x0000004a00ab7308 */ /* 0x0007260000000800 */
[-C--:B-1----:R-:W-:Y:S08]  /*24ae0*/  HMMA.16816.F32 R20, R76, R84.reuse, R20 ;  /* 0x000000544c14723c */ /* 0x082ff00000001814 */
        /* <DEDUP_REMOVED lines=13> */
[C---:B------:R-:W-:Y:S01]  /*24bc0*/  HMMA.16816.F32 R48, R76.reuse, R94, R48 ;  /* 0x0000005e4c30723c */ /* 0x040fe20000001830 */
[----:B------:R2:W-:Y:S03]  /*24bd0*/  MUFU.EX2 R168, R74 ;  /* 0x0000004a00a87308 */ /* 0x0005e60000000800 */
[----:B---3--:R-:W-:Y:S04]  /*24be0*/  F2FP.PACK_AB R167, R169, R170 ;  /* 0x000000aaa9a7723e */ /* 0x008fe800000000ff */
[-C--:B-1----:R-:W-:Y:S08]  /*24bf0*/  HMMA.16816.F32 R52, R76, R88.reuse, R52 ;  /* 0x000000584c34723c */ /* 0x082ff00000001834 */
[C---:B------:R-:W-:Y:S08]  /*24c00*/  HMMA.16816.F32 R56, R80.reuse, R88, R56 ;  /* 0x000000585038723c */ /* 0x040ff00000001838 */
[-C--:B------:R-:W-:Y:S04]  /*24c10*/  HMMA.16816.F32 R60, R80, R90.reuse, R60 ;  /* 0x0000005a503c723c */ /* 0x080fe8000000183c */
[--C-:B--2---:R-:W-:Y:S04]  /*24c20*/  FFMA.FTZ R74, R238, c[0x0][0x2d0], -R96.reuse ;  /* 0x0000b400ee4a7a23 */ /* 0x104fe80000010860 */
[----:B------:R-:W-:Y:S01]  /*24c30*/  HMMA.16816.F32 R64, R76, R90, R64 ;  /* 0x0000005a4c40723c */ /* 0x000fe20000001840 */
[----:B------:R-:W2:Y:S01]  /*24c40*/  LDL.LU R76, [R1+0x28] ;  /* 0x00002800014c7983 */ /* 0x000ea20000300800 */
[----:B------:R1:W3:Y:S06]  /*24c50*/  MUFU.EX2 R85, R74 ;  /* 0x0000004a00557308 */ /* 0x0002ec0000000800 */
[-C--:B------:R-:W-:Y:S05]  /*24c60*/  HMMA.16816.F32 R104, R164, R116.reuse, R4 ;  /* 0x00000074a468723c */ /* 0x080fea0000001804 */
[--C-:B-1----:R-:W-:Y:S01]  /*24c70*/  FFMA.FTZ R74, R239, c[0x0][0x2d0], -R96.reuse ;  /* 0x0000b400ef4a7a23 */ /* 0x102fe20000010860 */
[----:B---3--:R-:W-:Y:S01]  /*24c80*/  F2FP.PACK_AB R160, R85, R168 ;  /* 0x000000a855a0723e */ /* 0x008fe200000000ff */
[----:B------:R-:W-:Y:S02]  /*24c90*/  FFMA.FTZ R96, R245, c[0x0][0x2d0], -R96 ;  /* 0x0000b400f5607a23 */ /* 0x000fe40000010860 */
[----:B------:R1:W-:Y:S10]  /*24ca0*/  MUFU.EX2 R86, R74 ;  /* 0x0000004a00567308 */ /* 0x0003f40000000800 */
[----:B------:R-:W3:Y:S01]  /*24cb0*/  MUFU.EX2 R96, R96 ;  /* 0x0000006000607308 */ /* 0x000ee20000000800 */
[--C-:B-1----:R-:W-:Y:S09]  /*24cc0*/  FFMA.FTZ R74, R205, c[0x0][0x2d0], -R97.reuse ;  /* 0x0000b400cd4a7a23 */ /* 0x102ff20000010861 */
[----:B------:R1:W-:Y:S01]  /*24cd0*/  MUFU.EX2 R75, R74 ;  /* 0x0000004a004b7308 */ /* 0x0003e20000000800 */
[----:B---3--:R-:W-:Y:S01]  /*24ce0*/  F2FP.PACK_AB R162, R96, R86 ;  /* 0x0000005660a2723e */ /* 0x008fe200000000ff */
[--C-:B-1----:R-:W-:Y:S08]  /*24cf0*/  FFMA.FTZ R74, R199, c[0x0][0x2d0], -R97.reuse ;  /* 0x0000b400c74a7a23 */ /* 0x102ff00000010861 */
[----:B------:R1:W3:Y:S02]  /*24d00*/  MUFU.EX2 R84, R74 ;  /* 0x0000004a00547308 */ /* 0x0002e40000000800 */
[--C-:B-1----:R-:W-:Y:S02]  /*24d10*/  FFMA.FTZ R74, R192, c[0x0][0x2d0], -R97.reuse ;  /* 0x0000b400c04a7a23 */ /* 0x102fe40000010861 */
[----:B------:R-:W-:Y:S02]  /*24d20*/  FFMA.FTZ R97, R73, c[0x0][0x2d0], -R97 ;  /* 0x0000b40049617a23 */ /* 0x000fe40000010861 */
[----:B------:R-:W-:Y:S01]  /*24d30*/  FADD.FTZ R73, R161, R69 ;  /* 0x00000045a1497221 */ /* 0x000fe20000010000 */
[----:B---3--:R-:W-:Y:S01]  /*24d40*/  F2FP.PACK_AB R161, R84, R75 ;  /* 0x0000004b54a1723e */ /* 0x008fe200000000ff */
[----:B------:R-:W-:Y:S02]  /*24d50*/  FADD.FTZ R69, R150, R68 ;  /* 0x0000004496457221 */ /* 0x000fe40000010000 */
[----:B------:R-:W-:Y:S01]  /*24d60*/  MUFU.EX2 R74, R74 ;  /* 0x0000004a004a7308 */ /* 0x000fe20000000800 */
[----:B------:R-:W-:Y:S02]  /*24d70*/  FADD.FTZ R68, R149, R2 ;  /* 0x0000000295447221 */ /* 0x000fe40000010000 */
[----:B------:R-:W-:Y:S01]  /*24d80*/  FADD.FTZ R4, R183, R73 ;  /* 0x00000049b7047221 */ /* 0x000fe20000010000 */
[----:B------:R-:W1:Y:S01]  /*24d90*/  LDSM.16.MT88.4 R148, [R210+0x2900] ;  /* 0x00290000d294783b */ /* 0x000e620000004200 */
[----:B------:R-:W-:Y:S02]  /*24da0*/  FADD.FTZ R2, R123, R69 ;  /* 0x000000457b027221 */ /* 0x000fe40000010000 */
[----:B------:R-:W-:Y:S02]  /*24db0*/  FADD.FTZ R5, R122, R68 ;  /* 0x000000447a057221 */ /* 0x000fe40000010000 */
[----:B------:R-:W-:Y:S01]  /*24dc0*/  FADD.FTZ R4, R230, R4 ;  /* 0x00000004e6047221 */ /* 0x000fe20000010000 */
[----:B------:R-:W3:Y:S01]  /*24dd0*/  MUFU.EX2 R97, R97 ;  /* 0x0000006100617308 */ /* 0x000ee20000000800 */
[----:B------:R-:W-:Y:S02]  /*24de0*/  FADD.FTZ R2, R229, R2 ;  /* 0x00000002e5027221 */ /* 0x000fe40000010000 */
[----:B------:R-:W-:Y:S02]  /*24df0*/  FADD.FTZ R6, R126, R4 ;  /* 0x000000047e067221 */ /* 0x000fe40000010000 */
[----:B------:R-:W-:Y:S01]  /*24e00*/  IMAD.MOV.U32 R183, RZ, RZ, R120 ;  /* 0x000000ffffb77224 */ /* 0x000fe200078e0078 */
[----:B---3--:R-:W-:Y:S07]  /*24e10*/  F2FP.PACK_AB R163, R97, R74 ;  /* 0x0000004a61a3723e */ /* 0x008fee00000000ff */
[C---:B------:R-:W-:Y:S08]  /*24e20*/  HMMA.16816.F32 R108, R160.reuse, R116, R8 ;  /* 0x00000074a06c723c */ /* 0x040ff00000001808 */
[-C--:B------:R-:W-:Y:S08]  /*24e30*/  HMMA.16816.F32 R112, R160, R118.reuse, R12 ;  /* 0x00000076a070723c */ /* 0x080ff0000000180c */
[C---:B------:R-:W-:Y:S08]  /*24e40*/  HMMA.16816.F32 R116, R164.reuse, R118, R16 ;  /* 0x00000076a474723c */ /* 0x040ff00000001810 */
[-C--:B------:R-:W-:Y:S04]  /*24e50*/  HMMA.16816.F32 R120, R164, R132.reuse, R20 ;  /* 0x00000084a478723c */ /* 0x080fe80000001814 */
[----:B--2---:R-:W-:Y:S02]  /*24e60*/  FFMA.FTZ R8, R0, R76, R196 ;  /* 0x0000004c00087223 */ /* 0x004fe400000100c4 */
        /* <DEDUP_REMOVED lines=18> */
[----:B------:R-:W-:Y:S01]  /*24f90*/  FADD.FTZ R11, R103, R4 ;  /* 0x00000004670b7221 */ /* 0x000fe20000010000 */
[----:B------:R-:W-:Y:S01]  /*24fa0*/  MOV R103, R3 ;  /* 0x0000000300677202 */ /* 0x000fe20000000f00 */
[----:B------:R-:W-:Y:S01]  /*24fb0*/  FADD.FTZ R8, R228, R2 ;  /* 0x00000002e4087221 */ /* 0x000fe20000010000 */
[----:B------:R-:W2:Y:S01]  /*24fc0*/  LDSM.16.MT88.4 R4, [R211+0x2900] ;  /* 0x00290000d304783b */ /* 0x000ea20000004200 */
        /* <DEDUP_REMOVED lines=84> */
.L_x_461:
[----:B------:R-:W3:Y:S04]  /*25510*/  LDL.LU R0, [R1+0x1c] ;  /* 0x00001c0001007983 */ /* 0x000ee80000300800 */
[----:B-12---:R-:W2:Y:S04]  /*25520*/  LDL.LU R4, [R1+0x20] ;  /* 0x0000200001047983 */ /* 0x006ea80000300800 */
[----:B------:R-:W4:Y:S04]  /*25530*/  LDL.LU R9, [R1+0x24] ;  /* 0x0000240001097983 */ /* 0x000f280000300800 */
[----:B------:R-:W4:Y:S01]  /*25540*/  LDL.LU R2, [R1+0x28] ;  /* 0x0000280001027983 */ /* 0x000f220000300800 */
[----:B------:R-:W-:-:S02]  /*25550*/  MOV R37, 0xff800000 ;  /* 0xff80000000257802 */ /* 0x000fc40000000f00 */
[----:B------:R-:W-:Y:S02]  /*25560*/  MOV R38, 0xff800000 ;  /* 0xff80000000267802 */ /* 0x000fe40000000f00 */
[----:B------:R-:W-:Y:S02]  /*25570*/  MOV R39, 0xff800000 ;  /* 0xff80000000277802 */ /* 0x000fe40000000f00 */
[----:B------:R-:W-:Y:S02]  /*25580*/  MOV R40, 0xff800000 ;  /* 0xff80000000287802 */ /* 0x000fe40000000f00 */
[----:B------:R-:W-:Y:S01]  /*25590*/  PLOP3.LUT P4, PT, PT, PT, PT, 0x8, 0x0 ;  /* 0x000000000000781c */ /* 0x000fe20003f8e170 */
[----:B---3--:R-:W1:Y:S04]  /*255a0*/  SHFL.BFLY PT, R5, R0, 0x2, 0x1f ;  /* 0x0c401f0000057f89 */ /* 0x008e6800000e0000 */
[----:B--2---:R-:W2:Y:S04]  /*255b0*/  SHFL.BFLY PT, R6, R4, 0x2, 0x1f ;  /* 0x0c401f0004067f89 */ /* 0x004ea800000e0000 */
        /* <DEDUP_REMOVED lines=110> */
.L_x_367:
[----:B--2---:R-:W2:Y:S02]  /*25ca0*/  S2R R55, SR_CTAID.Y ;  /* 0x0000000000377919 */ /* 0x004ea40000002600 */
[----:B--2---:R-:W-:Y:S01]  /*25cb0*/  SHF.R.S32.HI R43, RZ, 0x1f, R55 ;  /* 0x0000001fff2b7819 */ /* 0x004fe20000011437 */
[----:B------:R-:W-:Y:S05]  /*25cc0*/  @P4 BRA `(.L_x_479) ;  /* 0x0000130000004947 */ /* 0x000fea0003800000 */
[----:B------:R-:W2:Y:S01]  /*25cd0*/  LDL R44, [R1+0x64] ;  /* 0x00006400012c7983 */ /* 0x000ea20000100800 */
[----:B------:R-:W-:Y:S01]  /*25ce0*/  IMAD.MOV.U32 R6, RZ, RZ, -0x10 ;  /* 0xfffffff0ff067424 */ /* 0x000fe200078e00ff */
[----:B------:R-:W-:Y:S02]  /*25cf0*/  F2FP.PACK_AB R5, R105, R104 ;  /* 0x000000686905723e */ /* 0x000fe400000000ff */
[----:B------:R-:W3:Y:S01]  /*25d00*/  S2R R41, SR_TID.X ;  /* 0x0000000000297919 */ /* 0x000ee20000002100 */
        /* <DEDUP_REMOVED lines=12> */
[----:B---3--:R-:W-:Y:S02]  /*25dd0*/  SHF.R.S32.HI R42, RZ, 0x1f, R41 ;  /* 0x0000001fff2a7819 */ /* 0x008fe40000011429 */
        /* <DEDUP_REMOVED lines=29> */
[----:B------:R-:W-:Y:S02]  /*25fb0*/  R2P PR, R3, 0x6 ;  /* 0x0000000603007804 */ /* 0x000fe40000000000 */
[----:B------:R-:W-:Y:S02]  /*25fc0*/  SEL R6, R6, 0x10, !P0 ;  /* 0x0000001006067807 */ /* 0x000fe40004000000 */
[C---:B------:R-:W-:Y:S02]  /*25fd0*/  IADD3 R4, R2.reuse, 0x80, RZ ;  /* 0x0000008002047810 */ /* 0x040fe40007ffe0ff */
[C---:B------:R-:W-:Y:S01]  /*25fe0*/  IADD3 R0, R2.reuse, 0xc0, RZ ;  /* 0x000000c002007810 */ /* 0x040fe20007ffe0ff */
[----:B------:R-:W-:Y:S01]  /*25ff0*/  IMAD.IADD R3, R2, 0x1, R6 ;  /* 0x0000000102037824 */ /* 0x000fe200078e0206 */
[----:B------:R-:W-:-:S02]  /*26000*/  F2FP.PACK_AB R26, R26, R146 ;  /* 0x000000921a1a723e */ /* 0x000fc400000000ff */
[----:B------:R-:W-:Y:S02]  /*26010*/  F2FP.PACK_AB R18, R18, R152 ;  /* 0x000000981212723e */ /* 0x000fe400000000ff */
[----:B------:R-:W-:Y:S02]  /*26020*/  F2FP.PACK_AB R16, R16, R154 ;  /* 0x0000009a1010723e */ /* 0x000fe400000000ff */
[----:B------:R-:W-:Y:S02]  /*26030*/  @P2 IADD3 R0, R4, -0x40, RZ ;  /* 0xffffffc004002810 */ /* 0x000fe40007ffe0ff */
[----:B------:R-:W-:Y:S02]  /*26040*/  F2FP.PACK_AB R12, R12, R164 ;  /* 0x000000a40c0c723e */ /* 0x000fe400000000ff */
[----:B------:R-:W-:Y:S02]  /*26050*/  F2FP.PACK_AB R11, R167, R166 ;  /* 0x000000a6a70b723e */ /* 0x000fe400000000ff */
[----:B------:R-:W-:-:S02]  /*26060*/  F2FP.PACK_AB R13, R13, R156 ;  /* 0x0000009c0d0d723e */ /* 0x000fc400000000ff */
[----:B------:R-:W-:Y:S01]  /*26070*/  F2FP.PACK_AB R15, R15, R158 ;  /* 0x0000009e0f0f723e */ /* 0x000fe200000000ff */
[----:B------:R3:W-:Y:S01]  /*26080*/  STS [R2+0x80], R5 ;  /* 0x0000800502007388 */ /* 0x0007e20000000800 */
[----:B------:R-:W-:Y:S02]  /*26090*/  F2FP.PACK_AB R10, R161, R160 ;  /* 0x000000a0a10a723e */ /* 0x000fe400000000ff */
[----:B-1----:R-:W-:Y:S01]  /*260a0*/  F2FP.PACK_AB R9, R163, R162 ;  /* 0x000000a2a309723e */ /* 0x002fe200000000ff */
[----:B------:R-:W-:Y:S01]  /*260b0*/  STS [R2+0x480], R7 ;  /* 0x0004800702007388 */ /* 0x000fe20000000800 */
[----:B------:R-:W-:-:S03]  /*260c0*/  ISETP.NE.U32.AND P0, PT, RZ, c[0x0][0x500], PT ;  /* 0x00014000ff007a0c */ /* 0x000fc60003f05070 */
[----:B------:R1:W-:Y:S04]  /*260d0*/  STS [R3+0x80], R8 ;  /* 0x0000800803007388 */ /* 0x0003e80000000800 */
[----:B------:R-:W-:Y:S04]  /*260e0*/  STS [R3+0x480], R30 ;  /* 0x0004801e03007388 */ /* 0x000fe80000000800 */
[----:B------:R-:W-:Y:S04]  /*260f0*/  STS [R2+0x2080], R34 ;  /* 0x0020802202007388 */ /* 0x000fe80000000800 */
[----:B------:R4:W-:Y:S04]  /*26100*/  STS [R2+0x2480], R110 ;  /* 0x0024806e02007388 */ /* 0x0009e80000000800 */
[----:B------:R-:W-:Y:S01]  /*26110*/  STS [R3+0x2080], R33 ;  /* 0x0020802103007388 */ /* 0x000fe20000000800 */
[----:B---3--:R-:W-:-:S03]  /*26120*/  IMAD.MOV.U32 R5, RZ, RZ, 0x20 ;  /* 0x00000020ff057424 */ /* 0x008fc600078e00ff */
[----:B------:R3:W-:Y:S02]  /*26130*/  STS [R3+0x2480], R114 ;  /* 0x0024807203007388 */ /* 0x0007e40000000800 */
[----:B-1----:R-:W-:Y:S02]  /*26140*/  SEL R8, R5, 0xffffffe0, !P1 ;  /* 0xffffffe005087807 */ /* 0x002fe40004800000 */
[----:B------:R-:W-:Y:S02]  /*26150*/  ISETP.NE.AND.EX P1, PT, RZ, c[0x0][0x504], PT, P0 ;  /* 0x00014100ff007a0c */ /* 0x000fe40003f25300 */
[----:B------:R-:W-:Y:S01]  /*26160*/  ISETP.NE.U32.AND P0, PT, RZ, c[0x0][0x508], PT ;  /* 0x00014200ff007a0c */ /* 0x000fe20003f05070 */
[----:B------:R-:W-:Y:S02]  /*26170*/  IMAD.IADD R5, R2, 0x1, R8 ;  /* 0x0000000102057824 */ /* 0x000fe400078e0208 */
[----:B------:R-:W-:Y:S01]  /*26180*/  IMAD.IADD R4, R8, 0x1, R3 ;  /* 0x0000000108047824 */ /* 0x000fe200078e0203 */
[----:B------:R-:W-:-:S02]  /*26190*/  ISETP.NE.AND.EX P0, PT, RZ, c[0x0][0x50c], PT, P0 ;  /* 0x00014300ff007a0c */ /* 0x000fc40003f05300 */
[----:B------:R-:W-:Y:S01]  /*261a0*/  STS [R5+0x80], R29 ;  /* 0x0000801d05007388 */ /* 0x000fe20000000800 */
[----:B----4-:R-:W-:-:S03]  /*261b0*/  IADD3 R2, R8, 0x400, R0 ;  /* 0x0000040008027810 */ /* 0x010fc60007ffe000 */
[----:B------:R-:W-:Y:S02]  /*261c0*/  STS [R5+0x480], R28 ;  /* 0x0004801c05007388 */ /* 0x000fe40000000800 */
[C---:B------:R-:W-:Y:S02]  /*261d0*/  IMAD.IADD R7, R6.reuse, 0x1, R2 ;  /* 0x0000000106077824 */ /* 0x040fe400078e0202 */
[----:B------:R-:W-:Y:S01]  /*261e0*/  STS [R4+0x80], R14 ;  /* 0x0000800e04007388 */ /* 0x000fe20000000800 */
[----:B------:R-:W-:-:S03]  /*261f0*/  IMAD.IADD R2, R6, 0x1, R0 ;  /* 0x0000000106027824 */ /* 0x000fc600078e0200 */
[----:B------:R-:W-:Y:S01]  /*26200*/  STS [R4+0x480], R25 ;  /* 0x0004801904007388 */ /* 0x000fe20000000800 */
[----:B---3--:R-:W-:-:S03]  /*26210*/  IMAD.IADD R3, R8, 0x1, R2 ;  /* 0x0000000108037824 */ /* 0x008fc600078e0202 */
        /* <DEDUP_REMOVED lines=36> */
.L_x_480:
        /* <DEDUP_REMOVED lines=11> */
[C---:B------:R-:W-:Y:S01]  /*26510*/  LOP3.LUT R6, R4.reuse, 0x1ffffffe, RZ, 0xc0, !PT ;  /* 0x1ffffffe04067812 */ /* 0x040fe200078ec0ff */
[----:B------:R-:W-:Y:S01]  /*26520*/  IMAD.SHL.U32 R4, R4, 0x20, RZ ;  /* 0x0000002004047824 */ /* 0x000fe200078e00ff */
        /* <DEDUP_REMOVED lines=19> */
[----:B------:R-:W-:Y:S02]  /*26660*/  IMAD R6, R55, c[0x0][0x494], R6 ;  /* 0x0001250037067a24 */ /* 0x000fe400078e0206 */
[----:B------:R-:W-:Y:S02]  /*26670*/  IMAD.IADD R3, R3, 0x1, R0 ;  /* 0x0000000103037824 */ /* 0x000fe400078e0200 */
[----:B------:R-:W-:Y:S02]  /*26680*/  IMAD.IADD R8, R16, 0x1, R7 ;  /* 0x0000000110087824 */ /* 0x000fe400078e0207 */
[----:B------:R-:W-:Y:S02]  /*26690*/  IMAD.IADD R9, R41, 0x1, -R9 ;  /* 0x0000000129097824 */ /* 0x000fe400078e0a09 */
[----:B------:R-:W-:Y:S02]  /*266a0*/  IMAD.SHL.U32 R0, R21, 0x40, RZ ;  /* 0x0000004015007824 */ /* 0x000fe400078e00ff */
[----:B------:R-:W-:-:S02]  /*266b0*/  IMAD.IADD R5, R5, 0x1, R6 ;  /* 0x0000000105057824 */ /* 0x000fc400078e0206 */
[----:B-1----:R-:W-:Y:S01]  /*266c0*/  IMAD R8, R24, 0x80, R8 ;  /* 0x0000008018087824 */ /* 0x002fe200078e0208 */
[----:B------:R-:W-:Y:S01]  /*266d0*/  LOP3.LUT R0, R0, 0x1c0, RZ, 0xc0, !PT ;  /* 0x000001c000007812 */ /* 0x000fe200078ec0ff */
[----:B------:R-:W-:Y:S02]  /*266e0*/  IMAD.SHL.U32 R6, R9, 0x8, RZ ;  /* 0x0000000809067824 */ /* 0x000fe400078e00ff */
[----:B------:R-:W-:-:S03]  /*266f0*/  @P2 IMAD.HI.U32 R10, R8, c[0x0][0x4ec], RZ ;  /* 0x00013b00080a2a27 */ /* 0x000fc600078e00ff */
[----:B------:R-:W-:Y:S01]  /*26700*/  LOP3.LUT R11, R0, 0x38, R6, 0xf8, !PT ;  /* 0x00000038000b7812 */ /* 0x000fe200078ef806 */
[----:B------:R-:W-:Y:S01]  /*26710*/  IMAD.MOV.U32 R7, RZ, RZ, R8 ;  /* 0x000000ffff077224 */ /* 0x000fe200078e0008 */
[----:B------:R-:W-:Y:S01]  /*26720*/  SHF.R.U32.HI R0, RZ, 0x3, R0 ;  /* 0x00000003ff007819 */ /* 0x000fe20000011600 */
[----:B------:R-:W-:Y:S01]  /*26730*/  IMAD R9, R9, 0x10, R21 ;  /* 0x0000001009097824 */ /* 0x000fe200078e0215 */
[----:B------:R-:W-:Y:S01]  /*26740*/  @P2 SHF.R.U32.HI R7, RZ, c[0x0][0x4f0], R10 ;  /* 0x00013c00ff072a19 */ /* 0x000fe2000001160a */
[----:B------:R-:W-:Y:S01]  /*26750*/  IMAD.WIDE.U32 R2, R55, c[0x0][0x3e8], R2 ;  /* 0x0000fa0037027a25 */ /* 0x000fe200078e0002 */
[----:B------:R-:W-:Y:S02]  /*26760*/  LOP3.LUT R22, R11, R0, RZ, 0x3c, !PT ;  /* 0x000000000b167212 */ /* 0x000fe400078e3cff */
[----:B------:R-:W-:Y:S01]  /*26770*/  SEL R11, R12, RZ, !P1 ;  /* 0x000000ff0c0b7207 */ /* 0x000fe20004800000 */
[----:B------:R-:W-:Y:S01]  /*26780*/  IMAD R12, R24, 0x80, R9 ;  /* 0x00000080180c7824 */ /* 0x000fe200078e0209 */
[----:B------:R-:W-:Y:S01]  /*26790*/  SEL R10, R44, RZ, !P1 ;  /* 0x000000ff2c0a7207 */ /* 0x000fe20004800000 */
[----:B------:R-:W-:Y:S01]  /*267a0*/  IMAD.MOV R0, RZ, RZ, -R7 ;  /* 0x000000ffff007224 */ /* 0x000fe200078e0a07 */
[----:B------:R-:W-:Y:S01]  /*267b0*/  SHF.R.S32.HI R53, RZ, 0x1f, R6 ;  /* 0x0000001fff357819 */ /* 0x000fe20000011406 */
[----:B------:R-:W-:-:S02]  /*267c0*/  IMAD.IADD R3, R3, 0x1, R13 ;  /* 0x0000000103037824 */ /* 0x000fc400078e020d */
        /* <DEDUP_REMOVED lines=11> */
[C---:B------:R-:W-:Y:S01]  /*26880*/  IMAD.WIDE.U32 R2, R10.reuse, c[0x0][0x3f0], R2 ;  /* 0x0000fc000a027a25 */ /* 0x040fe200078e0002 */
        /* <DEDUP_REMOVED lines=9> */
[----:B------:R-:W-:Y:S01]  /*26920*/  IMAD R18, R10, c[0x0][0x4e8], R12 ;  /* 0x00013a000a127a24 */ /* 0x000fe200078e020c */
[----:B------:R-:W-:Y:S01]  /*26930*/  SHFL.IDX PT, R14, R7, 0x1, 0x1c1f ;  /* 0x003c1f00070e7f89 */ /* 0x000fe200000e0000 */
[----:B------:R-:W-:Y:S01]  /*26940*/  IMAD.IADD R3, R3, 0x1, R11 ;  /* 0x0000000103037824 */ /* 0x000fe200078e020b */
[----:B------:R-:W-:Y:S01]  /*26950*/  LEA.HI.X R4, R4, c[0x0][0x454], R9, 0x2, P1 ;  /* 0x0001150004047a11 */ /* 0x000fe200008f1409 */
[----:B------:R-:W-:Y:S01]  /*26960*/  IMAD R8, R13, c[0x0][0x3e0], RZ ;  /* 0x0000f8000d087a24 */ /* 0x000fe200078e02ff */
[----:B------:R-:W-:Y:S01]  /*26970*/  SHF.R.S32.HI R9, RZ, 0x1f, R18 ;  /* 0x0000001fff097819 */ /* 0x000fe20000011412 */
[C---:B------:R-:W-:Y:S01]  /*26980*/  IMAD.WIDE.U32 R2, R0.reuse, c[0x0][0x3e0], R2 ;  /* 0x0000f80000027a25 */ /* 0x040fe200078e0002 */
[----:B------:R-:W-:Y:S03]  /*26990*/  SHFL.IDX PT, R12, R7, 0x2, 0x1c1f ;  /* 0x005c1f00070c7f89 */ /* 0x000fe600000e0000 */
[----:B------:R-:W-:Y:S01]  /*269a0*/  IMAD R8, R0, c[0x0][0x3e4], R8 ;  /* 0x0000f90000087a24 */ /* 0x000fe200078e0208 */
[----:B------:R-:W-:Y:S01]  /*269b0*/  SHFL.IDX PT, R17, R4, RZ, 0x1c1f ;  /* 0x001c1fff04117589 */ /* 0x000fe200000e0000 */
[----:B------:R-:W-:-:S02]  /*269c0*/  IMAD R5, R24, 0x80, R16 ;  /* 0x0000008018057824 */ /* 0x000fc400078e0210 */
[----:B-----5:R-:W-:Y:S01]  /*269d0*/  IMAD R0, R15, c[0x0][0x4e8], RZ ;  /* 0x00013a000f007a24 */ /* 0x020fe200078e02ff */
[----:B------:R-:W1:Y:S01]  /*269e0*/  SHFL.IDX PT, R16, R7, RZ, 0x1c1f ;  /* 0x001c1fff07107589 */ /* 0x000e6200000e0000 */
[----:B------:R-:W-:Y:S01]  /*269f0*/  IMAD.IADD R3, R3, 0x1, R8 ;  /* 0x0000000103037824 */ /* 0x000fe200078e0208 */
[----:B------:R-:W-:Y:S01]  /*26a00*/  IADD3 R20, R5, 0x8, RZ ;  /* 0x0000000805147810 */ /* 0x000fe20007ffe0ff */
[----:B------:R-:W-:Y:S01]  /*26a10*/  IMAD R8, R9, c[0x0][0x3d8], RZ ;  /* 0x0000f60009087a24 */ /* 0x000fe200078e02ff */
[----:B------:R-:W2:Y:S01]  /*26a20*/  SHFL.IDX PT, R15, R4, 0x1, 0x1c1f ;  /* 0x003c1f00040f7f89 */ /* 0x000ea200000e0000 */
[C---:B------:R-:W-:Y:S02]  /*26a30*/  ISETP.GE.OR P4, PT, R5.reuse, R0, P0 ;  /* 0x000000000500720c */ /* 0x040fe40000786670 */
[C---:B------:R-:W-:Y:S01]  /*26a40*/  IMAD R19, R18.reuse, c[0x0][0x3dc], R8 ;  /* 0x0000f70012137a24 */ /* 0x040fe200078e0208 */
[----:B------:R-:W3:Y:S01]  /*26a50*/  SHFL.IDX PT, R13, R4, 0x2, 0x1c1f ;  /* 0x005c1f00040d7f89 */ /* 0x000ee200000e0000 */
[----:B------:R-:W-:Y:S01]  /*26a60*/  IMAD.WIDE.U32 R8, R18, c[0x0][0x3d8], R2 ;  /* 0x0000f60012087a25 */ /* 0x000fe200078e0002 */
[----:B------:R-:W-:-:S02]  /*26a70*/  IADD3 R18, R5, 0x48, RZ ;  /* 0x0000004805127810 */ /* 0x000fc40007ffe0ff */
[----:B------:R4:W-:Y:S01]  /*26a80*/  SHFL.IDX PT, R10, R7, 0x3, 0x1c1f ;  /* 0x007c1f00070a7f89 */ /* 0x0009e200000e0000 */
[----:B------:R-:W-:Y:S01]  /*26a90*/  ISETP.GE.OR P3, PT, R20, R0, P0 ;  /* 0x000000001400720c */ /* 0x000fe20000766670 */
[----:B------:R-:W-:Y:S02]  /*26aa0*/  IMAD.IADD R3, R9, 0x1, R19 ;  /* 0x0000000109037824 */ /* 0x000fe400078e0213 */
[----:B------:R3:W3:Y:S01]  /*26ab0*/  SHFL.IDX PT, R11, R4, 0x3, 0x1c1f ;  /* 0x007c1f00040b7f89 */ /* 0x0006e200000e0000 */
[----:B------:R-:W-:-:S05]  /*26ac0*/  IMAD R2, R24, 0x80, R21 ;  /* 0x0000008018027824 */ /* 0x000fca00078e0215 */
[C---:B------:R-:W-:Y:S01]  /*26ad0*/  IADD3 R32, R2.reuse, 0x40, RZ ;  /* 0x0000004002207810 */ /* 0x040fe20007ffe0ff */
[----:B-1----:R-:W-:Y:S01]  /*26ae0*/  @!P4 ST.E [R16.64], R37 ;  /* 0x000000251000c985 */ /* 0x002fe2000c101908 */
[----:B------:R-:W-:-:S03]  /*26af0*/  IADD3 R54, R2, 0x60, RZ ;  /* 0x0000006002367810 */ /* 0x000fc60007ffe0ff */
[----:B--2---:R-:W-:Y:S01]  /*26b00*/  @!P3 ST.E [R14.64], R38 ;  /* 0x000000260e00b985 */ /* 0x004fe2000c101908 */
[----:B----4-:R-:W-:Y:S01]  /*26b10*/  IMAD.SHL.U32 R7, R23, 0x8, RZ ;  /* 0x0000000817077824 */ /* 0x010fe200078e00ff */
[----:B---3--:R-:W-:-:S04]  /*26b20*/  IADD3 R4, R5, 0x40, RZ ;  /* 0x0000004005047810 */ /* 0x008fc80007ffe0ff */
[----:B------:R-:W-:Y:S02]  /*26b30*/  LOP3.LUT R5, R22, 0x7ffffe00, R7, 0xf8, !PT ;  /* 0x7ffffe0016057812 */ /* 0x000fe400078ef807 */
[-C--:B------:R-:W-:Y:S02]  /*26b40*/  ISETP.GE.OR P2, PT, R4, R0.reuse, P0 ;  /* 0x000000000400720c */ /* 0x080fe40000746670 */
[----:B------:R-:W-:Y:S01]  /*26b50*/  ISETP.GE.OR P0, PT, R18, R0, P0 ;  /* 0x000000001200720c */ /* 0x000fe20000706670 */
[----:B------:R-:W-:Y:S01]  /*26b60*/  IMAD.SHL.U32 R5, R5, 0x2, RZ ;  /* 0x0000000205057824 */ /* 0x000fe200078e00ff */
[----:B------:R-:W-:Y:S02]  /*26b70*/  LEA R4, P1, R8, c[0x0][0x380], 0x1 ;  /* 0x0000e00008047a11 */ /* 0x000fe400078208ff */
[----:B------:R-:W-:Y:S02]  /*26b80*/  IADD3 R7, R2, 0x10, RZ ;  /* 0x0000001002077810 */ /* 0x000fe40007ffe0ff */
[----:B------:R-:W-:Y:S01]  /*26b90*/  LEA.HI.X R3, R8, c[0x0][0x384], R3, 0x1, P1 ;  /* 0x0000e10008037a11 */ /* 0x000fe200008f0c03 */
[----:B------:R-:W-:Y:S04]  /*26ba0*/  SHFL.IDX PT, R14, R4, 0x2, 0x181f ;  /* 0x00581f00040e7f89 */ /* 0x000fe800000e0000 */
[----:B------:R-:W1:Y:S04]  /*26bb0*/  SHFL.IDX PT, R8, R4, 0x1, 0x181f ;  /* 0x00381f0004087f89 */ /* 0x000e6800000e0000 */
[----:B------:R-:W-:Y:S04]  /*26bc0*/  @!P2 ST.E [R12.64], R39 ;  /* 0x000000270c00a985 */ /* 0x000fe8000c101908 */
[----:B------:R1:W-:Y:S01]  /*26bd0*/  @!P0 ST.E [R10.64], R40 ;  /* 0x000000280a008985 */ /* 0x0003e2000c101908 */
[----:B------:R-:W-:-:S03]  /*26be0*/  ISETP.GE.AND P0, PT, R6, c[0x0][0x3c8], PT ;  /* 0x0000f20006007a0c */ /* 0x000fc60003f06270 */
[----:B------:R-:W2:Y:S01]  /*26bf0*/  SHFL.IDX PT, R12, R4, RZ, 0x181f ;  /* 0x00181fff040c7589 */ /* 0x000ea200000e0000 */
[-C--:B------:R-:W-:Y:S02]  /*26c00*/  ISETP.GE.OR P4, PT, R7, R0.reuse, P0 ;  /* 0x000000000700720c */ /* 0x080fe40000786670 */
[C---:B------:R-:W-:Y:S01]  /*26c10*/  ISETP.GE.OR P1, PT, R2.reuse, R0, P0 ;  /* 0x000000000200720c */ /* 0x040fe20000726670 */
[----:B------:R-:W3:Y:S01]  /*26c20*/  SHFL.IDX PT, R9, R3, RZ, 0x181f ;  /* 0x00181fff03097589 */ /* 0x000ee200000e0000 */
[----:B------:R-:W-:-:S03]  /*26c30*/  IADD3 R7, R2, 0x20, RZ ;  /* 0x0000002002077810 */ /* 0x000fc60007ffe0ff */
[----:B------:R-:W-:Y:S01]  /*26c40*/  LDS.128 R24, [R5+0x80] ;  /* 0x0000800005187984 */ /* 0x000fe20000000c00 */
[-C--:B------:R-:W-:Y:S02]  /*26c50*/  ISETP.GE.OR P3, PT, R7, R0.reuse, P0 ;  /* 0x000000000700720c */ /* 0x080fe40000766670 */
[----:B------:R-:W-:Y:S01]  /*26c60*/  IADD3 R7, R2, 0x30, RZ ;  /* 0x0000003002077810 */ /* 0x000fe20007ffe0ff */
[----:B------:R-:W4:Y:S03]  /*26c70*/  SHFL.IDX PT, R11, R3, 0x1, 0x181f ;  /* 0x00381f00030b7f89 */ /* 0x000f2600000e0000 */
[----:B------:R-:W-:Y:S01]  /*26c80*/  ISETP.GE.OR P2, PT, R7, R0, P0 ;  /* 0x000000000700720c */ /* 0x000fe20000746670 */
[----:B------:R-:W4:Y:S04]  /*26c90*/  SHFL.IDX PT, R44, R3, 0x2, 0x181f ;  /* 0x00581f00032c7f89 */ /* 0x000f2800000e0000 */
[----:B------:R-:W4:Y:S01]  /*26ca0*/  SHFL.IDX PT, R15, R4, 0x3, 0x181f ;  /* 0x00781f00040f7f89 */ /* 0x000f2200000e0000 */
[----:B-1----:R-:W-:-:S03]  /*26cb0*/  @!P4 LEA R10, P6, R6, R8, 0x1 ;  /* 0x00000008060ac211 */ /* 0x002fc600078c08ff */
[----:B------:R-:W-:Y:S01]  /*26cc0*/  LDS.128 R20, [R5+0x880] ;  /* 0x0008800005147984 */ /* 0x000fe20000000c00 */
[----:B--2---:R-:W-:-:S03]  /*26cd0*/  @!P1 LEA R12, P5, R6, R12, 0x1 ;  /* 0x0000000c060c9211 */ /* 0x004fc600078a08ff */
[----:B------:R-:W-:Y:S01]  /*26ce0*/  LDS.128 R16, [R5+0x1080] ;  /* 0x0010800005107984 */ /* 0x000fe20000000c00 */
[----:B---3--:R-:W-:-:S03]  /*26cf0*/  @!P1 LEA.HI.X R13, R6, R9, R53, 0x1, P5 ;  /* 0x00000009060d9211 */ /* 0x008fc600028f0c35 */
[----:B------:R-:W1:Y:S04]  /*26d00*/  SHFL.IDX PT, R45, R3, 0x3, 0x181f ;  /* 0x00781f00032d7f89 */ /* 0x000e6800000e0000 */
[----:B------:R-:W2:Y:S01]  /*26d10*/  LDS.128 R28, [R5+0x1880] ;  /* 0x00188000051c7984 */ /* 0x000ea20000000c00 */
[----:B------:R-:W-:Y:S02]  /*26d20*/  P2R R7, PR, RZ, 0x40 ;  /* 0x00000040ff077803 */ /* 0x000fe40000000000 */
[----:B------:R-:W-:Y:S01]  /*26d30*/  ISETP.GE.OR P6, PT, R32, R0, P0 ;  /* 0x000000002000720c */ /* 0x000fe200007c6670 */
[----:B------:R-:W-:Y:S01]  /*26d40*/  LDS.128 R36, [R5+0x2880] ;  /* 0x0028800005247984 */ /* 0x000fe20000000c00 */
[----:B------:R-:W-:-:S03]  /*26d50*/  ISETP.NE.AND P5, PT, R7, RZ, PT ;  /* 0x000000ff0700720c */ /* 0x000fc60003fa5270 */
[----:B------:R-:W-:Y:S01]  /*26d60*/  LDS.128 R32, [R5+0x2080] ;  /* 0x0020800005207984 */ /* 0x000fe20000000c00 */
[C-C-:B----4-:R-:W-:Y:S02]  /*26d70*/  @!P4 LEA.HI.X R11, R6.reuse, R11, R53.reuse, 0x1, P5 ;  /* 0x0000000b060bc211 */ /* 0x150fe400028f0c35 */
[C---:B------:R-:W-:Y:S01]  /*26d80*/  @!P3 LEA R8, P5, R6.reuse, R14, 0x1 ;  /* 0x0000000e0608b211 */ /* 0x040fe200078a08ff */
[----:B------:R-:W-:Y:S03]  /*26d90*/  LDS.128 R40, [R5+0x3080] ;  /* 0x0030800005287984 */ /* 0x000fe60000000c00 */
[C-C-:B------:R-:W-:Y:S01]  /*26da0*/  @!P3 LEA.HI.X R9, R6.reuse, R44, R53.reuse, 0x1, P5 ;  /* 0x0000002c0609b211 */ /* 0x140fe200028f0c35 */
[----:B------:R-:W3:Y:S01]  /*26db0*/  SHFL.IDX PT, R48, R4, 0x4, 0x181f ;  /* 0x00981f0004307f89 */ /* 0x000ee200000e0000 */
[----:B------:R-:W-:Y:S02]  /*26dc0*/  @!P2 LEA R14, P5, R6, R15, 0x1 ;  /* 0x0000000f060ea211 */ /* 0x000fe400078a08ff */
[----:B------:R-:W-:Y:S01]  /*26dd0*/  IADD3 R44, R2, 0x50, RZ ;  /* 0x00000050022c7810 */ /* 0x000fe20007ffe0ff */
[----:B------:R-:W4:Y:S01]  /*26de0*/  SHFL.IDX PT, R7, R4, 0x5, 0x181f ;  /* 0x00b81f0004077f89 */ /* 0x000f2200000e0000 */
[----:B-1----:R-:W-:-:S02]  /*26df0*/  @!P2 LEA.HI.X R15, R6, R45, R53, 0x1, P5 ;  /* 0x0000002d060fa211 */ /* 0x002fc400028f0c35 */
[----:B------:R-:W-:Y:S01]  /*26e00*/  ISETP.GE.OR P5, PT, R44, R0, P0 ;  /* 0x000000002c00720c */ /* 0x000fe200007a6670 */
[----:B------:R-:W-:Y:S01]  /*26e10*/  SHFL.IDX PT, R49, R4, 0x6, 0x181f ;  /* 0x00d81f0004317f89 */ /* 0x000fe200000e0000 */
[----:B------:R-:W-:-:S03]  /*26e20*/  IADD3 R2, R2, 0x70, RZ ;  /* 0x0000007002027810 */ /* 0x000fc60007ffe0ff */
        /* <DEDUP_REMOVED lines=26> */
.L_x_479:
        /* <DEDUP_REMOVED lines=15> */
[----:B---3--:R-:W-:Y:S05]  /*270c0*/  @!P0 BRA `(.L_x_481) ;  /* 0x0000003000008947 */ /* 0x008fea0003800000 */
[----:B------:R2:W3:Y:S04]  /*270d0*/  LDG.E R0, [R6.64] ;  /* 0x0000000806007981 */ /* 0x0004e8000c1e1900 */
[----:B--2---:R-:W3:Y:S02]  /*270e0*/  LDG.E R6, [R6.64+0x4] ;  /* 0x0000040806067981 */ /* 0x004ee4000c1e1900 */
[----:B---3-5:R-:W-:-:S02]  /*270f0*/  IADD3 R19, -R0, R6, RZ ;  /* 0x0000000600137210 */ /* 0x028fc40007ffe1ff */
.L_x_481:
[----:B---3--:R-:W2:Y:S01]  /*27100*/  S2R R10, SR_TID.X ;  /* 0x00000000000a7919 */ /* 0x008ea20000002100 */
[----:B------:R-:W-:Y:S01]  /*27110*/  SHF.R.S32.HI R0, RZ, 0x1f, R8 ;  /* 0x0000001fff007819 */ /* 0x000fe20000011408 */
[----:B------:R-:W-:Y:S01]  /*27120*/  BSSY B0, `(.L_x_482) ;  /* 0x0000026000007945 */ /* 0x000fe20003800000 */
[----:B-1----:R-:W-:-:S02]  /*27130*/  SEL R9, R8, RZ, !P0 ;  /* 0x000000ff08097207 */ /* 0x002fc40004000000 */
[----:B------:R-:W-:Y:S02]  /*27140*/  SEL R11, R0, RZ, !P0 ;  /* 0x000000ff000b7207 */ /* 0x000fe40004000000 */
[----:B--2---:R-:W-:-:S13]  /*27150*/  ISETP.GT.AND P1, PT, R10, 0x7f, PT ;  /* 0x0000007f0a00780c */ /* 0x004fda0003f24270 */
        /* <DEDUP_REMOVED lines=34> */
.L_x_483:
[----:B------:R-:W-:Y:S05]  /*27380*/  BSYNC B0 ;  /* 0x0000000000007941 */ /* 0x000fea0003800000 */
.L_x_482:
        /* <DEDUP_REMOVED lines=103> */
.L_x_484:
        /* <DEDUP_REMOVED lines=16> */
.L_x_740:


//--------------------- .text._ZN7cutlass13device_kernelIN5flash19enable_sm80_to_sm89INS1_16FlashAttnFwdSm80INS1_25CollectiveMainloopFwdSm80ILi4ELi1ELb0EN4cute5tupleIJNS5_1CILi128EEENS7_ILi112EEENS7_ILi64EEEEEELi64ENS_6half_tEfNS_4arch4Sm80ELb1ELb0ELb1ELb0ELb0ELb0ELb1ELb0EEENS1_21CollectiveEpilogueFwdINS6_IJS8_SA_S9_EEENS6_IJNS7_ILi1EEESI_SI_EEESC_SE_Li128ELb0ELb1ELb0ELb0EEENS1_30DynamicPersistentTileSchedulerILi128ELi128ELb0ELb1ELb0EEEEEEEEEvNT_6ParamsE --------------------------
	.section	.text._ZN7cutlass13device_kernelIN5flash19enable_sm80_to_sm89INS1_16FlashAttnFwdSm80INS1_25CollectiveMainloopFwdSm80ILi4ELi1ELb0EN4cute5tupleIJNS5_1CILi128EEENS7_ILi112EEENS7_ILi64EEEEEELi64ENS_6half_tEfNS_4arch4Sm80ELb1ELb0ELb1ELb0ELb0ELb0ELb1ELb0EEENS1_21CollectiveEpilogueFwdINS6_IJS8_SA_S9_EEENS6_IJNS7_ILi1EEESI_SI_EEESC_SE_Li128ELb0ELb1ELb0ELb0EEENS1_30DynamicPersistentTileSchedulerILi128ELi128ELb0ELb1ELb0EEEEEEEEEvNT_6ParamsE,"ax",@progbits
	.sectioninfo	@"SHI_REGISTERS=255"
	.align	128
.text._ZN7cutlass13device_kernelIN5flash19enable_sm80_to_sm89INS1_16FlashAttnFwdSm80INS1_25CollectiveMainloopFwdSm80ILi4ELi1ELb0EN4cute5tupleIJNS5_1CILi128EEENS7_ILi112EEENS7_ILi64EEEEEELi64ENS_6half_tEfNS_4arch4Sm80ELb1ELb0ELb1ELb0ELb0ELb0ELb1ELb0EEENS1_21CollectiveEpilogueFwdINS6_IJS8_SA_S9_EEENS6_IJNS7_ILi1EEESI_SI_EEESC_SE_Li128ELb0ELb1ELb0ELb0EEENS1_30DynamicPersistentTileSchedulerILi128ELi128ELb0ELb1ELb0EEEEEEEEEvNT_6ParamsE:
        .type           _ZN7cutlass13device_kernelIN5flash19enable_sm80_to_sm89INS1_16FlashAttnFwdSm80INS1_25CollectiveMainloopFwdSm80ILi4ELi1ELb0EN4cute5tupleIJNS5_1CILi128EEENS7_ILi112EEENS7_ILi64EEEEEELi64ENS_6half_tEfNS_4arch4Sm80ELb1ELb0ELb1ELb0ELb0ELb0ELb1ELb0EEENS1_21CollectiveEpilogueFwdINS6_IJS8_SA_S9_EEENS6_IJNS7_ILi1EEESI_SI_EEESC_SE_Li128ELb0ELb1ELb0ELb0EEENS1_30DynamicPersistentTileSchedulerILi128ELi128ELb0ELb1ELb0EEEEEEEEEvNT_6ParamsE,@function
        .size           _ZN7cutlass13device_kernelIN5flash19enable_sm80_to_sm89INS1_16FlashAttnFwdSm80INS1_25CollectiveMainloopFwdSm80ILi4ELi1ELb0EN4cute5tupleIJNS5_1CILi128EEENS7_ILi112EEENS7_ILi64EEEEEELi64ENS_6half_tEfNS_4arch4Sm80ELb1ELb0ELb1ELb0ELb0ELb0ELb1ELb0EEENS1_21CollectiveEpilogueFwdINS6_IJS8_SA_S9_EEENS6_IJNS7_ILi1EEESI_SI_EEESC_SE_Li128ELb0ELb1ELb0ELb0EEENS1_30DynamicPersistentTileSchedulerILi128ELi128ELb0ELb1ELb0EEEEEEEEEvNT_6ParamsE,(.L_x_741 - _ZN7cutlass13device_kernelIN5flash19enable_sm80_to_sm89INS1_16FlashAttnFwdSm80INS1_25CollectiveMainloopFwdSm80ILi4ELi1ELb0EN4cute5tupleIJNS5_1CILi128EEENS7_ILi112EEENS7_ILi64EEEEEELi64ENS_6half_tEfNS_4arch4Sm80ELb1ELb0ELb1ELb0ELb0ELb0ELb1ELb0EEENS1_21CollectiveEpilogueFwdINS6_IJS8_SA_S9_EEENS6_IJNS7_ILi1EEESI_SI_EEESC_SE_Li128ELb0ELb1ELb0ELb0EEENS1_30DynamicPersistentTileSchedulerILi128ELi128ELb0ELb1ELb0EEEEEEEEEvNT_6ParamsE)
        .other          _ZN7cutlass13device_kernelIN5flash19enable_sm80_to_sm89INS1_16FlashAttnFwdSm80INS1_25CollectiveMainloopFwdSm80ILi4ELi1ELb0EN4cute5tupleIJNS5_1CILi128EEENS7_ILi112EEENS7_ILi64EEEEEELi64ENS_6half_tEfNS_4arch4Sm80ELb1ELb0ELb1ELb0ELb0ELb0ELb1ELb0EEENS1_21CollectiveEpilogueFwdINS6_IJS8_SA_S9_EEENS6_IJNS7_ILi1EEESI_SI_EEESC_SE_Li128ELb0ELb1ELb0ELb0EEENS1_30DynamicPersistentTileSchedulerILi128ELi128ELb0ELb1ELb0EEEEEEEEEvNT_6ParamsE,@"STO_CUDA_ENTRY STV_DEFAULT"
_ZN7cutlass13device_kernelIN5flash19enable_sm80_to_sm89INS1_16FlashAttnFwdSm80INS1_25CollectiveMainloopFwdSm80ILi4ELi1ELb0EN4cute5tupleIJNS5_1CILi128EEENS7_ILi112EEENS7_ILi64EEEEEELi64ENS_6half_tEfNS_4arch4Sm80ELb1ELb0ELb1ELb0ELb0ELb0ELb1ELb0EEENS1_21CollectiveEpilogueFwdINS6_IJS8_SA_S9_EEENS6_IJNS7_ILi1EEESI_SI_EEESC_SE_Li128ELb0ELb1ELb0ELb0EEENS1_30DynamicPersistentTileSchedulerILi128ELi128ELb0ELb1ELb0EEEEEEEEEvNT_6ParamsE:
[----:B------:R-:W-:-:S03]  /*0000*/  MOV R1, c[0x0][0x28] ;  /* 0x00000a0000017a02 */ /* 0x000fc60000000f00 */
[----:B------:R-:W1:Y:S01]  /*0010*/  S2R R16, SR_TID.X ;  /* 0x0000000000107919 */ /* 0x000e620000002100 */
[----:B------:R-:W-:-:S03]  /*0020*/  IADD3 R1, R1, -0xb0, RZ ;  /* 0xffffff5001017810 */ /* 0x000fc60007ffe0ff */
[----:B------:R-:W2:Y:S01]  /*0030*/  S2R R15, SR_CTAID.X ;  /* 0x00000000000f7919 */ /* 0x000ea20000002500 */
[----:B-1----:R-:W-:-:S05]  /*0040*/  SHF.R.U32.HI R2, RZ, 0x5, R16 ;  /* 0x00000005ff027819 */ /* 0x002fca0000011610 */
[----:B------:R-:W1:Y:S02]  /*0050*/  SHFL.IDX PT, R0, R2, RZ, 0x1f ;  /* 0x00001fff02007589 */ /* 0x000e6400000e0000 */
[----:B-1----:R-:W-:Y:S02]  /*0060*/  ISETP.GE.AND P0, PT, R0, 0x1, PT ;  /* 0x000000010000780c */ /* 0x002fe40003f06270 */
[----:B------:R1:W-:Y:S11]  /*0070*/  STL [R1+0x84], R0 ;  /* 0x0000840001007387 */ /* 0x0003f60000100800 */
[----:B------:R-:W-:Y:S06]  /*0080*/  @P0 BAR.ARV 0x4, 0x80 ;  /* 0x0102000000000b1d */ /* 0x000fec0000002000 */
[----:B--2---:R-:W-:-:S13]  /*0090*/  ISETP.GE.AND P0, PT, R15, c[0x0][0x538], PT ;  /* 0x00014e000f007a0c */ /* 0x004fda0003f06270 */
[----:B------:R-:W-:Y:S05]  /*00a0*/  @P0 EXIT ;  /* 0x000000000000094d */ /* 0x000fea0003800000 */
[----:B-1----:R-:W-:Y:S01]  /*00b0*/  SHF.R.S32.HI R14, RZ, 0x1f, R16 ;  /* 0x0000001fff0e7819 */ /* 0x002fe20000011410 */
[----:B------:R-:W-:Y:S01]  /*00c0*/  IMAD.MOV.U32 R227, RZ, RZ, 0x20 ;  /* 0x00000020ffe37424 */ /* 0x000fe200078e00ff */
[----:B------:R-:W-:Y:S01]  /*00d0*/  ULDC.64 UR8, c[0x0][0x118] ;  /* 0x0000460000087ab9 */ /* 0x000fe20000000a00 */
[----:B------:R-:W-:Y:S01]  /*00e0*/  IMAD.MOV.U32 R225, RZ, RZ, 0x40 ;  /* 0x00000040ffe17424 */ /* 0x000fe200078e00ff */
[CC--:B------:R-:W-:Y:S02]  /*00f0*/  LEA.HI R2, R14.reuse, R16.reuse, RZ, 0x4 ;  /* 0x000000100e027211 */ /* 0x0c0fe400078f20ff */
[CC--:B------:R-:W-:Y:S02]  /*0100*/  LEA.HI R10, R14.reuse, R16.reuse, RZ, 0x3 ;  /* 0x000000100e0a7211 */ /* 0x0c0fe400078f18ff */
[----:B------:R-:W-:Y:S02]  /*0110*/  SHF.R.S32.HI R3, RZ, 0x4, R2 ;  /* 0x00000004ff037819 */ /* 0x000fe40000011402 */
[----:B------:R-:W-:-:S02]  /*0120*/  LEA.HI R12, R14, R16, RZ, 0x2 ;  /* 0x000000100e0c7211 */ /* 0x000fc400078f10ff */
[----:B------:R-:W-:Y:S02]  /*0130*/  LEA.HI R0, R2, R3, RZ, 0x1 ;  /* 0x0000000302007211 */ /* 0x000fe400078f08ff */
[----:B------:R-:W-:Y:S02]  /*0140*/  LOP3.LUT R5, R10, 0xfffffff8, RZ, 0xc0, !PT ;  /* 0xfffffff80a057812 */ /* 0x000fe400078ec0ff */
[----:B------:R-:W-:Y:S02]  /*0150*/  LOP3.LUT R0, R0, 0xfffffffe, RZ, 0xc0, !PT ;  /* 0xfffffffe00007812 */ /* 0x000fe400078ec0ff */
[----:B------:R-:W-:Y:S01]  /*0160*/  SHF.R.S32.HI R20, RZ, 0x3, R10 ;  /* 0x00000003ff147819 */ /* 0x000fe2000001140a */
[----:B------:R-:W-:Y:S01]  /*0170*/  IMAD.IADD R8, R16, 0x1, -R5 ;  /* 0x0000000110087824 */ /* 0x000fe200078e0a05 */
[----:B------:R-:W-:Y:S01]  /*0180*/  SHF.R.S32.HI R7, RZ, 0x2, R12 ;  /* 0x00000002ff077819 */ /* 0x000fe2000001140c */
[----:B------:R-:W-:Y:S01]  /*0190*/  IMAD.IADD R13, R3, 0x1, -R0 ;  /* 0x00000001030d7824 */ /* 0x000fe200078e0a00 */
[----:B------:R-:W-:Y:S01]  /*01a0*/  LOP3.LUT R0, R2, 0xfffffff0, RZ, 0xc0, !PT ;  /* 0xfffffff002007812 */ /* 0x000fe200078ec0ff */
[----:B------:R-:W-:Y:S01]  /*01b0*/  IMAD.SHL.U32 R4, R20, 0x40, RZ ;  /* 0x0000004014047824 */ /* 0x000fe200078e00ff */
[----:B------:R-:W-:Y:S01]  /*01c0*/  SHF.R.S32.HI R3, RZ, 0x1f, R12 ;  /* 0x0000001fff037819 */ /* 0x000fe2000001140c */
[----:B------:R-:W-:-:S02]  /*01d0*/  IMAD.SHL.U32 R18, R8, 0x8, RZ ;  /* 0x0000000808127824 */ /* 0x000fc400078e00ff */
[----:B------:R-:W-:Y:S01]  /*01e0*/  IMAD.IADD R2, R16, 0x1, -R0 ;  /* 0x0000000110027824 */ /* 0x000fe200078e0a00 */
[----:B------:R-:W-:Y:S01]  /*01f0*/  LEA.HI R3, R3, R7, RZ, 0x3 ;  /* 0x0000000703037211 */ /* 0x000fe200078f18ff */
[----:B------:R-:W-:Y:S01]  /*0200*/  IMAD.SHL.U32 R9, R8, 0x40, RZ ;  /* 0x0000004008097824 */ /* 0x000fe200078e00ff */
[----:B------:R-:W-:Y:S02]  /*0210*/  LOP3.LUT R0, R4, 0x1c0, RZ, 0xc0, !PT ;  /* 0x000001c004007812 */ /* 0x000fe400078ec0ff */
[----:B------:R-:W-:Y:S02]  /*0220*/  SHF.R.S32.HI R6, RZ, 0x1f, R2 ;  /* 0x0000001fff067819 */ /* 0x000fe40000011402 */
[----:B------:R-:W-:Y:S02]  /*0230*/  LOP3.LUT R3, R3, 0xfffffff8, RZ, 0xc0, !PT ;  /* 0xfffffff803037812 */ /* 0x000fe400078ec0ff */
[----:B------:R-:W-:Y:S02]  /*0240*/  LEA.HI R11, R6, R2, RZ, 0x3 ;  /* 0x00000002060b7211 */ /* 0x000fe400078f18ff */
[----:B------:R-:W-:Y:S01]  /*0250*/  LOP3.LUT R5, R0, 0x38, R18, 0xf8, !PT ;  /* 0x0000003800057812 */ /* 0x000fe200078ef812 */
[----:B------:R-:W-:Y:S01]  /*0260*/  IMAD.IADD R7, R7, 0x1, -R3 ;  /* 0x0000000107077824 */ /* 0x000fe200078e0a03 */
[----:B------:R-:W-:-:S02]  /*0270*/  SHF.R.U32.HI R4, RZ, 0x3, R0 ;  /* 0x00000003ff047819 */ /* 0x000fc40000011600 */
[----:B------:R-:W-:Y:S02]  /*0280*/  LOP3.LUT R0, R9, 0x1c0, RZ, 0xc0, !PT ;  /* 0x000001c009007812 */ /* 0x000fe400078ec0ff */
[----:B------:R-:W-:Y:S02]  /*0290*/  LOP3.LUT R3, R11, 0xfffffff8, RZ, 0xc0, !PT ;  /* 0xfffffff80b037812 */ /* 0x000fe400078ec0ff */
[----:B------:R-:W-:Y:S02]  /*02a0*/  LEA.HI R6, R14, R16, RZ, 0x6 ;  /* 0x000000100e067211 */ /* 0x000fe400078f30ff */
[----:B------:R-:W-:Y:S01]  /*02b0*/  LOP3.LUT R5, R5, R4, RZ, 0x3c, !PT ;  /* 0x0000000405057212 */ /* 0x000fe200078e3cff */
[----:B------:R-:W-:Y:S01]  /*02c0*/  IMAD.IADD R9, R2, 0x1, -R3 ;  /* 0x0000000102097824 */ /* 0x000fe200078e0a03 */
[----:B------:R-:W-:Y:S01]  /*02d0*/  LOP3.LUT R4, R0, 0x8, R10, 0xf8, !PT ;  /* 0x0000000800047812 */ /* 0x000fe200078ef80a */
[----:B------:R-:W-:Y:S01]  /*02e0*/  IMAD.SHL.U32 R3, R6, 0x8, RZ ;  /* 0x0000000806037824 */ /* 0x000fe200078e00ff */
[----:B------:R-:W-:-:S02]  /*02f0*/  SHF.R.U32.HI R0, RZ, 0x3, R0 ;  /* 0x00000003ff007819 */ /* 0x000fc40000011600 */
[----:B------:R-:W-:Y:S02]  /*0300*/  LEA.HI R10, R14, R16, RZ, 0x5 ;  /* 0x000000100e0a7211 */ /* 0x000fe400078f28ff */
[----:B------:R-:W-:Y:S02]  /*0310*/  LOP3.LUT R2, R12, 0xfffffffc, RZ, 0xc0, !PT ;  /* 0xfffffffc0c027812 */ /* 0x000fe400078ec0ff */
[----:B------:R-:W-:Y:S02]  /*0320*/  LOP3.LUT R14, R4, R0, RZ, 0x3c, !PT ;  /* 0x00000000040e7212 */ /* 0x000fe400078e3cff */
[----:B------:R-:W-:Y:S01]  /*0330*/  LOP3.LUT R0, R10, 0xffffffe0, RZ, 0xc0, !PT ;  /* 0xffffffe00a007812 */ /* 0x000fe200078ec0ff */
[C---:B------:R-:W-:Y:S01]  /*0340*/  IMAD.IADD R6, R16.reuse, 0x1, -R2 ;  /* 0x0000000110067824 */ /* 0x040fe200078e0a02 */
[----:B------:R-:W-:Y:S02]  /*0350*/  LOP3.LUT R241, R5, 0x7ffffe00, R3, 0xf8, !PT ;  /* 0x7ffffe0005f17812 */ /* 0x000fe400078ef803 */
[----:B------:R-:W-:Y:S01]  /*0360*/  LOP3.LUT R3, R7, 0x1, RZ, 0xc0, !PT ;  /* 0x0000000107037812 */ /* 0x000fe200078ec0ff */
[----:B------:R-:W-:Y:S01]  /*0370*/  IMAD.IADD R17, R16, 0x1, -R0 ;  /* 0x0000000110117824 */ /* 0x000fe200078e0a00 */
[--C-:B------:R-:W-:Y:S01]  /*0380*/  SHF.R.S32.HI R230, RZ, 0x5, R10.reuse ;  /* 0x00000005ffe67819 */ /* 0x100fe2000001140a */
[----:B------:R-:W-:Y:S01]  /*0390*/  IMAD.SHL.U32 R241, R241, 0x2, RZ ;  /* 0x00000002f1f17824 */ /* 0x000fe200078e00ff */
[----:B------:R-:W-:-:S02]  /*03a0*/  SHF.R.S32.HI R2, RZ, 0x1f, R10 ;  /* 0x0000001fff027819 */ /* 0x000fc4000001140a */
[----:B------:R-:W-:Y:S02]  /*03b0*/  LEA.HI R0, R6, R6, RZ, 0x1 ;  /* 0x0000000606007211 */ /* 0x000fe400078f08ff */
[----:B------:R-:W-:Y:S02]  /*03c0*/  ISETP.NE.U32.AND P0, PT, R3, 0x1, PT ;  /* 0x000000010300780c */ /* 0x000fe40003f05070 */
[----:B------:R-:W-:Y:S02]  /*03d0*/  LEA.HI R3, R2, R230, RZ, 0x2 ;  /* 0x000000e602037211 */ /* 0x000fe400078f10ff */
[C---:B------:R-:W-:Y:S01]  /*03e0*/  LOP3.LUT R2, R0.reuse, 0x1ffffffe, RZ, 0xc0, !PT ;  /* 0x1ffffffe00027812 */ /* 0x040fe200078ec0ff */
[----:B------:R-:W-:Y:S01]  /*03f0*/  IMAD.SHL.U32 R0, R0, 0x20, RZ ;  /* 0x0000002000007824 */ /* 0x000fe200078e00ff */
[----:B------:R-:W-:Y:S02]  /*0400*/  LOP3.LUT R3, R3, 0xffffffc, RZ, 0xc0, !PT ;  /* 0x0ffffffc03037812 */ /* 0x000fe400078ec0ff */
[----:B------:R-:W-:Y:S01]  /*0410*/  SHF.R.S32.HI R10, RZ, 0x1f, R17 ;  /* 0x0000001fff0a7819 */ /* 0x000fe20000011411 */
[----:B------:R-:W-:Y:S01]  /*0420*/  IMAD.IADD R2, R6, 0x1, -R2 ;  /* 0x0000000106027824 */ /* 0x000fe200078e0a02 */
[----:B------:R-:W-:Y:S01]  /*0430*/  LOP3.LUT R0, R0, 0xffffffc0, RZ, 0xc0, !PT ;  /* 0xffffffc000007812 */ /* 0x000fe200078ec0ff */
[----:B------:R-:W-:Y:S01]  /*0440*/  IMAD.IADD R5, R230, 0x1, -R3 ;  /* 0x00000001e6057824 */ /* 0x000fe200078e0a03 */
[----:B------:R-:W-:Y:S01]  /*0450*/  LEA.HI R10, R10, R17, RZ, 0x2 ;  /* 0x000000110a0a7211 */ /* 0x000fe200078f10ff */
[----:B------:R-:W-:Y:S01]  /*0460*/  IMAD.SHL.U32 R3, R9, 0x40, RZ ;  /* 0x0000004009037824 */ /* 0x000fe200078e00ff */
[----:B------:R-:W-:Y:S01]  /*0470*/  R2P PR, R7, 0x6 ;  /* 0x0000000607007804 */ /* 0x000fe20000000000 */
[----:B------:R-:W-:Y:S01]  /*0480*/  IMAD R12, R2, 0x8, R0 ;  /* 0x00000008020c7824 */ /* 0x000fe200078e0200 */
[----:B------:R-:W-:Y:S01]  /*0490*/  SHF.R.S32.HI R4, RZ, 0x2, R10 ;  /* 0x00000002ff047819 */ /* 0x000fe2000001140a */
[----:B------:R-:W-:Y:S01]  /*04a0*/  IMAD.SHL.U32 R2, R13, 0x8, RZ ;  /* 0x000000080d027824 */ /* 0x000fe200078e00ff */
[----:B------:R-:W-:Y:S01]  /*04b0*/  LOP3.LUT R0, R3, 0x1c0, RZ, 0xc0, !PT ;  /* 0x000001c003007812 */ /* 0x000fe200078ec0ff */
[----:B------:R-:W-:Y:S01]  /*04c0*/  IMAD.SHL.U32 R3, R7, 0x40, RZ ;  /* 0x0000004007037824 */ /* 0x000fe200078e00ff */
[----:B------:R-:W-:Y:S01]  /*04d0*/  SHF.R.S32.HI R19, RZ, 0x1f, R18 ;  /* 0x0000001fff137819 */ /* 0x000fe20000011412 */
[----:B------:R-:W-:Y:S01]  /*04e0*/  IMAD R16, R5, 0x10, R4 ;  /* 0x0000001005107824 */ /* 0x000fe200078e0204 */
[----:B------:R-:W-:Y:S01]  /*04f0*/  LOP3.LUT R2, R0, 0x8, R2, 0xf8, !PT ;  /* 0x0000000800027812 */ /* 0x000fe200078ef802 */
[----:B------:R-:W-:Y:S01]  /*0500*/  IMAD.SHL.U32 R5, R11, 0x40, RZ ;  /* 0x000000400b057824 */ /* 0x000fe200078e00ff */
[----:B------:R-:W-:Y:S01]  /*0510*/  SHF.R.U32.HI R0, RZ, 0x3, R0 ;  /* 0x00000003ff007819 */ /* 0x000fe20000011600 */
[----:B------:R-:W-:Y:S01]  /*0520*/  IMAD.SHL.U32 R230, R230, 0x400, RZ ;  /* 0x00000400e6e67824 */ /* 0x000fe200078e00ff */
[----:B------:R-:W-:Y:S01]  /*0530*/  LOP3.LUT R3, R3, 0x1c0, RZ, 0xc0, !PT ;  /* 0x000001c003037812 */ /* 0x000fe200078ec0ff */
[----:B------:R-:W-:Y:S01]  /*0540*/  STL [R1+0x88], R16 ;  /* 0x0000881001007387 */ /* 0x000fe20000100800 */
[----:B------:R-:W-:Y:S01]  /*0550*/  LOP3.LUT R224, R2, R0, RZ, 0x3c, !PT ;  /* 0x0000000002e07212 */ /* 0x000fe200078e3cff */
[----:B------:R-:W-:Y:S01]  /*0560*/  IMAD R4, R6, 0x2, R230 ;  /* 0x0000000206047824 */ /* 0x000fe200078e02e6 */
[----:B------:R-:W-:Y:S01]  /*0570*/  LOP3.LUT R2, R5, 0xfffffe00, RZ, 0xc0, !PT ;  /* 0xfffffe0005027812 */ /* 0x000fe200078ec0ff */
[----:B------:R-:W-:Y:S01]  /*0580*/  IMAD R0, R13, 0x200, R14 ;  /* 0x000002000d007824 */ /* 0x000fe200078e020e */
[----:B------:R-:W-:Y:S01]  /*0590*/  LEA.HI R3, R3, R3, RZ, 0x1d ;  /* 0x0000000303037211 */ /* 0x000fe200078fe8ff */
[----:B------:R-:W-:Y:S01]  /*05a0*/  IMAD.MOV.U32 R5, RZ, RZ, -0x10 ;  /* 0xfffffff0ff057424 */ /* 0x000fe200078e00ff */
[CC--:B------:R-:W-:Y:S01]  /*05b0*/  IADD3 R230, R224.reuse, R2.reuse, R230 ;  /* 0x00000002e0e67210 */ /* 0x0c0fe20007ffe0e6 */
[----:B------:R-:W-:Y:S01]  /*05c0*/  STL [R1+0x54], R15 ;  /* 0x0000540f01007387 */ /* 0x000fe20000100800 */
[----:B------:R-:W-:Y:S01]  /*05d0*/  LOP3.LUT R224, R224, R2, RZ, 0xfc, !PT ;  /* 0x00000002e0e07212 */ /* 0x000fe200078efcff */
[----:B------:R-:W-:Y:S01]  /*05e0*/  IMAD.IADD R4, R4, 0x1, R3 ;  /* 0x0000000104047824 */ /* 0x000fe200078e0203 */
[----:B------:R-:W-:Y:S01]  /*05f0*/  LOP3.LUT R2, R10, 0x7ffffffc, RZ, 0xc0, !PT ;  /* 0x7ffffffc0a027812 */ /* 0x000fe200078ec0ff */
[----:B------:R-:W-:Y:S01]  /*0600*/  IMAD R3, R8, 0x10, R20 ;  /* 0x0000001008037824 */ /* 0x000fe200078e0214 */
[----:B------:R-:W-:Y:S01]  /*0610*/  LEA R119, R0, 0x3900, 0x1 ;  /* 0x0000390000777811 */ /* 0x000fe200078e08ff */
[----:B------:R-:W-:Y:S01]  /*0620*/  IMAD.IADD R6, R16, 0x1, R12 ;  /* 0x0000000110067824 */ /* 0x000fe200078e020c */
[----:B------:R-:W-:Y:S01]  /*0630*/  LEA R4, R4, 0x80, 0x1 ;  /* 0x0000008004047811 */ /* 0x000fe200078e08ff */
[----:B------:R-:W-:Y:S01]  /*0640*/  IMAD.IADD R2, R17, 0x1, -R2 ;  /* 0x0000000111027824 */ /* 0x000fe200078e0a02 */
[----:B------:R1:W-:Y:S01]  /*0650*/  STL [R1+0x78], R3 ;  /* 0x0000780301007387 */ /* 0x0003e20000100800 */
[----:B------:R-:W-:-:S02]  /*0660*/  SEL R0, R5, 0x10, !P0 ;  /* 0x0000001005007807 */ /* 0x000fc40004000000 */
[----:B------:R-:W-:Y:S01]  /*0670*/  IMAD.SHL.U32 R2, R2, 0x2, RZ ;  /* 0x0000000202027824 */ /* 0x000fe200078e00ff */
[----:B------:R-:W-:Y:S01]  /*0680*/  STL.64 [R1+0x28], R18 ;  /* 0x0000281201007387 */ /* 0x000fe20000100a00 */
[----:B------:R-:W-:Y:S01]  /*0690*/  LOP3.LUT P4, RZ, R8, 0x2, RZ, 0xc0, !PT ;  /* 0x0000000208ff7812 */ /* 0x000fe2000788c0ff */
[----:B------:R-:W-:Y:S01]  /*06a0*/  IMAD.IADD R7, R4, 0x1, R0 ;  /* 0x0000000104077824 */ /* 0x000fe200078e0200 */
[----:B------:R-:W-:Y:S01]  /*06b0*/  LOP3.LUT P3, RZ, R8, 0x4, RZ, 0xc0, !PT ;  /* 0x0000000408ff7812 */ /* 0x000fe2000786c0ff */
[----:B------:R2:W-:Y:S01]  /*06c0*/  STL [R1+0x74], R6 ;  /* 0x0000740601007387 */ /* 0x0005e20000100800 */
[----:B------:R-:W-:Y:S02]  /*06d0*/  LOP3.LUT P5, RZ, R9, 0x4, RZ, 0xc0, !PT ;  /* 0x0000000409ff7812 */ /* 0x000fe400078ac0ff */
[----:B------:R-:W-:Y:S01]  /*06e0*/  SEL R226, R225, 0xffffffc0, !P3 ;  /* 0xffffffc0e1e27807 */ /* 0x000fe20005800000 */
[----:B------:R3:W-:Y:S01]  /*06f0*/  STL [R1+0x4c], R2 ;  /* 0x00004c0201007387 */ /* 0x0007e20000100800 */
[----:B------:R-:W-:-:S02]  /*0700*/  LOP3.LUT P6, RZ, R9, 0x2, RZ, 0xc0, !PT ;  /* 0x0000000209ff7812 */ /* 0x000fc400078cc0ff */
[----:B------:R-:W-:Y:S01]  /*0710*/  SEL R225, R225, 0xffffffc0, !P5 ;  /* 0xffffffc0e1e17807 */ /* 0x000fe20006800000 */
[----:B------:R4:W-:Y:S01]  /*0720*/  STL [R1+0x58], R4 ;  /* 0x0000580401007387 */ /* 0x0009e20000100800 */
[----:B------:R-:W-:Y:S01]  /*0730*/  LEA R230, R230, 0x7100, 0x1 ;  /* 0x00007100e6e67811 */ /* 0x000fe200078e08ff */
[C---:B------:R-:W-:Y:S01]  /*0740*/  IMAD.IADD R229, R119.reuse, 0x1, R226 ;  /* 0x0000000177e57824 */ /* 0x040fe200078e02e2 */
[----:B------:R-:W-:Y:S02]  /*0750*/  LEA R224, R224, 0x100, 0x1 ;  /* 0x00000100e0e07811 */ /* 0x000fe400078e08ff */
[C---:B------:R-:W-:Y:S01]  /*0760*/  IADD3 R234, R119.reuse, 0x20, RZ ;  /* 0x0000002077ea7810 */ /* 0x040fe20007ffe0ff */
[----:B------:R-:W-:Y:S01]  /*0770*/  IMAD.IADD R231, R230, 0x1, R225 ;  /* 0x00000001e6e77824 */ /* 0x000fe200078e02e1 */
[----:B------:R-:W-:Y:S01]  /*0780*/  @P4 IADD3 R234, R119, -0x20, RZ ;  /* 0xffffffe077ea4810 */ /* 0x000fe20007ffe0ff */
[----:B------:R-:W-:Y:S01]  /*0790*/  IMAD.IADD R225, R225, 0x1, R224 ;  /* 0x00000001e1e17824 */ /* 0x000fe200078e02e0 */
[----:B-1----:R-:W-:-:S02]  /*07a0*/  SEL R3, R227, 0xffffffe0, !P1 ;  /* 0xffffffe0e3037807 */ /* 0x002fc40004800000 */
[----:B------:R-:W-:Y:S01]  /*07b0*/  SEL R227, R227, 0xffffffe0, !P6 ;  /* 0xffffffe0e3e37807 */ /* 0x000fe20007000000 */
[----:B------:R-:W-:Y:S01]  /*07c0*/  IMAD.IADD R226, R226, 0x1, R234 ;  /* 0x00000001e2e27824 */ /* 0x000fe200078e02ea */
[C---:B------:R-:W-:Y:S02]  /*07d0*/  IADD3 R240, R234.reuse, 0x800, RZ ;  /* 0x00000800eaf07810 */ /* 0x040fe40007ffe0ff */
[----:B------:R-:W-:Y:S01]  /*07e0*/  IADD3 R239, R234, 0x1000, RZ ;  /* 0x00001000eaef7810 */ /* 0x000fe20007ffe0ff */
[----:B------:R-:W-:Y:S01]  /*07f0*/  IMAD.IADD R233, R230, 0x1, R227 ;  /* 0x00000001e6e97824 */ /* 0x000fe200078e02e3 */
[C---:B--2---:R-:W-:Y:S01]  /*0800*/  IADD3 R6, R4.reuse, 0x40, RZ ;  /* 0x0000004004067810 */ /* 0x044fe20007ffe0ff */
[C---:B------:R-:W-:Y:S01]  /*0810*/  IMAD.IADD R228, R227.reuse, 0x1, R224 ;  /* 0x00000001e3e47824 */ /* 0x040fe200078e02e0 */
[----:B------:R-:W-:Y:S01]  /*0820*/  @P2 IADD3 R6, R4, -0x40, RZ ;  /* 0xffffffc004062810 */ /* 0x000fe20007ffe0ff */
[C---:B------:R-:W-:Y:S01]  /*0830*/  IMAD.IADD R232, R227.reuse, 0x1, R231 ;  /* 0x00000001e3e87824 */ /* 0x040fe200078e02e7 */
[----:B------:R-:W-:Y:S01]  /*0840*/  IADD3 R238, R234, 0x1800, RZ ;  /* 0x00001800eaee7810 */ /* 0x000fe20007ffe0ff */
[----:B---3--:R-:W-:Y:S01]  /*0850*/  IMAD.IADD R2, R4, 0x1, R3 ;  /* 0x0000000104027824 */ /* 0x008fe200078e0203 */
[C---:B------:R-:W-:Y:S01]  /*0860*/  IADD3 R237, R234.reuse, 0x2000, RZ ;  /* 0x00002000eaed7810 */ /* 0x040fe20007ffe0ff */
[----:B------:R-:W-:Y:S01]  /*0870*/  IMAD.IADD R227, R227, 0x1, R225 ;  /* 0x00000001e3e37824 */ /* 0x000fe200078e02e1 */
[C---:B------:R-:W-:Y:S01]  /*0880*/  IADD3 R236, R234.reuse, 0x2800, RZ ;  /* 0x00002800eaec7810 */ /* 0x040fe20007ffe0ff */
[----:B----4-:R-:W-:Y:S01]  /*0890*/  IMAD.IADD R4, R3, 0x1, R6 ;  /* 0x0000000103047824 */ /* 0x010fe200078e0206 */
[----:B------:R1:W-:Y:S01]  /*08a0*/  STL [R1+0x70], R2 ;  /* 0x0000700201007387 */ /* 0x0003e20000100800 */
[----:B------:R-:W-:-:S03]  /*08b0*/  IADD3 R235, R234, 0x3000, RZ ;  /* 0x00003000eaeb7810 */ /* 0x000fc60007ffe0ff */
[----:B------:R-:W-:Y:S01]  /*08c0*/  STL [R1+0x68], R7 ;  /* 0x0000680701007387 */ /* 0x000fe20000100800 */
[----:B-1----:R-:W-:-:S05]  /*08d0*/  IMAD.IADD R2, R7, 0x1, R3 ;  /* 0x0000000107027824 */ /* 0x002fca00078e0203 */
[----:B------:R1:W-:Y:S04]  /*08e0*/  STL [R1+0x6c], R2 ;  /* 0x00006c0201007387 */ /* 0x0003e80000100800 */
[----:B------:R-:W-:Y:S04]  /*08f0*/  STL [R1+0x5c], R6 ;  /* 0x00005c0601007387 */ /* 0x000fe80000100800 */
[----:B------:R2:W-:Y:S01]  /*0900*/  STL [R1+0x60], R4 ;  /* 0x0000600401007387 */ /* 0x0005e20000100800 */
[----:B-1----:R-:W-:-:S05]  /*0910*/  IMAD.IADD R2, R0, 0x1, R6 ;  /* 0x0000000100027824 */ /* 0x002fca00078e0206 */
[----:B------:R1:W-:Y:S01]  /*0920*/  STL [R1+0x64], R2 ;  /* 0x0000640201007387 */ /* 0x0003e20000100800 */
[----:B--2---:R-:W-:Y:S02]  /*0930*/  IMAD.IADD R4, R0, 0x1, R4 ;  /* 0x0000000100047824 */ /* 0x004fe400078e0204 */
[----:B------:R-:W-:-:S03]  /*0940*/  IMAD.IADD R0, R3, 0x1, R2 ;  /* 0x0000000103007824 */ /* 0x000fc600078e0202 */
[----:B------:R1:W-:Y:S04]  /*0950*/  STL [R1+0x80], R4 ;  /* 0x0000800401007387 */ /* 0x0003e80000100800 */
[----:B------:R1:W-:Y:S02]  /*0960*/  STL [R1+0x7c], R0 ;  /* 0x00007c0001007387 */ /* 0x0003e40000100800 */
.L_x_546:
[----:B-1----:R-:W2:Y:S01]  /*0970*/  LDL R4, [R1+0x54] ;  /* 0x0000540001047983 */ /* 0x002ea20000100800 */
[----:B------:R-:W-:Y:S01]  /*0980*/  IMAD.MOV.U32 R0, RZ, RZ, c[0x0][0x560] ;  /* 0x00015800ff007624 */ /* 0x000fe200078e00ff */
[----:B------:R-:W-:Y:S01]  /*0990*/  YIELD ;  /* 0x0000000000007946 */ /* 0x000fe20003800000 */
[----:B------:R-:W-:Y:S03]  /*09a0*/  BSSY B0, `(.L_x_485) ;  /* 0x0000016000007945 */ /* 0x000fe60003800000 */
[----:B------:R-:W-:-:S13]  /*09b0*/  ISETP.NE.AND P0, PT, R0, 0x1, PT ;  /* 0x000000010000780c */ /* 0x000fda0003f05270 */
[----:B--2---:R-:W-:Y:S01]  /*09c0*/  @P0 IMAD.HI.U32 R0, R4, c[0x0][0x564], RZ ;  /* 0x0001590004000a27 */ /* 0x004fe200078e00ff */
[----:B------:R-:W-:-:S04]  /*09d0*/  MOV R3, R4 ;  /* 0x0000000400037202 */ /* 0x000fc80000000f00 */
[----:B------:R-:W-:-:S04]  /*09e0*/  @P0 SHF.R.U32.HI R3, RZ, c[0x0][0x568], R0 ;  /* 0x00015a00ff030a19 */ /* 0x000fc80000011600 */
[----:B------:R-:W-:Y:S01]  /*09f0*/  ISETP.GE.AND P0, PT, R3, c[0x0][0x578], PT ;  /* 0x00015e0003007a0c */ /* 0x000fe20003f06270 */
[----:B------:R-:W-:-:S04]  /*0a00*/  IMAD.MOV R2, RZ, RZ, -R3 ;  /* 0x000000ffff027224 */ /* 0x000fc800078e0a03 */
[----:B------:R-:W-:-:S08]  /*0a10*/  IMAD R2, R2, c[0x0][0x560], R4 ;  /* 0x0001580002027a24 */ /* 0x000fd000078e0204 */
[----:B------:R-:W-:Y:S05]  /*0a20*/  @!P0 BRA `(.L_x_486) ;  /* 0x0000007000008947 */ /* 0x000fea0003800000 */
[----:B------:R-:W-:-:S04]  /*0a30*/  MOV R0, c[0x0][0x56c] ;  /* 0x00015b0000007a02 */ /* 0x000fc80000000f00 */
[----:B------:R-:W-:Y:S02]  /*0a40*/  ISETP.NE.AND P0, PT, R0, 0x1, PT ;  /* 0x000000010000780c */ /* 0x000fe40003f05270 */
[----:B------:R-:W-:-:S11]  /*0a50*/  MOV R0, R2 ;  /* 0x0000000200007202 */ /* 0x000fd60000000f00 */
[----:B------:R-:W-:-:S05]  /*0a60*/  @P0 IMAD.HI.U32 R4, R2, c[0x0][0x570], RZ ;  /* 0x00015c0002040a27 */ /* 0x000fca00078e00ff */
[----:B------:R-:W-:-:S05]  /*0a70*/  @P0 SHF.R.U32.HI R0, RZ, c[0x0][0x574], R4 ;  /* 0x00015d00ff000a19 */ /* 0x000fca0000011604 */
[----:B------:R-:W-:Y:S01]  /*0a80*/  IMAD R4, R0, c[0x0][0x56c], RZ ;  /* 0x00015b0000047a24 */ /* 0x000fe200078e02ff */
[----:B------:R-:W-:Y:S05]  /*0a90*/  BRA `(.L_x_487) ;  /* 0x0000006000007947 */ /* 0x000fea0003800000 */
.L_x_486:
[----:B------:R-:W-:-:S04]  /*0aa0*/  MOV R0, c[0x0][0x554] ;  /* 0x0001550000007a02 */ /* 0x000fc80000000f00 */
[----:B------:R-:W-:Y:S02]  /*0ab0*/  ISETP.NE.AND P0, PT, R0, 0x1, PT ;  /* 0x000000010000780c */ /* 0x000fe40003f05270 */
[----:B------:R-:W-:-:S11]  /*0ac0*/  MOV R0, R2 ;  /* 0x0000000200007202 */ /* 0x000fd60000000f00 */
[----:B------:R-:W-:-:S05]  /*0ad0*/  @P0 IMAD.HI.U32 R4, R2, c[0x0][0x558], RZ ;  /* 0x0001560002040a27 */ /* 0x000fca00078e00ff */
[----:B------:R-:W-:-:S05]  /*0ae0*/  @P0 SHF.R.U32.HI R0, RZ, c[0x0][0x55c], R4 ;  /* 0x00015700ff000a19 */ /* 0x000fca0000011604 */
[----:B------:R-:W-:Y:S02]  /*0af0*/  IMAD R4, R0, c[0x0][0x554], RZ ;  /* 0x0001550000047a24 */ /* 0x000fe400078e02ff */
.L_x_487:
[----:B------:R-:W-:Y:S05]  /*0b00*/  BSYNC B0 ;  /* 0x0000000000007941 */ /* 0x000fea0003800000 */
.L_x_485:
[----:B------:R-:W-:Y:S01]  /*0b10*/  LOP3.LUT R0, RZ, R0, RZ, 0x33, !PT ;  /* 0x00000000ff007212 */ /* 0x000fe200078e33ff */
[----:B------:R-:W-:Y:S01]  /*0b20*/  IMAD.MOV.U32 R5, RZ, RZ, c[0x0][0x2c4] ;  /* 0x0000b100ff057624 */ /* 0x000fe200078e00ff */
[----:B------:R-:W-:Y:S01]  /*0b30*/  MOV R6, c[0x0][0x168] ;  /* 0x00005a0000067a02 */ /* 0x000fe20000000f00 */
[----:B------:R-:W-:Y:S01]  /*0b40*/  IMAD.IADD R4, R2, 0x1, -R4 ;  /* 0x0000000102047824 */ /* 0x000fe200078e0a04 */
[----:B------:R-:W-:Y:S01]  /*0b50*/  IADD3 R0, R0, c[0x0][0x53c], RZ ;  /* 0x00014f0000007a10 */ /* 0x000fe20007ffe0ff */
[----:B------:R-:W-:Y:S01]  /*0b60*/  ULDC UR4, c[0x0][0x1d0] ;  /* 0x0000740000047ab9 */ /* 0x000fe20000000800 */
[----:B------:R-:W-:Y:S01]  /*0b70*/  ISETP.NE.AND P4, PT, R5, 0x1, PT ;  /* 0x000000010500780c */ /* 0x000fe20003f85270 */
[----:B------:R-:W-:Y:S01]  /*0b80*/  UIADD3 UR5, UR4, 0x6f, URZ ;  /* 0x0000006f04057890 */ /* 0x000fe2000fffe03f */
[----:B------:R-:W-:Y:S01]  /*0b90*/  MOV R5, c[0x0][0x548] ;  /* 0x0001520000057a02 */ /* 0x000fe20000000f00 */
[----:B------:R-:W-:Y:S01]  /*0ba0*/  IMAD.SHL.U32 R36, R0, 0x80, RZ ;  /* 0x0000008000247824 */ /* 0x000fe200078e00ff */
[----:B------:R-:W-:Y:S01]  /*0bb0*/  UMOV UR4, URZ ;  /* 0x0000003f00047c82 */ /* 0x000fe20008000000 */
[----:B------:R-:W-:Y:S01]  /*0bc0*/  CS2R R178, SRZ ;  /* 0x0000000000b27805 */ /* 0x000fe2000001ff00 */
[----:B------:R-:W-:Y:S01]  /*0bd0*/  ISETP.NE.AND P0, PT, R5, 0x1, PT ;  /* 0x000000010500780c */ /* 0x000fe20003f05270 */
[----:B------:R-:W-:Y:S01]  /*0be0*/  UIMAD.WIDE UR4, UR5, -0x6db6db6d, UR4 ;  /* 0x92492493050478a5 */ /* 0x000fe2000f8e0204 */
[----:B------:R-:W-:Y:S01]  /*0bf0*/  IADD3 R0, R36, 0x7f, RZ ;  /* 0x0000007f24007810 */ /* 0x000fe20007ffe0ff */
[----:B------:R-:W-:Y:S01]  /*0c00*/  STL [R1+0x50], R36 ;  /* 0x0000502401007387 */ /* 0x000fe20000100800 */
[----:B------:R-:W-:Y:S01]  /*0c10*/  CS2R R176, SRZ ;  /* 0x0000000000b07805 */ /* 0x000fe2000001ff00 */
[----:B------:R-:W-:Y:S01]  /*0c20*/  USHF.R.U32.HI UR4, URZ, 0x1f, UR5 ;  /* 0x0000001f3f047899 */ /* 0x000fe20008011605 */
[----:B------:R-:W-:Y:S01]  /*0c30*/  CS2R R182, SRZ ;  /* 0x0000000000b67805 */ /* 0x000fe2000001ff00 */
[----:B------:R-:W-:Y:S01]  /*0c40*/  @P4 IMAD.HI.U32 R5, R0, c[0x0][0x2c8], RZ ;  /* 0x0000b20000054a27 */ /* 0x000fe200078e00ff */
[----:B------:R-:W-:Y:S01]  /*0c50*/  CS2R R180, SRZ ;  /* 0x0000000000b47805 */ /* 0x000fe2000001ff00 */
[----:B------:R-:W-:Y:S01]  /*0c60*/  ULEA.HI.SX32 UR4, UR5, UR4, 0x1a ;  /* 0x0000000405047291 */ /* 0x000fe2000f8fd23f */
[----:B------:R-:W-:Y:S01]  /*0c70*/  CS2R R172, SRZ ;  /* 0x0000000000ac7805 */ /* 0x000fe2000001ff00 */
[----:B------:R-:W-:Y:S01]  /*0c80*/  IMAD.MOV.U32 R2, RZ, RZ, R0 ;  /* 0x000000ffff027224 */ /* 0x000fe200078e0000 */
[----:B------:R-:W-:Y:S01]  /*0c90*/  @P4 SHF.R.U32.HI R2, RZ, c[0x0][0x2cc], R5 ;  /* 0x0000b300ff024a19 */ /* 0x000fe20000011605 */
[----:B------:R-:W-:Y:S01]  /*0ca0*/  IMAD R0, R3, c[0x0][0x554], R4 ;  /* 0x0001550003007a24 */ /* 0x000fe200078e0204 */
[----:B------:R-:W-:Y:S01]  /*0cb0*/  IADD3 R3, -R6, 0x70, RZ ;  /* 0x0000007006037810 */ /* 0x000fe20007ffe1ff */
[----:B------:R-:W-:Y:S01]  /*0cc0*/  IMAD.MOV.U32 R5, RZ, RZ, RZ ;  /* 0x000000ffff057224 */ /* 0x000fe200078e00ff */
[----:B------:R-:W-:Y:S01]  /*0cd0*/  MOV R7, RZ ;  /* 0x000000ff00077202 */ /* 0x000fe20000000f00 */
[----:B------:R-:W-:Y:S01]  /*0ce0*/  @P0 IMAD.HI.U32 R4, R0, c[0x0][0x54c], RZ ;  /* 0x0001530000040a27 */ /* 0x000fe200078e00ff */
[----:B------:R-:W-:Y:S01]  /*0cf0*/  IADD3 R3, R2, c[0x0][0x1d0], R3 ;  /* 0x0000740002037a10 */ /* 0x000fe20007ffe003 */
[----:B------:R-:W-:Y:S01]  /*0d00*/  CS2R R8, SRZ ;  /* 0x0000000000087805 */ /* 0x000fe2000001ff00 */
[----:B------:R-:W-:Y:S01]  /*0d10*/  MOV R162, RZ ;  /* 0x000000ff00a27202 */ /* 0x000fe20000000f00 */
[----:B------:R-:W-:Y:S01]  /*0d20*/  IMAD.MOV.U32 R2, RZ, RZ, RZ ;  /* 0x000000ffff027224 */ /* 0x000fe200078e00ff */
[----:B------:R-:W-:Y:S01]  /*0d30*/  CS2R R10, SRZ ;  /* 0x00000000000a7805 */ /* 0x000fe2000001ff00 */
[----:B------:R-:W-:Y:S01]  /*0d40*/  IMAD.MOV.U32 R37, RZ, RZ, R0 ;  /* 0x000000ffff257224 */ /* 0x000fe200078e0000 */
[----:B------:R-:W-:Y:S01]  /*0d50*/  @P0 SHF.R.U32.HI R37, RZ, c[0x0][0x550], R4 ;  /* 0x00015400ff250a19 */ /* 0x000fe20000011604 */
[----:B------:R-:W-:Y:S01]  /*0d60*/  IMAD.HI R2, R3, -0x6db6db6d, R2 ;  /* 0x9249249303027827 */ /* 0x000fe200078e0202 */
[----:B------:R-:W-:Y:S01]  /*0d70*/  CS2R R12, SRZ ;  /* 0x00000000000c7805 */ /* 0x000fe2000001ff00 */
[----:B------:R-:W-:Y:S01]  /*0d80*/  MOV R164, RZ ;  /* 0x000000ff00a47202 */ /* 0x000fe20000000f00 */
[----:B------:R-:W-:Y:S01]  /*0d90*/  CS2R R14, SRZ ;  /* 0x00000000000e7805 */ /* 0x000fe2000001ff00 */
[----:B------:R-:W-:Y:S01]  /*0da0*/  IADD3 R3, -R37, RZ, RZ ;  /* 0x000000ff25037210 */ /* 0x000fe20007ffe1ff */
[----:B------:R-:W-:Y:S01]  /*0db0*/  STL [R1+0x48], R37 ;  /* 0x0000482501007387 */ /* 0x000fe20000100800 */
[----:B------:R-:W-:Y:S01]  /*0dc0*/  SHF.R.U32.HI R4, RZ, 0x1f, R2 ;  /* 0x0000001fff047819 */ /* 0x000fe20000011602 */
[----:B------:R-:W-:Y:S01]  /*0dd0*/  IMAD.MOV.U32 R174, RZ, RZ, RZ ;  /* 0x000000ffffae7224 */ /* 0x000fe200078e00ff */
[----:B------:R-:W-:Y:S01]  /*0de0*/  MOV R154, RZ ;  /* 0x000000ff009a7202 */ /* 0x000fe20000000f00 */
[--C-:B------:R-:W-:Y:S01]  /*0df0*/  IMAD R40, R3, c[0x0][0x548], R0.reuse ;  /* 0x0001520003287a24 */ /* 0x100fe200078e0200 */
[----:B------:R-:W-:Y:S01]  /*0e00*/  LEA.HI.SX32 R2, R2, R4, 0x1a ;  /* 0x0000000402027211 */ /* 0x000fe200078fd2ff */
[----:B------:R-:W-:Y:S01]  /*0e10*/  IMAD.MOV.U32 R170, RZ, RZ, RZ ;  /* 0x000000ffffaa7224 */ /* 0x000fe200078e00ff */
[----:B------:R-:W-:Y:S01]  /*0e20*/  PRMT R0, RZ, 0x7610, R0 ;  /* 0x00007610ff007816 */ /* 0x000fe20000000000 */
[----:B------:R-:W-:Y:S01]  /*0e30*/  IMAD.MOV.U32 R168, RZ, RZ, RZ ;  /* 0x000000ffffa87224 */ /* 0x000fe200078e00ff */
[----:B------:R-:W-:Y:S01]  /*0e40*/  IMNMX R31, R2, UR4, PT ;  /* 0x00000004021f7c17 */ /* 0x000fe2000b800200 */
[----:B------:R-:W-:Y:S01]  /*0e50*/  STL [R1+0x44], R40 ;  /* 0x0000442801007387 */ /* 0x000fe20000100800 */
[----:B------:R-:W-:Y:S01]  /*0e60*/  IMAD.MOV.U32 R160, RZ, RZ, RZ ;  /* 0x000000ffffa07224 */ /* 0x000fe200078e00ff */
[----:B------:R-:W-:Y:S01]  /*0e70*/  CS2R R16, SRZ ;  /* 0x0000000000107805 */ /* 0x000fe2000001ff00 */
[----:B------:R-:W-:Y:S01]  /*0e80*/  ISETP.GE.AND P0, PT, R31, 0x1, PT ;  /* 0x000000011f00780c */ /* 0x000fe20003f06270 */
[----:B------:R1:W-:Y:S01]  /*0e90*/  STL [R1], R31 ;  /* 0x0000001f01007387 */ /* 0x0003e20000100800 */
[----:B------:R-:W-:Y:S01]  /*0ea0*/  IMAD.MOV.U32 R166, RZ, RZ, RZ ;  /* 0x000000ffffa67224 */ /* 0x000fe200078e00ff */
[----:B------:R-:W-:Y:S01]  /*0eb0*/  MOV R146, RZ ;  /* 0x000000ff00927202 */ /* 0x000fe20000000f00 */
[----:B------:R-:W-:Y:S01]  /*0ec0*/  IMAD.MOV.U32 R158, RZ, RZ, RZ ;  /* 0x000000ffff9e7224 */ /* 0x000fe200078e00ff */
[----:B------:R-:W-:Y:S01]  /*0ed0*/  CS2R R18, SRZ ;  /* 0x0000000000127805 */ /* 0x000fe2000001ff00 */
        /* <DEDUP_REMOVED lines=10> */
[----:B------:R-:W-:Y:S01]  /*0f80*/  CS2R R24, SRZ ;  /* 0x0000000000187805 */ /* 0x000fe2000001ff00 */
[----:B------:R-:W-:Y:S01]  /*0f90*/  IMAD.MOV.U32 R136, RZ, RZ, RZ ;  /* 0x000000ffff887224 */ /* 0x000fe200078e00ff */
[----:B------:R-:W-:Y:S01]  /*0fa0*/  CS2R R130, SRZ ;  /* 0x0000000000827805 */ /* 0x000fe2000001ff00 */
        /* <DEDUP_REMOVED lines=9> */
[----:B-1----:R-:W-:Y:S01]  /*1040*/  CS2R R30, SRZ ;  /* 0x00000000001e7805 */ /* 0x002fe2000001ff00 */
[----:B------:R-:W-:Y:S01]  /*1050*/  MOV R34, RZ ;  /* 0x000000ff00227202 */ /* 0x000fe20000000f00 */
[----:B------:R-:W-:Y:S01]  /*1060*/  CS2R R32, SRZ ;  /* 0x0000000000207805 */ /* 0x000fe2000001ff00 */
[----:B------:R-:W-:Y:S05]  /*1070*/  @!P0 BRA `(.L_x_488) ;  /* 0x0001321000008947 */ /* 0x000fea0003800000 */
[----:B------:R-:W2:Y:S01]  /*1080*/  LDL R35, [R1+0x78] ;  /* 0x0000780001237983 */ /* 0x000ea20000100800 */
[----:B------:R-:W-:-:S03]  /*1090*/  ISETP.NE.U32.AND P0, PT, RZ, c[0x0][0x340], PT ;  /* 0x0000d000ff007a0c */ /* 0x000fc60003f05070 */
[----:B------:R-:W3:Y:S01]  /*10a0*/  LDL.64 R38, [R1+0x28] ;  /* 0x0000280001267983 */ /* 0x000ee20000100a00 */
[----:B------:R-:W-:-:S13]  /*10b0*/  ISETP.NE.AND.EX P0, PT, RZ, c[0x0][0x344], PT, P0 ;  /* 0x0000d100ff007a0c */ /* 0x000fda0003f05300 */
[----:B------:R-:W-:-:S05]  /*10c0*/  @P0 MOV R2, 0x4 ;  /* 0x0000000400020802 */ /* 0x000fca0000000f00 */
[----:B------:R-:W-:-:S05]  /*10d0*/  @P0 IMAD.WIDE R2, R37, R2, c[0x0][0x340] ;  /* 0x0000d00025020625 */ /* 0x000fca00078e0202 */
[----:B------:R1:W4:Y:S01]  /*10e0*/  @P0 LDG.E R14, [R2.64] ;  /* 0x00000008020e0981 */ /* 0x000322000c1e1900 */
[----:B------:R-:W-:Y:S02]  /*10f0*/  SHF.R.S32.HI R12, RZ, 0x1f, R40 ;  /* 0x0000001fff0c7819 */ /* 0x000fe40000011428 */
[----:B------:R-:W-:Y:S01]  /*1100*/  SHF.R.S32.HI R13, RZ, 0x1f, R37 ;  /* 0x0000001fff0d7819 */ /* 0x000fe20000011425 */
[----:B------:R-:W5:Y:S02]  /*1110*/  S2R R41, SR_TID.X ;  /* 0x0000000000297919 */ /* 0x000f640000002100 */
[----:B------:R-:W-:Y:S02]  /*1120*/  IMAD R4, R12, c[0x0][0x1b8], RZ ;  /* 0x00006e000c047a24 */ /* 0x000fe400078e02ff */
[----:B------:R-:W-:Y:S02]  /*1130*/  IMAD R10, R13, c[0x0][0x1c0], RZ ;  /* 0x000070000d0a7a24 */ /* 0x000fe400078e02ff */
[----:B------:R-:W-:Y:S01]  /*1140*/  IMAD R4, R40, c[0x0][0x1bc], R4 ;  /* 0x00006f0028047a24 */ /* 0x000fe200078e0204 */
[----:B--2---:R-:W-:-:S02]  /*1150*/  IADD3 R8, R35, R36, RZ ;  /* 0x0000002423087210 */ /* 0x004fc40007ffe0ff */
[----:B-----5:R-:W-:Y:S02]  /*1160*/  SHF.R.S32.HI R35, RZ, 0x1f, R41 ;  /* 0x0000001fff237819 */ /* 0x020fe40000011429 */
[----:B------:R-:W-:Y:S01]  /*1170*/  MOV R0, R8 ;  /* 0x0000000800007202 */ /* 0x000fe20000000f00 */
[----:B-1----:R-:W-:Y:S01]  /*1180*/  @P4 IMAD.HI.U32 R2, R8, c[0x0][0x2c8], RZ ;  /* 0x0000b20008024a27 */ /* 0x002fe200078e00ff */
[----:B------:R-:W-:Y:S02]  /*1190*/  LEA.HI R35, R35, R41, RZ, 0x3 ;  /* 0x0000002923237211 */ /* 0x000fe400078f18ff */
[----:B---3--:R-:W-:Y:S02]  /*11a0*/  ISETP.GE.AND P2, PT, R38, c[0x0][0x198], PT ;  /* 0x0000660026007a0c */ /* 0x008fe40003f46270 */
[----:B------:R-:W-:Y:S02]  /*11b0*/  SHF.R.S32.HI R35, RZ, 0x3, R35 ;  /* 0x00000003ff237819 */ /* 0x000fe40000011423 */
[----:B------:R-:W-:Y:S01]  /*11c0*/  @P4 SHF.R.U32.HI R0, RZ, c[0x0][0x2cc], R2 ;  /* 0x0000b300ff004a19 */ /* 0x000fe20000011602 */
[----:B------:R-:W-:Y:S01]  /*11d0*/  IMAD.WIDE.U32 R2, R40, c[0x0][0x1b8], RZ ;  /* 0x00006e0028027a25 */ /* 0x000fe200078e00ff */
[----:B------:R-:W-:-:S03]  /*11e0*/  SHF.R.S32.HI R11, RZ, 0x1f, R35 ;  /* 0x0000001fff0b7819 */ /* 0x000fc60000011423 */
[----:B------:R-:W-:Y:S01]  /*11f0*/  IMAD.WIDE.U32 R6, R35, c[0x0][0x1e0], R38 ;  /* 0x0000780023067a25 */ /* 0x000fe200078e0026 */
[----:B------:R-:W-:-:S03]  /*1200*/  IADD3 R3, R3, R4, RZ ;  /* 0x0000000403037210 */ /* 0x000fc60007ffe0ff */
[C---:B------:R-:W-:Y:S02]  /*1210*/  IMAD R5, R11.reuse, c[0x0][0x1e0], RZ ;  /* 0x000078000b057a24 */ /* 0x040fe400078e02ff */
[----:B------:R-:W-:Y:S02]  /*1220*/  IMAD R11, R11, c[0x0][0x208], RZ ;  /* 0x000082000b0b7a24 */ /* 0x000fe400078e02ff */
[----:B------:R-:W-:Y:S02]  /*1230*/  IMAD R9, R35, c[0x0][0x1e4], R5 ;  /* 0x0000790023097a24 */ /* 0x000fe400078e0205 */
[----:B------:R-:W-:-:S03]  /*1240*/  IMAD.WIDE.U32 R2, R37, c[0x0][0x1c0], R2 ;  /* 0x0000700025027a25 */ /* 0x000fc600078e0002 */
[----:B------:R-:W-:Y:S01]  /*1250*/  IADD3 R7, R7, R9, RZ ;  /* 0x0000000907077210 */ /* 0x000fe20007ffe0ff */
[----:B------:R-:W-:Y:S01]  /*1260*/  IMAD R9, R37, c[0x0][0x1c4], R10 ;  /* 0x0000710025097a24 */ /* 0x000fe200078e020a */
[----:B------:R-:W-:Y:S01]  /*1270*/  IADD3 R10, -R0, RZ, RZ ;  /* 0x000000ff000a7210 */ /* 0x000fe20007ffe1ff */
[----:B------:R-:W-:-:S03]  /*1280*/  IMAD.WIDE.U32 R4, R35, c[0x0][0x208], R38 ;  /* 0x0000820023047a25 */ /* 0x000fc600078e0026 */
[----:B------:R-:W-:Y:S01]  /*1290*/  IADD3 R3, R3, R9, RZ ;  /* 0x0000000903037210 */ /* 0x000fe20007ffe0ff */
[----:B------:R-:W-:Y:S01]  /*12a0*/  IMAD R11, R35, c[0x0][0x20c], R11 ;  /* 0x00008300230b7a24 */ /* 0x000fe200078e020b */
[----:B------:R-:W-:Y:S01]  /*12b0*/  SHF.R.S32.HI R9, RZ, 0x1f, R0 ;  /* 0x0000001fff097819 */ /* 0x000fe20000011400 */
[----:B------:R-:W-:-:S03]  /*12c0*/  IMAD.WIDE.U32 R6, R40, c[0x0][0x1e8], R6 ;  /* 0x00007a0028067a25 */ /* 0x000fc600078e0006 */
[----:B------:R-:W-:Y:S01]  /*12d0*/  IADD3 R5, R5, R11, RZ ;  /* 0x0000000b05057210 */ /* 0x000fe20007ffe0ff */
[C---:B------:R-:W-:Y:S02]  /*12e0*/  IMAD R11, R12.reuse, c[0x0][0x1e8], RZ ;  /* 0x00007a000c0b7a24 */ /* 0x040fe400078e02ff */
[----:B------:R-:W-:Y:S02]  /*12f0*/  IMAD R12, R12, c[0x0][0x210], RZ ;  /* 0x000084000c0c7a24 */ /* 0x000fe400078e02ff */
[----:B------:R-:W-:Y:S02]  /*1300*/  IMAD R9, R9, c[0x0][0x1b0], RZ ;  /* 0x00006c0009097a24 */ /* 0x000fe400078e02ff */
[----:B------:R-:W-:Y:S02]  /*1310*/  IMAD R11, R40, c[0x0][0x1ec], R11 ;  /* 0x00007b00280b7a24 */ /* 0x000fe400078e020b */
[----:B------:R-:W-:Y:S02]  /*1320*/  IMAD R10, R10, c[0x0][0x2c4], R8 ;  /* 0x0000b1000a0a7a24 */ /* 0x000fe400078e0208 */
[----:B------:R-:W-:-:S02]  /*1330*/  IMAD R12, R40, c[0x0][0x214], R12 ;  /* 0x00008500280c7a24 */ /* 0x000fc400078e020c */
[----:B------:R-:W-:-:S04]  /*1340*/  IMAD.WIDE.U32 R4, R40, c[0x0][0x210], R4 ;  /* 0x0000840028047a25 */ /* 0x000fc800078e0004 */
[C---:B------:R-:W-:Y:S01]  /*1350*/  IMAD R8, R0.reuse, c[0x0][0x1b4], R9 ;  /* 0x00006d0000087a24 */ /* 0x040fe200078e0209 */
[----:B------:R-:W-:Y:S01]  /*1360*/  IADD3 R9, R7, R11, RZ ;  /* 0x0000000b07097210 */ /* 0x000fe20007ffe0ff */
[----:B------:R-:W-:Y:S01]  /*1370*/  IMAD.WIDE.U32 R2, R0, c[0x0][0x1b0], R2 ;  /* 0x00006c0000027a25 */ /* 0x000fe200078e0002 */
[----:B------:R-:W-:Y:S02]  /*1380*/  SHF.R.S32.HI R11, RZ, 0x1f, R10 ;  /* 0x0000001fff0b7819 */ /* 0x000fe4000001140a */
[----:B------:R-:W-:Y:S02]  /*1390*/  IADD3 R7, R5, R12, RZ ;  /* 0x0000000c05077210 */ /* 0x000fe40007ffe0ff */
[----:B------:R-:W-:Y:S01]  /*13a0*/  IADD3 R5, R3, R8, RZ ;  /* 0x0000000803057210 */ /* 0x000fe20007ffe0ff */
[----:B------:R-:W-:Y:S01]  /*13b0*/  IMAD R11, R11, c[0x0][0x1a8], RZ ;  /* 0x00006a000b0b7a24 */ /* 0x000fe200078e02ff */
[----:B------:R-:W-:Y:S02]  /*13c0*/  MOV R8, R6 ;  /* 0x0000000600087202 */ /* 0x000fe40000000f00 */
[----:B------:R-:W-:Y:S01]  /*13d0*/  MOV R6, R4 ;  /* 0x0000000400067202 */ /* 0x000fe20000000f00 */
[----:B------:R-:W-:Y:S01]  /*13e0*/  IMAD R11, R10, c[0x0][0x1ac], R11 ;  /* 0x00006b000a0b7a24 */ /* 0x000fe200078e020b */
[----:B------:R-:W-:-:S02]  /*13f0*/  MOV R4, R2 ;  /* 0x0000000200047202 */ /* 0x000fc40000000f00 */
[----:B----4-:R-:W-:Y:S02]  /*1400*/  @P0 SHF.R.S32.HI R3, RZ, 0x1f, R14 ;  /* 0x0000001fff030819 */ /* 0x010fe4000001140e */
[----:B------:R-:W-:Y:S01]  /*1410*/  @P0 MOV R2, R14 ;  /* 0x0000000e00020202 */ /* 0x000fe20000000f00 */
[----:B------:R-:W-:Y:S01]  /*1420*/  IMAD.WIDE.U32 R4, R10, c[0x0][0x1a8], R4 ;  /* 0x00006a000a047a25 */ /* 0x000fe200078e0004 */
[----:B------:R-:W-:Y:S02]  /*1430*/  @!P0 MOV R2, R37 ;  /* 0x0000002500028202 */ /* 0x000fe40000000f00 */
[----:B------:R-:W-:-:S03]  /*1440*/  @!P0 MOV R3, R13 ;  /* 0x0000000d00038202 */ /* 0x000fc60000000f00 */
[----:B------:R-:W-:Y:S01]  /*1450*/  IMAD.WIDE.U32 R12, R2, c[0x0][0x218], R6 ;  /* 0x00008600020c7a25 */ /* 0x000fe200078e0006 */
[----:B------:R-:W-:-:S03]  /*1460*/  IADD3 R7, R5, R11, RZ ;  /* 0x0000000b05077210 */ /* 0x000fc60007ffe0ff */
[C---:B------:R-:W-:Y:S02]  /*1470*/  IMAD R0, R3.reuse, c[0x0][0x218], RZ ;  /* 0x0000860003007a24 */ /* 0x040fe400078e02ff */
[----:B------:R-:W-:Y:S01]  /*1480*/  IMAD R6, R3, c[0x0][0x1f0], RZ ;  /* 0x00007c0003067a24 */ /* 0x000fe200078e02ff */
[----:B------:R-:W-:Y:S01]  /*1490*/  LEA R3, P0, R4, c[0x0][0x160], 0x1 ;  /* 0x0000580004037a11 */ /* 0x000fe200078008ff */
[C---:B------:R-:W-:Y:S01]  /*14a0*/  IMAD R5, R2.reuse, c[0x0][0x21c], R0 ;  /* 0x0000870002057a24 */ /* 0x040fe200078e0200 */
[----:B------:R-:W-:Y:S01]  /*14b0*/  IADD3 R0, R35, R36, RZ ;  /* 0x0000002423007210 */ /* 0x000fe20007ffe0ff */
[----:B------:R-:W-:-:S04]  /*14c0*/  IMAD.WIDE.U32 R8, R2, c[0x0][0x1f0], R8 ;  /* 0x00007c0002087a25 */ /* 0x000fc800078e0008 */
[----:B------:R-:W-:Y:S01]  /*14d0*/  IMAD R6, R2, c[0x0][0x1f4], R6 ;  /* 0x00007d0002067a24 */ /* 0x000fe200078e0206 */
[----:B------:R-:W-:Y:S01]  /*14e0*/  LEA.HI.X R2, R4, c[0x0][0x164], R7, 0x1, P0 ;  /* 0x0000590004027a11 */ /* 0x000fe200000f0c07 */
[----:B------:R1:W-:Y:S01]  /*14f0*/  STL.64 [R1+0x30], R8 ;  /* 0x0000300801007387 */ /* 0x0003e20000100a00 */
[----:B------:R-:W-:Y:S02]  /*1500*/  IADD3 R4, R13, R5, RZ ;  /* 0x000000050d047210 */ /* 0x000fe40007ffe0ff */
[----:B------:R-:W-:Y:S01]  /*1510*/  IADD3 R6, R9, R6, RZ ;  /* 0x0000000609067210 */ /* 0x000fe20007ffe0ff */
[----:B------:R1:W-:Y:S04]  /*1520*/  STL.64 [R1+0x38], R12 ;  /* 0x0000380c01007387 */ /* 0x0003e80000100a00 */
[----:B------:R1:W-:Y:S04]  /*1530*/  STL [R1+0x40], R4 ;  /* 0x0000400401007387 */ /* 0x0003e80000100800 */
[----:B------:R1:W-:Y:S01]  /*1540*/  STL [R1+0x20], R6 ;  /* 0x0000200601007387 */ /* 0x0003e20000100800 */
[----:B------:R-:W-:Y:S05]  /*1550*/  BRA.DIV ~URZ, `(.L_x_489) ;  /* 0x000149027f007947 */ /* 0x000fea000b800000 */
[----:B------:R2:W3:Y:S02]  /*1560*/  SHFL.IDX PT, R5, R2, RZ, 0x181f ;  /* 0x00181fff02057589 */ /* 0x0004e400000e0000 */
.L_x_547:
[----:B------:R-:W-:Y:S05]  /*1570*/  BRA.DIV ~URZ, `(.L_x_490) ;  /* 0x000149527f007947 */ /* 0x000fea000b800000 */
[----:B-1----:R1:W4:Y:S02]  /*1580*/  SHFL.IDX PT, R4, R3, RZ, 0x181f ;  /* 0x00181fff03047589 */ /* 0x00232400000e0000 */
.L_x_548:
[----:B------:R-:W-:Y:S01]  /*1590*/  MOV R11, c[0x0][0x168] ;  /* 0x00005a00000b7a02 */ /* 0x000fe20000000f00 */
[----:B------:R-:W-:Y:S04]  /*15a0*/  BSSY B0, `(.L_x_491) ;  /* 0x000000b000007945 */ /* 0x000fe80003800000 */
[----:B------:R-:W-:-:S05]  /*15b0*/  IMAD R11, R11, c[0x0][0x2c4], RZ ;  /* 0x0000b1000b0b7a24 */ /* 0x000fca00078e02ff */
[----:B------:R-:W-:-:S13]  /*15c0*/  ISETP.GE.AND P0, PT, R0, R11, PT ;  /* 0x0000000b0000720c */ /* 0x000fda0003f06270 */
[----:B------:R-:W-:Y:S05]  /*15d0*/  @P0 BRA `(.L_x_492) ;  /* 0x0000007000000947 */ /* 0x000fea0003800000 */
[----:B------:R-:W5:Y:S02]  /*15e0*/  LDL.64 R6, [R1+0x28] ;  /* 0x0000280001067983 */ /* 0x000f640000100a00 */
[----:B----45:R-:W-:-:S04]  /*15f0*/  LEA R4, P0, R6, R4, 0x1 ;  /* 0x0000000406047211 */ /* 0x030fc800078008ff */
[----:B---3--:R-:W-:-:S05]  /*1600*/  LEA.HI.X R5, R6, R5, R7, 0x1, P0 ;  /* 0x0000000506057211 */ /* 0x008fca00000f0c07 */
[----:B------:R-:W-:Y:S01]  /*1610*/  @!PT LDS RZ, [RZ] ;  /* 0x00000000fffff984 */ /* 0x000fe20000000800 */
[----:B------:R-:W-:Y:S01]  /*1620*/  @!PT LDS RZ, [RZ] ;  /* 0x00000000fffff984 */ /* 0x000fe20000000800 */
[----:B------:R-:W-:Y:S01]  /*1630*/  @!PT LDS RZ, [RZ] ;  /* 0x00000000fffff984 */ /* 0x000fe20000000800 */
[----:B------:R3:W-:Y:S04]  /*1640*/  LDGSTS.E.BYPASS.LTC128B.128 [R241+0x7100], [R4.64], !P2 ;  /* 0x0710000004f17fae */ /* 0x0007e8000d101d48 */
.L_x_492:
[----:B------:R-:W-:Y:S05]  /*1650*/  BSYNC B0 ;  /* 0x0000000000007941 */ /* 0x000fea0003800000 */
.L_x_491:
[----:B------:R-:W-:Y:S05]  /*1660*/  BRA.DIV ~URZ, `(.L_x_493) ;  /* 0x000148d27f007947 */ /* 0x000fea000b800000 */
[----:B------:R1:W2:Y:S04]  /*1670*/  SHFL.IDX PT, R6, R2, 0x1, 0x181f ;  /* 0x00381f0002067f89 */ /* 0x0002a800000e0000 */
[----:B---34-:R1:W3:Y:S02]  /*1680*/  SHFL.IDX PT, R4, R3, 0x1, 0x181f ;  /* 0x00381f0003047f89 */ /* 0x0182e400000e0000 */
.L_x_549:
[----:B------:R-:W-:Y:S01]  /*1690*/  IADD3 R5, R0, 0x10, RZ ;  /* 0x0000001000057810 */ /* 0x000fe20007ffe0ff */
[----:B------:R-:W-:Y:S03]  /*16a0*/  BSSY B0, `(.L_x_494) ;  /* 0x000000a000007945 */ /* 0x000fe60003800000 */
[----:B------:R-:W-:-:S13]  /*16b0*/  ISETP.GE.AND P0, PT, R5, R11, PT ;  /* 0x0000000b0500720c */ /* 0x000fda0003f06270 */
[----:B------:R-:W-:Y:S05]  /*16c0*/  @P0 BRA `(.L_x_495) ;  /* 0x0000007000000947 */ /* 0x000fea0003800000 */
[----:B------:R-:W4:Y:S02]  /*16d0*/  LDL.64 R8, [R1+0x28] ;  /* 0x0000280001087983 */ /* 0x000f240000100a00 */
[----:B---34-:R-:W-:-:S04]  /*16e0*/  LEA R4, P0, R8, R4, 0x1 ;  /* 0x0000000408047211 */ /* 0x018fc800078008ff */
[----:B--2---:R-:W-:-:S05]  /*16f0*/  LEA.HI.X R5, R8, R6, R9, 0x1, P0 ;  /* 0x0000000608057211 */ /* 0x004fca00000f0c09 */
[----:B------:R-:W-:Y:S01]  /*1700*/  @!PT LDS RZ, [RZ] ;  /* 0x00000000fffff984 */ /* 0x000fe20000000800 */
[----:B------:R-:W-:Y:S01]  /*1710*/  @!PT LDS RZ, [RZ] ;  /* 0x00000000fffff984 */ /* 0x000fe20000000800 */
[----:B------:R-:W-:Y:S01]  /*1720*/  @!PT LDS RZ, [RZ] ;  /* 0x00000000fffff984 */ /* 0x000fe20000000800 */
[----:B------:R2:W-:Y:S04]  /*1730*/  LDGSTS.E.BYPASS.LTC128B.128 [R241+0x7900], [R4.64], !P2 ;  /* 0x0790000004f17fae */ /* 0x0005e8000d101d48 */
.L_x_495:
[----:B------:R-:W-:Y:S05]  /*1740*/  BSYNC B0 ;  /* 0x0000000000007941 */ /* 0x000fea0003800000 */
.L_x_494:
[----:B------:R-:W-:Y:S05]  /*1750*/  BRA.DIV ~URZ, `(.L_x_496) ;  /* 0x000148b27f007947 */ /* 0x000fea000b800000 */
[----:B--2---:R2:W4:Y:S02]  /*1760*/  SHFL.IDX PT, R6, R2, 0x2, 0x181f ;  /* 0x00581f0002067f89 */ /* 0x00452400000e0000 */
.L_x_550:
[----:B------:R-:W-:Y:S05]  /*1770*/  BRA.DIV ~URZ, `(.L_x_497) ;  /* 0x000149027f007947 */ /* 0x000fea000b800000 */
[----:B---3--:R3:W1:Y:S02]  /*1780*/  SHFL.IDX PT, R4, R3, 0x2, 0x181f ;  /* 0x00581f0003047f89 */ /* 0x00866400000e0000 */
.L_x_551:
[----:B------:R-:W-:Y:S01]  /*1790*/  IADD3 R5, R0, 0x20, RZ ;  /* 0x0000002000057810 */ /* 0x000fe20007ffe0ff */
[----:B------:R-:W-:Y:S03]  /*17a0*/  BSSY B0, `(.L_x_498) ;  /* 0x000000a000007945 */ /* 0x000fe60003800000 */
[----:B------:R-:W-:-:S13]  /*17b0*/  ISETP.GE.AND P0, PT, R5, R11, PT ;  /* 0x0000000b0500720c */ /* 0x000fda0003f06270 */
[----:B------:R-:W-:Y:S05]  /*17c0*/  @P0 BRA `(.L_x_499) ;  /* 0x0000007000000947 */ /* 0x000fea0003800000 */
[----:B------:R-:W5:Y:S02]  /*17d0*/  LDL.64 R8, [R1+0x28] ;  /* 0x0000280001087983 */ /* 0x000f640000100a00 */
[----:B-1---5:R-:W-:-:S04]  /*17e0*/  LEA R4, P0, R8, R4, 0x1 ;  /* 0x0000000408047211 */ /* 0x022fc800078008ff */
[----:B----4-:R-:W-:-:S05]  /*17f0*/  LEA.HI.X R5, R8, R6, R9, 0x1, P0 ;  /* 0x0000000608057211 */ /* 0x010fca00000f0c09 */
[----:B------:R-:W-:Y:S01]  /*1800*/  @!PT LDS RZ, [RZ] ;  /* 0x00000000fffff984 */ /* 0x000fe20000000800 */
[----:B------:R-:W-:Y:S01]  /*1810*/  @!PT LDS RZ, [RZ] ;  /* 0x00000000fffff984 */ /* 0x000fe20000000800 */
[----:B------:R-:W-:Y:S01]  /*1820*/  @!PT LDS RZ, [RZ] ;  /* 0x00000000fffff984 */ /* 0x000fe20000000800 */
[----:B------:R1:W-:Y:S04]  /*1830*/  LDGSTS.E.BYPASS.LTC128B.128 [R241+0x8100], [R4.64], !P2 ;  /* 0x0810000004f17fae */ /* 0x0003e8000d101d48 */
.L_x_499:
[----:B------:R-:W-:Y:S05]  /*1840*/  BSYNC B0 ;  /* 0x0000000000007941 */ /* 0x000fea0003800000 */
.L_x_498:
[----:B------:R-:W-:Y:S05]  /*1850*/  BRA.DIV ~URZ, `(.L_x_500) ;  /* 0x000148927f007947 */ /* 0x000fea000b800000 */
[----:B----4-:R4:W2:Y:S04]  /*1860*/  SHFL.IDX PT, R6, R2, 0x3, 0x181f ;  /* 0x00781f0002067f89 */ /* 0x0108a800000e0000 */
[----:B-1----:R4:W1:Y:S02]  /*1870*/  SHFL.IDX PT, R4, R3, 0x3, 0x181f ;  /* 0x00781f0003047f89 */ /* 0x00286400000e0000 */
.L_x_552:
[----:B------:R-:W-:Y:S01]  /*1880*/  IADD3 R5, R0, 0x30, RZ ;  /* 0x0000003000057810 */ /* 0x000fe20007ffe0ff */
[----:B------:R-:W-:Y:S03]  /*1890*/  BSSY B0, `(.L_x_501) ;  /* 0x000000a000007945 */ /* 0x000fe60003800000 */
[----:B------:R-:W-:-:S13]  /*18a0*/  ISETP.GE.AND P0, PT, R5, R11, PT ;  /* 0x0000000b0500720c */ /* 0x000fda0003f06270 */
[----:B------:R-:W-:Y:S05]  /*18b0*/  @P0 BRA `(.L_x_502) ;  /* 0x0000007000000947 */ /* 0x000fea0003800000 */
[----:B------:R-:W5:Y:S02]  /*18c0*/  LDL.64 R8, [R1+0x28] ;  /* 0x0000280001087983 */ /* 0x000f640000100a00 */
[----:B-1---5:R-:W-:-:S04]  /*18d0*/  LEA R4, P0, R8, R4, 0x1 ;  /* 0x0000000408047211 */ /* 0x022fc800078008ff */
[----:B--2---:R-:W-:-:S05]  /*18e0*/  LEA.HI.X R5, R8, R6, R9, 0x1, P0 ;  /* 0x0000000608057211 */ /* 0x004fca00000f0c09 */
[----:B------:R-:W-:Y:S01]  /*18f0*/  @!PT LDS RZ, [RZ] ;  /* 0x00000000fffff984 */ /* 0x000fe20000000800 */
[----:B------:R-:W-:Y:S01]  /*1900*/  @!PT LDS RZ, [RZ] ;  /* 0x00000000fffff984 */ /* 0x000fe20000000800 */
[----:B------:R-:W-:Y:S01]  /*1910*/  @!PT LDS RZ, [RZ] ;  /* 0x00000000fffff984 */ /* 0x000fe20000000800 */
[----:B------:R1:W-:Y:S04]  /*1920*/  LDGSTS.E.BYPASS.LTC128B.128 [R241+0x8900], [R4.64], !P2 ;  /* 0x0890000004f17fae */ /* 0x0003e8000d101d48 */
.L_x_502:
[----:B------:R-:W-:Y:S05]  /*1930*/  BSYNC B0 ;  /* 0x0000000000007941 */ /* 0x000fea0003800000 */
.L_x_501:
[----:B------:R-:W-:Y:S05]  /*1940*/  BRA.DIV ~URZ, `(.L_x_503) ;  /* 0x000148727f007947 */ /* 0x000fea000b800000 */
[----:B--2---:R2:W3:Y:S02]  /*1950*/  SHFL.IDX PT, R6, R2, 0x4, 0x181f ;  /* 0x00981f0002067f89 */ /* 0x0044e400000e0000 */
.L_x_553:
[----:B------:R-:W-:Y:S05]  /*1960*/  BRA.DIV ~URZ, `(.L_x_504) ;  /* 0x000148c27f007947 */ /* 0x000fea000b800000 */
[----:B-1----:R1:W2:Y:S02]  /*1970*/  SHFL.IDX PT, R4, R3, 0x4, 0x181f ;  /* 0x00981f0003047f89 */ /* 0x0022a400000e0000 */
.L_x_554:
[----:B------:R-:W-:Y:S01]  /*1980*/  IADD3 R5, R0, 0x40, RZ ;  /* 0x0000004000057810 */ /* 0x000fe20007ffe0ff */
[----:B------:R-:W-:Y:S03]  /*1990*/  BSSY B0, `(.L_x_505) ;  /* 0x000000a000007945 */ /* 0x000fe60003800000 */
[----:B------:R-:W-:-:S13]  /*19a0*/  ISETP.GE.AND P0, PT, R5, R11, PT ;  /* 0x0000000b0500720c */ /* 0x000fda0003f06270 */
[----:B------:R-:W-:Y:S05]  /*19b0*/  @P0 BRA `(.L_x_506) ;  /* 0x0000007000000947 */ /* 0x000fea0003800000 */
[----:B------:R-:W5:Y:S02]  /*19c0*/  LDL.64 R8, [R1+0x28] ;  /* 0x0000280001087983 */ /* 0x000f640000100a00 */
[----:B--2--5:R-:W-:-:S04]  /*19d0*/  LEA R4, P0, R8, R4, 0x1 ;  /* 0x0000000408047211 */ /* 0x024fc800078008ff */
[----:B---3--:R-:W-:-:S05]  /*19e0*/  LEA.HI.X R5, R8, R6, R9, 0x1, P0 ;  /* 0x0000000608057211 */ /* 0x008fca00000f0c09 */
[----:B------:R-:W-:Y:S01]  /*19f0*/  @!PT LDS RZ, [RZ] ;  /* 0x00000000fffff984 */ /* 0x000fe20000000800 */
[----:B------:R-:W-:Y:S01]  /*1a00*/  @!PT LDS RZ, [RZ] ;  /* 0x00000000fffff984 */ /* 0x000fe20000000800 */
[----:B------:R-:W-:Y:S01]  /*1a10*/  @!PT LDS RZ, [RZ] ;  /* 0x00000000fffff984 */ /* 0x000fe20000000800 */
[----:B------:R2:W-:Y:S04]  /*1a20*/  LDGSTS.E.BYPASS.LTC128B.128 [R241+0x9100], [R4.64], !P2 ;  /* 0x0910000004f17fae */ /* 0x0005e8000d101d48 */
.L_x_506:
[----:B------:R-:W-:Y:S05]  /*1a30*/  BSYNC B0 ;  /* 0x0000000000007941 */ /* 0x000fea0003800000 */
.L_x_505:
[----:B------:R-:W-:Y:S05]  /*1a40*/  BRA.DIV ~URZ, `(.L_x_507) ;  /* 0x000148527f007947 */ /* 0x000fea000b800000 */
[----:B---3--:R3:W1:Y:S04]  /*1a50*/  SHFL.IDX PT, R6, R2, 0x5, 0x181f ;  /* 0x00b81f0002067f89 */ /* 0x00866800000e0000 */
[----:B--2---:R3:W2:Y:S02]  /*1a60*/  SHFL.IDX PT, R4, R3, 0x5, 0x181f ;  /* 0x00b81f0003047f89 */ /* 0x0046a400000e0000 */
.L_x_555:
[----:B------:R-:W-:Y:S01]  /*1a70*/  IADD3 R5, R0, 0x50, RZ ;  /* 0x0000005000057810 */ /* 0x000fe20007ffe0ff */
[----:B------:R-:W-:Y:S03]  /*1a80*/  BSSY B0, `(.L_x_508) ;  /* 0x000000a000007945 */ /* 0x000fe60003800000 */
[----:B------:R-:W-:-:S13]  /*1a90*/  ISETP.GE.AND P0, PT, R5, R11, PT ;  /* 0x0000000b0500720c */ /* 0x000fda0003f06270 */
[----:B------:R-:W-:Y:S05]  /*1aa0*/  @P0 BRA `(.L_x_509) ;  /* 0x0000007000000947 */ /* 0x000fea0003800000 */
[----:B------:R-:W5:Y:S02]  /*1ab0*/  LDL.64 R8, [R1+0x28] ;  /* 0x0000280001087983 */ /* 0x000f640000100a00 */
[----:B--2--5:R-:W-:-:S04]  /*1ac0*/  LEA R4, P0, R8, R4, 0x1 ;  /* 0x0000000408047211 */ /* 0x024fc800078008ff */
[----:B-1----:R-:W-:-:S05]  /*1ad0*/  LEA.HI.X R5, R8, R6, R9, 0x1, P0 ;  /* 0x0000000608057211 */ /* 0x002fca00000f0c09 */
[----:B------:R-:W-:Y:S01]  /*1ae0*/  @!PT LDS RZ, [RZ] ;  /* 0x00000000fffff984 */ /* 0x000fe20000000800 */
[----:B------:R-:W-:Y:S01]  /*1af0*/  @!PT LDS RZ, [RZ] ;  /* 0x00000000fffff984 */ /* 0x000fe20000000800 */
[----:B------:R-:W-:Y:S01]  /*1b00*/  @!PT LDS RZ, [RZ] ;  /* 0x00000000fffff984 */ /* 0x000fe20000000800 */
[----:B------:R1:W-:Y:S04]  /*1b10*/  LDGSTS.E.BYPASS.LTC128B.128 [R241+0x9900], [R4.64], !P2 ;  /* 0x0990000004f17fae */ /* 0x0003e8000d101d48 */
.L_x_509:
[----:B------:R-:W-:Y:S05]  /*1b20*/  BSYNC B0 ;  /* 0x0000000000007941 */ /* 0x000fea0003800000 */
.L_x_508:
[----:B------:R-:W-:Y:S05]  /*1b30*/  BRA.DIV ~URZ, `(.L_x_510) ;  /* 0x000148327f007947 */ /* 0x000fea000b800000 */
[----:B-1----:R1:W3:Y:S02]  /*1b40*/  SHFL.IDX PT, R6, R2, 0x6, 0x181f ;  /* 0x00d81f0002067f89 */ /* 0x0022e400000e0000 */
.L_x_556:
[----:B------:R-:W-:Y:S05]  /*1b50*/  BRA.DIV ~URZ, `(.L_x_511) ;  /* 0x000148827f007947 */ /* 0x000fea000b800000 */
[----:B--2---:R2:W1:Y:S02]  /*1b60*/  SHFL.IDX PT, R4, R3, 0x6, 0x181f ;  /* 0x00d81f0003047f89 */ /* 0x00446400000e0000 */
.L_x_557:
[----:B------:R-:W-:Y:S01]  /*1b70*/  IADD3 R5, R0, 0x60, RZ ;  /* 0x0000006000057810 */ /* 0x000fe20007ffe0ff */
[----:B------:R-:W-:Y:S03]  /*1b80*/  BSSY B0, `(.L_x_512) ;  /* 0x000000a000007945 */ /* 0x000fe60003800000 */
[----:B------:R-:W-:-:S13]  /*1b90*/  ISETP.GE.AND P0, PT, R5, R11, PT ;  /* 0x0000000b0500720c */ /* 0x000fda0003f06270 */
[----:B------:R-:W-:Y:S05]  /*1ba0*/  @P0 BRA `(.L_x_513) ;  /* 0x0000007000000947 */ /* 0x000fea0003800000 */
[----:B------:R-:W5:Y:S02]  /*1bb0*/  LDL.64 R8, [R1+0x28] ;  /* 0x0000280001087983 */ /* 0x000f640000100a00 */
[----:B-1---5:R-:W-:-:S04]  /*1bc0*/  LEA R4, P0, R8, R4, 0x1 ;  /* 0x0000000408047211 */ /* 0x022fc800078008ff */
[----:B---3--:R-:W-:-:S05]  /*1bd0*/  LEA.HI.X R5, R8, R6, R9, 0x1, P0 ;  /* 0x0000000608057211 */ /* 0x008fca00000f0c09 */
[----:B------:R-:W-:Y:S01]  /*1be0*/  @!PT LDS RZ, [RZ] ;  /* 0x00000000fffff984 */ /* 0x000fe20000000800 */
[----:B------:R-:W-:Y:S01]  /*1bf0*/  @!PT LDS RZ, [RZ] ;  /* 0x00000000fffff984 */ /* 0x000fe20000000800 */
[----:B------:R-:W-:Y:S01]  /*1c00*/  @!PT LDS RZ, [RZ] ;  /* 0x00000000fffff984 */ /* 0x000fe20000000800 */
[----:B------:R1:W-:Y:S04]  /*1c10*/  LDGSTS.E.BYPASS.LTC128B.128 [R241+0xa100], [R4.64], !P2 ;  /* 0x0a10000004f17fae */ /* 0x0003e8000d101d48 */
.L_x_513:
[----:B------:R-:W-:Y:S05]  /*1c20*/  BSYNC B0 ;  /* 0x0000000000007941 */ /* 0x000fea0003800000 */
.L_x_512:
[----:B------:R-:W-:Y:S05]  /*1c30*/  BRA.DIV ~URZ, `(.L_x_514) ;  /* 0x000148127f007947 */ /* 0x000fea000b800000 */
[----:B-1----:R1:W2:Y:S04]  /*1c40*/  SHFL.IDX PT, R4, R2, 0x7, 0x181f ;  /* 0x00f81f0002047f89 */ /* 0x0022a800000e0000 */
[----:B--234-:R-:W2:Y:S02]  /*1c50*/  SHFL.IDX PT, R3, R3, 0x7, 0x181f ;  /* 0x00f81f0003037f89 */ /* 0x01cea400000e0000 */
.L_x_558:
[----:B------:R-:W3:Y:S04]  /*1c60*/  LDL.64 R18, [R1+0x28] ;  /* 0x0000280001127983 */ /* 0x000ee80000100a00 */
[----:B------:R-:W4:Y:S01]  /*1c70*/  LDL R217, [R1] ;  /* 0x0000000001d97983 */ /* 0x000f220000100800 */
[----:B------:R-:W-:-:S04]  /*1c80*/  IADD3 R0, R0, 0x70, RZ ;  /* 0x0000007000007810 */ /* 0x000fc80007ffe0ff */
[----:B------:R-:W-:-:S13]  /*1c90*/  ISETP.GE.AND P1, PT, R0, R11, PT ;  /* 0x0000000b0000720c */ /* 0x000fda0003f26270 */
[C---:B-123--:R-:W-:Y:S02]  /*1ca0*/  @!P1 LEA R2, P0, R18.reuse, R3, 0x1 ;  /* 0x0000000312029211 */ /* 0x04efe400078008ff */
[C---:B------:R-:W-:Y:S02]  /*1cb0*/  ISETP.GE.AND P6, PT, R18.reuse, c[0x0][0x1d4], PT ;  /* 0x0000750012007a0c */ /* 0x040fe40003fc6270 */
[----:B------:R-:W-:Y:S02]  /*1cc0*/  @!P1 LEA.HI.X R3, R18, R4, R19, 0x1, P0 ;  /* 0x0000000412039211 */ /* 0x000fe400000f0c13 */
[----:B----4-:R-:W-:-:S03]  /*1cd0*/  IADD3 R15, R217, -0x1, RZ ;  /* 0xffffffffd90f7810 */ /* 0x010fc60007ffe0ff */
[----:B------:R-:W-:Y:S01]  /*1ce0*/  @!PT LDS RZ, [RZ] ;  /* 0x00000000fffff984 */ /* 0x000fe20000000800 */
[----:B------:R-:W-:Y:S01]  /*1cf0*/  @!PT LDS RZ, [RZ] ;  /* 0x00000000fffff984 */ /* 0x000fe20000000800 */
[----:B------:R-:W-:Y:S01]  /*1d00*/  @!PT LDS RZ, [RZ] ;  /* 0x00000000fffff984 */ /* 0x000fe20000000800 */
[----:B------:R1:W-:Y:S04]  /*1d10*/  @!P1 LDGSTS.E.BYPASS.LTC128B.128 [R241+0xa900], [R2.64], !P2 ;  /* 0x0a90000002f19fae */ /* 0x0003e8000d101d48 */
[----:B------:R-:W0:Y:S01]  /*1d20*/  LDGDEPBAR ;  /* 0x00000000000079af */ /* 0x000e220000000000 */
[----:B------:R-:W-:Y:S02]  /*1d30*/  WARPSYNC 0xffffffff ;  /* 0xffffffff00007948 */ /* 0x000fe40003800000 */
[----:B------:R-:W2:Y:S04]  /*1d40*/  LDL R5, [R1+0x20] ;  /* 0x0000200001057983 */ /* 0x000ea80000100800 */
[----:B------:R-:W3:Y:S04]  /*1d50*/  LDL.64 R6, [R1+0x30] ;  /* 0x0000300001067983 */ /* 0x000ee80000100a00 */
[----:B------:R-:W4:Y:S04]  /*1d60*/  LDL R22, [R1+0x40] ;  /* 0x0000400001167983 */ /* 0x000f280000100800 */
[----:B------:R-:W5:Y:S04]  /*1d70*/  LDL.64 R20, [R1+0x38] ;  /* 0x0000380001147983 */ /* 0x000f680000100a00 */
[----:B------:R-:W1:Y:S01]  /*1d80*/  S2R R9, SR_TID.X ;  /* 0x0000000000097919 */ /* 0x000e620000002100 */
[----:B------:R-:W-:-:S02]  /*1d90*/  MOV R116, 0xffffff90 ;  /* 0xffffff9000747802 */ /* 0x000fc40000000f00 */
[----:B------:R-:W-:Y:S01]  /*1da0*/  SHF.R.S32.HI R16, RZ, 0x1f, R15 ;  /* 0x0000001fff107819 */ /* 0x000fe2000001140f */
[----:B-1----:R-:W-:Y:S01]  /*1db0*/  IMAD.WIDE.U32 R2, R15, c[0x0][0x1e0], RZ ;  /* 0x000078000f027a25 */ /* 0x002fe200078e00ff */
[----:B------:R-:W-:Y:S01]  /*1dc0*/  MOV R164, c[0x0][0x1e0] ;  /* 0x0000780000a47a02 */ /* 0x000fe20000000f00 */
[----:B------:R-:W-:Y:S02]  /*1dd0*/  ULDC.64 UR4, c[0x0][0x208] ;  /* 0x0000820000047ab9 */ /* 0x000fe40000000a00 */
[----:B------:R-:W-:Y:S02]  /*1de0*/  IMAD R116, R217, R116, 0x70 ;  /* 0x00000070d9747424 */ /* 0x000fe400078e0274 */
[----:B------:R-:W-:Y:S01]  /*1df0*/  IMAD R0, R16, c[0x0][0x1e0], RZ ;  /* 0x0000780010007a24 */ /* 0x000fe200078e02ff */
[----:B------:R-:W-:-:S04]  /*1e00*/  SHF.R.S32.HI R8, RZ, 0x1f, R9 ;  /* 0x0000001fff087819 */ /* 0x000fc80000011409 */
[----:B------:R-:W-:-:S04]  /*1e10*/  LEA.HI R8, R8, R9, RZ, 0x3 ;  /* 0x0000000908087211 */ /* 0x000fc800078f18ff */
[----:B------:R-:W-:Y:S01]  /*1e20*/  SHF.R.S32.HI R8, RZ, 0x3, R8 ;  /* 0x00000003ff087819 */ /* 0x000fe20000011408 */
[----:B------:R-:W-:-:S03]  /*1e30*/  IMAD R0, R15, c[0x0][0x1e4], R0 ;  /* 0x000079000f007a24 */ /* 0x000fc600078e0200 */
[----:B------:R-:W-:-:S04]  /*1e40*/  IADD3 R14, R116, c[0x0][0x1d0], -R8 ;  /* 0x00007400740e7a10 */ /* 0x000fc80007ffe808 */
[C---:B------:R-:W-:Y:S02]  /*1e50*/  ISETP.GE.AND P3, PT, R14.reuse, 0x1, PT ;  /* 0x000000010e00780c */ /* 0x040fe40003f66270 */
[----:B------:R-:W-:Y:S02]  /*1e60*/  ISETP.GE.AND P2, PT, R14, 0x11, PT ;  /* 0x000000110e00780c */ /* 0x000fe40003f46270 */
[----:B------:R-:W-:-:S05]  /*1e70*/  IADD3 R0, R3, R0, RZ ;  /* 0x0000000003007210 */ /* 0x000fca0007ffe0ff */
[----:B------:R-:W-:Y:S01]  /*1e80*/  IMAD R0, R0, 0x70, RZ ;  /* 0x0000007000007824 */ /* 0x000fe200078e02ff */
[----:B------:R-:W-:Y:S02]  /*1e90*/  ISETP.GE.AND P0, PT, R14, 0x21, PT ;  /* 0x000000210e00780c */ /* 0x000fe40003f06270 */
[----:B------:R-:W-:Y:S01]  /*1ea0*/  MOV R165, c[0x0][0x1e4] ;  /* 0x0000790000a57a02 */ /* 0x000fe20000000f00 */
[----:B------:R-:W-:-:S03]  /*1eb0*/  IMAD.WIDE.U32 R10, R164, 0x20, RZ ;  /* 0x00000020a40a7825 */ /* 0x000fc600078e00ff */
[----:B------:R-:W-:Y:S01]  /*1ec0*/  SHF.L.U32 R8, R165, 0x5, RZ ;  /* 0x00000005a5087819 */ /* 0x000fe200000006ff */
[----:B------:R-:W-:Y:S02]  /*1ed0*/  USHF.L.U32 UR7, UR4, 0x5, URZ ;  /* 0x0000000504077899 */ /* 0x000fe4000800063f */
[----:B------:R-:W-:Y:S02]  /*1ee0*/  UMOV UR6, 0x5 ;  /* 0x0000000500067882 */ /* 0x000fe40000000000 */
[----:B------:R-:W-:Y:S01]  /*1ef0*/  USHF.L.U64.HI UR5, UR4, UR6, UR5 ;  /* 0x0000000604057299 */ /* 0x000fe20008010205 */
[----:B------:R-:W-:Y:S01]  /*1f00*/  BAR.SYNC.DEFER_BLOCKING 0x0 ;  /* 0x0000000000007b1d */ /* 0x000fe20000010000 */
[----:B--2---:R-:W-:Y:S02]  /*1f10*/  MOV R129, R5 ;  /* 0x0000000500817202 */ /* 0x004fe40000000f00 */
[----:B---3--:R-:W-:-:S05]  /*1f20*/  MOV R128, R6 ;  /* 0x0000000600807202 */ /* 0x008fca0000000f00 */
[----:B------:R-:W-:-:S05]  /*1f30*/  IMAD.WIDE.U32 R2, R2, 0x70, R128 ;  /* 0x0000007002027825 */ /* 0x000fca00078e0080 */
[----:B------:R-:W-:Y:S02]  /*1f40*/  @P3 LEA R6, P5, R2, c[0x0][0x1c8], 0x1 ;  /* 0x0000720002063a11 */ /* 0x000fe400078a08ff */
[----:B------:R-:W-:Y:S02]  /*1f50*/  IADD3 R3, R3, R0, RZ ;  /* 0x0000000003037210 */ /* 0x000fe40007ffe0ff */
[----:B------:R-:W-:Y:S02]  /*1f60*/  @P2 LEA R0, P1, R164, R2, 0x4 ;  /* 0x00000002a4002211 */ /* 0x000fe400078220ff */
[----:B------:R-:W-:Y:S02]  /*1f70*/  @P3 LEA.HI.X R7, R2, c[0x0][0x1cc], R3, 0x1, P5 ;  /* 0x0000730002073a11 */ /* 0x000fe400028f0c03 */
[----:B------:R-:W-:Y:S02]  /*1f80*/  @P2 LEA R4, P5, R0, c[0x0][0x1c8], 0x1 ;  /* 0x0000720000042a11 */ /* 0x000fe400078a08ff */
[----:B------:R-:W-:Y:S01]  /*1f90*/  @P2 LEA.HI.X R5, R164, R3, R165, 0x4, P1 ;  /* 0x00000003a4052211 */ /* 0x000fe200008f24a5 */
[----:B------:R-:W-:Y:S01]  /*1fa0*/  @!PT LDS RZ, [RZ] ;  /* 0x00000000fffff984 */ /* 0x000fe20000000800 */
[----:B------:R-:W-:Y:S01]  /*1fb0*/  @!PT LDS RZ, [RZ] ;  /* 0x00000000fffff984 */ /* 0x000fe20000000800 */
[----:B------:R-:W-:Y:S01]  /*1fc0*/  @!PT LDS RZ, [RZ] ;  /* 0x00000000fffff984 */ /* 0x000fe20000000800 */
[----:B------:R1:W-:Y:S03]  /*1fd0*/  @P3 LDGSTS.E.BYPASS.LTC128B.128 [R241+0x3900], [R6.64], !P6 ;  /* 0x0390000006f13fae */ /* 0x0003e6000f101d48 */
[----:B------:R-:W-:-:S02]  /*1fe0*/  @P2 LEA.HI.X R5, R0, c[0x0][0x1cc], R5, 0x1, P5 ;  /* 0x0000730000052a11 */ /* 0x000fc400028f0c05 */
[----:B------:R-:W-:Y:S02]  /*1ff0*/  ISETP.GE.AND P5, PT, R14, 0x31, PT ;  /* 0x000000310e00780c */ /* 0x000fe40003fa6270 */
[----:B------:R-:W-:Y:S01]  /*2000*/  @P0 IADD3 R9, P1, R2, R10, RZ ;  /* 0x0000000a02090210 */ /* 0x000fe20007f3e0ff */
[----:B------:R2:W-:Y:S03]  /*2010*/  @P2 LDGSTS.E.BYPASS.LTC128B.128 [R241+0x4100], [R4.64], !P6 ;  /* 0x0410000004f12fae */ /* 0x0005e6000f101d48 */
[----:B------:R-:W-:Y:S02]  /*2020*/  @P0 IADD3.X R0, R3, R11, R8, P1, !PT ;  /* 0x0000000b03000210 */ /* 0x000fe40000ffe408 */
[----:B------:R-:W-:Y:S02]  /*2030*/  @P0 LEA R8, P1, R9, c[0x0][0x1c8], 0x1 ;  /* 0x0000720009080a11 */ /* 0x000fe400078208ff */
[----:B------:R-:W-:-:S02]  /*2040*/  ISETP.GE.AND P3, PT, R14, 0x41, PT ;  /* 0x000000410e00780c */ /* 0x000fc40003f66270 */
[----:B------:R-:W-:Y:S01]  /*2050*/  @P0 LEA.HI.X R9, R9, c[0x0][0x1cc], R0, 0x1, P1 ;  /* 0x0000730009090a11 */ /* 0x000fe200008f0c00 */
[----:B------:R-:W-:Y:S01]  /*2060*/  @P5 IMAD R0, R165, 0x30, RZ ;  /* 0x00000030a5005824 */ /* 0x000fe200078e02ff */
[C---:B------:R-:W-:Y:S02]  /*2070*/  ISETP.GE.AND P1, PT, R14.reuse, 0x61, PT ;  /* 0x000000610e00780c */ /* 0x040fe40003f26270 */
[----:B------:R-:W-:Y:S01]  /*2080*/  ISETP.GE.AND P2, PT, R14, 0x51, PT ;  /* 0x000000510e00780c */ /* 0x000fe20003f46270 */
[----:B------:R3:W-:Y:S01]  /*2090*/  @P0 LDGSTS.E.BYPASS.LTC128B.128 [R241+0x4900], [R8.64], !P6 ;  /* 0x0490000008f10fae */ /* 0x0007e2000f101d48 */
[----:B--2---:R-:W-:-:S05]  /*20a0*/  @P5 IMAD.WIDE.U32 R4, R164, 0x30, R2 ;  /* 0x00000030a4045825 */ /* 0x004fca00078e0002 */
[----:B------:R-:W-:Y:S02]  /*20b0*/  @P5 IADD3 R0, R5, R0, RZ ;  /* 0x0000000005005210 */ /* 0x000fe40007ffe0ff */
[----:B------:R-:W-:-:S04]  /*20c0*/  @P5 LEA R12, P0, R4, c[0x0][0x1c8], 0x1 ;  /* 0x00007200040c5a11 */ /* 0x000fc800078008ff */
[----:B------:R-:W-:Y:S02]  /*20d0*/  @P5 LEA.HI.X R13, R4, c[0x0][0x1cc], R0, 0x1, P0 ;  /* 0x00007300040d5a11 */ /* 0x000fe400000f0c00 */
[-C--:B------:R-:W-:Y:S01]  /*20e0*/  @P3 LEA R0, P0, R164, R2.reuse, 0x6 ;  /* 0x00000002a4003211 */ /* 0x080fe200078030ff */
[----:B-1----:R-:W-:Y:S01]  /*20f0*/  @P2 IMAD R7, R165, 0x50, RZ ;  /* 0x00000050a5072824 */ /* 0x002fe200078e02ff */
[----:B------:R-:W-:Y:S01]  /*2100*/  @P1 MOV R4, R2 ;  /* 0x0000000200041202 */ /* 0x000fe20000000f00 */
[----:B---3--:R-:W-:Y:S01]  /*2110*/  IMAD R9, R16, c[0x0][0x208], RZ ;  /* 0x0000820010097a24 */ /* 0x008fe200078e02ff */
[-C--:B------:R-:W-:Y:S01]  /*2120*/  @P3 LEA.HI.X R6, R164, R3.reuse, R165, 0x6, P0 ;  /* 0x00000003a4063211 */ /* 0x080fe200000f34a5 */
[----:B------:R1:W-:Y:S01]  /*2130*/  @P5 LDGSTS.E.BYPASS.LTC128B.128 [R241+0x5100], [R12.64], !P6 ;  /* 0x051000000cf15fae */ /* 0x0003e2000f101d48 */
[----:B------:R-:W-:Y:S02]  /*2140*/  @P3 LEA R10, P0, R0, c[0x0][0x1c8], 0x1 ;  /* 0x00007200000a3a11 */ /* 0x000fe400078008ff */
[----:B------:R-:W-:Y:S01]  /*2150*/  @P1 MOV R5, R3 ;  /* 0x0000000300051202 */ /* 0x000fe20000000f00 */
[----:B------:R-:W-:Y:S01]  /*2160*/  @P2 IMAD.WIDE.U32 R2, R164, 0x50, R2 ;  /* 0x00000050a4022825 */ /* 0x000fe200078e0002 */
[----:B------:R-:W-:-:S03]  /*2170*/  @P3 LEA.HI.X R11, R0, c[0x0][0x1cc], R6, 0x1, P0 ;  /* 0x00007300000b3a11 */ /* 0x000fc600000f0c06 */
[----:B------:R-:W-:Y:S01]  /*2180*/  @P1 IMAD R6, R165, 0x60, RZ ;  /* 0x00000060a5061824 */ /* 0x000fe200078e02ff */
[----:B------:R-:W-:Y:S01]  /*2190*/  @P2 IADD3 R0, R3, R7, RZ ;  /* 0x0000000703002210 */ /* 0x000fe20007ffe0ff */
[----:B------:R-:W-:Y:S01]  /*21a0*/  @P1 IMAD.WIDE.U32 R4, R164, 0x60, R4 ;  /* 0x00000060a4041825 */ /* 0x000fe200078e0004 */
[----:B------:R-:W-:Y:S01]  /*21b0*/  @P2 LEA R8, P0, R2, c[0x0][0x1c8], 0x1 ;  /* 0x0000720002082a11 */ /* 0x000fe200078008ff */
[----:B------:R2:W-:Y:S02]  /*21c0*/  @P3 LDGSTS.E.BYPASS.LTC128B.128 [R241+0x5900], [R10.64], !P6 ;  /* 0x059000000af13fae */ /* 0x0005e4000f101d48 */
[----:B------:R-:W-:Y:S01]  /*21d0*/  IMAD.WIDE.U32 R16, R15, c[0x0][0x208], RZ ;  /* 0x000082000f107a25 */ /* 0x000fe200078e00ff */
[----:B------:R-:W-:-:S03]  /*21e0*/  @P1 IADD3 R5, R5, R6, RZ ;  /* 0x0000000605051210 */ /* 0x000fc60007ffe0ff */
[----:B------:R-:W-:Y:S01]  /*21f0*/  IMAD R7, R15, c[0x0][0x20c], R9 ;  /* 0x000083000f077a24 */ /* 0x000fe200078e0209 */
[----:B------:R-:W-:Y:S02]  /*2200*/  @P2 LEA.HI.X R9, R2, c[0x0][0x1cc], R0, 0x1, P0 ;  /* 0x0000730002092a11 */ /* 0x000fe400000f0c00 */
[C---:B------:R-:W-:Y:S02]  /*2210*/  @P1 LEA R6, P0, R4.reuse, c[0x0][0x1c8], 0x1 ;  /* 0x0000720004061a11 */ /* 0x040fe400078008ff */
[----:B------:R-:W-:Y:S01]  /*2220*/  IADD3 R0, R17, R7, RZ ;  /* 0x0000000711007210 */ /* 0x000fe20007ffe0ff */
[----:B------:R3:W-:Y:S01]  /*2230*/  @P2 LDGSTS.E.BYPASS.LTC128B.128 [R241+0x6100], [R8.64], !P6 ;  /* 0x0610000008f12fae */ /* 0x0007e2000f101d48 */
[----:B------:R-:W-:-:S05]  /*2240*/  @P1 LEA.HI.X R7, R4, c[0x0][0x1cc], R5, 0x1, P0 ;  /* 0x0000730004071a11 */ /* 0x000fca00000f0c05 */
[----:B------:R1:W-:Y:S04]  /*2250*/  @P1 LDGSTS.E.BYPASS.LTC128B.128 [R241+0x6900], [R6.64], !P6 ;  /* 0x0690000006f11fae */ /* 0x0003e8000f101d48 */
[----:B------:R-:W0:Y:S01]  /*2260*/  LDGDEPBAR ;  /* 0x00000000000079af */ /* 0x000e220000000000 */
[----:B-----5:R-:W-:Y:S02]  /*2270*/  MOV R2, R20 ;  /* 0x0000001400027202 */ /* 0x020fe40000000f00 */
[----:B----4-:R-:W-:Y:S01]  /*2280*/  MOV R3, R22 ;  /* 0x0000001600037202 */ /* 0x010fe20000000f00 */
[----:B------:R-:W-:Y:S01]  /*2290*/  IMAD R0, R0, 0x70, RZ ;  /* 0x0000007000007824 */ /* 0x000fe200078e02ff */
[----:B------:R-:W-:-:S04]  /*22a0*/  DEPBAR.LE SB0, 0x1 ;  /* 0x000080400000791a */ /* 0x000fc80000000000 */
[----:B------:R-:W-:-:S04]  /*22b0*/  DEPBAR.LE SB0, 0x0 ;  /* 0x000080000000791a */ /* 0x000fc80000000000 */
[----:B------:R-:W-:Y:S01]  /*22c0*/  BAR.SYNC.DEFER_BLOCKING 0x0 ;  /* 0x0000000000007b1d */ /* 0x000fe20000010000 */
[----:B------:R-:W-:-:S05]  /*22d0*/  IMAD.WIDE.U32 R2, R16, 0x70, R2 ;  /* 0x0000007010027825 */ /* 0x000fca00078e0002 */
[----:B-1----:R-:W-:Y:S02]  /*22e0*/  LEA R12, P1, R2, c[0x0][0x1f8], 0x1 ;  /* 0x00007e00020c7a11 */ /* 0x002fe400078208ff */
[----:B------:R-:W-:Y:S02]  /*22f0*/  IADD3 R0, R3, R0, RZ ;  /* 0x0000000003007210 */ /* 0x000fe40007ffe0ff */
[----:B--2---:R-:W-:Y:S02]  /*2300*/  IADD3 R10, P0, R12, UR7, RZ ;  /* 0x000000070c0a7c10 */ /* 0x004fe4000ff1e0ff */
[----:B------:R-:W-:Y:S02]  /*2310*/  LEA.HI.X R13, R2, c[0x0][0x1fc], R0, 0x1, P1 ;  /* 0x00007f00020d7a11 */ /* 0x000fe400008f0c00 */
[----:B---3--:R-:W-:Y:S02]  /*2320*/  IADD3 R8, P2, R10, UR7, RZ ;  /* 0x000000070a087c10 */ /* 0x008fe4000ff5e0ff */
[----:B------:R-:W-:Y:S01]  /*2330*/  IADD3.X R11, R13, UR5, RZ, P0, !PT ;  /* 0x000000050d0b7c10 */ /* 0x000fe200087fe4ff */
[----:B------:R-:W-:Y:S04]  /*2340*/  LDSM.16.M88.4 R32, [R230] ;  /* 0x00000000e620783b */ /* 0x000fe80000000200 */
[----:B------:R-:W1:Y:S01]  /*2350*/  LDSM.16.M88.4 R44, [R119] ;  /* 0x00000000772c783b */ /* 0x000e620000000200 */
[----:B------:R-:W-:-:S02]  /*2360*/  IADD3 R6, P1, R8, UR7, RZ ;  /* 0x0000000708067c10 */ /* 0x000fc4000ff3e0ff */
[----:B------:R-:W-:Y:S01]  /*2370*/  IADD3.X R9, R11, UR5, RZ, P2, !PT ;  /* 0x000000050b097c10 */ /* 0x000fe200097fe4ff */
[----:B------:R-:W2:Y:S03]  /*2380*/  LDSM.16.M88.4 R28, [R230+0x2000] ;  /* 0x00200000e61c783b */ /* 0x000ea60000000200 */
[----:B------:R-:W-:Y:S01]  /*2390*/  IADD3.X R7, R9, UR5, RZ, P1, !PT ;  /* 0x0000000509077c10 */ /* 0x000fe20008ffe4ff */
[----:B------:R-:W-:Y:S01]  /*23a0*/  LDSM.16.M88.4 R24, [R233] ;  /* 0x00000000e918783b */ /* 0x000fe20000000200 */
[----:B------:R-:W-:Y:S02]  /*23b0*/  ISETP.GE.AND P1, PT, R18, c[0x0][0x1d4], PT ;  /* 0x0000750012007a0c */ /* 0x000fe40003f26270 */
[----:B------:R-:W-:Y:S01]  /*23c0*/  IADD3 R4, P0, R6, UR7, RZ ;  /* 0x0000000706047c10 */ /* 0x000fe2000ff1e0ff */
[----:B------:R-:W3:Y:S01]  /*23d0*/  LDSM.16.M88.4 R48, [R234] ;  /* 0x00000000ea30783b */ /* 0x000ee20000000200 */
[----:B------:R-:W-:-:S02]  /*23e0*/  ISETP.LT.OR P3, PT, R14, 0x1, P1 ;  /* 0x000000010e00780c */ /* 0x000fc40000f61670 */
[C---:B------:R-:W-:Y:S01]  /*23f0*/  ISETP.LT.OR P2, PT, R14.reuse, 0x11, P1 ;  /* 0x000000110e00780c */ /* 0x040fe20000f41670 */
[----:B------:R-:W-:Y:S01]  /*2400*/  LDSM.16.M88.4 R72, [R119+0x800] ;  /* 0x000800007748783b */ /* 0x000fe20000000200 */
[----:B------:R-:W-:Y:S02]  /*2410*/  IADD3.X R5, R7, UR5, RZ, P0, !PT ;  /* 0x0000000507057c10 */ /* 0x000fe400087fe4ff */
[----:B------:R-:W-:Y:S01]  /*2420*/  ISETP.LT.OR P0, PT, R14, 0x21, P1 ;  /* 0x000000210e00780c */ /* 0x000fe20000f01670 */
[----:B------:R-:W-:Y:S01]  /*2430*/  LDSM.16.M88.4 R84, [R119+0x1000] ;  /* 0x001000007754783b */ /* 0x000fe20000000200 */
[----:B------:R-:W-:-:S03]  /*2440*/  IADD3 R2, P5, R4, UR7, RZ ;  /* 0x0000000704027c10 */ /* 0x000fc6000ffbe0ff */
[----:B------:R-:W-:Y:S01]  /*2450*/  LDSM.16.M88.4 R92, [R119+0x1800] ;  /* 0x00180000775c783b */ /* 0x000fe20000000200 */
[----:B------:R-:W-:Y:S02]  /*2460*/  IADD3.X R3, R5, UR5, RZ, P5, !PT ;  /* 0x0000000505037c10 */ /* 0x000fe4000affe4ff */
[C---:B------:R-:W-:Y:S01]  /*2470*/  ISETP.LT.OR P5, PT, R14.reuse, 0x31, P1 ;  /* 0x000000310e00780c */ /* 0x040fe20000fa1670 */
[----:B------:R-:W-:Y:S04]  /*2480*/  LDSM.16.M88.4 R100, [R119+0x2000] ;  /* 0x002000007764783b */ /* 0x000fe80000000200 */
[----:B------:R-:W-:Y:S04]  /*2490*/  LDSM.16.M88.4 R108, [R119+0x2800] ;  /* 0x00280000776c783b */ /* 0x000fe80000000200 */
[----:B------:R-:W-:Y:S04]  /*24a0*/  LDSM.16.M88.4 R120, [R119+0x3000] ;  /* 0x003000007778783b */ /* 0x000fe80000000200 */
[----:B------:R-:W4:Y:S04]  /*24b0*/  LDSM.16.M88.4 R20, [R233+0x2000] ;  /* 0x00200000e914783b */ /* 0x000f280000000200 */
[----:B------:R-:W-:Y:S04]  /*24c0*/  LDSM.16.M88.4 R80, [R240] ;  /* 0x00000000f050783b */ /* 0x000fe80000000200 */
[----:B------:R-:W-:Y:S04]  /*24d0*/  LDSM.16.M88.4 R88, [R239] ;  /* 0x00000000ef58783b */ /* 0x000fe80000000200 */
[----:B------:R-:W-:Y:S04]  /*24e0*/  LDSM.16.M88.4 R96, [R238] ;  /* 0x00000000ee60783b */ /* 0x000fe80000000200 */
[----:B------:R-:W-:Y:S04]  /*24f0*/  LDSM.16.M88.4 R104, [R237] ;  /* 0x00000000ed68783b */ /* 0x000fe80000000200 */
[----:B------:R-:W-:Y:S04]  /*2500*/  LDSM.16.M88.4 R112, [R236] ;  /* 0x00000000ec70783b */ /* 0x000fe80000000200 */
[----:B------:R-:W-:Y:S04]  /*2510*/  LDSM.16.M88.4 R124, [R235] ;  /* 0x00000000eb7c783b */ /* 0x000fe80000000200 */
        /* <DEDUP_REMOVED lines=8> */
[----:B------:R2:W-:Y:S04]  /*25a0*/  LDGSTS.E.BYPASS.LTC128B.128 [R241+0x1100], [R8.64], !P0 ;  /* 0x0110000008f17fae */ /* 0x0005e8000c101d48 */
[----:B------:R3:W-:Y:S04]  /*25b0*/  LDGSTS.E.BYPASS.LTC128B.128 [R241+0x1900], [R6.64], !P5 ;  /* 0x0190000006f17fae */ /* 0x0007e8000e901d48 */
[----:B------:R3:W-:Y:S04]  /*25c0*/  LDGSTS.E.BYPASS.LTC128B.128 [R241+0x2100], [R4.64], !P3 ;  /* 0x0210000004f17fae */ /* 0x0007e8000d901d48 */
[----:B------:R3:W-:Y:S01]  /*25d0*/  LDGSTS.E.BYPASS.LTC128B.128 [R241+0x2900], [R2.64], !P2 ;  /* 0x0290000002f17fae */ /* 0x0007e2000d101d48 */
[----:B-1----:R-:W-:Y:S01]  /*25e0*/  HMMA.16816.F32 R12, R32, R44, RZ ;  /* 0x0000002c200c723c */ /* 0x002fe200000018ff */
[----:B--2---:R-:W-:-:S04]  /*25f0*/  IADD3 R8, P0, R2, UR7, RZ ;  /* 0x0000000702087c10 */ /* 0x004fc8000ff1e0ff */
[----:B------:R-:W-:-:S05]  /*2600*/  IADD3.X R9, R3, UR5, RZ, P0, !PT ;  /* 0x0000000503097c10 */ /* 0x000fca00087fe4ff */
[----:B------:R5:W-:Y:S04]  /*2610*/  LDGSTS.E.BYPASS.LTC128B.128 [R241+0x3100], [R8.64], !P1 ;  /* 0x0310000008f17fae */ /* 0x000be8000c901d48 */
[----:B------:R-:W-:Y:S04]  /*2620*/  LDSM.16.M88.4 R36, [R229] ;  /* 0x00000000e524783b */ /* 0x000fe80000000200 */
[----:B------:R-:W1:Y:S01]  /*2630*/  LDSM.16.M88.4 R16, [R231] ;  /* 0x00000000e710783b */ /* 0x000e620000000200 */
[----:B------:R-:W-:Y:S03]  /*2640*/  HMMA.16816.F32 R52, R28, R44, RZ ;  /* 0x0000002c1c34723c */ /* 0x000fe600000018ff */
[----:B------:R-:W-:Y:S04]  /*2650*/  LDSM.16.M88.4 R40, [R226] ;  /* 0x00000000e228783b */ /* 0x000fe80000000200 */
[----:B---3--:R-:W-:Y:S01]  /*2660*/  LDSM.16.M88.4 R4, [R232+0x2000] ;  /* 0x00200000e804783b */ /* 0x008fe20000000200 */
[----:B------:R-:W-:Y:S03]  /*2670*/  HMMA.16816.F32 R56, R24, R48, R12 ;  /* 0x000000301838723c */ /* 0x000fe6000000180c */
[----:B------:R-:W2:Y:S04]  /*2680*/  LDSM.16.M88.4 R12, [R231+0x2000] ;  /* 0x00200000e70c783b */ /* 0x000ea80000000200 */
[----:B------:R-:W0:Y:S04]  /*2690*/  LDGDEPBAR ;  /* 0x00000000000079af */ /* 0x000e280000000000 */
[----:B-----5:R-:W3:Y:S01]  /*26a0*/  LDSM.16.M88.4 R8, [R232] ;  /* 0x00000000e808783b */ /* 0x020ee20000000200 */
[----:B------:R-:W-:Y:S08]  /*26b0*/  HMMA.16816.F32 R64, R32, R46, RZ ;  /* 0x0000002e2040723c */ /* 0x000ff000000018ff */
[----:B----4-:R-:W-:Y:S08]  /*26c0*/  HMMA.16816.F32 R52, R20, R48, R52 ;  /* 0x000000301434723c */ /* 0x010ff00000001834 */
[----:B-1----:R-:W-:Y:S08]  /*26d0*/  HMMA.16816.F32 R60, R16, R36, R56 ;  /* 0x00000024103c723c */ /* 0x002ff00000001838 */
[----:B------:R-:W-:Y:S08]  /*26e0*/  HMMA.16816.F32 R56, R28, R46, RZ ;  /* 0x0000002e1c38723c */ /* 0x000ff000000018ff */
[----:B--2---:R-:W-:Y:S08]  /*26f0*/  HMMA.16816.F32 R44, R12, R36, R52 ;  /* 0x000000240c2c723c */ /* 0x004ff00000001834 */
[----:B------:R-:W-:Y:S08]  /*2700*/  HMMA.16816.F32 R52, R24, R50, R64 ;  /* 0x000000321834723c */ /* 0x000ff00000001840 */
[----:B---3--:R-:W-:Y:S08]  /*2710*/  HMMA.16816.F32 R64, R8, R40, R60 ;  /* 0x000000280840723c */ /* 0x008ff0000000183c */
[----:B------:R-:W-:Y:S08]  /*2720*/  HMMA.16816.F32 R60, R20, R50, R56 ;  /* 0x00000032143c723c */ /* 0x000ff00000001838 */
[----:B------:R-:W-:Y:S08]  /*2730*/  HMMA.16816.F32 R56, R32, R72, RZ ;  /* 0x000000482038723c */ /* 0x000ff000000018ff */
[----:B------:R-:W-:Y:S01]  /*2740*/  HMMA.16816.F32 R76, R4, R40, R44 ;  /* 0x00000028044c723c */ /* 0x000fe2000000182c */
[----:B------:R-:W1:Y:S07]  /*2750*/  LDSM.16.M88.4 R44, [R229+0x800] ;  /* 0x00080000e52c783b */ /* 0x000e6e0000000200 */
[----:B------:R-:W-:Y:S01]  /*2760*/  HMMA.16816.F32 R48, R16, R38, R52 ;  /* 0x000000261030723c */ /* 0x000fe20000001834 */
[----:B------:R-:W-:-:S07]  /*2770*/  FMUL.FTZ R0, R64, c[0x0][0x320] ;  /* 0x0000c80040007a20 */ /* 0x000fce0000410000 */
[----:B------:R-:W-:Y:S01]  /*2780*/  HMMA.16816.F32 R52, R28, R72, RZ ;  /* 0x000000481c34723c */ /* 0x000fe200000018ff */
[----:B------:R2:W3:Y:S07]  /*2790*/  MUFU.TANH R214, R0 ;  /* 0x0000000000d67308 */ /* 0x0004ee0000002400 */
[----:B------:R-:W-:Y:S01]  /*27a0*/  HMMA.16816.F32 R56, R24, R80, R56 ;  /* 0x000000501838723c */ /* 0x000fe20000001838 */
[----:B--2---:R-:W-:-:S07]  /*27b0*/  FMUL.FTZ R0, R65, c[0x0][0x320] ;  /* 0x0000c80041007a20 */ /* 0x004fce0000410000 */
[----:B------:R-:W-:Y:S01]  /*27c0*/  HMMA.16816.F32 R60, R12, R38, R60 ;  /* 0x000000260c3c723c */ /* 0x000fe2000000183c */
[----:B------:R-:W2:Y:S01]  /*27d0*/  LDSM.16.M88.4 R36, [R226+0x800] ;  /* 0x00080000e224783b */ /* 0x000ea20000000200 */
[----:B------:R4:W1:Y:S02]  /*27e0*/  MUFU.TANH R213, R0 ;  /* 0x0000000000d57308 */ /* 0x0008640000002400 */
[----:B----4-:R-:W-:-:S06]  /*27f0*/  FMUL.FTZ R0, R66, c[0x0][0x320] ;  /* 0x0000c80042007a20 */ /* 0x010fcc0000410000 */
[----:B------:R4:W1:Y:S02]  /*2800*/  MUFU.TANH R216, R0 ;  /* 0x0000000000d87308 */ /* 0x0008640000002400 */
[----:B----4-:R-:W-:Y:S02]  /*2810*/  FMUL.FTZ R0, R67, c[0x0][0x320] ;  /* 0x0000c80043007a20 */ /* 0x010fe40000410000 */
[----:B------:R-:W-:Y:S04]  /*2820*/  HMMA.16816.F32 R64, R8, R42, R48 ;  /* 0x0000002a0840723c */ /* 0x000fe80000001830 */
[----:B------:R4:W1:Y:S04]  /*2830*/  MUFU.TANH R215, R0 ;  /* 0x0000000000d77308 */ /* 0x0008680000002400 */
[----:B------:R-:W-:Y:S01]  /*2840*/  HMMA.16816.F32 R48, R20, R80, R52 ;  /* 0x000000501430723c */ /* 0x000fe20000001834 */
[----:B----4-:R-:W-:-:S07]  /*2850*/  FMUL.FTZ R0, R76, c[0x0][0x320] ;  /* 0x0000c8004c007a20 */ /* 0x010fce0000410000 */
[----:B------:R-:W-:Y:S01]  /*2860*/  HMMA.16816.F32 R52, R32, R74, RZ ;  /* 0x0000004a2034723c */ /* 0x000fe200000018ff */
[----:B------:R4:W2:Y:S07]  /*2870*/  MUFU.TANH R157, R0 ;  /* 0x00000000009d7308 */ /* 0x0008ae0000002400 */
[----:B-1----:R-:W-:Y:S01]  /*2880*/  HMMA.16816.F32 R56, R16, R44, R56 ;  /* 0x0000002c1038723c */ /* 0x002fe20000001838 */
[----:B----4-:R-:W-:-:S04]  /*2890*/  FMUL.FTZ R0, R77, c[0x0][0x320] ;  /* 0x0000c8004d007a20 */ /* 0x010fc80000410000 */
[----:B------:R1:W4:Y:S03]  /*28a0*/  MUFU.TANH R139, R0 ;  /* 0x00000000008b7308 */ /* 0x0003260000002400 */
[----:B------:R-:W-:Y:S01]  /*28b0*/  HMMA.16816.F32 R68, R4, R42, R60 ;  /* 0x0000002a0444723c */ /* 0x000fe2000000183c */
[----:B-1----:R-:W-:-:S04]  /*28c0*/  FMUL.FTZ R0, R78, c[0x0][0x320] ;  /* 0x0000c8004e007a20 */ /* 0x002fc80000410000 */
[----:B------:R1:W1:Y:S03]  /*28d0*/  MUFU.TANH R162, R0 ;  /* 0x0000000000a27308 */ /* 0x0002660000002400 */
[----:B------:R-:W-:Y:S01]  /*28e0*/  HMMA.16816.F32 R60, R28, R74, RZ ;  /* 0x0000004a1c3c723c */ /* 0x000fe200000018ff */
[----:B-1----:R-:W-:-:S04]  /*28f0*/  FMUL.FTZ R0, R79, c[0x0][0x320] ;  /* 0x0000c8004f007a20 */ /* 0x002fc80000410000 */
[----:B------:R1:W1:Y:S03]  /*2900*/  MUFU.TANH R161, R0 ;  /* 0x0000000000a17308 */ /* 0x0002660000002400 */
[----:B------:R-:W-:Y:S01]  /*2910*/  HMMA.16816.F32 R40, R12, R44, R48 ;  /* 0x0000002c0c28723c */ /* 0x000fe20000001830 */
[----:B-1----:R-:W-:-:S04]  /*2920*/  FMUL.FTZ R0, R64, c[0x0][0x320] ;  /* 0x0000c80040007a20 */ /* 0x002fc80000410000 */
[----:B------:R1:W1:Y:S03]  /*2930*/  MUFU.TANH R210, R0 ;  /* 0x0000000000d27308 */ /* 0x0002660000002400 */
[----:B------:R-:W-:Y:S01]  /*2940*/  HMMA.16816.F32 R48, R24, R82, R52 ;  /* 0x000000521830723c */ /* 0x000fe20000001834 */
[----:B-1----:R-:W-:-:S04]  /*2950*/  FMUL.FTZ R0, R65, c[0x0][0x320] ;  /* 0x0000c80041007a20 */ /* 0x002fc80000410000 */
[----:B------:R1:W1:Y:S03]  /*2960*/  MUFU.TANH R209, R0 ;  /* 0x0000000000d17308 */ /* 0x0002660000002400 */
[----:B------:R-:W-:Y:S01]  /*2970*/  HMMA.16816.F32 R60, R20, R82, R60 ;  /* 0x00000052143c723c */ /* 0x000fe2000000183c */
[----:B-1----:R-:W-:-:S04]  /*2980*/  FMUL.FTZ R0, R66, c[0x0][0x320] ;  /* 0x0000c80042007a20 */ /* 0x002fc80000410000 */
[----:B------:R1:W1:Y:S02]  /*2990*/  MUFU.TANH R212, R0 ;  /* 0x0000000000d47308 */ /* 0x0002640000002400 */
[----:B-1----:R-:W-:Y:S02]  /*29a0*/  FMUL.FTZ R0, R67, c[0x0][0x320] ;  /* 0x0000c80043007a20 */ /* 0x002fe40000410000 */
[----:B--2---:R-:W-:Y:S04]  /*29b0*/  HMMA.16816.F32 R64, R8, R36, R56 ;  /* 0x000000240840723c */ /* 0x004fe80000001838 */
[----:B------:R1:W2:Y:S04]  /*29c0*/  MUFU.TANH R211, R0 ;  /* 0x0000000000d37308 */ /* 0x0002a80000002400 */
[----:B------:R-:W-:Y:S01]  /*29d0*/  HMMA.16816.F32 R56, R32, R84, RZ ;  /* 0x000000542038723c */ /* 0x000fe200000018ff */
[----:B-1----:R-:W-:-:S04]  /*29e0*/  FMUL.FTZ R0, R68, c[0x0][0x320] ;  /* 0x0000c80044007a20 */ /* 0x002fc80000410000 */
[----:B------:R1:W1:Y:S03]  /*29f0*/  MUFU.TANH R138, R0 ;  /* 0x00000000008a7308 */ /* 0x0002660000002400 */
[----:B------:R-:W-:Y:S01]  /*2a00*/  HMMA.16816.F32 R72, R4, R36, R40 ;  /* 0x000000240448723c */ /* 0x000fe20000001828 */
[----:B------:R-:W5:Y:S07]  /*2a10*/  LDSM.16.M88.4 R40, [R229+0x1000] ;  /* 0x00100000e528783b */ /* 0x000f6e0000000200 */
[----:B------:R-:W-:Y:S01]  /*2a20*/  HMMA.16816.F32 R48, R16, R46, R48 ;  /* 0x0000002e1030723c */ /* 0x000fe20000001830 */
[----:B-1----:R-:W-:-:S04]  /*2a30*/  FMUL.FTZ R0, R69, c[0x0][0x320] ;  /* 0x0000c80045007a20 */ /* 0x002fc80000410000 */
[----:B------:R1:W1:Y:S03]  /*2a40*/  MUFU.TANH R137, R0 ;  /* 0x0000000000897308 */ /* 0x0002660000002400 */
[----:B------:R-:W-:Y:S01]  /*2a50*/  HMMA.16816.F32 R52, R28, R84, RZ ;  /* 0x000000541c34723c */ /* 0x000fe200000018ff */
[----:B-1----:R-:W-:-:S04]  /*2a60*/  FMUL.FTZ R0, R70, c[0x0][0x320] ;  /* 0x0000c80046007a20 */ /* 0x002fc80000410000 */
[----:B------:R1:W1:Y:S03]  /*2a70*/  MUFU.TANH R142, R0 ;  /* 0x00000000008e7308 */ /* 0x0002660000002400 */
[----:B------:R-:W-:Y:S01]  /*2a80*/  HMMA.16816.F32 R60, R12, R46, R60 ;  /* 0x0000002e0c3c723c */ /* 0x000fe2000000183c */
[----:B------:R-:W2:Y:S01]  /*2a90*/  LDSM.16.M88.4 R44, [R226+0x1000] ;  /* 0x00100000e22c783b */ /* 0x000ea20000000200 */
[----:B-1----:R-:W-:-:S04]  /*2aa0*/  FMUL.FTZ R0, R71, c[0x0][0x320] ;  /* 0x0000c80047007a20 */ /* 0x002fc80000410000 */
[----:B------:R1:W1:Y:S02]  /*2ab0*/  MUFU.TANH R143, R0 ;  /* 0x00000000008f7308 */ /* 0x0002640000002400 */
[----:B------:R-:W-:Y:S01]  /*2ac0*/  HMMA.16816.F32 R56, R24, R88, R56 ;  /* 0x000000581838723c */ /* 0x000fe20000001838 */
[----:B-1----:R-:W-:-:S05]  /*2ad0*/  FMUL.FTZ R0, R64, c[0x0][0x320] ;  /* 0x0000c80040007a20 */ /* 0x002fca0000410000 */
[----:B------:R1:W1:Y:S02]  /*2ae0*/  MUFU.TANH R206, R0 ;  /* 0x0000000000ce7308 */ /* 0x0002640000002400 */
[----:B-1----:R-:W-:-:S06]  /*2af0*/  FMUL.FTZ R0, R65, c[0x0][0x320] ;  /* 0x0000c80041007a20 */ /* 0x002fcc0000410000 */
[----:B------:R1:W1:Y:S02]  /*2b00*/  MUFU.TANH R205, R0 ;  /* 0x0000000000cd7308 */ /* 0x0002640000002400 */
[----:B-1----:R-:W-:-:S06]  /*2b10*/  FMUL.FTZ R0, R66, c[0x0][0x320] ;  /* 0x0000c80042007a20 */ /* 0x002fcc0000410000 */
[----:B------:R1:W1:Y:S02]  /*2b20*/  MUFU.TANH R208, R0 ;  /* 0x0000000000d07308 */ /* 0x0002640000002400 */
[----:B-1----:R-:W-:Y:S02]  /*2b30*/  FMUL.FTZ R0, R67, c[0x0][0x320] ;  /* 0x0000c80043007a20 */ /* 0x002fe40000410000 */
[----:B------:R-:W-:Y:S04]  /*2b40*/  HMMA.16816.F32 R64, R8, R38, R48 ;  /* 0x000000260840723c */ /* 0x000fe80000001830 */
[----:B------:R1:W1:Y:S04]  /*2b50*/  MUFU.TANH R207, R0 ;  /* 0x0000000000cf7308 */ /* 0x0002680000002400 */
[----:B------:R-:W-:Y:S01]  /*2b60*/  HMMA.16816.F32 R48, R20, R88, R52 ;  /* 0x000000581430723c */ /* 0x000fe20000001834 */
[----:B-1----:R-:W-:-:S07]  /*2b70*/  FMUL.FTZ R0, R72, c[0x0][0x320] ;  /* 0x0000c80048007a20 */ /* 0x002fce0000410000 */
[----:B------:R-:W-:Y:S01]  /*2b80*/  HMMA.16816.F32 R52, R32, R86, RZ ;  /* 0x000000562034723c */ /* 0x000fe200000018ff */
[----:B------:R1:W1:Y:S07]  /*2b90*/  MUFU.TANH R136, R0 ;  /* 0x0000000000887308 */ /* 0x00026e0000002400 */
[----:B------:R-:W-:Y:S01]  /*2ba0*/  HMMA.16816.F32 R68, R4, R38, R60 ;  /* 0x000000260444723c */ /* 0x000fe2000000183c */
[----:B-1----:R-:W-:-:S07]  /*2bb0*/  FMUL.FTZ R0, R73, c[0x0][0x320] ;  /* 0x0000c80049007a20 */ /* 0x002fce0000410000 */
[----:B-----5:R-:W-:Y:S01]  /*2bc0*/  HMMA.16816.F32 R56, R16, R40, R56 ;  /* 0x000000281038723c */ /* 0x020fe20000001838 */
[----:B------:R1:W1:Y:S07]  /*2bd0*/  MUFU.TANH R135, R0 ;  /* 0x0000000000877308 */ /* 0x00026e0000002400 */
        /* <DEDUP_REMOVED lines=12> */
[----:B-1----:R-:W-:-:S06]  /*2ca0*/  FMUL.FTZ R0, R66, c[0x0][0x320] ;  /* 0x0000c80042007a20 */ /* 0x002fcc0000410000 */
[----:B------:R1:W1:Y:S02]  /*2cb0*/  MUFU.TANH R204, R0 ;  /* 0x0000000000cc7308 */ /* 0x0002640000002400 */
[----:B-1----:R-:W-:Y:S02]  /*2cc0*/  FMUL.FTZ R0, R67, c[0x0][0x320] ;  /* 0x0000c80043007a20 */ /* 0x002fe40000410000 */
[----:B--2---:R-:W-:Y:S04]  /*2cd0*/  HMMA.16816.F32 R64, R8, R44, R56 ;  /* 0x0000002c0840723c */ /* 0x004fe80000001838 */
[----:B------:R1:W2:Y:S04]  /*2ce0*/  MUFU.TANH R203, R0 ;  /* 0x0000000000cb7308 */ /* 0x0002a80000002400 */
[----:B------:R-:W-:Y:S01]  /*2cf0*/  HMMA.16816.F32 R56, R32, R92, RZ ;  /* 0x0000005c2038723c */ /* 0x000fe200000018ff */
[----:B-1----:R-:W-:-:S04]  /*2d00*/  FMUL.FTZ R0, R68, c[0x0][0x320] ;  /* 0x0000c80044007a20 */ /* 0x002fc80000410000 */
[----:B------:R1:W1:Y:S03]  /*2d10*/  MUFU.TANH R132, R0 ;  /* 0x0000000000847308 */ /* 0x0002660000002400 */
[----:B------:R-:W-:Y:S08]  /*2d20*/  HMMA.16816.F32 R72, R4, R44, R36 ;  /* 0x0000002c0448723c */ /* 0x000ff00000001824 */
[----:B------:R-:W-:Y:S01]  /*2d30*/  HMMA.16816.F32 R36, R16, R42, R48 ;  /* 0x0000002a1024723c */ /* 0x000fe20000001830 */
[----:B------:R-:W5:Y:S01]  /*2d40*/  LDSM.16.M88.4 R48, [R229+0x1800] ;  /* 0x00180000e530783b */ /* 0x000f620000000200 */
[----:B-1----:R-:W-:-:S04]  /*2d50*/  FMUL.FTZ R0, R69, c[0x0][0x320] ;  /* 0x0000c80045007a20 */ /* 0x002fc80000410000 */
[----:B------:R1:W1:Y:S02]  /*2d60*/  MUFU.TANH R118, R0 ;  /* 0x0000000000767308 */ /* 0x0002640000002400 */
[----:B------:R-:W-:Y:S01]  /*2d70*/  HMMA.16816.F32 R60, R12, R42, R60 ;  /* 0x0000002a0c3c723c */ /* 0x000fe2000000183c */
[----:B-1----:R-:W-:-:S05]  /*2d80*/  FMUL.FTZ R0, R70, c[0x0][0x320] ;  /* 0x0000c80046007a20 */ /* 0x002fca0000410000 */
[----:B------:R1:W1:Y:S02]  /*2d90*/  MUFU.TANH R133, R0 ;  /* 0x0000000000857308 */ /* 0x0002640000002400 */
[----:B------:R-:W-:Y:S01]  /*2da0*/  HMMA.16816.F32 R52, R28, R92, RZ ;  /* 0x0000005c1c34723c */ /* 0x000fe200000018ff */
[----:B-1----:R-:W-:-:S05]  /*2db0*/  FMUL.FTZ R0, R71, c[0x0][0x320] ;  /* 0x0000c80047007a20 */ /* 0x002fca0000410000 */
[----:B------:R1:W1:Y:S02]  /*2dc0*/  MUFU.TANH R134, R0 ;  /* 0x0000000000867308 */ /* 0x0002640000002400 */
[----:B------:R-:W-:Y:S01]  /*2dd0*/  HMMA.16816.F32 R56, R24, R96, R56 ;  /* 0x000000601838723c */ /* 0x000fe20000001838 */
[----:B-1----:R-:W-:-:S05]  /*2de0*/  FMUL.FTZ R0, R64, c[0x0][0x320] ;  /* 0x0000c80040007a20 */ /* 0x002fca0000410000 */
[----:B------:R1:W1:Y:S02]  /*2df0*/  MUFU.TANH R198, R0 ;  /* 0x0000000000c67308 */ /* 0x0002640000002400 */
[----:B-1----:R-:W-:-:S06]  /*2e00*/  FMUL.FTZ R0, R65, c[0x0][0x320] ;  /* 0x0000c80041007a20 */ /* 0x002fcc0000410000 */
[----:B------:R1:W1:Y:S01]  /*2e10*/  MUFU.TANH R197, R0 ;  /* 0x0000000000c57308 */ /* 0x0002620000002400 */
[----:B------:R-:W-:Y:S01]  /*2e20*/  HMMA.16816.F32 R68, R4, R46, R60 ;  /* 0x0000002e0444723c */ /* 0x000fe2000000183c */
[----:B-1----:R-:W-:-:S06]  /*2e30*/  FMUL.FTZ R0, R66, c[0x0][0x320] ;  /* 0x0000c80042007a20 */ /* 0x002fcc0000410000 */
[----:B------:R1:W1:Y:S01]  /*2e40*/  MUFU.TANH R200, R0 ;  /* 0x0000000000c87308 */ /* 0x0002620000002400 */
[----:B------:R-:W-:Y:S01]  /*2e50*/  HMMA.16816.F32 R40, R20, R96, R52 ;  /* 0x000000601428723c */ /* 0x000fe20000001834 */
[----:B-1----:R-:W-:-:S07]  /*2e60*/  FMUL.FTZ R0, R67, c[0x0][0x320] ;  /* 0x0000c80043007a20 */ /* 0x002fce0000410000 */
[----:B------:R-:W-:Y:S01]  /*2e70*/  HMMA.16816.F32 R64, R8, R46, R36 ;  /* 0x0000002e0840723c */ /* 0x000fe20000001824 */
[----:B------:R-:W1:Y:S01]  /*2e80*/  LDSM.16.M88.4 R36, [R226+0x1800] ;  /* 0x00180000e224783b */ /* 0x000e620000000200 */
[----:B------:R2:W1:Y:S06]  /*2e90*/  MUFU.TANH R199, R0 ;  /* 0x0000000000c77308 */ /* 0x00046c0000002400 */
[----:B------:R-:W-:Y:S01]  /*2ea0*/  HMMA.16816.F32 R44, R32, R94, RZ ;  /* 0x0000005e202c723c */ /* 0x000fe200000018ff */
[----:B--2---:R-:W-:-:S04]  /*2eb0*/  FMUL.FTZ R0, R72, c[0x0][0x320] ;  /* 0x0000c80048007a20 */ /* 0x004fc80000410000 */
[----:B------:R2:W1:Y:S03]  /*2ec0*/  MUFU.TANH R117, R0 ;  /* 0x0000000000757308 */ /* 0x0004660000002400 */
[----:B-----5:R-:W-:Y:S01]  /*2ed0*/  HMMA.16816.F32 R52, R16, R48, R56 ;  /* 0x000000301034723c */ /* 0x020fe20000001838 */
[----:B--2---:R-:W-:-:S04]  /*2ee0*/  FMUL.FTZ R0, R73, c[0x0][0x320] ;  /* 0x0000c80049007a20 */ /* 0x004fc80000410000 */
[----:B------:R2:W1:Y:S03]  /*2ef0*/  MUFU.TANH R93, R0 ;  /* 0x00000000005d7308 */ /* 0x0004660000002400 */
[----:B------:R-:W-:Y:S01]  /*2f00*/  HMMA.16816.F32 R56, R28, R94, RZ ;  /* 0x0000005e1c38723c */ /* 0x000fe200000018ff */
[----:B--2---:R-:W-:-:S04]  /*2f10*/  FMUL.FTZ R0, R74, c[0x0][0x320] ;  /* 0x0000c8004a007a20 */ /* 0x004fc80000410000 */
[----:B------:R2:W1:Y:S03]  /*2f20*/  MUFU.TANH R96, R0 ;  /* 0x0000000000607308 */ /* 0x0004660000002400 */
[----:B------:R-:W-:Y:S01]  /*2f30*/  HMMA.16816.F32 R40, R12, R48, R40 ;  /* 0x000000300c28723c */ /* 0x000fe20000001828 */
[----:B--2---:R-:W-:-:S04]  /*2f40*/  FMUL.FTZ R0, R75, c[0x0][0x320] ;  /* 0x0000c8004b007a20 */ /* 0x004fc80000410000 */
[----:B------:R2:W1:Y:S03]  /*2f50*/  MUFU.TANH R97, R0 ;  /* 0x0000000000617308 */ /* 0x0004660000002400 */
[----:B------:R-:W-:Y:S01]  /*2f60*/  HMMA.16816.F32 R44, R24, R98, R44 ;  /* 0x00000062182c723c */ /* 0x000fe2000000182c */
[----:B--2---:R-:W-:-:S04]  /*2f70*/  FMUL.FTZ R0, R64, c[0x0][0x320] ;  /* 0x0000c80040007a20 */ /* 0x004fc80000410000 */
[----:B------:R2:W1:Y:S02]  /*2f80*/  MUFU.TANH R194, R0 ;  /* 0x0000000000c27308 */ /* 0x0004640000002400 */
[----:B--2---:R-:W-:-:S06]  /*2f90*/  FMUL.FTZ R0, R65, c[0x0][0x320] ;  /* 0x0000c80041007a20 */ /* 0x004fcc0000410000 */
[----:B------:R2:W1:Y:S01]  /*2fa0*/  MUFU.TANH R192, R0 ;  /* 0x0000000000c07308 */ /* 0x0004620000002400 */
[----:B------:R-:W-:Y:S01]  /*2fb0*/  HMMA.16816.F32 R60, R20, R98, R56 ;  /* 0x00000062143c723c */ /* 0x000fe20000001838 */
[----:B--2---:R-:W-:-:S06]  /*2fc0*/  FMUL.FTZ R0, R66, c[0x0][0x320] ;  /* 0x0000c80042007a20 */ /* 0x004fcc0000410000 */
[----:B------:R2:W1:Y:S01]  /*2fd0*/  MUFU.TANH R196, R0 ;  /* 0x0000000000c47308 */ /* 0x0004620000002400 */
[----:B------:R-:W-:Y:S01]  /*2fe0*/  HMMA.16816.F32 R56, R32, R100, RZ ;  /* 0x000000642038723c */ /* 0x000fe200000018ff */
[----:B--2---:R-:W-:-:S07]  /*2ff0*/  FMUL.FTZ R0, R67, c[0x0][0x320] ;  /* 0x0000c80043007a20 */ /* 0x004fce0000410000 */
[----:B-1----:R-:W-:Y:S01]  /*3000*/  HMMA.16816.F32 R64, R8, R36, R52 ;  /* 0x000000240840723c */ /* 0x002fe20000001834 */
[----:B------:R1:W2:Y:S02]  /*3010*/  MUFU.TANH R195, R0 ;  /* 0x0000000000c37308 */ /* 0x0002a40000002400 */
[----:B-1----:R-:W-:-:S06]  /*3020*/  FMUL.FTZ R0, R68, c[0x0][0x320] ;  /* 0x0000c80044007a20 */ /* 0x002fcc0000410000 */
[----:B------:R1:W1:Y:S01]  /*3030*/  MUFU.TANH R89, R0 ;  /* 0x0000000000597308 */ /* 0x0002620000002400 */
[----:B------:R-:W-:Y:S01]  /*3040*/  HMMA.16816.F32 R72, R4, R36, R40 ;  /* 0x000000240448723c */ /* 0x000fe20000001828 */
[----:B------:R-:W5:Y:S07]  /*3050*/  LDSM.16.M88.4 R40, [R229+0x2000] ;  /* 0x00200000e528783b */ /* 0x000f6e0000000200 */
[----:B------:R-:W-:Y:S01]  /*3060*/  HMMA.16816.F32 R44, R16, R50, R44 ;  /* 0x00000032102c723c */ /* 0x000fe2000000182c */
[----:B-1----:R-:W-:-:S07]  /*3070*/  FMUL.FTZ R0, R69, c[0x0][0x320] ;  /* 0x0000c80045007a20 */ /* 0x002fce0000410000 */
[----:B------:R-:W-:Y:S01]  /*3080*/  HMMA.16816.F32 R52, R28, R100, RZ ;  /* 0x000000641c34723c */ /* 0x000fe200000018ff */
[----:B------:R1:W1:Y:S02]  /*3090*/  MUFU.TANH R88, R0 ;  /* 0x0000000000587308 */ /* 0x0002640000002400 */
[----:B-1----:R-:W-:-:S06]  /*30a0*/  FMUL.FTZ R0, R70, c[0x0][0x320] ;  /* 0x0000c80046007a20 */ /* 0x002fcc0000410000 */
[----:B------:R1:W1:Y:S01]  /*30b0*/  MUFU.TANH R90, R0 ;  /* 0x00000000005a7308 */ /* 0x0002620000002400 */
[----:B------:R-:W-:Y:S01]  /*30c0*/  HMMA.16816.F32 R60, R12, R50, R60 ;  /* 0x000000320c3c723c */ /* 0x000fe2000000183c */
        /* <DEDUP_REMOVED lines=8> */
[----:B------:R-:W-:Y:S01]  /*3150*/  HMMA.16816.F32 R52, R32, R102, RZ ;  /* 0x000000662034723c */ /* 0x000fe200000018ff */
[----:B-1----:R-:W-:-:S06]  /*3160*/  FMUL.FTZ R0, R66, c[0x0][0x320] ;  /* 0x0000c80042007a20 */ /* 0x002fcc0000410000 */
[----:B------:R1:W1:Y:S02]  /*3170*/  MUFU.TANH R193, R0 ;  /* 0x0000000000c17308 */ /* 0x0002640000002400 */
[----:B-1----:R-:W-:Y:S02]  /*3180*/  FMUL.FTZ R0, R67, c[0x0][0x320] ;  /* 0x0000c80043007a20 */ /* 0x002fe40000410000 */
[----:B------:R-:W-:Y:S01]  /*3190*/  HMMA.16816.F32 R64, R8, R38, R44 ;  /* 0x000000260840723c */ /* 0x000fe2000000182c */
[----:B------:R-:W1:Y:S03]  /*31a0*/  LDSM.16.M88.4 R44, [R226+0x2000] ;  /* 0x00200000e22c783b */ /* 0x000e660000000200 */
[----:B------:R2:W1:Y:S02]  /*31b0*/  MUFU.TANH R191, R0 ;  /* 0x0000000000bf7308 */ /* 0x0004640000002400 */
[----:B--2---:R-:W-:-:S06]  /*31c0*/  FMUL.FTZ R0, R72, c[0x0][0x320] ;  /* 0x0000c80048007a20 */ /* 0x004fcc0000410000 */
[----:B------:R2:W1:Y:S01]  /*31d0*/  MUFU.TANH R87, R0 ;  /* 0x0000000000577308 */ /* 0x0004620000002400 */
[----:B------:R-:W-:Y:S08]  /*31e0*/  HMMA.16816.F32 R68, R4, R38, R60 ;  /* 0x000000260444723c */ /* 0x000ff0000000183c */
[----:B-----5:R-:W-:Y:S01]  /*31f0*/  HMMA.16816.F32 R56, R16, R40, R56 ;  /* 0x000000281038723c */ /* 0x020fe20000001838 */
[----:B--2---:R-:W-:-:S07]  /*3200*/  FMUL.FTZ R0, R73, c[0x0][0x320] ;  /* 0x0000c80049007a20 */ /* 0x004fce0000410000 */
[----:B------:R-:W-:Y:S01]  /*3210*/  HMMA.16816.F32 R60, R28, R102, RZ ;  /* 0x000000661c3c723c */ /* 0x000fe200000018ff */
[----:B------:R2:W1:Y:S07]  /*3220*/  MUFU.TANH R86, R0 ;  /* 0x0000000000567308 */ /* 0x00046e0000002400 */
        /* <DEDUP_REMOVED lines=10> */
[----:B------:R2:W2:Y:S01]  /*32d0*/  MUFU.TANH R152, R0 ;  /* 0x0000000000987308 */ /* 0x0004a20000002400 */
[----:B-1----:R-:W-:Y:S01]  /*32e0*/  HMMA.16816.F32 R72, R4, R44, R36 ;  /* 0x0000002c0448723c */ /* 0x002fe20000001824 */
[----:B--2---:R-:W-:-:S06]  /*32f0*/  FMUL.FTZ R0, R66, c[0x0][0x320] ;  /* 0x0000c80042007a20 */ /* 0x004fcc0000410000 */
[----:B------:R1:W2:Y:S01]  /*3300*/  MUFU.TANH R163, R0 ;  /* 0x0000000000a37308 */ /* 0x0002a20000002400 */
[----:B------:R-:W-:Y:S01]  /*3310*/  HMMA.16816.F32 R36, R16, R42, R48 ;  /* 0x0000002a1024723c */ /* 0x000fe20000001830 */
[----:B------:R-:W5:Y:S01]  /*3320*/  LDSM.16.M88.4 R48, [R229+0x2800] ;  /* 0x00280000e530783b */ /* 0x000f620000000200 */
[----:B-1----:R-:W-:-:S06]  /*3330*/  FMUL.FTZ R0, R67, c[0x0][0x320] ;  /* 0x0000c80043007a20 */ /* 0x002fcc0000410000 */
[----:B------:R-:W-:Y:S08]  /*3340*/  HMMA.16816.F32 R64, R8, R44, R56 ;  /* 0x0000002c0840723c */ /* 0x000ff00000001838 */
[----:B------:R-:W-:Y:S01]  /*3350*/  HMMA.16816.F32 R56, R32, R108, RZ ;  /* 0x0000006c2038723c */ /* 0x000fe200000018ff */
[----:B------:R1:W1:Y:S02]  /*3360*/  MUFU.TANH R160, R0 ;  /* 0x0000000000a07308 */ /* 0x0002640000002400 */
[----:B-1----:R-:W-:-:S06]  /*3370*/  FMUL.FTZ R0, R68, c[0x0][0x320] ;  /* 0x0000c80044007a20 */ /* 0x002fcc0000410000 */
[----:B------:R1:W1:Y:S01]  /*3380*/  MUFU.TANH R83, R0 ;  /* 0x0000000000537308 */ /* 0x0002620000002400 */
[----:B------:R-:W-:Y:S08]  /*3390*/  HMMA.16816.F32 R52, R28, R108, RZ ;  /* 0x0000006c1c34723c */ /* 0x000ff000000018ff */
        /* <DEDUP_REMOVED lines=8> */
[----:B-1----:R-:W-:-:S06]  /*3420*/  FMUL.FTZ R0, R64, c[0x0][0x320] ;  /* 0x0000c80040007a20 */ /* 0x002fcc0000410000 */
[----:B------:R1:W1:Y:S01]  /*3430*/  MUFU.TANH R99, R0 ;  /* 0x0000000000637308 */ /* 0x0002620000002400 */
[----:B------:R-:W-:Y:S01]  /*3440*/  HMMA.16816.F32 R40, R20, R112, R52 ;  /* 0x000000701428723c */ /* 0x000fe20000001834 */
[----:B-1----:R-:W-:-:S06]  /*3450*/  FMUL.FTZ R0, R65, c[0x0][0x320] ;  /* 0x0000c80041007a20 */ /* 0x002fcc0000410000 */
[----:B------:R1:W1:Y:S01]  /*3460*/  MUFU.TANH R98, R0 ;  /* 0x0000000000627308 */ /* 0x0002620000002400 */
[----:B------:R-:W-:Y:S08]  /*3470*/  HMMA.16816.F32 R68, R4, R46, R60 ;  /* 0x0000002e0444723c */ /* 0x000ff0000000183c */
[----:B-----5:R-:W-:Y:S01]  /*3480*/  HMMA.16816.F32 R52, R16, R48, R56 ;  /* 0x000000301034723c */ /* 0x020fe20000001838 */
[----:B-1----:R-:W-:-:S04]  /*3490*/  FMUL.FTZ R0, R66, c[0x0][0x320] ;  /* 0x0000c80042007a20 */ /* 0x002fc80000410000 */
[----:B------:R1:W1:Y:S03]  /*34a0*/  MUFU.TANH R156, R0 ;  /* 0x00000000009c7308 */ /* 0x0002660000002400 */
[----:B------:R-:W-:Y:S01]  /*34b0*/  HMMA.16816.F32 R56, R28, R110, RZ ;  /* 0x0000006e1c38723c */ /* 0x000fe200000018ff */
[----:B-1----:R-:W-:-:S07]  /*34c0*/  FMUL.FTZ R0, R67, c[0x0][0x320] ;  /* 0x0000c80043007a20 */ /* 0x002fce0000410000 */
[----:B------:R-:W-:Y:S01]  /*34d0*/  HMMA.16816.F32 R64, R8, R46, R36 ;  /* 0x0000002e0840723c */ /* 0x000fe20000001824 */
[----:B------:R-:W1:Y:S07]  /*34e0*/  LDSM.16.M88.4 R36, [R226+0x2800] ;  /* 0x00280000e224783b */ /* 0x000e6e0000000200 */
[----:B------:R-:W-:Y:S01]  /*34f0*/  HMMA.16816.F32 R44, R32, R110, RZ ;  /* 0x0000006e202c723c */ /* 0x000fe200000018ff */
[----:B------:R5:W1:Y:S07]  /*3500*/  MUFU.TANH R155, R0 ;  /* 0x00000000009b7308 */ /* 0x000a6e0000002400 */
[-C--:B------:R-:W-:Y:S01]  /*3510*/  HMMA.16816.F32 R60, R20, R114.reuse, R56 ;  /* 0x00000072143c723c */ /* 0x080fe20000001838 */
[----:B-----5:R-:W-:Y:S11]  /*3520*/  FMUL.FTZ R0, R72, c[0x0][0x320] ;  /* 0x0000c80048007a20 */ /* 0x020ff60000410000 */
[----:B------:R-:W-:Y:S04]  /*3530*/  @!UPT UIADD3 URZ, URZ, URZ, URZ ;  /* 0x0000003f3f3ff290 */ /* 0x000fe8000fffe03f */
[----:B------:R-:W-:Y:S01]  /*3540*/  HMMA.16816.F32 R44, R24, R114, R44 ;  /* 0x00000072182c723c */ /* 0x000fe2000000182c */
[----:B------:R5:W1:Y:S02]  /*3550*/  MUFU.TANH R79, R0 ;  /* 0x00000000004f7308 */ /* 0x000a640000002400 */
[----:B-----5:R-:W-:-:S06]  /*3560*/  FMUL.FTZ R0, R73, c[0x0][0x320] ;  /* 0x0000c80049007a20 */ /* 0x020fcc0000410000 */
[----:B------:R5:W1:Y:S01]  /*3570*/  MUFU.TANH R78, R0 ;  /* 0x00000000004e7308 */ /* 0x000a620000002400 */
[----:B------:R-:W-:Y:S01]  /*3580*/  HMMA.16816.F32 R40, R12, R48, R40 ;  /* 0x000000300c28723c */ /* 0x000fe20000001828 */
[----:B-----5:R-:W-:-:S06]  /*3590*/  FMUL.FTZ R0, R74, c[0x0][0x320] ;  /* 0x0000c8004a007a20 */ /* 0x020fcc0000410000 */
[----:B------:R5:W1:Y:S07]  /*35a0*/  MUFU.TANH R81, R0 ;  /* 0x0000000000517308 */ /* 0x000a6e0000002400 */
[-C--:B------:R-:W-:Y:S08]  /*35b0*/  HMMA.16816.F32 R44, R16, R50.reuse, R44 ;  /* 0x00000032102c723c */ /* 0x080ff0000000182c */
[----:B------:R-:W-:Y:S01]  /*35c0*/  HMMA.16816.F32 R48, R12, R50, R60 ;  /* 0x000000320c30723c */ /* 0x000fe2000000183c */
[----:B-----5:R-:W-:-:S04]  /*35d0*/  FMUL.FTZ R0, R75, c[0x0][0x320] ;  /* 0x0000c8004b007a20 */ /* 0x020fc80000410000 */
[----:B------:R5:W1:Y:S02]  /*35e0*/  MUFU.TANH R80, R0 ;  /* 0x0000000000507308 */ /* 0x000a640000002400 */
[----:B-----5:R-:W-:-:S06]  /*35f0*/  FMUL.FTZ R0, R64, c[0x0][0x320] ;  /* 0x0000c80040007a20 */ /* 0x020fcc0000410000 */
[----:B------:R5:W1:Y:S02]  /*3600*/  MUFU.TANH R95, R0 ;  /* 0x00000000005f7308 */ /* 0x000a640000002400 */
[----:B-----5:R-:W-:-:S06]  /*3610*/  FMUL.FTZ R0, R65, c[0x0][0x320] ;  /* 0x0000c80041007a20 */ /* 0x020fcc0000410000 */
[----:B------:R5:W1:Y:S01]  /*3620*/  MUFU.TANH R94, R0 ;  /* 0x00000000005e7308 */ /* 0x000a620000002400 */
[----:B------:R-:W-:Y:S01]  /*3630*/  HMMA.16816.F32 R56, R32, R120, RZ ;  /* 0x000000782038723c */ /* 0x000fe200000018ff */
[----:B-----5:R-:W-:-:S06]  /*3640*/  FMUL.FTZ R0, R66, c[0x0][0x320] ;  /* 0x0000c80042007a20 */ /* 0x020fcc0000410000 */
[----:B------:R5:W1:Y:S01]  /*3650*/  MUFU.TANH R150, R0 ;  /* 0x0000000000967308 */ /* 0x000a620000002400 */
[----:B------:R-:W-:Y:S01]  /*3660*/  HMMA.16816.F32 R32, R32, R122, RZ ;  /* 0x0000007a2020723c */ /* 0x000fe200000018ff */
[----:B-----5:R-:W-:-:S07]  /*3670*/  FMUL.FTZ R0, R67, c[0x0][0x320] ;  /* 0x0000c80043007a20 */ /* 0x020fce0000410000 */
[----:B-1----:R-:W-:Y:S01]  /*3680*/  HMMA.16816.F32 R64, R8, R36, R52 ;  /* 0x000000240840723c */ /* 0x002fe20000001834 */
[----:B------:R1:W1:Y:S07]  /*3690*/  MUFU.TANH R149, R0 ;  /* 0x0000000000957308 */ /* 0x00026e0000002400 */
[----:B------:R-:W-:Y:S01]  /*36a0*/  HMMA.16816.F32 R52, R28, R120, RZ ;  /* 0x000000781c34723c */ /* 0x000fe200000018ff */
[----:B-1----:R-:W-:-:S07]  /*36b0*/  FMUL.FTZ R0, R68, c[0x0][0x320] ;  /* 0x0000c80044007a20 */ /* 0x002fce0000410000 */
[----:B------:R-:W-:Y:S01]  /*36c0*/  HMMA.16816.F32 R60, R4, R38, R48 ;  /* 0x00000026043c723c */ /* 0x000fe20000001830 */
[----:B------:R1:W1:Y:S07]  /*36d0*/  MUFU.TANH R76, R0 ;  /* 0x00000000004c7308 */ /* 0x00026e0000002400 */
[----:B------:R-:W-:Y:S01]  /*36e0*/  HMMA.16816.F32 R48, R28, R122, RZ ;  /* 0x0000007a1c30723c */ /* 0x000fe200000018ff */
[----:B-1----:R-:W-:-:S07]  /*36f0*/  FMUL.FTZ R0, R69, c[0x0][0x320] ;  /* 0x0000c80045007a20 */ /* 0x002fce0000410000 */
[----:B------:R-:W-:Y:S01]  /*3700*/  HMMA.16816.F32 R72, R4, R36, R40 ;  /* 0x000000240448723c */ /* 0x000fe20000001828 */
[----:B------:R-:W1:Y:S01]  /*3710*/  LDSM.16.M88.4 R40, [R229+0x3000] ;  /* 0x00300000e528783b */ /* 0x000e620000000200 */
[----:B------:R5:W1:Y:S02]  /*3720*/  MUFU.TANH R69, R0 ;  /* 0x0000000000457308 */ /* 0x000a640000002400 */
[----:B-----5:R-:W-:-:S06]  /*3730*/  FMUL.FTZ R0, R70, c[0x0][0x320] ;  /* 0x0000c80046007a20 */ /* 0x020fcc0000410000 */
[----:B------:R5:W1:Y:S01]  /*3740*/  MUFU.TANH R77, R0 ;  /* 0x00000000004d7308 */ /* 0x000a620000002400 */
[----:B------:R-:W-:Y:S01]  /*3750*/  HMMA.16816.F32 R56, R24, R124, R56 ;  /* 0x0000007c1838723c */ /* 0x000fe20000001838 */
[----:B-----5:R-:W-:-:S06]  /*3760*/  FMUL.FTZ R0, R71, c[0x0][0x320] ;  /* 0x0000c80047007a20 */ /* 0x020fcc0000410000 */
[----:B------:R5:W1:Y:S01]  /*3770*/  MUFU.TANH R70, R0 ;  /* 0x0000000000467308 */ /* 0x000a620000002400 */
[----:B------:R-:W-:Y:S01]  /*3780*/  HMMA.16816.F32 R52, R20, R124, R52 ;  /* 0x0000007c1434723c */ /* 0x000fe20000001834 */
[----:B-----5:R-:W-:-:S06]  /*3790*/  FMUL.FTZ R0, R64, c[0x0][0x320] ;  /* 0x0000c80040007a20 */ /* 0x020fcc0000410000 */
[----:B------:R5:W1:Y:S01]  /*37a0*/  MUFU.TANH R144, R0 ;  /* 0x0000000000907308 */ /* 0x000a620000002400 */
[-C--:B------:R-:W-:Y:S08]  /*37b0*/  HMMA.16816.F32 R24, R24, R126.reuse, R32 ;  /* 0x0000007e1818723c */ /* 0x080ff00000001820 */
[----:B------:R-:W-:Y:S01]  /*37c0*/  HMMA.16816.F32 R32, R20, R126, R48 ;  /* 0x0000007e1420723c */ /* 0x000fe20000001830 */
[----:B-----5:R-:W-:-:S04]  /*37d0*/  FMUL.FTZ R0, R65, c[0x0][0x320] ;  /* 0x0000c80041007a20 */ /* 0x020fc80000410000 */
[----:B------:R5:W1:Y:S02]  /*37e0*/  MUFU.TANH R92, R0 ;  /* 0x00000000005c7308 */ /* 0x000a640000002400 */
[----:B-----5:R-:W-:-:S06]  /*37f0*/  FMUL.FTZ R0, R66, c[0x0][0x320] ;  /* 0x0000c80042007a20 */ /* 0x020fcc0000410000 */
[----:B------:R5:W1:Y:S02]  /*3800*/  MUFU.TANH R148, R0 ;  /* 0x0000000000947308 */ /* 0x000a640000002400 */
[----:B-----5:R-:W-:Y:S02]  /*3810*/  FMUL.FTZ R0, R67, c[0x0][0x320] ;  /* 0x0000c80043007a20 */ /* 0x020fe40000410000 */
[----:B------:R-:W-:Y:S01]  /*3820*/  HMMA.16816.F32 R64, R8, R38, R44 ;  /* 0x000000260840723c */ /* 0x000fe2000000182c */
[----:B------:R-:W5:Y:S07]  /*3830*/  LDSM.16.M88.4 R44, [R226+0x3000] ;  /* 0x00300000e22c783b */ /* 0x000f6e0000000200 */
[----:B-1----:R-:W-:Y:S01]  /*3840*/  HMMA.16816.F32 R28, R12, R40, R52 ;  /* 0x000000280c1c723c */ /* 0x002fe20000001834 */
[----:B------:R-:W-:Y:S01]  /*3850*/  FMUL.FTZ R73, R73, c[0x0][0x320] ;  /* 0x0000c80049497a20 */ /* 0x000fe20000410000 */
[----:B------:R1:W1:Y:S01]  /*3860*/  MUFU.TANH R154, R0 ;  /* 0x00000000009a7308 */ /* 0x0002620000002400 */
[----:B------:R-:W-:Y:S01]  /*3870*/  FMUL.FTZ R74, R74, c[0x0][0x320] ;  /* 0x0000c8004a4a7a20 */ /* 0x000fe20000410000 */
[----:B------:R-:W-:Y:S01]  /*3880*/  ISETP.GE.AND P0, PT, R217, 0x2, PT ;  /* 0x00000002d900780c */ /* 0x000fe20003f06270 */
[----:B------:R-:W-:Y:S01]  /*3890*/  FMUL.FTZ R75, R75, c[0x0][0x320] ;  /* 0x0000c8004b4b7a20 */ /* 0x000fe20000410000 */
[----:B------:R-:W-:-:S04]  /*38a0*/  DEPBAR.LE SB0, 0x0 ;  /* 0x000080000000791a */ /* 0x000fc80000000000 */
[C---:B------:R-:W-:Y:S08]  /*38b0*/  HMMA.16816.F32 R36, R16.reuse, R40, R56 ;  /* 0x000000281024723c */ /* 0x040ff00000001838 */
[-C--:B------:R-:W-:Y:S08]  /*38c0*/  HMMA.16816.F32 R16, R16, R42.reuse, R24 ;  /* 0x0000002a1010723c */ /* 0x080ff00000001818 */
[----:B------:R-:W-:Y:S08]  /*38d0*/  HMMA.16816.F32 R12, R12, R42, R32 ;  /* 0x0000002a0c0c723c */ /* 0x000ff00000001820 */
[-C--:B-----5:R-:W-:Y:S08]  /*38e0*/  HMMA.16816.F32 R20, R4, R44.reuse, R28 ;  /* 0x0000002c0414723c */ /* 0x0a0ff0000000181c */
[C---:B------:R-:W-:Y:S08]  /*38f0*/  HMMA.16816.F32 R36, R8.reuse, R44, R36 ;  /* 0x0000002c0824723c */ /* 0x040ff00000001824 */
[-C--:B------:R-:W-:Y:S08]  /*3900*/  HMMA.16816.F32 R8, R8, R46.reuse, R16 ;  /* 0x0000002e0808723c */ /* 0x080ff00000001810 */
[----:B------:R-:W-:Y:S01]  /*3910*/  HMMA.16816.F32 R4, R4, R46, R12 ;  /* 0x0000002e0404723c */ /* 0x000fe2000000180c */
[----:B------:R-:W-:-:S02]  /*3920*/  FMUL.FTZ R64, R64, c[0x0][0x320] ;  /* 0x0000c80040407a20 */ /* 0x000fc40000410000 */
[----:B------:R-:W-:Y:S02]  /*3930*/  FMUL.FTZ R65, R65, c[0x0][0x320] ;  /* 0x0000c80041417a20 */ /* 0x000fe40000410000 */
[----:B------:R-:W-:Y:S02]  /*3940*/  FMUL.FTZ R66, R66, c[0x0][0x320] ;  /* 0x0000c80042427a20 */ /* 0x000fe40000410000 */
[----:B------:R-:W-:Y:S02]  /*3950*/  FMUL.FTZ R67, R67, c[0x0][0x320] ;  /* 0x0000c80043437a20 */ /* 0x000fe40000410000 */
[----:B------:R-:W-:Y:S02]  /*3960*/  FMUL.FTZ R60, R60, c[0x0][0x320] ;  /* 0x0000c8003c3c7a20 */ /* 0x000fe40000410000 */
[----:B------:R-:W-:Y:S02]  /*3970*/  FMUL.FTZ R61, R61, c[0x0][0x320] ;  /* 0x0000c8003d3d7a20 */ /* 0x000fe40000410000 */
[----:B------:R-:W-:-:S02]  /*3980*/  FMUL.FTZ R62, R62, c[0x0][0x320] ;  /* 0x0000c8003e3e7a20 */ /* 0x000fc40000410000 */
[----:B------:R-:W-:Y:S02]  /*3990*/  FMUL.FTZ R63, R63, c[0x0][0x320] ;  /* 0x0000c8003f3f7a20 */ /* 0x000fe40000410000 */
[----:B------:R-:W-:Y:S02]  /*39a0*/  FMUL.FTZ R20, R20, c[0x0][0x320] ;  /* 0x0000c80014147a20 */ /* 0x000fe40000410000 */
[----:B------:R-:W-:Y:S02]  /*39b0*/  FMUL.FTZ R23, R23, c[0x0][0x320] ;  /* 0x0000c80017177a20 */ /* 0x000fe40000410000 */
[----:B-1----:R-:W-:Y:S02]  /*39c0*/  FMUL.FTZ R0, R72, c[0x0][0x320] ;  /* 0x0000c80048007a20 */ /* 0x002fe40000410000 */
[----:B------:R-:W-:Y:S02]  /*39d0*/  FMUL.FTZ R36, R36, c[0x0][0x320] ;  /* 0x0000c80024247a20 */ /* 0x000fe40000410000 */
        /* <DEDUP_REMOVED lines=10> */
[----:B------:R-:W-:Y:S02]  /*3a80*/  FMUL.FTZ R5, R5, c[0x0][0x320] ;  /* 0x0000c80005057a20 */ /* 0x000fe40000410000 */
[----:B------:R-:W-:Y:S02]  /*3a90*/  FMUL.FTZ R6, R6, c[0x0][0x320] ;  /* 0x0000c80006067a20 */ /* 0x000fe40000410000 */
[----:B------:R-:W-:Y:S01]  /*3aa0*/  FMUL.FTZ R7, R7, c[0x0][0x320] ;  /* 0x0000c80007077a20 */ /* 0x000fe20000410000 */
[----:B------:R1:W1:Y:S08]  /*3ab0*/  MUFU.TANH R71, R64 ;  /* 0x0000004000477308 */ /* 0x0002700000002400 */
[----:B------:R1:W1:Y:S08]  /*3ac0*/  MUFU.TANH R125, R65 ;  /* 0x00000041007d7308 */ /* 0x0002700000002400 */
[----:B------:R1:W1:Y:S08]  /*3ad0*/  MUFU.TANH R24, R20 ;  /* 0x0000001400187308 */ /* 0x0002700000002400 */
[----:B------:R1:W1:Y:S08]  /*3ae0*/  MUFU.TANH R27, R23 ;  /* 0x00000017001b7308 */ /* 0x0002700000002400 */
[----:B------:R1:W1:Y:S08]  /*3af0*/  MUFU.TANH R68, R0 ;  /* 0x0000000000447308 */ /* 0x0002700000002400 */
        /* <DEDUP_REMOVED lines=23> */
[----:B------:R-:W-:Y:S01]  /*3c70*/  BSSY B0, `(.L_x_515) ;  /* 0x0000026000007945 */ /* 0x000fe20003800000 */
[----:B------:R-:W-:Y:S06]  /*3c80*/  BAR.SYNC.DEFER_BLOCKING 0x0 ;  /* 0x0000000000007b1d */ /* 0x000fec0000010000 */
[----:B------:R-:W-:Y:S05]  /*3c90*/  @!P0 BRA `(.L_x_516) ;  /* 0x0000023000008947 */ /* 0x000fea0003800000 */
[----:B-1234-:R-:W-:Y:S01]  /*3ca0*/  IADD3 R0, R217, -0x2, RZ ;  /* 0xfffffffed9007810 */ /* 0x01efe20007ffe0ff */
[C---:B------:R-:W-:Y:S01]  /*3cb0*/  IMAD.SHL.U32 R15, R164.reuse, 0x20, RZ ;  /* 0x00000020a40f7824 */ /* 0x040fe200078e00ff */
[----:B------:R-:W-:-:S02]  /*3cc0*/  SHF.L.U64.HI R14, R164, 0x5, R165 ;  /* 0x00000005a40e7819 */ /* 0x000fc400000102a5 */
[----:B------:R-:W-:-:S05]  /*3cd0*/  SHF.R.S32.HI R2, RZ, 0x1f, R0 ;  /* 0x0000001fff027819 */ /* 0x000fca0000011400 */
[----:B------:R-:W-:Y:S02]  /*3ce0*/  IMAD R4, R2, c[0x0][0x1e0], RZ ;  /* 0x0000780002047a24 */ /* 0x000fe400078e02ff */
[----:B------:R-:W-:-:S04]  /*3cf0*/  IMAD.WIDE.U32 R2, R0, c[0x0][0x1e0], RZ ;  /* 0x0000780000027a25 */ /* 0x000fc800078e00ff */
[----:B------:R-:W-:-:S04]  /*3d00*/  IMAD R0, R0, c[0x0][0x1e4], R4 ;  /* 0x0000790000007a24 */ /* 0x000fc800078e0204 */
[----:B------:R-:W-:Y:S02]  /*3d10*/  IMAD.IADD R0, R3, 0x1, R0 ;  /* 0x0000000103007824 */ /* 0x000fe400078e0200 */
[----:B------:R-:W-:-:S04]  /*3d20*/  IMAD.WIDE.U32 R2, R2, 0x70, R128 ;  /* 0x0000007002027825 */ /* 0x000fc800078e0080 */
[----:B------:R-:W-:Y:S01]  /*3d30*/  IMAD R0, R0, 0x70, RZ ;  /* 0x0000007000007824 */ /* 0x000fe200078e02ff */
[----:B------:R-:W-:-:S03]  /*3d40*/  LEA R12, P0, R2, c[0x0][0x1c8], 0x1 ;  /* 0x00007200020c7a11 */ /* 0x000fc600078008ff */
[----:B------:R-:W-:Y:S01]  /*3d50*/  IMAD.IADD R0, R3, 0x1, R0 ;  /* 0x0000000103007824 */ /* 0x000fe200078e0200 */
[----:B------:R-:W-:-:S04]  /*3d60*/  IADD3 R10, P1, R15, R12, RZ ;  /* 0x0000000c0f0a7210 */ /* 0x000fc80007f3e0ff */
[----:B------:R-:W-:Y:S02]  /*3d70*/  LEA.HI.X R13, R2, c[0x0][0x1cc], R0, 0x1, P0 ;  /* 0x00007300020d7a11 */ /* 0x000fe400000f0c00 */
[----:B------:R-:W-:Y:S02]  /*3d80*/  IADD3 R8, P0, R10, R15, RZ ;  /* 0x0000000f0a087210 */ /* 0x000fe40007f1e0ff */
[----:B------:R-:W-:Y:S01]  /*3d90*/  IADD3.X R11, R14, R13, RZ, P1, !PT ;  /* 0x0000000d0e0b7210 */ /* 0x000fe20000ffe4ff */
[----:B------:R-:W-:Y:S01]  /*3da0*/  @!PT LDS RZ, [RZ] ;  /* 0x00000000fffff984 */ /* 0x000fe20000000800 */
[----:B------:R-:W-:Y:S01]  /*3db0*/  @!PT LDS RZ, [RZ] ;  /* 0x00000000fffff984 */ /* 0x000fe20000000800 */
[----:B------:R-:W-:Y:S01]  /*3dc0*/  @!PT LDS RZ, [RZ] ;  /* 0x00000000fffff984 */ /* 0x000fe20000000800 */
[----:B------:R1:W-:Y:S01]  /*3dd0*/  LDGSTS.E.BYPASS.LTC128B.128 [R241+0x3900], [R12.64], !P6 ;  /* 0x039000000cf17fae */ /* 0x0003e2000f101d48 */
[----:B------:R-:W-:-:S03]  /*3de0*/  IADD3 R6, P1, R8, R15, RZ ;  /* 0x0000000f08067210 */ /* 0x000fc60007f3e0ff */
[--C-:B------:R-:W-:Y:S01]  /*3df0*/  IMAD.X R9, R11, 0x1, R14.reuse, P0 ;  /* 0x000000010b097824 */ /* 0x100fe200000e060e */
[-C--:B------:R-:W-:Y:S01]  /*3e00*/  IADD3 R4, P0, R6, R15.reuse, RZ ;  /* 0x0000000f06047210 */ /* 0x080fe20007f1e0ff */
[----:B------:R2:W-:Y:S02]  /*3e10*/  LDGSTS.E.BYPASS.LTC128B.128 [R241+0x4100], [R10.64], !P6 ;  /* 0x041000000af17fae */ /* 0x0005e4000f101d48 */
[--C-:B------:R-:W-:Y:S01]  /*3e20*/  IMAD.X R7, R9, 0x1, R14.reuse, P1 ;  /* 0x0000000109077824 */ /* 0x100fe200008e060e */
[-C--:B------:R-:W-:Y:S01]  /*3e30*/  IADD3 R2, P1, R4, R15.reuse, RZ ;  /* 0x0000000f04027210 */ /* 0x080fe20007f3e0ff */
[----:B------:R2:W-:Y:S03]  /*3e40*/  LDGSTS.E.BYPASS.LTC128B.128 [R241+0x4900], [R8.64], !P6 ;  /* 0x0490000008f17fae */ /* 0x0005e6000f101d48 */
[----:B------:R-:W-:Y:S01]  /*3e50*/  IADD3.X R5, R7, R14, RZ, P0, !PT ;  /* 0x0000000e07057210 */ /* 0x000fe200007fe4ff */
[----:B------:R2:W-:Y:S04]  /*3e60*/  LDGSTS.E.BYPASS.LTC128B.128 [R241+0x5100], [R6.64], !P6 ;  /* 0x0510000006f17fae */ /* 0x0005e8000f101d48 */
[----:B------:R-:W-:Y:S01]  /*3e70*/  IMAD.X R3, R5, 0x1, R14, P1 ;  /* 0x0000000105037824 */ /* 0x000fe200008e060e */
[----:B------:R2:W-:Y:S04]  /*3e80*/  LDGSTS.E.BYPASS.LTC128B.128 [R241+0x5900], [R4.64], !P6 ;  /* 0x0590000004f17fae */ /* 0x0005e8000f101d48 */
[----:B------:R2:W-:Y:S01]  /*3e90*/  LDGSTS.E.BYPASS.LTC128B.128 [R241+0x6100], [R2.64], !P6 ;  /* 0x0610000002f17fae */ /* 0x0005e2000f101d48 */
[----:B-1----:R-:W-:-:S04]  /*3ea0*/  IADD3 R12, P0, R2, R15, RZ ;  /* 0x0000000f020c7210 */ /* 0x002fc80007f1e0ff */
[----:B------:R-:W-:-:S05]  /*3eb0*/  IADD3.X R13, R3, R14, RZ, P0, !PT ;  /* 0x0000000e030d7210 */ /* 0x000fca00007fe4ff */
[----:B------:R2:W-:Y:S04]  /*3ec0*/  LDGSTS.E.BYPASS.LTC128B.128 [R241+0x6900], [R12.64], !P6 ;  /* 0x069000000cf17fae */ /* 0x0005e8000f101d48 */
.L_x_516:
[----:B--234-:R-:W-:Y:S05]  /*3ed0*/  BSYNC B0 ;  /* 0x0000000000007941 */ /* 0x01cfea0003800000 */
.L_x_515:
[----:B------:R-:W2:Y:S04]  /*3ee0*/  LDL R2, [R1+0x50] ;  /* 0x0000500001027983 */ /* 0x000ea80000100800 */
[----:B-1----:R-:W2:Y:S04]  /*3ef0*/  LDL R0, [R1+0x74] ;  /* 0x0000740001007983 */ /* 0x002ea80000100800 */
[----:B------:R-:W3:Y:S04]  /*3f00*/  LDL R7, [R1+0x4c] ;  /* 0x00004c0001077983 */ /* 0x000ee80000100800 */
        /* <DEDUP_REMOVED lines=8> */
[----:B------:R-:W-:Y:S04]  /*3f90*/  LDSM.16.MT88.4 R48, [R224] ;  /* 0x00000000e030783b */ /* 0x000fe80000004200 */
[----:B------:R-:W-:Y:S04]  /*3fa0*/  LDSM.16.MT88.4 R52, [R228] ;  /* 0x00000000e434783b */ /* 0x000fe80000004200 */
[----:B------:R-:W-:Y:S04]  /*3fb0*/  LDSM.16.MT88.4 R56, [R224+0x800] ;  /* 0x00080000e038783b */ /* 0x000fe80000004200 */
[----:B------:R-:W0:Y:S01]  /*3fc0*/  LDGDEPBAR ;  /* 0x00000000000079af */ /* 0x000e220000000000 */
[----:B--2---:R-:W-:-:S04]  /*3fd0*/  IMAD.IADD R0, R0, 0x1, R2 ;  /* 0x0000000100007824 */ /* 0x004fc800078e0202 */
[----:B------:R-:W-:-:S04]  /*3fe0*/  @P4 IMAD.HI.U32 R2, R0, c[0x0][0x2c8], RZ ;  /* 0x0000b20000024a27 */ /* 0x000fc800078e00ff */
[----:B------:R-:W-:Y:S01]  /*3ff0*/  IMAD.MOV.U32 R5, RZ, RZ, R0 ;  /* 0x000000ffff057224 */ /* 0x000fe200078e0000 */
[----:B------:R-:W-:Y:S02]  /*4000*/  @P4 SHF.R.U32.HI R5, RZ, c[0x0][0x2cc], R2 ;  /* 0x0000b300ff054a19 */ /* 0x000fe40000011602 */
[----:B------:R-:W-:-:S03]  /*4010*/  IADD3 R0, R116, c[0x0][0x1d0], RZ ;  /* 0x0000740074007a10 */ /* 0x000fc60007ffe0ff */
[----:B------:R-:W1:Y:S01]  /*4020*/  SHFL.IDX PT, R2, R5, 0x2, 0x1c1f ;  /* 0x005c1f0005027f89 */ /* 0x000e6200000e0000 */
[----:B---3--:R-:W-:Y:S01]  /*4030*/  IADD3 R3, -R7, 0x1, R0 ;  /* 0x0000000107037810 */ /* 0x008fe20007ffe100 */
[----:B------:R-:W-:Y:S02]  /*4040*/  IMAD.IADD R7, R0, 0x1, -R7 ;  /* 0x0000000100077824 */ /* 0x000fe400078e0a07 */
[----:B------:R-:W2:Y:S01]  /*4050*/  SHFL.IDX PT, R4, R5, 0x3, 0x1c1f ;  /* 0x007c1f0005047f89 */ /* 0x000ea200000e0000 */
[----:B------:R-:W-:-:S05]  /*4060*/  IADD3 R6, R3, -c[0x0][0x168], RZ ;  /* 0x80005a0003067a10 */ /* 0x000fca0007ffe0ff */
[C---:B-1----:R-:W-:Y:S02]  /*4070*/  IMAD.IADD R2, R6.reuse, 0x1, R2 ;  /* 0x0000000106027824 */ /* 0x042fe400078e0202 */
[----:B--2---:R-:W-:-:S03]  /*4080*/  IMAD.IADD R0, R6, 0x1, R4 ;  /* 0x0000000106007824 */ /* 0x004fc600078e0204 */
[----:B------:R-:W-:-:S04]  /*4090*/  IMNMX R2, R7, R2, PT ;  /* 0x0000000207027217 */ /* 0x000fc80003800200 */
[C---:B------:R-:W-:Y:S02]  /*40a0*/  ISETP.GT.AND P1, PT, R2.reuse, RZ, PT ;  /* 0x000000ff0200720c */ /* 0x040fe40003f24270 */
[C---:B------:R-:W-:Y:S02]  /*40b0*/  ISETP.GT.AND P3, PT, R2.reuse, 0x9, PT ;  /* 0x000000090200780c */ /* 0x040fe40003f64270 */
[C---:B------:R-:W-:Y:S02]  /*40c0*/  ISETP.GT.AND P2, PT, R2.reuse, 0x10, PT ;  /* 0x000000100200780c */ /* 0x040fe40003f44270 */
[C---:B------:R-:W-:Y:S02]  /*40d0*/  ISETP.GT.AND P0, PT, R2.reuse, 0x1, PT ;  /* 0x000000010200780c */ /* 0x040fe40003f04270 */
[----:B------:R-:W-:Y:S02]  /*40e0*/  FSEL R8, R157, -INF , P1 ;  /* 0xff8000009d087808 */ /* 0x000fe40000800000 */
[----:B------:R-:W-:-:S02]  /*40f0*/  ISETP.GT.AND P1, PT, R2, 0x11, PT ;  /* 0x000000110200780c */ /* 0x000fc40003f24270 */
[----:B------:R-:W-:Y:S02]  /*4100*/  FSEL R15, R137, -INF , P3 ;  /* 0xff800000890f7808 */ /* 0x000fe40001800000 */
[----:B------:R-:W-:Y:S02]  /*4110*/  FSEL R16, R136, -INF , P2 ;  /* 0xff80000088107808 */ /* 0x000fe40001000000 */
[C---:B------:R-:W-:Y:S02]  /*4120*/  ISETP.GT.AND P3, PT, R2.reuse, 0x20, PT ;  /* 0x000000200200780c */ /* 0x040fe40003f64270 */
[C---:B------:R-:W-:Y:S02]  /*4130*/  ISETP.GT.AND P2, PT, R2.reuse, 0x21, PT ;  /* 0x000000210200780c */ /* 0x040fe40003f44270 */
[----:B------:R-:W-:Y:S02]  /*4140*/  ISETP.GT.AND P5, PT, R2, 0x8, PT ;  /* 0x000000080200780c */ /* 0x000fe40003fa4270 */
[----:B------:R-:W-:-:S02]  /*4150*/  FSEL R9, R139, -INF , P0 ;  /* 0xff8000008b097808 */ /* 0x000fc40000000000 */
[C---:B------:R-:W-:Y:S02]  /*4160*/  ISETP.GT.AND P0, PT, R2.reuse, 0x18, PT ;  /* 0x000000180200780c */ /* 0x040fe40003f04270 */
[----:B------:R-:W-:Y:S02]  /*4170*/  FSEL R18, R135, -INF , P1 ;  /* 0xff80000087127808 */ /* 0x000fe40000800000 */
[C---:B------:R-:W-:Y:S02]  /*4180*/  ISETP.GT.AND P1, PT, R2.reuse, 0x28, PT ;  /* 0x000000280200780c */ /* 0x040fe40003f24270 */
[----:B------:R-:W-:Y:S02]  /*4190*/  FSEL R104, R117, -INF , P3 ;  /* 0xff80000075687808 */ /* 0x000fe40001800000 */
[----:B------:R-:W-:Y:S02]  /*41a0*/  FSEL R105, R93, -INF , P2 ;  /* 0xff8000005d697808 */ /* 0x000fe40001000000 */
[----:B------:R-:W-:-:S02]  /*41b0*/  ISETP.GT.AND P3, PT, R2, 0x31, PT ;  /* 0x000000310200780c */ /* 0x000fc40003f64270 */
[----:B------:R-:W-:Y:S02]  /*41c0*/  ISETP.GT.AND P2, PT, R2, 0x38, PT ;  /* 0x000000380200780c */ /* 0x000fe40003f44270 */
[----:B------:R-:W-:Y:S02]  /*41d0*/  FSEL R14, R138, -INF , P5 ;  /* 0xff8000008a0e7808 */ /* 0x000fe40002800000 */
[----:B------:R-:W-:Y:S02]  /*41e0*/  ISETP.GT.AND P5, PT, R2, 0x19, PT ;  /* 0x000000190200780c */ /* 0x000fe40003fa4270 */
[----:B------:R-:W-:Y:S02]  /*41f0*/  FSEL R19, R132, -INF , P0 ;  /* 0xff80000084137808 */ /* 0x000fe40000000000 */
[----:B------:R-:W-:Y:S02]  /*4200*/  ISETP.GT.AND P0, PT, R2, 0x29, PT ;  /* 0x000000290200780c */ /* 0x000fe40003f04270 */
[----:B------:R-:W-:-:S02]  /*4210*/  FSEL R106, R89, -INF , P1 ;  /* 0xff800000596a7808 */ /* 0x000fc40000800000 */
[----:B------:R-:W-:Y:S02]  /*4220*/  ISETP.GT.AND P1, PT, R2, 0x39, PT ;  /* 0x000000390200780c */ /* 0x000fe40003f24270 */
[----:B------:R-:W-:Y:S02]  /*4230*/  FSEL R137, R86, -INF , P3 ;  /* 0xff80000056897808 */ /* 0x000fe40001800000 */
[----:B------:R-:W-:Y:S02]  /*4240*/  FSEL R139, R83, -INF , P2 ;  /* 0xff800000538b7808 */ /* 0x000fe40001000000 */
[C---:B------:R-:W-:Y:S02]  /*4250*/  ISETP.GT.AND P3, PT, R2.reuse, 0x48, PT ;  /* 0x000000480200780c */ /* 0x040fe40003f64270 */
[----:B------:R-:W-:Y:S02]  /*4260*/  ISETP.GT.AND P2, PT, R2, 0x49, PT ;  /* 0x000000490200780c */ /* 0x000fe40003f44270 */
[----:B------:R-:W-:-:S02]  /*4270*/  FSEL R21, R118, -INF , P5 ;  /* 0xff80000076157808 */ /* 0x000fc40002800000 */
[----:B------:R-:W-:Y:S02]  /*4280*/  ISETP.GT.AND P5, PT, R2, 0x30, PT ;  /* 0x000000300200780c */ /* 0x000fe40003fa4270 */
[----:B------:R-:W-:Y:S02]  /*4290*/  FSEL R107, R88, -INF , P0 ;  /* 0xff800000586b7808 */ /* 0x000fe40000000000 */
[----:B------:R-:W-:Y:S02]  /*42a0*/  ISETP.GT.AND P0, PT, R2, 0x40, PT ;  /* 0x000000400200780c */ /* 0x000fe40003f04270 */
[----:B------:R-:W-:Y:S02]  /*42b0*/  FSEL R138, R82, -INF , P1 ;  /* 0xff800000528a7808 */ /* 0x000fe40000800000 */
[----:B------:R-:W-:Y:S02]  /*42c0*/  ISETP.GT.AND P1, PT, R2, 0x50, PT ;  /* 0x000000500200780c */ /* 0x000fe40003f24270 */
[----:B------:R-:W-:-:S02]  /*42d0*/  FSEL R189, R76, -INF , P3 ;  /* 0xff8000004cbd7808 */ /* 0x000fc40001800000 */
[----:B------:R-:W-:Y:S02]  /*42e0*/  FSEL R190, R69, -INF , P2 ;  /* 0xff80000045be7808 */ /* 0x000fe40001000000 */
[----:B------:R-:W-:Y:S02]  /*42f0*/  FMNMX.FTZ R72, R8, R9, !PT ;  /* 0x0000000908487209 */ /* 0x000fe40007810000 */
[C---:B------:R-:W-:Y:S02]  /*4300*/  ISETP.GT.AND P3, PT, R2.reuse, 0x59, PT ;  /* 0x000000590200780c */ /* 0x040fe40003f64270 */
[----:B------:R-:W-:Y:S02]  /*4310*/  ISETP.GT.AND P2, PT, R2, 0x60, PT ;  /* 0x000000600200780c */ /* 0x000fe40003f44270 */
[----:B------:R-:W-:Y:S02]  /*4320*/  IMNMX R0, R7, R0, PT ;  /* 0x0000000007007217 */ /* 0x000fe40003800200 */
[----:B------:R-:W-:-:S02]  /*4330*/  FSEL R136, R87, -INF , P5 ;  /* 0xff80000057887808 */ /* 0x000fc40002800000 */
[C---:B------:R-:W-:Y:S02]  /*4340*/  ISETP.GT.AND P5, PT, R2.reuse, 0x41, PT ;  /* 0x000000410200780c */ /* 0x040fe40003fa4270 */
[----:B------:R-:W-:Y:S02]  /*4350*/  FSEL R187, R79, -INF , P0 ;  /* 0xff8000004fbb7808 */ /* 0x000fe40000000000 */
[----:B------:R-:W-:Y:S02]  /*4360*/  ISETP.GT.AND P0, PT, R2, 0x51, PT ;  /* 0x000000510200780c */ /* 0x000fe40003f04270 */
[----:B------:R-:W-:Y:S02]  /*4370*/  FSEL R223, R68, -INF , P1 ;  /* 0xff80000044df7808 */ /* 0x000fe40000800000 */
[----:B------:R-:W-:Y:S02]  /*4380*/  FMNMX.FTZ R72, R14, R72, !PT ;  /* 0x000000480e487209 */ /* 0x000fe40007810000 */
[----:B------:R-:W-:-:S02]  /*4390*/  ISETP.GT.AND P1, PT, R2, 0x61, PT ;  /* 0x000000610200780c */ /* 0x000fc40003f24270 */
[----:B------:R-:W-:Y:S02]  /*43a0*/  FSEL R232, R61, -INF , P3 ;  /* 0xff8000003de87808 */ /* 0x000fe40001800000 */
[----:B------:R-:W-:Y:S02]  /*43b0*/  FSEL R231, R24, -INF , P2 ;  /* 0xff80000018e77808 */ /* 0x000fe40001000000 */
[C---:B------:R-:W-:Y:S02]  /*43c0*/  ISETP.GT.AND P3, PT, R0.reuse, RZ, PT ;  /* 0x000000ff0000720c */ /* 0x040fe40003f64270 */
[----:B------:R-:W-:Y:S02]  /*43d0*/  ISETP.GT.AND P2, PT, R0, 0x1, PT ;  /* 0x000000010000780c */ /* 0x000fe40003f44270 */
[----:B------:R-:W-:Y:S02]  /*43e0*/  FSEL R188, R78, -INF , P5 ;  /* 0xff8000004ebc7808 */ /* 0x000fe40002800000 */
[----:B------:R-:W-:-:S02]  /*43f0*/  ISETP.GT.AND P5, PT, R2, 0x58, PT ;  /* 0x000000580200780c */ /* 0x000fc40003fa4270 */
[----:B------:R-:W-:Y:S02]  /*4400*/  FSEL R234, R73, -INF , P0 ;  /* 0xff80000049ea7808 */ /* 0x000fe40000000000 */
[----:B------:R-:W-:Y:S02]  /*4410*/  FMNMX.FTZ R72, R15, R72, !PT ;  /* 0x000000480f487209 */ /* 0x000fe40007810000 */
[----:B------:R-:W-:Y:S02]  /*4420*/  ISETP.GT.AND P0, PT, R2, 0x68, PT ;  /* 0x000000680200780c */ /* 0x000fe40003f04270 */
[----:B------:R-:W-:Y:S02]  /*4430*/  FSEL R249, R20, -INF , P1 ;  /* 0xff80000014f97808 */ /* 0x000fe40000800000 */
[----:B------:R-:W-:Y:S02]  /*4440*/  ISETP.GT.AND P1, PT, R0, 0x8, PT ;  /* 0x000000080000780c */ /* 0x000fe40003f24270 */
[----:B------:R-:W-:-:S02]  /*4450*/  FSEL R10, R162, -INF , P3 ;  /* 0xff800000a20a7808 */ /* 0x000fc40001800000 */
[----:B------:R-:W-:Y:S02]  /*4460*/  FSEL R13, R161, -INF , P2 ;  /* 0xff800000a10d7808 */ /* 0x000fe40001000000 */
[----:B------:R-:W-:Y:S02]  /*4470*/  FSEL R233, R60, -INF , P5 ;  /* 0xff8000003ce97808 */ /* 0x000fe40002800000 */
[----:B------:R-:W-:Y:S02]  /*4480*/  FMNMX.FTZ R72, R16, R72, !PT ;  /* 0x0000004810487209 */ /* 0x000fe40007810000 */
[----:B------:R-:W-:Y:S02]  /*4490*/  ISETP.GT.AND P5, PT, R2, 0x69, PT ;  /* 0x000000690200780c */ /* 0x000fe40003fa4270 */
[----:B------:R-:W-:Y:S02]  /*44a0*/  FSEL R229, R17, -INF , P0 ;  /* 0xff80000011e57808 */ /* 0x000fe40000000000 */
[----:B------:R-:W-:-:S02]  /*44b0*/  ISETP.GT.AND P0, PT, R0, 0x9, PT ;  /* 0x000000090000780c */ /* 0x000fc40003f04270 */
[----:B------:R-:W-:Y:S02]  /*44c0*/  FSEL R12, R142, -INF , P1 ;  /* 0xff8000008e0c7808 */ /* 0x000fe40000800000 */
[----:B------:R-:W-:Y:S02]  /*44d0*/  FMNMX.FTZ R2, R10, R13, !PT ;  /* 0x0000000d0a027209 */ /* 0x000fe40007810000 */
[----:B------:R-:W-:Y:S02]  /*44e0*/  FMNMX.FTZ R72, R18, R72, !PT ;  /* 0x0000004812487209 */ /* 0x000fe40007810000 */
[----:B------:R-:W-:Y:S02]  /*44f0*/  ISETP.GT.AND P2, PT, R0, 0x10, PT ;  /* 0x000000100000780c */ /* 0x000fe40003f44270 */
[----:B------:R-:W-:Y:S02]  /*4500*/  FSEL R11, R143, -INF , P0 ;  /* 0xff8000008f0b7808 */ /* 0x000fe40000000000 */
[----:B------:R-:W-:-:S02]  /*4510*/  FMNMX.FTZ R2, R12, R2, !PT ;  /* 0x000000020c027209 */ /* 0x000fc40007810000 */
[----:B------:R-:W-:Y:S02]  /*4520*/  FMNMX.FTZ R72, R19, R72, !PT ;  /* 0x0000004813487209 */ /* 0x000fe40007810000 */
[----:B------:R-:W-:Y:S02]  /*4530*/  ISETP.GT.AND P1, PT, R0, 0x11, PT ;  /* 0x000000110000780c */ /* 0x000fe40003f24270 */
[----:B------:R-:W-:Y:S02]  /*4540*/  FSEL R17, R140, -INF , P2 ;  /* 0xff8000008c117808 */ /* 0x000fe40001000000 */
[----:B------:R-:W-:Y:S02]  /*4550*/  FMNMX.FTZ R2, R11, R2, !PT ;  /* 0x000000020b027209 */ /* 0x000fe40007810000 */
[----:B------:R-:W-:Y:S02]  /*4560*/  FMNMX.FTZ R72, R21, R72, !PT ;  /* 0x0000004815487209 */ /* 0x000fe40007810000 */
        /* <DEDUP_REMOVED lines=26> */
[----:B------:R-:W-:Y:S01]  /*4710*/  FMNMX.FTZ R2, R101, R2, !PT ;  /* 0x0000000265027209 */ /* 0x000fe20007810000 */
[----:B------:R-:W-:Y:S01]  /*4720*/  LDSM.16.MT88.4 R88, [R227+0x800] ;  /* 0x00080000e358783b */ /* 0x000fe20000004200 */
        /* <DEDUP_REMOVED lines=15> */
[----:B------:R-:W-:Y:S01]  /*4820*/  FMNMX.FTZ R2, R129, R2, !PT ;  /* 0x0000000281027209 */ /* 0x000fe20007810000 */
[----:B------:R-:W-:Y:S01]  /*4830*/  LDSM.16.MT88.4 R84, [R227] ;  /* 0x00000000e354783b */ /* 0x000fe20000004200 */
[----:B------:R-:W-:-:S02]  /*4840*/  FMNMX.FTZ R72, R189, R72, !PT ;  /* 0x00000048bd487209 */ /* 0x000fc40007810000 */
[----:B------:R-:W-:Y:S02]  /*4850*/  ISETP.GT.AND P1, PT, R0, 0x41, PT ;  /* 0x000000410000780c */ /* 0x000fe40003f24270 */
[----:B------:R-:W-:Y:S02]  /*4860*/  FSEL R185, R81, -INF , P2 ;  /* 0xff80000051b97808 */ /* 0x000fe40001000000 */
[----:B------:R-:W-:Y:S02]  /*4870*/  FMNMX.FTZ R2, R128, R2, !PT ;  /* 0x0000000280027209 */ /* 0x000fe40007810000 */
[----:B------:R-:W-:Y:S02]  /*4880*/  FMNMX.FTZ R72, R190, R72, !PT ;  /* 0x00000048be487209 */ /* 0x000fe40007810000 */
[----:B------:R-:W-:Y:S02]  /*4890*/  ISETP.GT.AND P0, PT, R0, 0x48, PT ;  /* 0x000000480000780c */ /* 0x000fe40003f04270 */
[----:B------:R-:W-:-:S02]  /*48a0*/  FSEL R184, R80, -INF , P1 ;  /* 0xff80000050b87808 */ /* 0x000fc40000800000 */
[----:B------:R-:W-:Y:S01]  /*48b0*/  FMNMX.FTZ R2, R185, R2, !PT ;  /* 0x00000002b9027209 */ /* 0x000fe20007810000 */
[----:B------:R-:W-:Y:S01]  /*48c0*/  LDSM.16.MT88.4 R80, [R225+0x800] ;  /* 0x00080000e150783b */ /* 0x000fe20000004200 */
[----:B------:R-:W-:Y:S02]  /*48d0*/  FMNMX.FTZ R72, R223, R72, !PT ;  /* 0x00000048df487209 */ /* 0x000fe40007810000 */
[----:B------:R-:W-:Y:S02]  /*48e0*/  ISETP.GT.AND P2, PT, R0, 0x49, PT ;  /* 0x000000490000780c */ /* 0x000fe40003f44270 */
[----:B------:R-:W-:Y:S02]  /*48f0*/  FSEL R162, R77, -INF , P0 ;  /* 0xff8000004da27808 */ /* 0x000fe40000000000 */
[----:B------:R-:W-:Y:S01]  /*4900*/  FMNMX.FTZ R2, R184, R2, !PT ;  /* 0x00000002b8027209 */ /* 0x000fe20007810000 */
[----:B------:R-:W-:Y:S01]  /*4910*/  LDSM.16.MT88.4 R76, [R228+0x800] ;  /* 0x00080000e44c783b */ /* 0x000fe20000004200 */
[----:B------:R-:W-:-:S02]  /*4920*/  FMNMX.FTZ R72, R234, R72, !PT ;  /* 0x00000048ea487209 */ /* 0x000fc40007810000 */
[----:B------:R-:W-:Y:S02]  /*4930*/  ISETP.GT.AND P1, PT, R0, 0x50, PT ;  /* 0x000000500000780c */ /* 0x000fe40003f24270 */
[----:B------:R-:W-:Y:S02]  /*4940*/  FSEL R186, R70, -INF , P2 ;  /* 0xff80000046ba7808 */ /* 0x000fe40001000000 */
[----:B------:R-:W-:Y:S02]  /*4950*/  FMNMX.FTZ R2, R162, R2, !PT ;  /* 0x00000002a2027209 */ /* 0x000fe40007810000 */
[----:B------:R-:W-:Y:S02]  /*4960*/  FMNMX.FTZ R72, R233, R72, !PT ;  /* 0x00000048e9487209 */ /* 0x000fe40007810000 */
[----:B------:R-:W-:Y:S02]  /*4970*/  ISETP.GT.AND P0, PT, R0, 0x51, PT ;  /* 0x000000510000780c */ /* 0x000fe40003f04270 */
[----:B------:R-:W-:-:S02]  /*4980*/  FSEL R119, R74, -INF , P1 ;  /* 0xff8000004a777808 */ /* 0x000fc40000800000 */
[----:B------:R-:W-:Y:S02]  /*4990*/  FMNMX.FTZ R2, R186, R2, !PT ;  /* 0x00000002ba027209 */ /* 0x000fe40007810000 */
[----:B------:R-:W-:Y:S02]  /*49a0*/  FMNMX.FTZ R72, R232, R72, !PT ;  /* 0x00000048e8487209 */ /* 0x000fe40007810000 */
[----:B------:R-:W-:Y:S02]  /*49b0*/  ISETP.GT.AND P2, PT, R0, 0x58, PT ;  /* 0x000000580000780c */ /* 0x000fe40003f44270 */
[----:B------:R-:W-:Y:S02]  /*49c0*/  FSEL R251, R75, -INF , P0 ;  /* 0xff8000004bfb7808 */ /* 0x000fe40000000000 */
[----:B------:R-:W-:Y:S02]  /*49d0*/  FMNMX.FTZ R2, R119, R2, !PT ;  /* 0x0000000277027209 */ /* 0x000fe40007810000 */
        /* <DEDUP_REMOVED lines=8> */
[----:B------:R-:W-:Y:S01]  /*4a60*/  LDSM.16.MT88.4 R60, [R225] ;  /* 0x00000000e13c783b */ /* 0x000fe20000004200 */
[----:B------:R-:W-:Y:S02]  /*4a70*/  FSEL R226, R23, -INF , P5 ;  /* 0xff80000017e27808 */ /* 0x000fe40002800000 */
[----:B------:R-:W-:Y:S02]  /*4a80*/  FMNMX.FTZ R72, R229, R72, !PT ;  /* 0x00000048e5487209 */ /* 0x000fe40007810000 */
[----:B------:R-:W-:Y:S02]  /*4a90*/  ISETP.GT.AND P1, PT, R0, 0x61, PT ;  /* 0x000000610000780c */ /* 0x000fe40003f24270 */
[----:B------:R-:W-:Y:S02]  /*4aa0*/  FSEL R157, R28, -INF , P0 ;  /* 0xff8000001c9d7808 */ /* 0x000fe40000000000 */
[----:B------:R-:W-:-:S02]  /*4ab0*/  FMNMX.FTZ R2, R69, R2, !PT ;  /* 0x0000000245027209 */ /* 0x000fc40007810000 */
[----:B------:R-:W-:Y:S02]  /*4ac0*/  FMNMX.FTZ R72, R226, R72, !PT ;  /* 0x00000048e2487209 */ /* 0x000fe40007810000 */
[C---:B------:R-:W-:Y:S02]  /*4ad0*/  ISETP.GT.AND P0, PT, R0.reuse, 0x68, PT ;  /* 0x000000680000780c */ /* 0x040fe40003f04270 */
[----:B------:R-:W-:Y:S01]  /*4ae0*/  FSEL R244, R27, -INF , P1 ;  /* 0xff8000001bf47808 */ /* 0x000fe20000800000 */
[----:B------:R-:W1:Y:S01]  /*4af0*/  SHFL.BFLY PT, R3, R72, 0x2, 0x1f ;  /* 0x0c401f0048037f89 */ /* 0x000e6200000e0000 */
[----:B------:R-:W-:Y:S02]  /*4b00*/  FMNMX.FTZ R2, R157, R2, !PT ;  /* 0x000000029d027209 */ /* 0x000fe40007810000 */
[----:B------:R-:W-:Y:S02]  /*4b10*/  ISETP.GT.AND P1, PT, R0, 0x69, PT ;  /* 0x000000690000780c */ /* 0x000fe40003f24270 */
[----:B------:R-:W-:-:S02]  /*4b20*/  FSEL R252, R26, -INF , P0 ;  /* 0xff8000001afc7808 */ /* 0x000fc40000000000 */
[----:B------:R-:W-:Y:S02]  /*4b30*/  FMNMX.FTZ R0, R244, R2, !PT ;  /* 0x00000002f4007209 */ /* 0x000fe40007810000 */
[----:B------:R-:W-:Y:S02]  /*4b40*/  FSEL R250, R25, -INF , P1 ;  /* 0xff80000019fa7808 */ /* 0x000fe40000800000 */
[----:B------:R-:W-:-:S04]  /*4b50*/  FMNMX.FTZ R0, R252, R0, !PT ;  /* 0x00000000fc007209 */ /* 0x000fc80007810000 */
[----:B------:R-:W-:-:S05]  /*4b60*/  FMNMX.FTZ R0, R250, R0, !PT ;  /* 0x00000000fa007209 */ /* 0x000fca0007810000 */
[----:B------:R-:W2:Y:S01]  /*4b70*/  SHFL.BFLY PT, R2, R0, 0x2, 0x1f ;  /* 0x0c401f0000027f89 */ /* 0x000ea200000e0000 */
[----:B-1----:R-:W-:-:S05]  /*4b80*/  FMNMX.FTZ R72, R72, R3, !PT ;  /* 0x0000000348487209 */ /* 0x002fca0007810000 */
[----:B------:R-:W1:Y:S01]  /*4b90*/  SHFL.BFLY PT, R3, R72, 0x1, 0x1f ;  /* 0x0c201f0048037f89 */ /* 0x000e6200000e0000 */
[----:B--2---:R-:W-:-:S05]  /*4ba0*/  FMNMX.FTZ R0, R0, R2, !PT ;  /* 0x0000000200007209 */ /* 0x004fca0007810000 */
[----:B------:R-:W2:Y:S01]  /*4bb0*/  SHFL.BFLY PT, R70, R0, 0x1, 0x1f ;  /* 0x0c201f0000467f89 */ /* 0x000ea200000e0000 */
[----:B-1----:R-:W-:-:S04]  /*4bc0*/  FMNMX.FTZ R72, R72, R3, !PT ;  /* 0x0000000348487209 */ /* 0x002fc80007810000 */
[C---:B------:R-:W-:Y:S01]  /*4bd0*/  FSETP.NEU.FTZ.AND P0, PT, R72.reuse, -INF , PT ;  /* 0xff8000004800780b */ /* 0x040fe20003f1d000 */
[----:B------:R-:W-:-:S05]  /*4be0*/  FMUL.FTZ R4, R72, c[0x0][0x2d0] ;  /* 0x0000b40048047a20 */ /* 0x000fca0000410000 */
[----:B------:R-:W-:-:S05]  /*4bf0*/  FSEL R4, R4, RZ, P0 ;  /* 0x000000ff04047208 */ /* 0x000fca0000000000 */
[----:B------:R-:W-:-:S04]  /*4c00*/  FFMA.FTZ R2, R8, c[0x0][0x2d0], -R4 ;  /* 0x0000b40008027a23 */ /* 0x000fc80000010804 */
[----:B------:R1:W-:Y:S01]  /*4c10*/  MUFU.EX2 R243, R2 ;  /* 0x0000000200f37308 */ /* 0x0003e20000000800 */
[----:B--2---:R-:W-:Y:S01]  /*4c20*/  FMNMX.FTZ R70, R0, R70, !PT ;  /* 0x0000004600467209 */ /* 0x004fe20007810000 */
[----:B------:R-:W-:-:S03]  /*4c30*/  FFMA.FTZ R0, R9, c[0x0][0x2d0], -R4 ;  /* 0x0000b40009007a23 */ /* 0x000fc60000010804 */
[C---:B------:R-:W-:Y:S01]  /*4c40*/  FSETP.NEU.FTZ.AND P0, PT, R70.reuse, -INF , PT ;  /* 0xff8000004600780b */ /* 0x040fe20003f1d000 */
[----:B------:R-:W-:Y:S02]  /*4c50*/  FMUL.FTZ R3, R70, c[0x0][0x2d0] ;  /* 0x0000b40046037a20 */ /* 0x000fe40000410000 */
[----:B------:R2:W3:Y:S03]  /*4c60*/  MUFU.EX2 R47, R0 ;  /* 0x00000000002f7308 */ /* 0x0004e60000000800 */
[----:B------:R-:W-:Y:S01]  /*4c70*/  FSEL R3, R3, RZ, P0 ;  /* 0x000000ff03037208 */ /* 0x000fe20000000000 */
[----:B-1----:R-:W1:Y:S01]  /*4c80*/  SHFL.IDX PT, R2, R5, RZ, 0x1c1f ;  /* 0x001c1fff05027589 */ /* 0x002e6200000e0000 */
[----:B--2---:R-:W-:Y:S01]  /*4c90*/  FFMA.FTZ R0, R14, c[0x0][0x2d0], -R4 ;  /* 0x0000b4000e007a23 */ /* 0x004fe20000010804 */
[----:B---3--:R-:W-:-:S03]  /*4ca0*/  F2FP.PACK_AB R8, R47, R243 ;  /* 0x000000f32f08723e */ /* 0x008fc600000000ff */
[----:B------:R2:W-:Y:S01]  /*4cb0*/  MUFU.EX2 R248, R0 ;  /* 0x0000000000f87308 */ /* 0x0005e20000000800 */
[----:B-1----:R-:W-:Y:S02]  /*4cc0*/  IMAD.IADD R2, R6, 0x1, R2 ;  /* 0x0000000106027824 */ /* 0x002fe400078e0202 */
[----:B--2---:R-:W-:-:S03]  /*4cd0*/  FFMA.FTZ R0, R15, c[0x0][0x2d0], -R4 ;  /* 0x0000b4000f007a23 */ /* 0x004fc60000010804 */
[----:B------:R-:W-:Y:S02]  /*4ce0*/  IMNMX R2, R7, R2, PT ;  /* 0x0000000207027217 */ /* 0x000fe40003800200 */
[----:B------:R1:W2:Y:S02]  /*4cf0*/  MUFU.EX2 R247, R0 ;  /* 0x0000000000f77308 */ /* 0x0002a40000000800 */
[C---:B------:R-:W-:Y:S02]  /*4d00*/  ISETP.GT.AND P1, PT, R2.reuse, RZ, PT ;  /* 0x000000ff0200720c */ /* 0x040fe40003f24270 */
[C---:B------:R-:W-:Y:S02]  /*4d10*/  ISETP.GT.AND P0, PT, R2.reuse, 0x1, PT ;  /* 0x000000010200780c */ /* 0x040fe40003f04270 */
[C---:B------:R-:W-:Y:S02]  /*4d20*/  ISETP.GT.AND P5, PT, R2.reuse, 0x8, PT ;  /* 0x000000080200780c */ /* 0x040fe40003fa4270 */
[----:B------:R-:W-:-:S02]  /*4d30*/  ISETP.GT.AND P3, PT, R2, 0x9, PT ;  /* 0x000000090200780c */ /* 0x000fc40003f64270 */
[----:B------:R-:W-:Y:S01]  /*4d40*/  ISETP.GT.AND P2, PT, R2, 0x10, PT ;  /* 0x000000100200780c */ /* 0x000fe20003f44270 */
[----:B-1----:R-:W-:Y:S01]  /*4d50*/  FFMA.FTZ R0, R10, c[0x0][0x2d0], -R3 ;  /* 0x0000b4000a007a23 */ /* 0x002fe20000010803 */
[----:B--2---:R-:W-:-:S03]  /*4d60*/  F2FP.PACK_AB R10, R247, R248 ;  /* 0x000000f8f70a723e */ /* 0x004fc600000000ff */
        /* <DEDUP_REMOVED lines=11> */
[C---:B------:R-:W-:Y:S08]  /*4e20*/  HMMA.16816.F32 R40, R8.reuse, R48, RZ ;  /* 0x000000300828723c */ /* 0x040ff000000018ff */
[----:B------:R-:W-:Y:S01]  /*4e30*/  HMMA.16816.F32 R36, R8, R52, RZ ;  /* 0x000000340824723c */ /* 0x000fe200000018ff */
[----:B-1----:R-:W-:-:S04]  /*4e40*/  FFMA.FTZ R0, R18, c[0x0][0x2d0], -R4 ;  /* 0x0000b40012007a23 */ /* 0x002fc80000010804 */
[----:B------:R1:W2:Y:S03]  /*4e50*/  MUFU.EX2 R97, R0 ;  /* 0x0000000000617308 */ /* 0x0002a60000000800 */
[C---:B------:R-:W-:Y:S08]  /*4e60*/  HMMA.16816.F32 R32, R8.reuse, R60, RZ ;  /* 0x0000003c0820723c */ /* 0x040ff000000018ff */
[----:B------:R-:W-:Y:S01]  /*4e70*/  HMMA.16816.F32 R28, R8, R84, RZ ;  /* 0x00000054081c723c */ /* 0x000fe200000018ff */
[----:B-1----:R-:W-:-:S07]  /*4e80*/  FFMA.FTZ R0, R19, c[0x0][0x2d0], -R4 ;  /* 0x0000b40013007a23 */ /* 0x002fce0000010804 */
[C---:B------:R-:W-:Y:S01]  /*4e90*/  HMMA.16816.F32 R24, R8.reuse, R50, RZ ;  /* 0x000000320818723c */ /* 0x040fe200000018ff */
[----:B------:R1:W-:Y:S07]  /*4ea0*/  MUFU.EX2 R220, R0 ;  /* 0x0000000000dc7308 */ /* 0x0003ee0000000800 */
[----:B------:R-:W-:Y:S01]  /*4eb0*/  HMMA.16816.F32 R12, R8, R86, RZ ;  /* 0x00000056080c723c */ /* 0x000fe200000018ff */
[----:B-1----:R-:W-:-:S04]  /*4ec0*/  FFMA.FTZ R0, R21, c[0x0][0x2d0], -R4 ;  /* 0x0000b40015007a23 */ /* 0x002fc80000010804 */
[----:B------:R1:W-:Y:S02]  /*4ed0*/  MUFU.EX2 R219, R0 ;  /* 0x0000000000db7308 */ /* 0x0003e40000000800 */
[--C-:B-1----:R-:W-:Y:S02]  /*4ee0*/  FFMA.FTZ R0, R17, c[0x0][0x2d0], -R3.reuse ;  /* 0x0000b40011007a23 */ /* 0x102fe40000010803 */
[----:B------:R-:W-:Y:S04]  /*4ef0*/  HMMA.16816.F32 R16, R8, R62, RZ ;  /* 0x0000003e0810723c */ /* 0x000fe800000018ff */
[----:B------:R1:W-:Y:S02]  /*4f00*/  MUFU.EX2 R242, R0 ;  /* 0x0000000000f27308 */ /* 0x0003e40000000800 */
[----:B-1----:R-:W-:-:S06]  /*4f10*/  FFMA.FTZ R0, R20, c[0x0][0x2d0], -R3 ;  /* 0x0000b40014007a23 */ /* 0x002fcc0000010803 */
[----:B------:R1:W3:Y:S02]  /*4f20*/  MUFU.EX2 R96, R0 ;  /* 0x0000000000607308 */ /* 0x0002e40000000800 */
[----:B-1----:R-:W-:Y:S02]  /*4f30*/  FFMA.FTZ R0, R22, c[0x0][0x2d0], -R3 ;  /* 0x0000b40016007a23 */ /* 0x002fe40000010803 */
[----:B------:R-:W-:Y:S04]  /*4f40*/  HMMA.16816.F32 R20, R8, R54, RZ ;  /* 0x000000360814723c */ /* 0x000fe800000018ff */
[----:B------:R1:W-:Y:S03]  /*4f50*/  MUFU.EX2 R221, R0 ;  /* 0x0000000000dd7308 */ /* 0x0003e60000000800 */
[----:B--2---:R-:W-:-:S02]  /*4f60*/  F2FP.PACK_AB R8, R97, R245 ;  /* 0x000000f56108723e */ /* 0x004fc400000000ff */
[----:B---3--:R-:W-:Y:S02]  /*4f70*/  F2FP.PACK_AB R9, R96, R242 ;  /* 0x000000f26009723e */ /* 0x008fe400000000ff */
[----:B------:R-:W-:Y:S01]  /*4f80*/  F2FP.PACK_AB R10, R219, R220 ;  /* 0x000000dcdb0a723e */ /* 0x000fe200000000ff */
[----:B-1----:R-:W-:-:S04]  /*4f90*/  FFMA.FTZ R0, R44, c[0x0][0x2d0], -R3 ;  /* 0x0000b4002c007a23 */ /* 0x002fc80000010803 */
[----:B------:R1:W2:Y:S02]  /*4fa0*/  MUFU.EX2 R218, R0 ;  /* 0x0000000000da7308 */ /* 0x0002a40000000800 */
[----:B-1----:R-:W1:Y:S01]  /*4fb0*/  SHFL.IDX PT, R0, R5, 0x1, 0x1c1f ;  /* 0x003c1f0005007f89 */ /* 0x002e6200000e0000 */
[----:B--2---:R-:W-:-:S07]  /*4fc0*/  F2FP.PACK_AB R11, R218, R221 ;  /* 0x000000ddda0b723e */ /* 0x004fce00000000ff */
[C---:B------:R-:W-:Y:S08]  /*4fd0*/  HMMA.16816.F32 R132, R8.reuse, R56, R40 ;  /* 0x000000380884723c */ /* 0x040ff00000001828 */
[----:B------:R-:W-:Y:S01]  /*4fe0*/  HMMA.16816.F32 R164, R8, R76, R36 ;  /* 0x0000004c08a4723c */ /* 0x000fe20000001824 */
[----:B-1----:R-:W-:-:S07]  /*4ff0*/  IMAD.IADD R0, R6, 0x1, R0 ;  /* 0x0000000106007824 */ /* 0x002fce00078e0200 */
[----:B------:R-:W-:Y:S01]  /*5000*/  HMMA.16816.F32 R180, R8, R80, R32 ;  /* 0x0000005008b4723c */ /* 0x000fe20000001820 */
[----:B------:R-:W-:Y:S02]  /*5010*/  IMNMX R0, R7, R0, PT ;  /* 0x0000000007007217 */ /* 0x000fe40003800200 */
[----:B------:R-:W-:-:S04]  /*5020*/  FSEL R7, R214, -INF , P1 ;  /* 0xff800000d6077808 */ /* 0x000fc80000800000 */
[----:B------:R-:W-:Y:S01]  /*5030*/  IMAD.MOV.U32 R32, RZ, RZ, R116 ;  /* 0x000000ffff207224 */ /* 0x000fe200078e0074 */
[C---:B------:R-:W-:Y:S01]  /*5040*/  HMMA.16816.F32 R176, R8.reuse, R88, R28 ;  /* 0x0000005808b0723c */ /* 0x040fe2000000181c */
[----:B------:R-:W-:Y:S01]  /*5050*/  ISETP.GT.AND P1, PT, R2, 0x11, PT ;  /* 0x000000110200780c */ /* 0x000fe20003f24270 */
[----:B------:R-:W-:Y:S02]  /*5060*/  IMAD.MOV.U32 R34, RZ, RZ, R219 ;  /* 0x000000ffff227224 */ /* 0x000fe400078e00db */
[----:B------:R-:W-:Y:S02]  /*5070*/  IMAD.MOV.U32 R33, RZ, RZ, R218 ;  /* 0x000000ffff217224 */ /* 0x000fe400078e00da */
[----:B------:R-:W-:Y:S02]  /*5080*/  IMAD.MOV.U32 R35, RZ, RZ, R243 ;  /* 0x000000ffff237224 */ /* 0x000fe400078e00f3 */
[----:B------:R-:W-:Y:S01]  /*5090*/  HMMA.16816.F32 R108, R8, R58, R24 ;  /* 0x0000003a086c723c */ /* 0x000fe20000001818 */
[----:B------:R-:W-:-:S02]  /*50a0*/  IMAD.MOV.U32 R31, RZ, RZ, R217 ;  /* 0x000000ffff1f7224 */ /* 0x000fc400078e00d9 */
[----:B------:R-:W-:Y:S02]  /*50b0*/  IMAD.MOV.U32 R30, RZ, RZ, R47 ;  /* 0x000000ffff1e7224 */ /* 0x000fe400078e002f */
[----:B------:R-:W-:-:S03]  /*50c0*/  IMAD.MOV.U32 R214, RZ, RZ, R32 ;  /* 0x000000ffffd67224 */ /* 0x000fc600078e0020 */
[C---:B------:R-:W-:Y:S08]  /*50d0*/  HMMA.16816.F32 R172, R8.reuse, R78, R20 ;  /* 0x0000004e08ac723c */ /* 0x040ff00000001814 */
[C---:B------:R-:W-:Y:S07]  /*50e0*/  HMMA.16816.F32 R168, R8.reuse, R82, R16 ;  /* 0x0000005208a8723c */ /* 0x040fee0000001810 */
[----:B------:R-:W-:Y:S01]  /*50f0*/  FSEL R17, R209, -INF , P3 ;  /* 0xff800000d1117808 */ /* 0x000fe20001800000 */
[----:B------:R-:W-:Y:S01]  /*5100*/  HMMA.16816.F32 R140, R8, R90, R12 ;  /* 0x0000005a088c723c */ /* 0x000fe2000000180c */
[----:B------:R-:W-:-:S02]  /*5110*/  FSEL R18, R206, -INF , P2 ;  /* 0xff800000ce127808 */ /* 0x000fc40001000000 */
[----:B------:R-:W-:Y:S01]  /*5120*/  FSEL R19, R205, -INF , P1 ;  /* 0xff800000cd137808 */ /* 0x000fe20000800000 */
[----:B------:R-:W-:Y:S01]  /*5130*/  IMAD.MOV.U32 R205, RZ, RZ, R97 ;  /* 0x000000ffffcd7224 */ /* 0x000fe200078e0061 */
[----:B------:R-:W-:Y:S02]  /*5140*/  ISETP.GT.AND P3, PT, R2, 0x20, PT ;  /* 0x000000200200780c */ /* 0x000fe40003f64270 */
[----:B------:R-:W-:Y:S01]  /*5150*/  FSEL R11, R213, -INF , P0 ;  /* 0xff800000d50b7808 */ /* 0x000fe20000000000 */
[----:B------:R-:W-:Y:S01]  /*5160*/  IMAD.MOV.U32 R213, RZ, RZ, R33 ;  /* 0x000000ffffd57224 */ /* 0x000fe200078e0021 */
[----:B------:R-:W-:Y:S01]  /*5170*/  FSEL R15, R210, -INF , P5 ;  /* 0xff800000d20f7808 */ /* 0x000fe20002800000 */
[----:B------:R-:W-:Y:S01]  /*5180*/  IMAD.MOV.U32 R210, RZ, RZ, R34 ;  /* 0x000000ffffd27224 */ /* 0x000fe200078e0022 */
[----:B------:R-:W-:Y:S02]  /*5190*/  FMNMX.FTZ R5, R7, R11, !PT ;  /* 0x0000000b07057209 */ /* 0x000fe40007810000 */
[----:B------:R-:W-:-:S02]  /*51a0*/  ISETP.GT.AND P0, PT, R2, 0x18, PT ;  /* 0x000000180200780c */ /* 0x000fc40003f04270 */
[----:B------:R-:W-:Y:S02]  /*51b0*/  FMNMX.FTZ R5, R15, R5, !PT ;  /* 0x000000050f057209 */ /* 0x000fe40007810000 */
[----:B------:R-:W-:Y:S02]  /*51c0*/  ISETP.GT.AND P5, PT, R2, 0x19, PT ;  /* 0x000000190200780c */ /* 0x000fe40003fa4270 */
[----:B------:R-:W-:Y:S02]  /*51d0*/  FMNMX.FTZ R5, R17, R5, !PT ;  /* 0x0000000511057209 */ /* 0x000fe40007810000 */
[----:B------:R-:W-:Y:S01]  /*51e0*/  FSEL R21, R202, -INF , P0 ;  /* 0xff800000ca157808 */ /* 0x000fe20000000000 */
[----:B------:R-:W-:Y:S01]  /*51f0*/  IMAD.MOV.U32 R202, RZ, RZ, R96 ;  /* 0x000000ffffca7224 */ /* 0x000fe200078e0060 */
[----:B------:R-:W-:Y:S01]  /*5200*/  FSEL R22, R201, -INF , P5 ;  /* 0xff800000c9167808 */ /* 0x000fe20002800000 */
[----:B------:R-:W-:Y:S01]  /*5210*/  IMAD.MOV.U32 R201, RZ, RZ, R93 ;  /* 0x000000ffffc97224 */ /* 0x000fe200078e005d */
[----:B------:R-:W-:-:S02]  /*5220*/  ISETP.GT.AND P2, PT, R2, 0x21, PT ;  /* 0x000000210200780c */ /* 0x000fc40003f44270 */
[C---:B------:R-:W-:Y:S02]  /*5230*/  ISETP.GT.AND P1, PT, R2.reuse, 0x28, PT ;  /* 0x000000280200780c */ /* 0x040fe40003f24270 */
[C---:B------:R-:W-:Y:S02]  /*5240*/  ISETP.GT.AND P0, PT, R2.reuse, 0x29, PT ;  /* 0x000000290200780c */ /* 0x040fe40003f04270 */
[----:B------:R-:W-:Y:S02]  /*5250*/  ISETP.GT.AND P5, PT, R2, 0x30, PT ;  /* 0x000000300200780c */ /* 0x000fe40003fa4270 */
[----:B------:R-:W-:Y:S02]  /*5260*/  FMNMX.FTZ R5, R18, R5, !PT ;  /* 0x0000000512057209 */ /* 0x000fe40007810000 */
[----:B------:R-:W-:Y:S01]  /*5270*/  FSEL R40, R198, -INF , P3 ;  /* 0xff800000c6287808 */ /* 0x000fe20001800000 */
[----:B------:R-:W-:Y:S01]  /*5280*/  IMAD.MOV.U32 R198, RZ, RZ, R242 ;  /* 0x000000ffffc67224 */ /* 0x000fe200078e00f2 */
[----:B------:R-:W-:Y:S01]  /*5290*/  FSEL R41, R197, -INF , P2 ;  /* 0xff800000c5297808 */ /* 0x000fe20001000000 */
[----:B------:R-:W-:Y:S01]  /*52a0*/  IMAD.MOV.U32 R197, RZ, RZ, R245 ;  /* 0x000000ffffc57224 */ /* 0x000fe200078e00f5 */
[----:B------:R-:W-:-:S02]  /*52b0*/  FSEL R42, R194, -INF , P1 ;  /* 0xff800000c22a7808 */ /* 0x000fc40000800000 */
[----:B------:R-:W-:Y:S02]  /*52c0*/  FSEL R43, R192, -INF , P0 ;  /* 0xff800000c02b7808 */ /* 0x000fe40000000000 */
[----:B------:R-:W-:Y:S02]  /*52d0*/  FSEL R112, R159, -INF , P5 ;  /* 0xff8000009f707808 */ /* 0x000fe40002800000 */
[----:B------:R-:W-:Y:S02]  /*52e0*/  FMNMX.FTZ R5, R19, R5, !PT ;  /* 0x0000000513057209 */ /* 0x000fe40007810000 */
[C---:B------:R-:W-:Y:S02]  /*52f0*/  ISETP.GT.AND P3, PT, R2.reuse, 0x31, PT ;  /* 0x000000310200780c */ /* 0x040fe40003f64270 */
[C---:B------:R-:W-:Y:S02]  /*5300*/  ISETP.GT.AND P2, PT, R2.reuse, 0x38, PT ;  /* 0x000000380200780c */ /* 0x040fe40003f44270 */
[----:B------:R-:W-:-:S02]  /*5310*/  ISETP.GT.AND P1, PT, R2, 0x39, PT ;  /* 0x000000390200780c */ /* 0x000fc40003f24270 */
[C---:B------:R-:W-:Y:S02]  /*5320*/  ISETP.GT.AND P0, PT, R2.reuse, 0x40, PT ;  /* 0x000000400200780c */ /* 0x040fe40003f04270 */
[----:B------:R-:W-:Y:S02]  /*5330*/  ISETP.GT.AND P5, PT, R2, 0x41, PT ;  /* 0x000000410200780c */ /* 0x000fe40003fa4270 */
[----:B------:R-:W-:Y:S02]  /*5340*/  FMNMX.FTZ R5, R21, R5, !PT ;  /* 0x0000000515057209 */ /* 0x000fe40007810000 */
[----:B------:R-:W-:Y:S02]  /*5350*/  FSEL R113, R158, -INF , P3 ;  /* 0xff8000009e717808 */ /* 0x000fe40001800000 */
[----:B------:R-:W-:Y:S02]  /*5360*/  FSEL R115, R153, -INF , P2 ;  /* 0xff80000099737808 */ /* 0x000fe40001000000 */
[----:B------:R-:W-:-:S02]  /*5370*/  FSEL R114, R152, -INF , P1 ;  /* 0xff80000098727808 */ /* 0x000fc40000800000 */
[----:B------:R-:W-:Y:S02]  /*5380*/  FSEL R118, R99, -INF , P0 ;  /* 0xff80000063767808 */ /* 0x000fe40000000000 */
[----:B------:R-:W-:Y:S02]  /*5390*/  FSEL R123, R98, -INF , P5 ;  /* 0xff800000627b7808 */ /* 0x000fe40002800000 */
[C---:B------:R-:W-:Y:S02]  /*53a0*/  ISETP.GT.AND P3, PT, R2.reuse, 0x48, PT ;  /* 0x000000480200780c */ /* 0x040fe40003f64270 */
[C---:B------:R-:W-:Y:S02]  /*53b0*/  ISETP.GT.AND P2, PT, R2.reuse, 0x49, PT ;  /* 0x000000490200780c */ /* 0x040fe40003f44270 */
[C---:B------:R-:W-:Y:S02]  /*53c0*/  ISETP.GT.AND P1, PT, R2.reuse, 0x50, PT ;  /* 0x000000500200780c */ /* 0x040fe40003f24270 */
[----:B------:R-:W-:-:S02]  /*53d0*/  ISETP.GT.AND P0, PT, R2, 0x51, PT ;  /* 0x000000510200780c */ /* 0x000fc40003f04270 */
[----:B------:R-:W-:Y:S02]  /*53e0*/  ISETP.GT.AND P5, PT, R2, 0x58, PT ;  /* 0x000000580200780c */ /* 0x000fe40003fa4270 */
[----:B------:R-:W-:Y:S02]  /*53f0*/  FMNMX.FTZ R5, R22, R5, !PT ;  /* 0x0000000516057209 */ /* 0x000fe40007810000 */
        /* <DEDUP_REMOVED lines=10> */
[----:B------:R-:W-:Y:S02]  /*54a0*/  FMNMX.FTZ R2, R40, R5, !PT ;  /* 0x0000000528027209 */ /* 0x000fe40007810000 */
[----:B------:R-:W-:Y:S02]  /*54b0*/  FSEL R125, R125, -INF , P3 ;  /* 0xff8000007d7d7808 */ /* 0x000fe40001800000 */
[----:B------:R-:W-:Y:S02]  /*54c0*/  FSEL R124, R65, -INF , P2 ;  /* 0xff800000417c7808 */ /* 0x000fe40001000000 */
[C---:B------:R-:W-:Y:S02]  /*54d0*/  ISETP.GT.AND P3, PT, R0.reuse, RZ, PT ;  /* 0x000000ff0000720c */ /* 0x040fe40003f64270 */
[----:B------:R-:W-:Y:S02]  /*54e0*/  ISETP.GT.AND P2, PT, R0, 0x1, PT ;  /* 0x000000010000780c */ /* 0x000fe40003f44270 */
[----:B------:R-:W-:-:S02]  /*54f0*/  FMNMX.FTZ R2, R41, R2, !PT ;  /* 0x0000000229027209 */ /* 0x000fc40007810000 */
[----:B------:R-:W-:Y:S02]  /*5500*/  FSEL R120, R64, -INF , P1 ;  /* 0xff80000040787808 */ /* 0x000fe40000800000 */
[----:B------:R-:W-:Y:S02]  /*5510*/  ISETP.GT.AND P1, PT, R0, 0x8, PT ;  /* 0x000000080000780c */ /* 0x000fe40003f24270 */
[----:B------:R-:W-:Y:S02]  /*5520*/  FMNMX.FTZ R2, R42, R2, !PT ;  /* 0x000000022a027209 */ /* 0x000fe40007810000 */
[----:B------:R-:W-:Y:S02]  /*5530*/  FSEL R10, R216, -INF , P3 ;  /* 0xff800000d80a7808 */ /* 0x000fe40001800000 */
[----:B------:R-:W-:Y:S01]  /*5540*/  FSEL R14, R215, -INF , P2 ;  /* 0xff800000d70e7808 */ /* 0x000fe20001000000 */
[----:B------:R-:W-:Y:S01]  /*5550*/  IMAD.MOV.U32 R215, RZ, RZ, R251 ;  /* 0x000000ffffd77224 */ /* 0x000fe200078e00fb */
[----:B------:R-:W-:-:S02]  /*5560*/  FSEL R117, R45, -INF , P0 ;  /* 0xff8000002d757808 */ /* 0x000fc40000000000 */
[----:B------:R-:W-:Y:S02]  /*5570*/  ISETP.GT.AND P0, PT, R0, 0x9, PT ;  /* 0x000000090000780c */ /* 0x000fe40003f04270 */
[----:B------:R-:W-:Y:S02]  /*5580*/  FMNMX.FTZ R2, R43, R2, !PT ;  /* 0x000000022b027209 */ /* 0x000fe40007810000 */
[----:B------:R-:W-:Y:S01]  /*5590*/  FSEL R13, R212, -INF , P1 ;  /* 0xff800000d40d7808 */ /* 0x000fe20000800000 */
[----:B------:R-:W-:Y:S01]  /*55a0*/  IMAD.MOV.U32 R212, RZ, RZ, R249 ;  /* 0x000000ffffd47224 */ /* 0x000fe200078e00f9 */
[----:B------:R-:W-:Y:S02]  /*55b0*/  FMNMX.FTZ R5, R10, R14, !PT ;  /* 0x0000000e0a057209 */ /* 0x000fe40007810000 */
[----:B------:R-:W-:Y:S02]  /*55c0*/  ISETP.GT.AND P2, PT, R0, 0x10, PT ;  /* 0x000000100000780c */ /* 0x000fe40003f44270 */
[----:B------:R-:W-:-:S02]  /*55d0*/  FMNMX.FTZ R2, R112, R2, !PT ;  /* 0x0000000270027209 */ /* 0x000fc40007810000 */
[----:B------:R-:W-:Y:S01]  /*55e0*/  FSEL R12, R211, -INF , P0 ;  /* 0xff800000d30c7808 */ /* 0x000fe20000000000 */
[----:B------:R-:W-:Y:S01]  /*55f0*/  IMAD.MOV.U32 R211, RZ, RZ, R248 ;  /* 0x000000ffffd37224 */ /* 0x000fe200078e00f8 */
[----:B------:R-:W-:Y:S02]  /*5600*/  FMNMX.FTZ R5, R13, R5, !PT ;  /* 0x000000050d057209 */ /* 0x000fe40007810000 */
[----:B------:R-:W-:Y:S02]  /*5610*/  ISETP.GT.AND P1, PT, R0, 0x11, PT ;  /* 0x000000110000780c */ /* 0x000fe40003f24270 */
[----:B------:R-:W-:Y:S02]  /*5620*/  FMNMX.FTZ R2, R113, R2, !PT ;  /* 0x0000000271027209 */ /* 0x000fe40007810000 */
[----:B------:R-:W-:Y:S01]  /*5630*/  FSEL R9, R208, -INF , P2 ;  /* 0xff800000d0097808 */ /* 0x000fe20001000000 */
[----:B------:R-:W-:Y:S01]  /*5640*/  IMAD.MOV.U32 R208, RZ, RZ, R223 ;  /* 0x000000ffffd07224 */ /* 0x000fe200078e00df */
[----:B------:R-:W-:-:S02]  /*5650*/  FMNMX.FTZ R5, R12, R5, !PT ;  /* 0x000000050c057209 */ /* 0x000fc40007810000 */
[C---:B------:R-:W-:Y:S02]  /*5660*/  ISETP.GT.AND P0, PT, R0.reuse, 0x18, PT ;  /* 0x000000180000780c */ /* 0x040fe40003f04270 */
        /* <DEDUP_REMOVED lines=14> */
[----:B------:R-:W-:Y:S02]  /*5750*/  ISETP.GT.AND P0, PT, R0, 0x21, PT ;  /* 0x000000210000780c */ /* 0x000fe40003f04270 */
[----:B------:R-:W-:Y:S02]  /*5760*/  FMNMX.FTZ R2, R123, R2, !PT ;  /* 0x000000027b027209 */ /* 0x000fe40007810000 */
[----:B------:R-:W-:Y:S01]  /*5770*/  FSEL R39, R200, -INF , P1 ;  /* 0xff800000c8277808 */ /* 0x000fe20000800000 */
[----:B------:R-:W-:Y:S01]  /*5780*/  IMAD.MOV.U32 R200, RZ, RZ, R244 ;  /* 0x000000ffffc87224 */ /* 0x000fe200078e00f4 */
[----:B------:R-:W-:Y:S02]  /*5790*/  FMNMX.FTZ R5, R20, R5, !PT ;  /* 0x0000000514057209 */ /* 0x000fe40007810000 */
[----:B------:R-:W-:Y:S02]  /*57a0*/  ISETP.GT.AND P2, PT, R0, 0x28, PT ;  /* 0x000000280000780c */ /* 0x000fe40003f44270 */
[----:B------:R-:W-:-:S02]  /*57b0*/  FMNMX.FTZ R2, R122, R2, !PT ;  /* 0x000000027a027209 */ /* 0x000fc40007810000 */
[----:B------:R-:W-:Y:S02]  /*57c0*/  FSEL R38, R199, -INF , P0 ;  /* 0xff800000c7267808 */ /* 0x000fe40000000000 */
[----:B------:R-:W-:Y:S02]  /*57d0*/  FMNMX.FTZ R5, R39, R5, !PT ;  /* 0x0000000527057209 */ /* 0x000fe40007810000 */
[----:B------:R-:W-:Y:S02]  /*57e0*/  ISETP.GT.AND P1, PT, R0, 0x29, PT ;  /* 0x000000290000780c */ /* 0x000fe40003f24270 */
[----:B------:R-:W-:Y:S02]  /*57f0*/  FMNMX.FTZ R2, R121, R2, !PT ;  /* 0x0000000279027209 */ /* 0x000fe40007810000 */
[----:B------:R-:W-:Y:S02]  /*5800*/  FSEL R37, R196, -INF , P2 ;  /* 0xff800000c4257808 */ /* 0x000fe40001000000 */
        /* <DEDUP_REMOVED lines=17> */
[----:B------:R-:W-:Y:S02]  /*5920*/  FSEL R69, R163, -INF , P1 ;  /* 0xff800000a3457808 */ /* 0x000fe40000800000 */
        /* <DEDUP_REMOVED lines=9> */
[----:B------:R-:W-:Y:S02]  /*59c0*/  FSEL R116, R46, -INF , P5 ;  /* 0xff8000002e747808 */ /* 0x000fe40002800000 */
[----:B------:R-:W-:Y:S02]  /*59d0*/  FMNMX.FTZ R2, R117, R2, !PT ;  /* 0x0000000275027209 */ /* 0x000fe40007810000 */
[----:B------:R-:W-:Y:S02]  /*59e0*/  ISETP.GT.AND P0, PT, R0, 0x48, PT ;  /* 0x000000480000780c */ /* 0x000fe40003f04270 */
[----:B------:R-:W-:Y:S02]  /*59f0*/  FSEL R155, R155, -INF , P1 ;  /* 0xff8000009b9b7808 */ /* 0x000fe40000800000 */
[----:B------:R-:W-:Y:S02]  /*5a00*/  FMNMX.FTZ R5, R156, R5, !PT ;  /* 0x000000059c057209 */ /* 0x000fe40007810000 */
[----:B------:R-:W-:-:S02]  /*5a10*/  FMNMX.FTZ R2, R116, R2, !PT ;  /* 0x0000000274027209 */ /* 0x000fc40007810000 */
[----:B------:R-:W-:Y:S02]  /*5a20*/  ISETP.GT.AND P1, PT, R0, 0x49, PT ;  /* 0x000000490000780c */ /* 0x000fe40003f24270 */
[----:B------:R-:W-:Y:S01]  /*5a30*/  FSEL R150, R150, -INF , P0 ;  /* 0xff80000096967808 */ /* 0x000fe20000000000 */
[----:B------:R-:W1:Y:S01]  /*5a40*/  SHFL.BFLY PT, R6, R2, 0x2, 0x1f ;  /* 0x0c401f0002067f89 */ /* 0x000e6200000e0000 */
[----:B------:R-:W-:Y:S02]  /*5a50*/  FMNMX.FTZ R5, R155, R5, !PT ;  /* 0x000000059b057209 */ /* 0x000fe40007810000 */
[----:B------:R-:W-:Y:S02]  /*5a60*/  ISETP.GT.AND P0, PT, R0, 0x50, PT ;  /* 0x000000500000780c */ /* 0x000fe40003f04270 */
[----:B------:R-:W-:Y:S02]  /*5a70*/  FSEL R149, R149, -INF , P1 ;  /* 0xff80000095957808 */ /* 0x000fe40000800000 */
[----:B------:R-:W-:-:S02]  /*5a80*/  FMNMX.FTZ R5, R150, R5, !PT ;  /* 0x0000000596057209 */ /* 0x000fc40007810000 */
[----:B------:R-:W-:Y:S02]  /*5a90*/  ISETP.GT.AND P1, PT, R0, 0x51, PT ;  /* 0x000000510000780c */ /* 0x000fe40003f24270 */
[----:B------:R-:W-:Y:S02]  /*5aa0*/  FSEL R148, R148, -INF , P0 ;  /* 0xff80000094947808 */ /* 0x000fe40000000000 */
        /* <DEDUP_REMOVED lines=16> */
[----:B-1----:R-:W-:Y:S02]  /*5bb0*/  FMNMX.FTZ R2, R2, R6, !PT ;  /* 0x0000000602027209 */ /* 0x002fe40007810000 */
[----:B------:R-:W-:Y:S02]  /*5bc0*/  ISETP.GT.AND P1, PT, R0, 0x69, PT ;  /* 0x000000690000780c */ /* 0x000fe40003f24270 */
[----:B------:R-:W-:Y:S01]  /*5bd0*/  FSEL R146, R146, -INF , P0 ;  /* 0xff80000092927808 */ /* 0x000fe20000000000 */
[----:B------:R-:W1:Y:S01]  /*5be0*/  SHFL.BFLY PT, R6, R2, 0x1, 0x1f ;  /* 0x0c201f0002067f89 */ /* 0x000e6200000e0000 */
[----:B------:R-:W-:Y:S02]  /*5bf0*/  FMNMX.FTZ R0, R147, R5, !PT ;  /* 0x0000000593007209 */ /* 0x000fe40007810000 */
[----:B------:R-:W-:Y:S02]  /*5c00*/  FSEL R145, R145, -INF , P1 ;  /* 0xff80000091917808 */ /* 0x000fe40000800000 */
[----:B------:R-:W-:-:S04]  /*5c10*/  FMNMX.FTZ R0, R146, R0, !PT ;  /* 0x0000000092007209 */ /* 0x000fc80007810000 */
[----:B------:R-:W-:-:S05]  /*5c20*/  FMNMX.FTZ R0, R145, R0, !PT ;  /* 0x0000000091007209 */ /* 0x000fca0007810000 */
[----:B------:R-:W2:Y:S01]  /*5c30*/  SHFL.BFLY PT, R5, R0, 0x2, 0x1f ;  /* 0x0c401f0000057f89 */ /* 0x000ea200000e0000 */
[----:B-1----:R-:W-:-:S04]  /*5c40*/  FMNMX.FTZ R74, R2, R6, !PT ;  /* 0x00000006024a7209 */ /* 0x002fc80007810000 */
[C---:B------:R-:W-:Y:S01]  /*5c50*/  FSETP.NEU.FTZ.AND P0, PT, R74.reuse, -INF , PT ;  /* 0xff8000004a00780b */ /* 0x040fe20003f1d000 */
[----:B------:R-:W-:-:S05]  /*5c60*/  FMUL.FTZ R2, R74, c[0x0][0x2d0] ;  /* 0x0000b4004a027a20 */ /* 0x000fca0000410000 */
[----:B------:R-:W-:Y:S02]  /*5c70*/  FSEL R2, R2, RZ, P0 ;  /* 0x000000ff02027208 */ /* 0x000fe40000000000 */
[----:B--2---:R-:W-:-:S03]  /*5c80*/  FMNMX.FTZ R0, R0, R5, !PT ;  /* 0x0000000500007209 */ /* 0x004fc60007810000 */
[--C-:B------:R-:W-:Y:S02]  /*5c90*/  FFMA.FTZ R5, R7, c[0x0][0x2d0], -R2.reuse ;  /* 0x0000b40007057a23 */ /* 0x100fe40000010802 */
[----:B------:R-:W-:Y:S01]  /*5ca0*/  IMAD.MOV.U32 R7, RZ, RZ, R35 ;  /* 0x000000ffff077224 */ /* 0x000fe200078e0023 */
[----:B------:R-:W1:Y:S01]  /*5cb0*/  SHFL.BFLY PT, R6, R0, 0x1, 0x1f ;  /* 0x0c201f0000067f89 */ /* 0x000e6200000e0000 */
[----:B------:R2:W-:Y:S02]  /*5cc0*/  MUFU.EX2 R158, R5 ;  /* 0x00000005009e7308 */ /* 0x0005e40000000800 */
[----:B--2---:R-:W-:-:S06]  /*5cd0*/  FFMA.FTZ R5, R11, c[0x0][0x2d0], -R2 ;  /* 0x0000b4000b057a23 */ /* 0x004fcc0000010802 */
[----:B------:R2:W-:Y:S01]  /*5ce0*/  MUFU.EX2 R157, R5 ;  /* 0x00000005009d7308 */ /* 0x0005e20000000800 */
[----:B-1----:R-:W-:Y:S01]  /*5cf0*/  FMNMX.FTZ R73, R0, R6, !PT ;  /* 0x0000000600497209 */ /* 0x002fe20007810000 */
[----:B------:R-:W-:-:S03]  /*5d00*/  IMAD.MOV.U32 R6, RZ, RZ, R31 ;  /* 0x000000ffff067224 */ /* 0x000fc600078e001f */
[C---:B------:R-:W-:Y:S01]  /*5d10*/  FSETP.NEU.FTZ.AND P0, PT, R73.reuse, -INF , PT ;  /* 0xff8000004900780b */ /* 0x040fe20003f1d000 */
[----:B------:R-:W-:-:S05]  /*5d20*/  FMUL.FTZ R0, R73, c[0x0][0x2d0] ;  /* 0x0000b40049007a20 */ /* 0x000fca0000410000 */
[----:B------:R-:W-:Y:S01]  /*5d30*/  FSEL R0, R0, RZ, P0 ;  /* 0x000000ff00007208 */ /* 0x000fe20000000000 */
[----:B--2---:R-:W-:-:S04]  /*5d40*/  FFMA.FTZ R5, R15, c[0x0][0x2d0], -R2 ;  /* 0x0000b4000f057a23 */ /* 0x004fc80000010802 */
[----:B------:R1:W-:Y:S02]  /*5d50*/  MUFU.EX2 R163, R5 ;  /* 0x0000000500a37308 */ /* 0x0003e40000000800 */
[----:B-1----:R-:W-:-:S06]  /*5d60*/  FFMA.FTZ R5, R17, c[0x0][0x2d0], -R2 ;  /* 0x0000b40011057a23 */ /* 0x002fcc0000010802 */
        /* <DEDUP_REMOVED lines=8> */
[----:B------:R1:W2:Y:S02]  /*5df0*/  MUFU.EX2 R29, R5 ;  /* 0x00000005001d7308 */ /* 0x0002a40000000800 */
[----:B-1----:R-:W-:Y:S01]  /*5e00*/  FFMA.FTZ R5, R10, c[0x0][0x2d0], -R0 ;  /* 0x0000b4000a057a23 */ /* 0x002fe20000010800 */
[----:B--2---:R-:W-:-:S05]  /*5e10*/  F2FP.PACK_AB R10, R29, R28 ;  /* 0x0000001c1d0a723e */ /* 0x004fca00000000ff */
[----:B------:R1:W-:Y:S02]  /*5e20*/  MUFU.EX2 R160, R5 ;  /* 0x0000000500a07308 */ /* 0x0003e40000000800 */
[----:B-1----:R-:W-:Y:S01]  /*5e30*/  FFMA.FTZ R5, R14, c[0x0][0x2d0], -R0 ;  /* 0x0000b4000e057a23 */ /* 0x002fe20000010800 */
[----:B------:R-:W-:-:S05]  /*5e40*/  F2FP.PACK_AB R14, R209, R163 ;  /* 0x000000a3d10e723e */ /* 0x000fca00000000ff */
        /* <DEDUP_REMOVED lines=10> */
[----:B------:R-:W-:Y:S01]  /*5ef0*/  HMMA.16816.F32 R24, R12, R48, RZ ;  /* 0x000000300c18723c */ /* 0x000fe200000018ff */
[----:B-1----:R-:W-:Y:S01]  /*5f00*/  FFMA.FTZ R5, R8, c[0x0][0x2d0], -R0 ;  /* 0x0000b40008057a23 */ /* 0x002fe20000010800 */
[----:B------:R-:W-:-:S04]  /*5f10*/  F2FP.PACK_AB R8, R218, R219 ;  /* 0x000000dbda08723e */ /* 0x000fc800000000ff */
[----:B------:R1:W2:Y:S02]  /*5f20*/  MUFU.EX2 R243, R5 ;  /* 0x0000000500f37308 */ /* 0x0002a40000000800 */
[--C-:B-1----:R-:W-:Y:S01]  /*5f30*/  FFMA.FTZ R5, R16, c[0x0][0x2d0], -R0.reuse ;  /* 0x0000b40010057a23 */ /* 0x102fe20000010800 */
[----:B--2---:R-:W-:Y:S01]  /*5f40*/  F2FP.PACK_AB R9, R243, R217 ;  /* 0x000000d9f309723e */ /* 0x004fe200000000ff */
[----:B------:R-:W-:Y:S04]  /*5f50*/  HMMA.16816.F32 R16, R12, R60, RZ ;  /* 0x0000003c0c10723c */ /* 0x000fe800000018ff */
[----:B------:R1:W-:Y:S02]  /*5f60*/  MUFU.EX2 R244, R5 ;  /* 0x0000000500f47308 */ /* 0x0003e40000000800 */
[----:B-1----:R-:W-:-:S02]  /*5f70*/  FFMA.FTZ R5, R20, c[0x0][0x2d0], -R0 ;  /* 0x0000b40014057a23 */ /* 0x002fc40000010800 */
[----:B------:R-:W-:Y:S04]  /*5f80*/  HMMA.16816.F32 R20, R12, R52, RZ ;  /* 0x000000340c14723c */ /* 0x000fe800000018ff */
[----:B------:R1:W2:Y:S02]  /*5f90*/  MUFU.EX2 R206, R5 ;  /* 0x0000000500ce7308 */ /* 0x0002a40000000800 */
[----:B-1----:R-:W-:Y:S01]  /*5fa0*/  FFMA.FTZ R5, R40, c[0x0][0x2d0], -R2 ;  /* 0x0000b40028057a23 */ /* 0x002fe20000010802 */
[----:B--2---:R-:W-:-:S05]  /*5fb0*/  F2FP.PACK_AB R11, R206, R244 ;  /* 0x000000f4ce0b723e */ /* 0x004fca00000000ff */
[----:B------:R1:W-:Y:S04]  /*5fc0*/  MUFU.EX2 R223, R5 ;  /* 0x0000000500df7308 */ /* 0x0003e80000000800 */
[----:B------:R-:W-:Y:S07]  /*5fd0*/  HMMA.16816.F32 R92, R8, R80, R16 ;  /* 0x00000050085c723c */ /* 0x000fee0000001810 */
[----:B------:R-:W-:Y:S01]  /*5fe0*/  IMAD.MOV.U32 R80, RZ, RZ, R221 ;  /* 0x000000ffff507224 */ /* 0x000fe200078e00dd */
[----:B------:R-:W-:Y:S01]  /*5ff0*/  HMMA.16816.F32 R16, R12, R84, RZ ;  /* 0x000000540c10723c */ /* 0x000fe200000018ff */
[----:B------:R-:W-:-:S02]  /*6000*/  IMAD.MOV.U32 R81, RZ, RZ, R28 ;  /* 0x000000ffff517224 */ /* 0x000fc400078e001c */
[----:B-1----:R-:W-:-:S04]  /*6010*/  FFMA.FTZ R5, R41, c[0x0][0x2d0], -R2 ;  /* 0x0000b40029057a23 */ /* 0x002fc80000010802 */
[----:B------:R-:W-:Y:S01]  /*6020*/  IMAD.MOV.U32 R85, RZ, RZ, R220 ;  /* 0x000000ffff557224 */ /* 0x000fe200078e00dc */
[----:B------:R1:W2:Y:S01]  /*6030*/  MUFU.EX2 R242, R5 ;  /* 0x0000000500f27308 */ /* 0x0002a20000000800 */
[C---:B------:R-:W-:Y:S07]  /*6040*/  HMMA.16816.F32 R64, R8.reuse, R76, R20 ;  /* 0x0000004c0840723c */ /* 0x040fee0000001814 */
[----:B------:R-:W-:Y:S01]  /*6050*/  IMAD.MOV.U32 R77, RZ, RZ, R29 ;  /* 0x000000ffff4d7224 */ /* 0x000fe200078e001d */
[----:B------:R-:W-:Y:S01]  /*6060*/  HMMA.16816.F32 R44, R8, R56, R24 ;  /* 0x00000038082c723c */ /* 0x000fe20000001818 */
[----:B------:R-:W-:-:S02]  /*6070*/  IMAD.MOV.U32 R76, RZ, RZ, R30 ;  /* 0x000000ffff4c7224 */ /* 0x000fc400078e001e */
[----:B-1----:R-:W-:-:S05]  /*6080*/  FFMA.FTZ R5, R42, c[0x0][0x2d0], -R2 ;  /* 0x0000b4002a057a23 */ /* 0x002fca0000010802 */
[----:B------:R-:W-:Y:S01]  /*6090*/  HMMA.16816.F32 R28, R12, R50, RZ ;  /* 0x000000320c1c723c */ /* 0x000fe200000018ff */
[----:B------:R1:W-:Y:S07]  /*60a0*/  MUFU.EX2 R193, R5 ;  /* 0x0000000500c17308 */ /* 0x0003ee0000000800 */
[----:B------:R-:W-:Y:S01]  /*60b0*/  HMMA.16816.F32 R96, R8, R88, R16 ;  /* 0x000000580860723c */ /* 0x000fe20000001810 */
[----:B------:R-:W3:Y:S07]  /*60c0*/  LDSM.16.MT88.4 R16, [R224+0x1000] ;  /* 0x00100000e010783b */ /* 0x000eee0000004200 */
[----:B------:R-:W-:Y:S01]  /*60d0*/  HMMA.16816.F32 R24, R12, R54, RZ ;  /* 0x000000360c18723c */ /* 0x000fe200000018ff */
[----:B-1----:R-:W-:-:S04]  /*60e0*/  FFMA.FTZ R5, R43, c[0x0][0x2d0], -R2 ;  /* 0x0000b4002b057a23 */ /* 0x002fc80000010802 */
[----:B------:R1:W4:Y:S03]  /*60f0*/  MUFU.EX2 R194, R5 ;  /* 0x0000000500c27308 */ /* 0x0003260000000800 */
[C---:B------:R-:W-:Y:S08]  /*6100*/  HMMA.16816.F32 R20, R12.reuse, R62, RZ ;  /* 0x0000003e0c14723c */ /* 0x040ff000000018ff */
[----:B------:R-:W-:Y:S01]  /*6110*/  HMMA.16816.F32 R12, R12, R86, RZ ;  /* 0x000000560c0c723c */ /* 0x000fe200000018ff */
[----:B-1----:R-:W-:-:S07]  /*6120*/  FFMA.FTZ R5, R39, c[0x0][0x2d0], -R0 ;  /* 0x0000b40027057a23 */ /* 0x002fce0000010800 */
[C---:B------:R-:W-:Y:S01]  /*6130*/  HMMA.16816.F32 R32, R8.reuse, R58, R28 ;  /* 0x0000003a0820723c */ /* 0x040fe2000000181c */
[----:B------:R1:W-:Y:S07]  /*6140*/  MUFU.EX2 R222, R5 ;  /* 0x0000000500de7308 */ /* 0x0003ee0000000800 */
[C---:B------:R-:W-:Y:S01]  /*6150*/  HMMA.16816.F32 R60, R8.reuse, R78, R24 ;  /* 0x0000004e083c723c */ /* 0x040fe20000001818 */
[----:B------:R-:W3:Y:S07]  /*6160*/  LDSM.16.MT88.4 R24, [R228+0x1000] ;  /* 0x00100000e418783b */ /* 0x000eee0000004200 */
[----:B------:R-:W-:Y:S01]  /*6170*/  HMMA.16816.F32 R56, R8, R82, R20 ;  /* 0x000000520838723c */ /* 0x000fe20000001814 */
[----:B------:R-:W3:Y:S01]  /*6180*/  LDSM.16.MT88.4 R20, [R225+0x1000] ;  /* 0x00100000e114783b */ /* 0x000ee20000004200 */
[----:B-1----:R-:W-:-:S04]  /*6190*/  FFMA.FTZ R5, R38, c[0x0][0x2d0], -R0 ;  /* 0x0000b40026057a23 */ /* 0x002fc80000010800 */
[----:B------:R1:W1:Y:S02]  /*61a0*/  MUFU.EX2 R192, R5 ;  /* 0x0000000500c07308 */ /* 0x0002640000000800 */
[----:B------:R-:W-:Y:S07]  /*61b0*/  HMMA.16816.F32 R28, R8, R90, R12 ;  /* 0x0000005a081c723c */ /* 0x000fee000000180c */
[----:B--2---:R-:W-:Y:S02]  /*61c0*/  F2FP.PACK_AB R12, R242, R223 ;  /* 0x000000dff20c723e */ /* 0x004fe400000000ff */
[----:B----4-:R-:W-:Y:S01]  /*61d0*/  F2FP.PACK_AB R14, R194, R193 ;  /* 0x000000c1c20e723e */ /* 0x010fe200000000ff */
[----:B-1----:R-:W-:Y:S01]  /*61e0*/  FFMA.FTZ R5, R37, c[0x0][0x2d0], -R0 ;  /* 0x0000b40025057a23 */ /* 0x002fe20000010800 */
[----:B------:R-:W-:-:S03]  /*61f0*/  F2FP.PACK_AB R13, R192, R222 ;  /* 0x000000dec00d723e */ /* 0x000fc600000000ff */
[----:B------:R1:W-:Y:S02]  /*6200*/  MUFU.EX2 R199, R5 ;  /* 0x0000000500c77308 */ /* 0x0003e40000000800 */
[----:B-1----:R-:W-:-:S06]  /*6210*/  FFMA.FTZ R5, R36, c[0x0][0x2d0], -R0 ;  /* 0x0000b40024057a23 */ /* 0x002fcc0000010800 */
[----:B------:R1:W2:Y:S02]  /*6220*/  MUFU.EX2 R196, R5 ;  /* 0x0000000500c47308 */ /* 0x0002a40000000800 */
[----:B-1----:R-:W-:Y:S01]  /*6230*/  FFMA.FTZ R5, R104, c[0x0][0x2d0], -R4 ;  /* 0x0000b40068057a23 */ /* 0x002fe20000010804 */
[----:B--2---:R-:W-:-:S05]  /*6240*/  F2FP.PACK_AB R15, R196, R199 ;  /* 0x000000c7c40f723e */ /* 0x004fca00000000ff */
[----:B------:R1:W-:Y:S02]  /*6250*/  MUFU.EX2 R221, R5 ;  /* 0x0000000500dd7308 */ /* 0x0003e40000000800 */
[C---:B---3--:R-:W-:Y:S08]  /*6260*/  HMMA.16816.F32 R44, R12.reuse, R16, R44 ;  /* 0x000000100c2c723c */ /* 0x048ff0000000182c */
[----:B------:R-:W-:Y:S01]  /*6270*/  HMMA.16816.F32 R40, R12, R18, R32 ;  /* 0x000000120c28723c */ /* 0x000fe20000001820 */
[----:B-1----:R-:W-:-:S04]  /*6280*/  FFMA.FTZ R5, R105, c[0x0][0x2d0], -R4 ;  /* 0x0000b40069057a23 */ /* 0x002fc80000010804 */
[----:B------:R1:W2:Y:S03]  /*6290*/  MUFU.EX2 R248, R5 ;  /* 0x0000000500f87308 */ /* 0x0002a60000000800 */
[C---:B------:R-:W-:Y:S08]  /*62a0*/  HMMA.16816.F32 R36, R12.reuse, R24, R64 ;  /* 0x000000180c24723c */ /* 0x040ff00000001840 */
[----:B------:R-:W-:Y:S01]  /*62b0*/  HMMA.16816.F32 R92, R12, R20, R92 ;  /* 0x000000140c5c723c */ /* 0x000fe2000000185c */
        /* <DEDUP_REMOVED lines=13> */
[----:B-1----:R-:W-:Y:S02]  /*6390*/  FFMA.FTZ R5, R100, c[0x0][0x2d0], -R3 ;  /* 0x0000b40064057a23 */ /* 0x002fe40000010803 */
[----:B------:R-:W-:Y:S04]  /*63a0*/  HMMA.16816.F32 R100, R12, R26, R60 ;  /* 0x0000001a0c64723c */ /* 0x000fe8000000183c */
[----:B------:R-:W1:Y:S02]  /*63b0*/  MUFU.EX2 R247, R5 ;  /* 0x0000000500f77308 */ /* 0x000e640000000800 */
[----:B-1----:R-:W-:Y:S01]  /*63c0*/  F2FP.PACK_AB R11, R247, R246 ;  /* 0x000000f6f70b723e */ /* 0x002fe200000000ff */
[----:B------:R-:W-:-:S06]  /*63d0*/  FFMA.FTZ R5, R112, c[0x0][0x2d0], -R2 ;  /* 0x0000b40070057a23 */ /* 0x000fcc0000010802 */
[C---:B------:R-:W-:Y:S08]  /*63e0*/  HMMA.16816.F32 R48, R8.reuse, R16, R132 ;  /* 0x000000100830723c */ /* 0x040ff00000001884 */
[C---:B------:R-:W-:Y:S01]  /*63f0*/  HMMA.16816.F32 R52, R8.reuse, R18, R108 ;  /* 0x000000120834723c */ /* 0x040fe2000000186c */
[----:B------:R-:W1:Y:S07]  /*6400*/  LDSM.16.MT88.4 R16, [R227+0x1000] ;  /* 0x00100000e310783b */ /* 0x000e6e0000004200 */
[C---:B------:R-:W-:Y:S07]  /*6410*/  HMMA.16816.F32 R88, R8.reuse, R22, R168 ;  /* 0x000000160858723c */ /* 0x040fee00000018a8 */
[----:B------:R-:W-:Y:S01]  /*6420*/  IMAD.MOV.U32 R170, RZ, RZ, R212 ;  /* 0x000000ffffaa7224 */ /* 0x000fe200078e00d4 */
[----:B------:R-:W-:Y:S01]  /*6430*/  HMMA.16816.F32 R32, R8, R24, R164 ;  /* 0x000000180820723c */ /* 0x000fe200000018a4 */
[----:B------:R2:W-:Y:S01]  /*6440*/  MUFU.EX2 R212, R5 ;  /* 0x0000000500d47308 */ /* 0x0005e20000000800 */
[----:B------:R-:W-:-:S02]  /*6450*/  IMAD.MOV.U32 R171, RZ, RZ, R215 ;  /* 0x000000ffffab7224 */ /* 0x000fc400078e00d7 */
[----:B------:R-:W-:Y:S02]  /*6460*/  IMAD.MOV.U32 R169, RZ, RZ, R207 ;  /* 0x000000ffffa97224 */ /* 0x000fe400078e00cf */
[----:B------:R-:W-:Y:S02]  /*6470*/  IMAD.MOV.U32 R168, RZ, RZ, R208 ;  /* 0x000000ffffa87224 */ /* 0x000fe400078e00d0 */
[----:B------:R-:W-:Y:S02]  /*6480*/  IMAD.MOV.U32 R167, RZ, RZ, R85 ;  /* 0x000000ffffa77224 */ /* 0x000fe400078e0055 */
[----:B------:R-:W-:Y:S01]  /*6490*/  HMMA.16816.F32 R84, R8, R20, R180 ;  /* 0x000000140854723c */ /* 0x000fe200000018b4 */
[----:B------:R-:W-:Y:S02]  /*64a0*/  IMAD.MOV.U32 R164, RZ, RZ, R202 ;  /* 0x000000ffffa47224 */ /* 0x000fe400078e00ca */
[----:B------:R-:W-:Y:S02]  /*64b0*/  IMAD.MOV.U32 R166, RZ, RZ, R80 ;  /* 0x000000ffffa67224 */ /* 0x000fe400078e0050 */
[----:B------:R-:W-:-:S02]  /*64c0*/  IMAD.MOV.U32 R165, RZ, RZ, R81 ;  /* 0x000000ffffa57224 */ /* 0x000fc400078e0051 */
[----:B--2---:R-:W-:Y:S01]  /*64d0*/  FFMA.FTZ R5, R113, c[0x0][0x2d0], -R2 ;  /* 0x0000b40071057a23 */ /* 0x004fe20000010802 */
[----:B------:R-:W-:Y:S01]  /*64e0*/  HMMA.16816.F32 R80, R12, R22, R56 ;  /* 0x000000160c50723c */ /* 0x000fe20000001838 */
[----:B------:R-:W-:Y:S01]  /*64f0*/  IMAD.MOV.U32 R181, RZ, RZ, R76 ;  /* 0x000000ffffb57224 */ /* 0x000fe200078e004c */
[----:B------:R-:W-:Y:S01]  /*6500*/  LDSM.16.MT88.4 R20, [R225+0x1800] ;  /* 0x00180000e114783b */ /* 0x000fe20000004200 */
[----:B------:R-:W-:Y:S02]  /*6510*/  IMAD.MOV.U32 R180, RZ, RZ, R77 ;  /* 0x000000ffffb47224 */ /* 0x000fe400078e004d */
[----:B------:R-:W-:Y:S02]  /*6520*/  IMAD.MOV.U32 R182, RZ, RZ, R199 ;  /* 0x000000ffffb67224 */ /* 0x000fe400078e00c7 */
[----:B------:R-:W-:Y:S01]  /*6530*/  IMAD.MOV.U32 R183, RZ, RZ, R193 ;  /* 0x000000ffffb77224 */ /* 0x000fe200078e00c1 */
[-C--:B-1----:R-:W-:Y:S07]  /*6540*/  HMMA.16816.F32 R108, R8, R16.reuse, R176 ;  /* 0x00000010086c723c */ /* 0x082fee00000018b0 */
[----:B------:R-:W-:Y:S01]  /*6550*/  IMAD.MOV.U32 R176, RZ, RZ, R213 ;  /* 0x000000ffffb07224 */ /* 0x000fe200078e00d5 */
[----:B------:R-:W-:Y:S01]  /*6560*/  HMMA.16816.F32 R64, R12, R16, R96 ;  /* 0x000000100c40723c */ /* 0x000fe20000001860 */
[----:B------:R1:W2:Y:S01]  /*6570*/  MUFU.EX2 R213, R5 ;  /* 0x0000000500d57308 */ /* 0x0002a20000000800 */
[----:B------:R-:W-:-:S02]  /*6580*/  IMAD.MOV.U32 R178, RZ, RZ, R203 ;  /* 0x000000ffffb27224 */ /* 0x000fc400078e00cb */
[----:B------:R-:W-:Y:S02]  /*6590*/  IMAD.MOV.U32 R177, RZ, RZ, R204 ;  /* 0x000000ffffb17224 */ /* 0x000fe400078e00cc */
[----:B------:R-:W-:Y:S02]  /*65a0*/  IMAD.MOV.U32 R179, RZ, RZ, R200 ;  /* 0x000000ffffb37224 */ /* 0x000fe400078e00c8 */
[----:B------:R-:W-:Y:S01]  /*65b0*/  IMAD.MOV.U32 R98, RZ, RZ, R214 ;  /* 0x000000ffff627224 */ /* 0x000fe200078e00d6 */
[----:B------:R-:W-:Y:S01]  /*65c0*/  HMMA.16816.F32 R76, R8, R26, R172 ;  /* 0x0000001a084c723c */ /* 0x000fe200000018ac */
[----:B------:R-:W-:Y:S01]  /*65d0*/  IMAD.MOV.U32 R99, RZ, RZ, R211 ;  /* 0x000000ffff637224 */ /* 0x000fe200078e00d3 */
[----:B------:R-:W-:Y:S01]  /*65e0*/  LDSM.16.MT88.4 R24, [R228+0x1800] ;  /* 0x00180000e418783b */ /* 0x000fe20000004200 */
[----:B------:R-:W-:Y:S02]  /*65f0*/  IMAD.MOV.U32 R97, RZ, RZ, R169 ;  /* 0x000000ffff617224 */ /* 0x000fe400078e00a9 */
[----:B------:R-:W-:-:S02]  /*6600*/  IMAD.MOV.U32 R169, RZ, RZ, R198 ;  /* 0x000000ffffa97224 */ /* 0x000fc400078e00c6 */
[----:B------:R-:W-:Y:S01]  /*6610*/  IMAD.MOV.U32 R175, RZ, RZ, R210 ;  /* 0x000000ffffaf7224 */ /* 0x000fe200078e00d2 */
[-C--:B------:R-:W-:Y:S01]  /*6620*/  HMMA.16816.F32 R104, R8, R18.reuse, R140 ;  /* 0x000000120868723c */ /* 0x080fe2000000188c */
[----:B-1----:R-:W-:Y:S02]  /*6630*/  FFMA.FTZ R5, R115, c[0x0][0x2d0], -R2 ;  /* 0x0000b40073057a23 */ /* 0x002fe40000010802 */
[----:B------:R-:W-:Y:S02]  /*6640*/  IMAD.MOV.U32 R173, RZ, RZ, R205 ;  /* 0x000000ffffad7224 */ /* 0x000fe400078e00cd */
[----:B------:R1:W-:Y:S01]  /*6650*/  MUFU.EX2 R214, R5 ;  /* 0x0000000500d67308 */ /* 0x0003e20000000800 */
[----:B------:R-:W-:Y:S02]  /*6660*/  IMAD.MOV.U32 R174, RZ, RZ, R206 ;  /* 0x000000ffffae7224 */ /* 0x000fe400078e00ce */
[----:B------:R-:W-:Y:S01]  /*6670*/  HMMA.16816.F32 R28, R12, R18, R28 ;  /* 0x000000120c1c723c */ /* 0x000fe2000000181c */
[----:B------:R-:W3:Y:S01]  /*6680*/  LDSM.16.MT88.4 R16, [R224+0x1800] ;  /* 0x00180000e010783b */ /* 0x000ee20000004200 */
[----:B------:R-:W-:-:S02]  /*6690*/  IMAD.MOV.U32 R172, RZ, RZ, R201 ;  /* 0x000000ffffac7224 */ /* 0x000fc400078e00c9 */
[----:B------:R-:W-:Y:S02]  /*66a0*/  IMAD.MOV.U32 R96, RZ, RZ, R177 ;  /* 0x000000ffff607224 */ /* 0x000fe400078e00b1 */
[----:B------:R-:W-:Y:S01]  /*66b0*/  IMAD.MOV.U32 R177, RZ, RZ, R6 ;  /* 0x000000ffffb17224 */ /* 0x000fe200078e0006 */
[----:B--2---:R-:W-:Y:S01]  /*66c0*/  F2FP.PACK_AB R12, R213, R212 ;  /* 0x000000d4d50c723e */ /* 0x004fe200000000ff */
[--C-:B------:R-:W-:Y:S02]  /*66d0*/  FFMA.FTZ R6, R122, c[0x0][0x2d0], -R2.reuse ;  /* 0x0000b4007a067a23 */ /* 0x100fe40000010802 */
[----:B-1----:R-:W-:-:S04]  /*66e0*/  FFMA.FTZ R5, R114, c[0x0][0x2d0], -R2 ;  /* 0x0000b40072057a23 */ /* 0x002fc80000010802 */
[----:B------:R1:W2:Y:S02]  /*66f0*/  MUFU.EX2 R215, R5 ;  /* 0x0000000500d77308 */ /* 0x0002a40000000800 */
[----:B-1----:R-:W-:Y:S01]  /*6700*/  FFMA.FTZ R5, R75, c[0x0][0x2d0], -R0 ;  /* 0x0000b4004b057a23 */ /* 0x002fe20000010800 */
[----:B--2---:R-:W-:Y:S01]  /*6710*/  F2FP.PACK_AB R14, R215, R214 ;  /* 0x000000d6d70e723e */ /* 0x004fe200000000ff */
[----:B------:R-:W-:-:S04]  /*6720*/  IMAD.MOV.U32 R75, RZ, RZ, R178 ;  /* 0x000000ffff4b7224 */ /* 0x000fc800078e00b2 */
[----:B------:R1:W-:Y:S01]  /*6730*/  MUFU.EX2 R207, R5 ;  /* 0x0000000500cf7308 */ /* 0x0003e20000000800 */
[----:B------:R-:W-:Y:S02]  /*6740*/  IMAD.MOV.U32 R178, RZ, RZ, R196 ;  /* 0x000000ffffb27224 */ /* 0x000fe400078e00c4 */
[----:B-1----:R-:W-:Y:S02]  /*6750*/  FFMA.FTZ R5, R71, c[0x0][0x2d0], -R0 ;  /* 0x0000b40047057a23 */ /* 0x002fe40000010800 */
[----:B------:R-:W-:-:S03]  /*6760*/  IMAD.MOV.U32 R71, RZ, RZ, R195 ;  /* 0x000000ffff477224 */ /* 0x000fc600078e00c3 */
[----:B------:R1:W2:Y:S02]  /*6770*/  MUFU.EX2 R208, R5 ;  /* 0x0000000500d07308 */ /* 0x0002a40000000800 */
[----:B-1----:R-:W-:Y:S01]  /*6780*/  FFMA.FTZ R5, R69, c[0x0][0x2d0], -R0 ;  /* 0x0000b40045057a23 */ /* 0x002fe20000010800 */
[----:B--2---:R-:W-:Y:S01]  /*6790*/  F2FP.PACK_AB R13, R208, R207 ;  /* 0x000000cfd00d723e */ /* 0x004fe200000000ff */
[----:B------:R-:W-:-:S04]  /*67a0*/  IMAD.MOV.U32 R69, RZ, RZ, R179 ;  /* 0x000000ffff457224 */ /* 0x000fc800078e00b3 */
[----:B------:R1:W-:Y:S01]  /*67b0*/  MUFU.EX2 R210, R5 ;  /* 0x0000000500d27308 */ /* 0x0003e20000000800 */
[----:B------:R-:W-:Y:S02]  /*67c0*/  IMAD.MOV.U32 R179, RZ, RZ, R180 ;  /* 0x000000ffffb37224 */ /* 0x000fe400078e00b4 */
[----:B------:R-:W-:Y:S02]  /*67d0*/  IMAD.MOV.U32 R180, RZ, RZ, R192 ;  /* 0x000000ffffb47224 */ /* 0x000fe400078e00c0 */
[----:B-1----:R-:W-:Y:S02]  /*67e0*/  FFMA.FTZ R5, R68, c[0x0][0x2d0], -R0 ;  /* 0x0000b40044057a23 */ /* 0x002fe40000010800 */
[----:B------:R-:W-:Y:S02]  /*67f0*/  IMAD.MOV.U32 R68, RZ, RZ, R191 ;  /* 0x000000ffff447224 */ /* 0x000fe400078e00bf */
        /* <DEDUP_REMOVED lines=8> */
[----:B------:R-:W-:Y:S01]  /*6880*/  HMMA.16816.F32 R112, R12, R20, R92 ;  /* 0x000000140c70723c */ /* 0x000fe2000000185c */
[----:B-1----:R-:W-:Y:S01]  /*6890*/  FFMA.FTZ R5, R139, c[0x0][0x2d0], -R4 ;  /* 0x0000b4008b057a23 */ /* 0x002fe20000010804 */
[----:B--2---:R-:W-:-:S03]  /*68a0*/  F2FP.PACK_AB R8, R204, R203 ;  /* 0x000000cbcc08723e */ /* 0x004fc600000000ff */
[----:B------:R1:W-:Y:S02]  /*68b0*/  MUFU.EX2 R205, R5 ;  /* 0x0000000500cd7308 */ /* 0x0003e40000000800 */
[----:B-1----:R-:W-:Y:S02]  /*68c0*/  FFMA.FTZ R5, R138, c[0x0][0x2d0], -R4 ;  /* 0x0000b4008a057a23 */ /* 0x002fe40000010804 */
[----:B------:R-:W-:Y:S04]  /*68d0*/  HMMA.16816.F32 R136, R12, R18, R40 ;  /* 0x000000120c88723c */ /* 0x000fe80000001828 */
        /* <DEDUP_REMOVED lines=13> */
[----:B------:R-:W-:-:S05]  /*69b0*/  FFMA.FTZ R5, R187, c[0x0][0x2d0], -R4 ;  /* 0x0000b400bb057a23 */ /* 0x000fca0000010804 */
[----:B------:R1:W-:Y:S01]  /*69c0*/  MUFU.EX2 R193, R5 ;  /* 0x0000000500c17308 */ /* 0x0003e20000000800 */
[C---:B------:R-:W-:Y:S08]  /*69d0*/  HMMA.16816.F32 R60, R8.reuse, R16, R48 ;  /* 0x00000010083c723c */ /* 0x040ff00000001830 */
[----:B------:R-:W-:Y:S01]  /*69e0*/  HMMA.16816.F32 R56, R8, R18, R52 ;  /* 0x000000120838723c */ /* 0x000fe20000001834 */
[----:B------:R-:W2:Y:S01]  /*69f0*/  LDSM.16.MT88.4 R16, [R227+0x1800] ;  /* 0x00180000e310783b */ /* 0x000ea20000004200 */
[----:B-1----:R-:W-:-:S02]  /*6a00*/  FFMA.FTZ R5, R188, c[0x0][0x2d0], -R4 ;  /* 0x0000b400bc057a23 */ /* 0x002fc40000010804 */
[----:B------:R-:W-:-:S04]  /*6a10*/  IMAD.MOV.U32 R188, RZ, RZ, R98 ;  /* 0x000000ffffbc7224 */ /* 0x000fc800078e0062 */
[----:B------:R-:W-:Y:S01]  /*6a20*/  HMMA.16816.F32 R48, R8, R24, R32 ;  /* 0x000000180830723c */ /* 0x000fe20000001820 */
[----:B------:R1:W3:Y:S01]  /*6a30*/  MUFU.EX2 R195, R5 ;  /* 0x0000000500c37308 */ /* 0x0002e20000000800 */
[----:B------:R-:W-:Y:S02]  /*6a40*/  IMAD.MOV.U32 R98, RZ, RZ, R168 ;  /* 0x000000ffff627224 */ /* 0x000fe400078e00a8 */
[----:B------:R-:W-:-:S04]  /*6a50*/  IMAD.MOV.U32 R168, RZ, RZ, R197 ;  /* 0x000000ffffa87224 */ /* 0x000fc800078e00c5 */
[C---:B------:R-:W-:Y:S01]  /*6a60*/  HMMA.16816.F32 R44, R8.reuse, R26, R76 ;  /* 0x0000001a082c723c */ /* 0x040fe2000000184c */
[----:B------:R-:W4:Y:S06]  /*6a70*/  LDSM.16.MT88.4 R24, [R224+0x2000] ;  /* 0x00200000e018783b */ /* 0x000f2c0000004200 */
[----:B------:R-:W-:Y:S01]  /*6a80*/  IMAD.MOV.U32 R78, RZ, RZ, R181 ;  /* 0x000000ffff4e7224 */ /* 0x000fe200078e00b5 */
[----:B------:R-:W-:Y:S01]  /*6a90*/  HMMA.16816.F32 R36, R8, R22, R88 ;  /* 0x000000160824723c */ /* 0x000fe20000001858 */
[----:B-1----:R-:W-:Y:S02]  /*6aa0*/  FFMA.FTZ R5, R189, c[0x0][0x2d0], -R4 ;  /* 0x0000b400bd057a23 */ /* 0x002fe40000010804 */
[----:B------:R-:W-:Y:S01]  /*6ab0*/  IMAD.MOV.U32 R181, RZ, RZ, R194 ;  /* 0x000000ffffb57224 */ /* 0x000fe200078e00c2 */
[----:B------:R1:W-:Y:S01]  /*6ac0*/  MUFU.EX2 R189, R6 ;  /* 0x0000000600bd7308 */ /* 0x0003e20000000800 */
[----:B------:R-:W-:-:S02]  /*6ad0*/  IMAD.MOV.U32 R79, RZ, RZ, R7 ;  /* 0x000000ffff4f7224 */ /* 0x000fc400078e0007 */
[----:B------:R-:W-:Y:S01]  /*6ae0*/  FFMA.FTZ R7, R123, c[0x0][0x2d0], -R2 ;  /* 0x0000b4007b077a23 */ /* 0x000fe20000010802 */
[C---:B------:R-:W-:Y:S01]  /*6af0*/  HMMA.16816.F32 R40, R8.reuse, R20, R84 ;  /* 0x000000140828723c */ /* 0x040fe20000001854 */
[----:B------:R-:W-:Y:S02]  /*6b00*/  IMAD.MOV.U32 R77, RZ, RZ, R79 ;  /* 0x000000ffff4d7224 */ /* 0x000fe400078e004f */
[----:B------:R-:W-:Y:S01]  /*6b10*/  IMAD.MOV.U32 R79, RZ, RZ, R69 ;  /* 0x000000ffff4f7224 */ /* 0x000fe200078e0045 */
[----:B------:R3:W-:Y:S01]  /*6b20*/  MUFU.EX2 R197, R5 ;  /* 0x0000000500c57308 */ /* 0x0007e20000000800 */
[----:B------:R-:W-:Y:S02]  /*6b30*/  IMAD.MOV.U32 R69, RZ, RZ, R96 ;  /* 0x000000ffff457224 */ /* 0x000fe400078e0060 */
[----:B------:R-:W-:Y:S01]  /*6b40*/  IMAD.MOV.U32 R96, RZ, RZ, R98 ;  /* 0x000000ffff607224 */ /* 0x000fe200078e0062 */
[----:B--2---:R-:W-:Y:S01]  /*6b50*/  HMMA.16816.F32 R52, R8, R16, R108 ;  /* 0x000000100834723c */ /* 0x004fe2000000186c */
[----:B------:R-:W-:-:S02]  /*6b60*/  IMAD.MOV.U32 R98, RZ, RZ, R170 ;  /* 0x000000ffff627224 */ /* 0x000fc400078e00aa */
[----:B------:R-:W-:Y:S01]  /*6b70*/  IMAD.MOV.U32 R170, RZ, RZ, R172 ;  /* 0x000000ffffaa7224 */ /* 0x000fe200078e00ac */
[----:B------:R-:W-:Y:S01]  /*6b80*/  MUFU.EX2 R187, R7 ;  /* 0x0000000700bb7308 */ /* 0x000fe20000000800 */
[----:B------:R-:W-:Y:S02]  /*6b90*/  FFMA.FTZ R172, R120, c[0x0][0x2d0], -R2 ;  /* 0x0000b40078ac7a23 */ /* 0x000fe40000010802 */
[--C-:B-1----:R-:W-:Y:S01]  /*6ba0*/  FFMA.FTZ R6, R155, c[0x0][0x2d0], -R0.reuse ;  /* 0x0000b4009b067a23 */ /* 0x102fe20000010800 */
[----:B------:R-:W-:Y:S01]  /*6bb0*/  HMMA.16816.F32 R32, R8, R18, R104 ;  /* 0x000000120820723c */ /* 0x000fe20000001868 */
[----:B------:R-:W-:Y:S02]  /*6bc0*/  FFMA.FTZ R155, R145, c[0x0][0x2d0], -R0 ;  /* 0x0000b400919b7a23 */ /* 0x000fe40000010800 */
[----:B---3--:R-:W-:-:S04]  /*6bd0*/  FFMA.FTZ R5, R190, c[0x0][0x2d0], -R4 ;  /* 0x0000b400be057a23 */ /* 0x008fc80000010804 */
[----:B------:R-:W-:Y:S01]  /*6be0*/  F2FP.PACK_AB R8, R195, R193 ;  /* 0x000000c1c308723e */ /* 0x000fe200000000ff */
[----:B------:R1:W2:Y:S01]  /*6bf0*/  MUFU.EX2 R198, R5 ;  /* 0x0000000500c67308 */ /* 0x0002a20000000800 */
[C---:B------:R-:W-:Y:S01]  /*6c00*/  HMMA.16816.F32 R108, R12.reuse, R22, R80 ;  /* 0x000000160c6c723c */ /* 0x040fe20000001850 */
[----:B------:R-:W3:Y:S07]  /*6c10*/  LDSM.16.MT88.4 R20, [R228+0x2000] ;  /* 0x00200000e414783b */ /* 0x000eee0000004200 */
[----:B------:R-:W-:Y:S01]  /*6c20*/  HMMA.16816.F32 R100, R12, R16, R64 ;  /* 0x000000100c64723c */ /* 0x000fe20000001840 */
[----:B-1----:R-:W-:-:S07]  /*6c30*/  FFMA.FTZ R5, R185, c[0x0][0x2d0], -R3 ;  /* 0x0000b400b9057a23 */ /* 0x002fce0000010803 */
[----:B------:R-:W-:Y:S01]  /*6c40*/  HMMA.16816.F32 R88, R12, R18, R28 ;  /* 0x000000120c58723c */ /* 0x000fe2000000181c */
[----:B------:R-:W1:Y:S01]  /*6c50*/  LDSM.16.MT88.4 R16, [R225+0x2000] ;  /* 0x00200000e110783b */ /* 0x000e620000004200 */
[----:B------:R-:W-:Y:S01]  /*6c60*/  FFMA.FTZ R64, R144, c[0x0][0x2d0], -R2 ;  /* 0x0000b40090407a23 */ /* 0x000fe20000010802 */
[----:B------:R4:W-:Y:S01]  /*6c70*/  MUFU.EX2 R191, R5 ;  /* 0x0000000500bf7308 */ /* 0x0009e20000000800 */
[----:B------:R-:W-:Y:S01]  /*6c80*/  IMAD.MOV.U32 R144, RZ, RZ, R78 ;  /* 0x000000ffff907224 */ /* 0x000fe200078e004e */
[----:B------:R-:W1:Y:S01]  /*6c90*/  LDSM.16.MT88.4 R12, [R227+0x2000] ;  /* 0x00200000e30c783b */ /* 0x000e620000004200 */
[----:B------:R-:W-:Y:S01]  /*6ca0*/  IMAD.MOV.U32 R78, RZ, RZ, R68 ;  /* 0x000000ffff4e7224 */ /* 0x000fe200078e0044 */
[----:B--2---:R-:W-:Y:S01]  /*6cb0*/  F2FP.PACK_AB R10, R198, R197 ;  /* 0x000000c5c60a723e */ /* 0x004fe200000000ff */
[----:B------:R-:W-:Y:S02]  /*6cc0*/  IMAD.MOV.U32 R68, RZ, RZ, R75 ;  /* 0x000000ffff447224 */ /* 0x000fe400078e004b */
[----:B------:R-:W-:-:S02]  /*6cd0*/  IMAD.MOV.U32 R75, RZ, RZ, R97 ;  /* 0x000000ffff4b7224 */ /* 0x000fc400078e0061 */
[----:B------:R-:W-:Y:S02]  /*6ce0*/  IMAD.MOV.U32 R97, RZ, RZ, R99 ;  /* 0x000000ffff617224 */ /* 0x000fe400078e0063 */
[----:B------:R-:W-:Y:S02]  /*6cf0*/  IMAD.MOV.U32 R99, RZ, RZ, R171 ;  /* 0x000000ffff637224 */ /* 0x000fe400078e00ab */
[----:B------:R-:W-:Y:S02]  /*6d00*/  IMAD.MOV.U32 R171, RZ, RZ, R173 ;  /* 0x000000ffffab7224 */ /* 0x000fe400078e00ad */
[----:B------:R-:W-:Y:S02]  /*6d10*/  FFMA.FTZ R173, R117, c[0x0][0x2d0], -R2 ;  /* 0x0000b40075ad7a23 */ /* 0x000fe40000010802 */
[----:B----4-:R-:W-:Y:S02]  /*6d20*/  FFMA.FTZ R5, R184, c[0x0][0x2d0], -R3 ;  /* 0x0000b400b8057a23 */ /* 0x010fe40000010803 */
[----:B------:R-:W-:Y:S01]  /*6d30*/  IMAD.MOV.U32 R117, RZ, RZ, R77 ;  /* 0x000000ffff757224 */ /* 0x000fe200078e004d */
[----:B------:R-:W-:Y:S01]  /*6d40*/  MUFU.EX2 R184, R6 ;  /* 0x0000000600b87308 */ /* 0x000fe20000000800 */
[----:B------:R-:W-:-:S02]  /*6d50*/  IMAD.MOV.U32 R77, RZ, RZ, R78 ;  /* 0x000000ffff4d7224 */ /* 0x000fc400078e004e */
[----:B------:R-:W-:Y:S02]  /*6d60*/  IMAD.MOV.U32 R78, RZ, RZ, R79 ;  /* 0x000000ffff4e7224 */ /* 0x000fe400078e004f */
[----:B------:R-:W-:Y:S02]  /*6d70*/  IMAD.MOV.U32 R79, RZ, RZ, R69 ;  /* 0x000000ffff4f7224 */ /* 0x000fe400078e0045 */
[----:B------:R-:W-:Y:S01]  /*6d80*/  IMAD.MOV.U32 R69, RZ, RZ, R170 ;  /* 0x000000ffff457224 */ /* 0x000fe200078e00aa */
[----:B------:R-:W2:Y:S01]  /*6d90*/  MUFU.EX2 R192, R5 ;  /* 0x0000000500c07308 */ /* 0x000ea20000000800 */
[----:B------:R-:W-:Y:S02]  /*6da0*/  IMAD.MOV.U32 R170, RZ, RZ, R174 ;  /* 0x000000ffffaa7224 */ /* 0x000fe400078e00ae */
[----:B------:R-:W-:Y:S02]  /*6db0*/  FFMA.FTZ R174, R116, c[0x0][0x2d0], -R2 ;  /* 0x0000b40074ae7a23 */ /* 0x000fe40000010802 */
[----:B------:R-:W-:-:S02]  /*6dc0*/  IMAD.MOV.U32 R29, RZ, RZ, R75 ;  /* 0x000000ffff1d7224 */ /* 0x000fc400078e004b */
[--C-:B------:R-:W-:Y:S02]  /*6dd0*/  FFMA.FTZ R65, R127, c[0x0][0x2d0], -R2.reuse ;  /* 0x0000b4007f417a23 */ /* 0x100fe40000010802 */
[--C-:B------:R-:W-:Y:S02]  /*6de0*/  FFMA.FTZ R66, R126, c[0x0][0x2d0], -R2.reuse ;  /* 0x0000b4007e427a23 */ /* 0x100fe40000010802 */
[----:B------:R-:W-:Y:S02]  /*6df0*/  FFMA.FTZ R67, R125, c[0x0][0x2d0], -R2 ;  /* 0x0000b4007d437a23 */ /* 0x000fe40000010802 */
[----:B------:R-:W-:Y:S02]  /*6e00*/  IMAD.MOV.U32 R116, RZ, RZ, R78 ;  /* 0x000000ffff747224 */ /* 0x000fe400078e004e */
[----:B------:R-:W-:Y:S01]  /*6e10*/  IMAD.MOV.U32 R30, RZ, RZ, R79 ;  /* 0x000000ffff1e7224 */ /* 0x000fe200078e004f */
[----:B--2---:R-:W-:Y:S01]  /*6e20*/  F2FP.PACK_AB R9, R192, R191 ;  /* 0x000000bfc009723e */ /* 0x004fe200000000ff */
[----:B------:R-:W-:-:S02]  /*6e30*/  FFMA.FTZ R5, R162, c[0x0][0x2d0], -R3 ;  /* 0x0000b400a2057a23 */ /* 0x000fc40000010803 */
[--C-:B------:R-:W-:Y:S02]  /*6e40*/  FFMA.FTZ R162, R124, c[0x0][0x2d0], -R2.reuse ;  /* 0x0000b4007ca27a23 */ /* 0x100fe40000010802 */
[----:B------:R2:W-:Y:S01]  /*6e50*/  MUFU.EX2 R194, R5 ;  /* 0x0000000500c27308 */ /* 0x0005e20000000800 */
[----:B------:R-:W-:Y:S02]  /*6e60*/  IMAD.MOV.U32 R75, RZ, RZ, R97 ;  /* 0x000000ffff4b7224 */ /* 0x000fe400078e0061 */
[----:B------:R-:W-:Y:S02]  /*6e70*/  FFMA.FTZ R28, R118, c[0x0][0x2d0], -R2 ;  /* 0x0000b400761c7a23 */ /* 0x000fe40000010802 */
[--C-:B------:R-:W-:Y:S02]  /*6e80*/  FFMA.FTZ R31, R153, c[0x0][0x2d0], -R0.reuse ;  /* 0x0000b400991f7a23 */ /* 0x100fe40000010800 */
[----:B------:R-:W-:Y:S01]  /*6e90*/  FFMA.FTZ R153, R147, c[0x0][0x2d0], -R0 ;  /* 0x0000b40093997a23 */ /* 0x000fe20000010800 */
[----:B------:R-:W-:Y:S01]  /*6ea0*/  MUFU.EX2 R185, R28 ;  /* 0x0000001c00b97308 */ /* 0x000fe20000000800 */
[----:B--2---:R-:W-:-:S07]  /*6eb0*/  FFMA.FTZ R5, R186, c[0x0][0x2d0], -R3 ;  /* 0x0000b400ba057a23 */ /* 0x004fce0000010803 */
[----:B------:R-:W2:Y:S02]  /*6ec0*/  MUFU.EX2 R196, R5 ;  /* 0x0000000500c47308 */ /* 0x000ea40000000800 */
[----:B--2---:R-:W-:Y:S01]  /*6ed0*/  F2FP.PACK_AB R11, R196, R194 ;  /* 0x000000c2c40b723e */ /* 0x004fe200000000ff */
[----:B------:R-:W-:Y:S02]  /*6ee0*/  FFMA.FTZ R5, R121, c[0x0][0x2d0], -R2 ;  /* 0x0000b40079057a23 */ /* 0x000fe40000010802 */
[----:B------:R-:W-:-:S03]  /*6ef0*/  FFMA.FTZ R2, R156, c[0x0][0x2d0], -R0 ;  /* 0x0000b4009c027a23 */ /* 0x000fc60000010800 */
[----:B------:R2:W-:Y:S01]  /*6f00*/  MUFU.EX2 R190, R5 ;  /* 0x0000000500be7308 */ /* 0x0005e20000000800 */
[C---:B------:R-:W-:Y:S07]  /*6f10*/  HMMA.16816.F32 R120, R8.reuse, R24, R60 ;  /* 0x000000180878723c */ /* 0x040fee000000183c */
[----:B------:R4:W1:Y:S01]  /*6f20*/  MUFU.EX2 R118, R2 ;  /* 0x0000000200767308 */ /* 0x0008620000000800 */
[----:B------:R-:W-:Y:S01]  /*6f30*/  IMAD.MOV.U32 R60, RZ, RZ, R96 ;  /* 0x000000ffff3c7224 */ /* 0x000fe200078e0060 */
[----:B------:R-:W-:Y:S01]  /*6f40*/  HMMA.16816.F32 R124, R8, R26, R56 ;  /* 0x0000001a087c723c */ /* 0x000fe20000001838 */
[----:B------:R-:W-:-:S02]  /*6f50*/  IMAD.MOV.U32 R61, RZ, RZ, R98 ;  /* 0x000000ffff3d7224 */ /* 0x000fc400078e0062 */
[----:B------:R-:W-:Y:S02]  /*6f60*/  IMAD.MOV.U32 R62, RZ, RZ, R99 ;  /* 0x000000ffff3e7224 */ /* 0x000fe400078e0063 */
[----:B------:R-:W-:Y:S02]  /*6f70*/  IMAD.MOV.U32 R63, RZ, RZ, R77 ;  /* 0x000000ffff3f7224 */ /* 0x000fe400078e004d */
[----:B--2---:R-:W-:Y:S01]  /*6f80*/  FFMA.FTZ R5, R150, c[0x0][0x2d0], -R0 ;  /* 0x0000b40096057a23 */ /* 0x004fe20000010800 */
[C---:B---3--:R-:W-:Y:S01]  /*6f90*/  HMMA.16816.F32 R104, R8.reuse, R20, R48 ;  /* 0x000000140868723c */ /* 0x048fe20000001830 */
[----:B------:R-:W-:Y:S02]  /*6fa0*/  IMAD.MOV.U32 R59, RZ, RZ, R62 ;  /* 0x000000ffff3b7224 */ /* 0x000fe400078e003e */
[----:B----4-:R-:W-:Y:S01]  /*6fb0*/  FFMA.FTZ R2, R149, c[0x0][0x2d0], -R0 ;  /* 0x0000b40095027a23 */ /* 0x010fe20000010800 */
[----:B------:R-:W-:Y:S04]  /*6fc0*/  MUFU.EX2 R186, R5 ;  /* 0x0000000500ba7308 */ /* 0x000fe80000000800 */
[----:B------:R-:W-:Y:S01]  /*6fd0*/  HMMA.16816.F32 R96, R8, R22, R44 ;  /* 0x000000160860723c */ /* 0x000fe2000000182c */
[----:B------:R-:W-:-:S07]  /*6fe0*/  IMAD.MOV.U32 R58, RZ, RZ, R59 ;  /* 0x000000ffff3a7224 */ /* 0x000fce00078e003b */
[----:B-1----:R-:W-:Y:S01]  /*6ff0*/  HMMA.16816.F32 R92, R8, R16, R40 ;  /* 0x00000010085c723c */ /* 0x002fe20000001828 */
[----:B------:R-:W-:-:S07]  /*7000*/  IMAD.MOV.U32 R62, RZ, RZ, R63 ;  /* 0x000000ffff3e7224 */ /* 0x000fce00078e003f */
[C---:B------:R-:W-:Y:S08]  /*7010*/  HMMA.16816.F32 R84, R8.reuse, R18, R36 ;  /* 0x000000120854723c */ /* 0x040ff00000001824 */
[C---:B------:R-:W-:Y:S08]  /*7020*/  HMMA.16816.F32 R80, R8.reuse, R12, R52 ;  /* 0x0000000c0850723c */ /* 0x040ff00000001834 */
[----:B------:R-:W-:Y:S01]  /*7030*/  HMMA.16816.F32 R76, R8, R14, R32 ;  /* 0x0000000e084c723c */ /* 0x000fe20000001820 */
[----:B------:R-:W-:-:S02]  /*7040*/  FFMA.FTZ R45, R152, c[0x0][0x2d0], -R0 ;  /* 0x0000b400982d7a23 */ /* 0x000fc40000010800 */
[----:B------:R-:W-:Y:S02]  /*7050*/  IMAD.MOV.U32 R63, RZ, RZ, R144 ;  /* 0x000000ffff3f7224 */ /* 0x000fe400078e0090 */
[----:B------:R-:W-:Y:S02]  /*7060*/  FFMA.FTZ R46, R148, c[0x0][0x2d0], -R0 ;  /* 0x0000b400942e7a23 */ /* 0x000fe40000010800 */
[----:B------:R-:W-:Y:S02]  /*7070*/  FFMA.FTZ R11, R60, c[0x0][0x2d0], -R4 ;  /* 0x0000b4003c0b7a23 */ /* 0x000fe40000010804 */
[----:B------:R-:W-:Y:S02]  /*7080*/  IMAD.MOV.U32 R60, RZ, RZ, R61 ;  /* 0x000000ffff3c7224 */ /* 0x000fe400078e003d */
[----:B------:R-:W-:Y:S02]  /*7090*/  IMAD.MOV.U32 R61, RZ, RZ, R117 ;  /* 0x000000ffff3d7224 */ /* 0x000fe400078e0075 */
[----:B------:R-:W-:-:S02]  /*70a0*/  IMAD.MOV.U32 R57, RZ, RZ, R58 ;  /* 0x000000ffff397224 */ /* 0x000fc400078e003a */
[----:B------:R-:W-:Y:S02]  /*70b0*/  IMAD.MOV.U32 R59, RZ, RZ, R61 ;  /* 0x000000ffff3b7224 */ /* 0x000fe400078e003d */
[----:B------:R-:W-:Y:S02]  /*70c0*/  FFMA.FTZ R152, R151, c[0x0][0x2d0], -R0 ;  /* 0x0000b40097987a23 */ /* 0x000fe40000010800 */
[----:B------:R-:W-:Y:S02]  /*70d0*/  IMAD.MOV.U32 R58, RZ, RZ, R59 ;  /* 0x000000ffff3a7224 */ /* 0x000fe400078e003b */
[----:B------:R-:W-:Y:S02]  /*70e0*/  IMAD.MOV.U32 R59, RZ, RZ, R63 ;  /* 0x000000ffff3b7224 */ /* 0x000fe400078e003f */
[----:B------:R-:W-:Y:S02]  /*70f0*/  IMAD.MOV.U32 R117, RZ, RZ, R188 ;  /* 0x000000ffff757224 */ /* 0x000fe400078e00bc */
[----:B------:R-:W-:-:S02]  /*7100*/  IMAD.MOV.U32 R144, RZ, RZ, R230 ;  /* 0x000000ffff907224 */ /* 0x000fc400078e00e6 */
[----:B------:R-:W-:Y:S02]  /*7110*/  IMAD.MOV.U32 R148, RZ, RZ, R58 ;  /* 0x000000ffff947224 */ /* 0x000fe400078e003a */
[----:B------:R-:W-:Y:S01]  /*7120*/  IMAD.MOV.U32 R151, RZ, RZ, R59 ;  /* 0x000000ffff977224 */ /* 0x000fe200078e003b */
[----:B------:R1:W2:Y:S01]  /*7130*/  MUFU.EX2 R188, R2 ;  /* 0x0000000200bc7308 */ /* 0x0002a20000000800 */
[--C-:B------:R-:W-:Y:S02]  /*7140*/  FFMA.FTZ R44, R154, c[0x0][0x2d0], -R0.reuse ;  /* 0x0000b4009a2c7a23 */ /* 0x100fe40000010800 */
[----:B------:R-:W-:Y:S02]  /*7150*/  FFMA.FTZ R154, R146, c[0x0][0x2d0], -R0 ;  /* 0x0000b400929a7a23 */ /* 0x000fe40000010800 */
[----:B------:R-:W-:Y:S02]  /*7160*/  IMAD.MOV.U32 R149, RZ, RZ, R117 ;  /* 0x000000ffff957224 */ /* 0x000fe400078e0075 */
[----:B------:R-:W-:-:S02]  /*7170*/  IMAD.MOV.U32 R156, RZ, RZ, R144 ;  /* 0x000000ffff9c7224 */ /* 0x000fc400078e0090 */
[--C-:B------:R-:W-:Y:S02]  /*7180*/  FFMA.FTZ R0, R119, c[0x0][0x2d0], -R3.reuse ;  /* 0x0000b40077007a23 */ /* 0x100fe40000010803 */
[--C-:B------:R-:W-:Y:S02]  /*7190*/  FFMA.FTZ R29, R29, c[0x0][0x2d0], -R3.reuse ;  /* 0x0000b4001d1d7a23 */ /* 0x100fe40000010803 */
[--C-:B------:R-:W-:Y:S02]  /*71a0*/  FFMA.FTZ R30, R30, c[0x0][0x2d0], -R3.reuse ;  /* 0x0000b4001e1e7a23 */ /* 0x100fe40000010803 */
[--C-:B------:R-:W-:Y:S02]  /*71b0*/  FFMA.FTZ R68, R68, c[0x0][0x2d0], -R3.reuse ;  /* 0x0000b40044447a23 */ /* 0x100fe40000010803 */
[--C-:B-1----:R-:W-:Y:S02]  /*71c0*/  FFMA.FTZ R2, R57, c[0x0][0x2d0], -R3.reuse ;  /* 0x0000b40039027a23 */ /* 0x102fe40000010803 */
[----:B------:R-:W-:-:S02]  /*71d0*/  FFMA.FTZ R116, R116, c[0x0][0x2d0], -R3 ;  /* 0x0000b40074747a23 */ /* 0x000fc40000010803 */
[--C-:B------:R-:W-:Y:S02]  /*71e0*/  FFMA.FTZ R117, R252, c[0x0][0x2d0], -R3.reuse ;  /* 0x0000b400fc757a23 */ /* 0x100fe40000010803 */
[----:B------:R-:W-:Y:S02]  /*71f0*/  FFMA.FTZ R144, R250, c[0x0][0x2d0], -R3 ;  /* 0x0000b400fa907a23 */ /* 0x000fe40000010803 */
[----:B------:R-:W-:Y:S02]  /*7200*/  IMAD.MOV.U32 R150, RZ, RZ, R75 ;  /* 0x000000ffff967224 */ /* 0x000fe400078e004b */
[----:B------:R-:W-:Y:S02]  /*7210*/  FADD.FTZ R3, R148, R151 ;  /* 0x0000009794037221 */ /* 0x000fe40000010000 */
[----:B------:R-:W-:Y:S02]  /*7220*/  FFMA.FTZ R10, R234, c[0x0][0x2d0], -R4 ;  /* 0x0000b400ea0a7a23 */ /* 0x000fe40000010804 */
[----:B------:R-:W-:Y:S01]  /*7230*/  FADD.FTZ R3, R150, R3 ;  /* 0x0000000396037221 */ /* 0x000fe20000010000 */
[----:B------:R1:W5:Y:S01]  /*7240*/  LDL.LU R234, [R1+0xa8] ;  /* 0x0000a80001ea7983 */ /* 0x0003620000300800 */
[----:B------:R-:W-:-:S02]  /*7250*/  IMAD.MOV.U32 R150, RZ, RZ, R62 ;  /* 0x000000ffff967224 */ /* 0x000fc400078e003e */
[--C-:B------:R-:W-:Y:S02]  /*7260*/  FFMA.FTZ R9, R233, c[0x0][0x2d0], -R4.reuse ;  /* 0x0000b400e9097a23 */ /* 0x100fe40000010804 */
[----:B------:R-:W-:Y:S01]  /*7270*/  FADD.FTZ R3, R150, R3 ;  /* 0x0000000396037221 */ /* 0x000fe20000010000 */
[----:B------:R1:W5:Y:S01]  /*7280*/  LDL.LU R233, [R1+0xa4] ;  /* 0x0000a40001e97983 */ /* 0x0003620000300800 */
[--C-:B------:R-:W-:Y:S02]  /*7290*/  FFMA.FTZ R8, R232, c[0x0][0x2d0], -R4.reuse ;  /* 0x0000b400e8087a23 */ /* 0x100fe40000010804 */
[--C-:B------:R-:W-:Y:S01]  /*72a0*/  FFMA.FTZ R47, R231, c[0x0][0x2d0], -R4.reuse ;  /* 0x0000b400e72f7a23 */ /* 0x100fe20000010804 */
[----:B------:R1:W5:Y:S01]  /*72b0*/  LDL.LU R232, [R1+0xa0] ;  /* 0x0000a00001e87983 */ /* 0x0003620000300800 */
[----:B------:R-:W-:Y:S02]  /*72c0*/  IMAD.MOV.U32 R250, RZ, RZ, R171 ;  /* 0x000000fffffa7224 */ /* 0x000fe400078e00ab */
[----:B------:R-:W-:Y:S01]  /*72d0*/  FADD.FTZ R3, R168, R3 ;  /* 0x00000003a8037221 */ /* 0x000fe20000010000 */
[----:B------:R1:W5:Y:S01]  /*72e0*/  LDL.LU R231, [R1+0x9c] ;  /* 0x00009c0001e77983 */ /* 0x0003620000300800 */
[----:B------:R-:W-:-:S02]  /*72f0*/  FFMA.FTZ R61, R229, c[0x0][0x2d0], -R4 ;  /* 0x0000b400e53d7a23 */ /* 0x000fc40000010804 */
[--C-:B------:R-:W-:Y:S01]  /*7300*/  FFMA.FTZ R63, R226, c[0x0][0x2d0], -R4.reuse ;  /* 0x0000b400e23f7a23 */ /* 0x100fe20000010804 */
[----:B------:R1:W5:Y:S01]  /*7310*/  LDL.LU R230, [R1+0x98] ;  /* 0x0000980001e67983 */ /* 0x0003620000300800 */
[----:B------:R-:W-:Y:S01]  /*7320*/  FADD.FTZ R3, R250, R3 ;  /* 0x00000003fa037221 */ /* 0x000fe20000010000 */
[----:B------:R-:W-:Y:S01]  /*7330*/  F2FP.PACK_AB R5, R184, R118 ;  /* 0x00000076b805723e */ /* 0x000fe200000000ff */
[----:B------:R-:W-:Y:S01]  /*7340*/  FFMA.FTZ R60, R60, c[0x0][0x2d0], -R4 ;  /* 0x0000b4003c3c7a23 */ /* 0x000fe20000010804 */
[----:B------:R1:W5:Y:S04]  /*7350*/  LDL.LU R229, [R1+0x94] ;  /* 0x0000940001e57983 */ /* 0x0003680000300800 */
[----:B------:R1:W5:Y:S04]  /*7360*/  LDL.LU R226, [R1+0x90] ;  /* 0x0000900001e27983 */ /* 0x0003680000300800 */
[----:B------:R1:W5:Y:S01]  /*7370*/  LDL.LU R119, [R1+0x8c] ;  /* 0x00008c0001777983 */ /* 0x0003620000300800 */
[----:B------:R-:W-:Y:S01]  /*7380*/  F2FP.PACK_AB R4, R187, R185 ;  /* 0x000000b9bb04723e */ /* 0x000fe200000000ff */
[----:B------:R3:W-:Y:S01]  /*7390*/  MUFU.EX2 R75, R0 ;  /* 0x00000000004b7308 */ /* 0x0007e20000000800 */
[----:B------:R-:W-:Y:S01]  /*73a0*/  F2FP.PACK_AB R6, R190, R189 ;  /* 0x000000bdbe06723e */ /* 0x000fe200000000ff */
[----:B------:R-:W4:Y:S01]  /*73b0*/  LDL R250, [R1+0x50] ;  /* 0x0000500001fa7983 */ /* 0x000f220000100800 */
[----:B--2---:R-:W-:Y:S01]  /*73c0*/  F2FP.PACK_AB R7, R188, R186 ;  /* 0x000000babc07723e */ /* 0x004fe200000000ff */
[----:B------:R-:W-:-:S02]  /*73d0*/  FADD.FTZ R28, R158, R157 ;  /* 0x0000009d9e1c7221 */ /* 0x000fc40000010000 */
[----:B------:R-:W-:Y:S02]  /*73e0*/  IMAD.MOV.U32 R252, RZ, RZ, R164 ;  /* 0x000000fffffc7224 */ /* 0x000fe400078e00a4 */
[----:B------:R-:W-:Y:S01]  /*73f0*/  MUFU.EX2 R62, R46 ;  /* 0x0000002e003e7308 */ /* 0x000fe20000000800 */
[----:B------:R-:W-:Y:S01]  /*7400*/  IMAD.MOV.U32 R145, RZ, RZ, R165 ;  /* 0x000000ffff917224 */ /* 0x000fe200078e00a5 */
[C---:B------:R-:W-:Y:S01]  /*7410*/  HMMA.16816.F32 R32, R4.reuse, R16, R112 ;  /* 0x000000100420723c */ /* 0x040fe20000001870 */
[----:B------:R-:W-:Y:S02]  /*7420*/  IMAD.MOV.U32 R147, RZ, RZ, R166 ;  /* 0x000000ffff937224 */ /* 0x000fe400078e00a6 */
[----:B------:R-:W-:Y:S02]  /*7430*/  IMAD.MOV.U32 R146, RZ, RZ, R167 ;  /* 0x000000ffff927224 */ /* 0x000fe400078e00a7 */
[----:B------:R-:W-:Y:S01]  /*7440*/  LDSM.16.MT88.4 R164, [R225+0x3000] ;  /* 0x00300000e1a4783b */ /* 0x000fe20000004200 */
[----:B------:R-:W-:Y:S01]  /*7450*/  MUFU.EX2 R112, R8 ;  /* 0x0000000800707308 */ /* 0x000fe20000000800 */
[----:B---3--:R-:W-:Y:S01]  /*7460*/  FADD.FTZ R0, R160, R159 ;  /* 0x0000009fa0007221 */ /* 0x008fe20000010000 */
[----:B------:R-:W-:Y:S01]  /*7470*/  HMMA.16816.F32 R36, R4, R18, R108 ;  /* 0x000000120424723c */ /* 0x000fe2000000186c */
[----:B------:R-:W2:Y:S01]  /*7480*/  LDSM.16.MT88.4 R16, [R224+0x2800] ;  /* 0x00280000e010783b */ /* 0x000ea20000004200 */
[----:B------:R-:W-:-:S04]  /*7490*/  FADD.FTZ R3, R146, R3 ;  /* 0x0000000392037221 */ /* 0x000fc80000010000 */
[----:B------:R-:W-:Y:S02]  /*74a0*/  MUFU.EX2 R108, R11 ;  /* 0x0000000b006c7308 */ /* 0x000fe40000000800 */
[C---:B------:R-:W-:Y:S06]  /*74b0*/  HMMA.16816.F32 R48, R4.reuse, R20, R132 ;  /* 0x000000140430723c */ /* 0x040fec0000001884 */
[----:B------:R-:W-:Y:S02]  /*74c0*/  MUFU.EX2 R46, R44 ;  /* 0x0000002c002e7308 */ /* 0x000fe40000000800 */
[C---:B------:R-:W-:Y:S01]  /*74d0*/  HMMA.16816.F32 R40, R4.reuse, R22, R128 ;  /* 0x000000160428723c */ /* 0x040fe20000001880 */
[----:B------:R-:W-:Y:S05]  /*74e0*/  LDSM.16.MT88.4 R20, [R227+0x2800] ;  /* 0x00280000e314783b */ /* 0x000fea0000004200 */
[----:B------:R-:W-:Y:S02]  /*74f0*/  MUFU.EX2 R65, R65 ;  /* 0x0000004100417308 */ /* 0x000fe40000000800 */
[C---:B------:R-:W-:Y:S06]  /*7500*/  HMMA.16816.F32 R100, R4.reuse, R12, R100 ;  /* 0x0000000c0464723c */ /* 0x040fec0000001864 */
[----:B------:R-:W-:Y:S02]  /*7510*/  MUFU.EX2 R66, R66 ;  /* 0x0000004200427308 */ /* 0x000fe40000000800 */
[C---:B------:R-:W-:Y:S01]  /*7520*/  HMMA.16816.F32 R88, R4.reuse, R14, R88 ;  /* 0x0000000e0458723c */ /* 0x040fe20000001858 */
[----:B------:R-:W3:Y:S05]  /*7530*/  LDSM.16.MT88.4 R12, [R228+0x2800] ;  /* 0x00280000e40c783b */ /* 0x000eea0000004200 */
[----:B------:R-:W-:Y:S02]  /*7540*/  MUFU.EX2 R67, R67 ;  /* 0x0000004300437308 */ /* 0x000fe40000000800 */
[C---:B------:R-:W-:Y:S06]  /*7550*/  HMMA.16816.F32 R56, R4.reuse, R24, R140 ;  /* 0x000000180438723c */ /* 0x040fec000000188c */
[----:B------:R-:W-:Y:S01]  /*7560*/  MUFU.EX2 R45, R45 ;  /* 0x0000002d002d7308 */ /* 0x000fe20000000800 */
[----:B------:R-:W-:Y:S01]  /*7570*/  FADD.FTZ R24, R161, R0 ;  /* 0x00000000a1187221 */ /* 0x000fe20000010000 */
[----:B------:R-:W-:Y:S01]  /*7580*/  HMMA.16816.F32 R52, R4, R26, R136 ;  /* 0x0000001a0434723c */ /* 0x000fe20000001888 */
[----:B------:R-:W-:Y:S01]  /*7590*/  IMAD.MOV.U32 R113, RZ, RZ, R182 ;  /* 0x000000ffff717224 */ /* 0x000fe200078e00b6 */
[----:B------:R-:W-:Y:S01]  /*75a0*/  LDSM.16.MT88.4 R132, [R224+0x3000] ;  /* 0x00300000e084783b */ /* 0x000fe20000004200 */
[----:B------:R-:W-:-:S03]  /*75b0*/  FADD.FTZ R24, R216, R24 ;  /* 0x00000018d8187221 */ /* 0x000fc60000010000 */
[----:B------:R-:W1:Y:S01]  /*75c0*/  MUFU.EX2 R109, R10 ;  /* 0x0000000a006d7308 */ /* 0x000e620000000800 */
[----:B------:R-:W-:Y:S02]  /*75d0*/  FADD.FTZ R4, R163, R28 ;  /* 0x0000001ca3047221 */ /* 0x000fe40000010000 */
[----:B------:R-:W-:Y:S02]  /*75e0*/  FADD.FTZ R24, R217, R24 ;  /* 0x00000018d9187221 */ /* 0x000fe40000010000 */
[----:B------:R-:W-:Y:S02]  /*75f0*/  FADD.FTZ R0, R209, R4 ;  /* 0x00000004d1007221 */ /* 0x000fe40000010000 */
[----:B------:R-:W-:Y:S01]  /*7600*/  IMAD.MOV.U32 R138, RZ, RZ, R176 ;  /* 0x000000ffff8a7224 */ /* 0x000fe200078e00b0 */
[----:B------:R2:W2:Y:S01]  /*7610*/  MUFU.EX2 R111, R9 ;  /* 0x00000009006f7308 */ /* 0x0004a20000000800 */
[----:B------:R-:W-:Y:S02]  /*7620*/  FADD.FTZ R0, R219, R0 ;  /* 0x00000000db007221 */ /* 0x000fe40000010000 */
[----:B------:R-:W-:-:S02]  /*7630*/  IMAD.MOV.U32 R137, RZ, RZ, R175 ;  /* 0x000000ffff897224 */ /* 0x000fc400078e00af */
[----:B------:R-:W-:Y:S02]  /*7640*/  FADD.FTZ R0, R218, R0 ;  /* 0x00000000da007221 */ /* 0x000fe40000010000 */
[----:B------:R-:W-:Y:S01]  /*7650*/  IMAD.MOV.U32 R139, RZ, RZ, R178 ;  /* 0x000000ffff8b7224 */ /* 0x000fe200078e00b2 */
[----:B------:R-:W-:Y:S01]  /*7660*/  MUFU.EX2 R110, R64 ;  /* 0x00000040006e7308 */ /* 0x000fe20000000800 */
[----:B-1----:R-:W-:Y:S01]  /*7670*/  F2FP.PACK_AB R4, R109, R108 ;  /* 0x0000006c6d04723e */ /* 0x002fe200000000ff */
[----:B------:R-:W-:-:S04]  /*7680*/  FADD.FTZ R0, R145, R0 ;  /* 0x0000000091007221 */ /* 0x000fc80000010000 */
[----:B------:R-:W-:Y:S01]  /*7690*/  FADD.FTZ R0, R179, R0 ;  /* 0x00000000b3007221 */ /* 0x000fe20000010000 */
[----:B--2---:R-:W1:Y:S01]  /*76a0*/  LDSM.16.MT88.4 R8, [R225+0x2800] ;  /* 0x00280000e108783b */ /* 0x004e620000004200 */
[----:B------:R2:W2:Y:S01]  /*76b0*/  MUFU.EX2 R64, R2 ;  /* 0x0000000200407308 */ /* 0x0004a20000000800 */
[----:B------:R-:W-:-:S07]  /*76c0*/  F2FP.PACK_AB R6, R112, R111 ;  /* 0x0000006f7006723e */ /* 0x000fce00000000ff */
[----:B------:R-:W-:Y:S01]  /*76d0*/  MUFU.EX2 R44, R31 ;  /* 0x0000001f002c7308 */ /* 0x000fe20000000800 */
[----:B--2---:R-:W-:Y:S01]  /*76e0*/  FADD.FTZ R2, R69, R149 ;  /* 0x0000009545027221 */ /* 0x004fe20000010000 */
[----:B------:R-:W-:-:S06]  /*76f0*/  F2FP.PACK_AB R5, R64, R75 ;  /* 0x0000004b4005723e */ /* 0x000fcc00000000ff */
[----:B------:R-:W-:Y:S01]  /*7700*/  MUFU.EX2 R69, R29 ;  /* 0x0000001d00457308 */ /* 0x000fe20000000800 */
[----:B------:R-:W-:Y:S01]  /*7710*/  FADD.FTZ R0, R223, R0 ;  /* 0x00000000df007221 */ /* 0x000fe20000010000 */
[----:B------:R-:W2:Y:S01]  /*7720*/  LDSM.16.MT88.4 R148, [R228+0x3000] ;  /* 0x00300000e494783b */ /* 0x000ea20000004200 */
[----:B------:R-:W-:Y:S02]  /*7730*/  FADD.FTZ R2, R156, R2 ;  /* 0x000000029c027221 */ /* 0x000fe40000010000 */
[----:B------:R-:W-:-:S03]  /*7740*/  IMAD.MOV.U32 R156, RZ, RZ, R71 ;  /* 0x000000ffff9c7224 */ /* 0x000fc600078e0047 */
[----:B------:R-:W1:Y:S01]  /*7750*/  MUFU.EX2 R71, R30 ;  /* 0x0000001e00477308 */ /* 0x000e620000000800 */
[----:B------:R-:W-:Y:S02]  /*7760*/  FADD.FTZ R2, R156, R2 ;  /* 0x000000029c027221 */ /* 0x000fe40000010000 */
[----:B------:R-:W-:Y:S02]  /*7770*/  IMAD.MOV.U32 R156, RZ, RZ, R170 ;  /* 0x000000ffff9c7224 */ /* 0x000fe400078e00aa */
[----:B------:R-:W-:Y:S02]  /*7780*/  FADD.FTZ R2, R169, R2 ;  /* 0x00000002a9027221 */ /* 0x000fe40000010000 */
[----:B------:R-:W-:Y:S01]  /*7790*/  IMAD.MOV.U32 R136, RZ, RZ, R156 ;  /* 0x000000ffff887224 */ /* 0x000fe200078e009c */
[----:B------:R-:W-:Y:S01]  /*77a0*/  MUFU.EX2 R28, R68 ;  /* 0x00000044001c7308 */ /* 0x000fe20000000800 */
[----:B------:R-:W-:Y:S02]  /*77b0*/  FADD.FTZ R2, R252, R2 ;  /* 0x00000002fc027221 */ /* 0x000fe40000010000 */
[----:B------:R-:W-:-:S02]  /*77c0*/  FADD.FTZ R3, R137, R3 ;  /* 0x0000000389037221 */ /* 0x000fc40000010000 */
[----:B------:R-:W-:Y:S02]  /*77d0*/  FADD.FTZ R2, R147, R2 ;  /* 0x0000000293027221 */ /* 0x000fe40000010000 */
[----:B------:R-:W-:Y:S01]  /*77e0*/  IMAD.MOV.U32 R216, RZ, RZ, R180 ;  /* 0x000000ffffd87224 */ /* 0x000fe200078e00b4 */
[----:B-1----:R-:W-:Y:S01]  /*77f0*/  F2FP.PACK_AB R7, R71, R69 ;  /* 0x000000454707723e */ /* 0x002fe200000000ff */
[----:B------:R-:W-:Y:S01]  /*7800*/  IMAD.MOV.U32 R209, RZ, RZ, R183 ;  /* 0x000000ffffd17224 */ /* 0x000fe200078e00b7 */
[----:B------:R-:W-:Y:S01]  /*7810*/  MUFU.EX2 R47, R47 ;  /* 0x0000002f002f7308 */ /* 0x000fe20000000800 */
[----:B------:R-:W-:Y:S02]  /*7820*/  IMAD.MOV.U32 R115, RZ, RZ, R139 ;  /* 0x000000ffff737224 */ /* 0x000fe400078e008b */
[----:B------:R-:W-:Y:S02]  /*7830*/  IMAD.MOV.U32 R114, RZ, RZ, R181 ;  /* 0x000000ffff727224 */ /* 0x000fe400078e00b5 */
[----:B------:R-:W-:Y:S01]  /*7840*/  HMMA.16816.F32 R120, R4, R16, R120 ;  /* 0x000000100478723c */ /* 0x000fe20000001878 */
[----:B------:R-:W-:-:S02]  /*7850*/  IMAD.MOV.U32 R252, RZ, RZ, R177 ;  /* 0x000000fffffc7224 */ /* 0x000fc400078e00b1 */
[----:B------:R-:W-:Y:S05]  /*7860*/  MUFU.EX2 R27, R116 ;  /* 0x00000074001b7308 */ /* 0x000fea0000000800 */
[C---:B------:R-:W-:Y:S03]  /*7870*/  HMMA.16816.F32 R124, R4.reuse, R18, R124 ;  /* 0x00000012047c723c */ /* 0x040fe6000000187c */
[----:B------:R-:W-:Y:S05]  /*7880*/  MUFU.EX2 R31, R60 ;  /* 0x0000003c001f7308 */ /* 0x000fea0000000800 */
[C---:B---3--:R-:W-:Y:S03]  /*7890*/  HMMA.16816.F32 R104, R4.reuse, R12, R104 ;  /* 0x0000000c0468723c */ /* 0x048fe60000001868 */
[----:B------:R-:W-:Y:S05]  /*78a0*/  MUFU.EX2 R25, R117 ;  /* 0x0000007500197308 */ /* 0x000fea0000000800 */
[C---:B------:R-:W-:Y:S03]  /*78b0*/  HMMA.16816.F32 R96, R4.reuse, R14, R96 ;  /* 0x0000000e0460723c */ /* 0x040fe60000001860 */
[----:B------:R-:W-:Y:S05]  /*78c0*/  MUFU.EX2 R30, R61 ;  /* 0x0000003d001e7308 */ /* 0x000fea0000000800 */
[C---:B------:R-:W-:Y:S03]  /*78d0*/  HMMA.16816.F32 R92, R4.reuse, R8, R92 ;  /* 0x00000008045c723c */ /* 0x040fe6000000185c */
[----:B------:R-:W-:Y:S05]  /*78e0*/  MUFU.EX2 R26, R144 ;  /* 0x00000090001a7308 */ /* 0x000fea0000000800 */
[C---:B------:R-:W-:Y:S03]  /*78f0*/  HMMA.16816.F32 R84, R4.reuse, R10, R84 ;  /* 0x0000000a0454723c */ /* 0x040fe60000001854 */
[----:B------:R-:W-:Y:S05]  /*7900*/  MUFU.EX2 R29, R63 ;  /* 0x0000003f001d7308 */ /* 0x000fea0000000800 */
[C---:B------:R-:W-:Y:S08]  /*7910*/  HMMA.16816.F32 R80, R4.reuse, R20, R80 ;  /* 0x000000140450723c */ /* 0x040ff00000001850 */
[----:B------:R-:W-:Y:S07]  /*7920*/  HMMA.16816.F32 R76, R4, R22, R76 ;  /* 0x00000016044c723c */ /* 0x000fee000000184c */
[----:B------:R-:W-:-:S02]  /*7930*/  F2FP.PACK_AB R4, R65, R110 ;  /* 0x0000006e4104723e */ /* 0x000fc400000000ff */
[----:B------:R-:W-:Y:S02]  /*7940*/  F2FP.PACK_AB R5, R46, R62 ;  /* 0x0000003e2e05723e */ /* 0x000fe400000000ff */
[----:B------:R-:W-:Y:S02]  /*7950*/  F2FP.PACK_AB R6, R67, R66 ;  /* 0x000000424306723e */ /* 0x000fe400000000ff */
[----:B------:R-:W-:-:S07]  /*7960*/  F2FP.PACK_AB R7, R45, R44 ;  /* 0x0000002c2d07723e */ /* 0x000fce00000000ff */
[C---:B------:R-:W-:Y:S07]  /*7970*/  HMMA.16816.F32 R32, R4.reuse, R8, R32 ;  /* 0x000000080420723c */ /* 0x040fee0000001820 */
[----:B------:R-:W-:Y:S01]  /*7980*/  FADD.FTZ R8, R243, R24 ;  /* 0x00000018f3087221 */ /* 0x000fe20000010000 */
[----:B------:R-:W-:Y:S03]  /*7990*/  HMMA.16816.F32 R168, R4, R20, R100 ;  /* 0x0000001404a8723c */ /* 0x000fe60000001864 */
[----:B------:R-:W-:-:S02]  /*79a0*/  FADD.FTZ R8, R244, R8 ;  /* 0x00000008f4087221 */ /* 0x000fc40000010000 */
[----:B------:R-:W-:-:S03]  /*79b0*/  FADD.FTZ R2, R138, R2 ;  /* 0x000000028a027221 */ /* 0x000fc60000010000 */
[C---:B------:R-:W-:Y:S08]  /*79c0*/  HMMA.16816.F32 R56, R4.reuse, R16, R56 ;  /* 0x000000100438723c */ /* 0x040ff00000001838 */
[C---:B------:R-:W-:Y:S08]  /*79d0*/  HMMA.16816.F32 R52, R4.reuse, R18, R52 ;  /* 0x000000120434723c */ /* 0x040ff00000001834 */
[C---:B------:R-:W-:Y:S08]  /*79e0*/  HMMA.16816.F32 R48, R4.reuse, R12, R48 ;  /* 0x0000000c0430723c */ /* 0x040ff00000001830 */
[C---:B------:R-:W-:Y:S08]  /*79f0*/  HMMA.16816.F32 R40, R4.reuse, R14, R40 ;  /* 0x0000000e0428723c */ /* 0x040ff00000001828 */
[C---:B------:R-:W-:Y:S08]  /*7a00*/  HMMA.16816.F32 R36, R4.reuse, R10, R36 ;  /* 0x0000000a0424723c */ /* 0x040ff00000001824 */
[----:B------:R-:W-:Y:S01]  /*7a10*/  HMMA.16816.F32 R20, R4, R22, R88 ;  /* 0x000000160414723c */ /* 0x000fe20000001858 */
[----:B------:R-:W-:Y:S01]  /*7a20*/  MUFU.EX2 R9, R152 ;  /* 0x0000009800097308 */ /* 0x000fe20000000800 */
[----:B------:R-:W1:Y:S05]  /*7a30*/  LDSM.16.MT88.4 R12, [R227+0x3000] ;  /* 0x00300000e30c783b */ /* 0x000e6a0000004200 */
[----:B------:R-:W-:-:S04]  /*7a40*/  FADD.FTZ R4, R136, R8 ;  /* 0x0000000888047221 */ /* 0x000fc80000010000 */
[----:B------:R-:W-:Y:S02]  /*7a50*/  FADD.FTZ R7, R222, R4 ;  /* 0x00000004de077221 */ /* 0x000fe40000010000 */
[----:B------:R-:W-:Y:S02]  /*7a60*/  FADD.FTZ R4, R220, R2 ;  /* 0x00000002dc047221 */ /* 0x000fe40000010000 */
[----:B------:R-:W-:Y:S02]  /*7a70*/  FADD.FTZ R5, R242, R0 ;  /* 0x00000000f2057221 */ /* 0x000fe40000010000 */
[----:B----4-:R-:W-:-:S04]  /*7a80*/  @P4 IMAD.HI.U32 R2, R250, c[0x0][0x2c8], RZ ;  /* 0x0000b200fa024a27 */ /* 0x010fc800078e00ff */
[----:B------:R-:W-:Y:S01]  /*7a90*/  IMAD.MOV.U32 R0, RZ, RZ, R250 ;  /* 0x000000ffff007224 */ /* 0x000fe200078e00fa */
[----:B------:R-:W-:Y:S01]  /*7aa0*/  @P4 SHF.R.U32.HI R0, RZ, c[0x0][0x2cc], R2 ;  /* 0x0000b300ff004a19 */ /* 0x000fe20000011602 */
[----:B------:R-:W-:Y:S02]  /*7ab0*/  IMAD.MOV.U32 R2, RZ, RZ, c[0x0][0x168] ;  /* 0x00005a00ff027624 */ /* 0x000fe400078e00ff */
[----:B------:R-:W-:-:S03]  /*7ac0*/  FADD.FTZ R6, R221, R3 ;  /* 0x00000003dd067221 */ /* 0x000fc60000010000 */
[----:B------:R-:W-:Y:S01]  /*7ad0*/  IADD3 R3, R0, c[0x0][0x1d0], -R2 ;  /* 0x0000740000037a10 */ /* 0x000fe20007ffe802 */
[----:B------:R-:W-:-:S04]  /*7ae0*/  IMAD.MOV.U32 R2, RZ, RZ, RZ ;  /* 0x000000ffff027224 */ /* 0x000fc800078e00ff */
[----:B------:R-:W-:-:S05]  /*7af0*/  IMAD.HI R2, R3, -0x6db6db6d, R2 ;  /* 0x9249249303027827 */ /* 0x000fca00078e0202 */
[----:B------:R-:W-:Y:S01]  /*7b00*/  SHF.R.U32.HI R0, RZ, 0x1f, R2 ;  /* 0x0000001fff007819 */ /* 0x000fe20000011602 */
[----:B------:R-:W-:-:S03]  /*7b10*/  FADD.FTZ R3, R248, R6 ;  /* 0x00000006f8037221 */ /* 0x000fc60000010000 */
[----:B------:R-:W-:Y:S01]  /*7b20*/  LEA.HI.SX32 R8, R2, R0, 0x1a ;  /* 0x0000000002087211 */ /* 0x000fe200078fd2ff */
        /* <DEDUP_REMOVED lines=42> */
[----:B------:R-:W3:Y:S01]  /*7dd0*/  MUFU.EX2 R11, R162 ;  /* 0x000000a2000b7308 */ /* 0x000ee20000000800 */
[----:B------:R-:W-:-:S02]  /*7de0*/  FADD.FTZ R5, R110, R5 ;  /* 0x000000056e057221 */ /* 0x000fc40000010000 */
[----:B------:R-:W-:Y:S02]  /*7df0*/  FADD.FTZ R0, R62, R0 ;  /* 0x000000003e007221 */ /* 0x000fe40000010000 */
[----:B------:R-:W-:Y:S02]  /*7e00*/  FADD.FTZ R3, R108, R3 ;  /* 0x000000036c037221 */ /* 0x000fe40000010000 */
[----:B------:R-:W-:Y:S01]  /*7e10*/  FADD.FTZ R4, R75, R4 ;  /* 0x000000044b047221 */ /* 0x000fe20000010000 */
[----:B------:R-:W4:Y:S01]  /*7e20*/  MUFU.EX2 R10, R172 ;  /* 0x000000ac000a7308 */ /* 0x000f220000000800 */
[----:B------:R-:W-:Y:S02]  /*7e30*/  FADD.FTZ R5, R65, R5 ;  /* 0x0000000541057221 */ /* 0x000fe40000010000 */
[----:B------:R-:W-:Y:S02]  /*7e40*/  FADD.FTZ R2, R46, R0 ;  /* 0x000000002e027221 */ /* 0x000fe40000010000 */
[----:B------:R-:W-:-:S02]  /*7e50*/  FADD.FTZ R0, R109, R3 ;  /* 0x000000036d007221 */ /* 0x000fc40000010000 */
[----:B------:R-:W-:Y:S01]  /*7e60*/  FADD.FTZ R4, R64, R4 ;  /* 0x0000000440047221 */ /* 0x000fe20000010000 */
[----:B------:R-:W1:Y:S01]  /*7e70*/  MUFU.EX2 R16, R153 ;  /* 0x0000009900107308 */ /* 0x000e620000000800 */
[----:B------:R-:W-:Y:S02]  /*7e80*/  FADD.FTZ R5, R66, R5 ;  /* 0x0000000542057221 */ /* 0x000fe40000010000 */
[----:B------:R-:W-:Y:S02]  /*7e90*/  FADD.FTZ R3, R44, R2 ;  /* 0x000000022c037221 */ /* 0x000fe40000010000 */
[----:B------:R-:W-:-:S03]  /*7ea0*/  FADD.FTZ R2, R111, R0 ;  /* 0x000000006f027221 */ /* 0x000fc60000010000 */
[----:B------:R-:W1:Y:S01]  /*7eb0*/  MUFU.EX2 R17, R173 ;  /* 0x000000ad00117308 */ /* 0x000e620000000800 */
[----:B------:R-:W-:Y:S02]  /*7ec0*/  FADD.FTZ R0, R69, R4 ;  /* 0x0000000445007221 */ /* 0x000fe40000010000 */
[----:B------:R-:W-:Y:S02]  /*7ed0*/  FADD.FTZ R5, R67, R5 ;  /* 0x0000000543057221 */ /* 0x000fe40000010000 */
[----:B------:R-:W-:-:S03]  /*7ee0*/  FADD.FTZ R4, R45, R3 ;  /* 0x000000032d047221 */ /* 0x000fc60000010000 */
[----:B------:R-:W1:Y:S01]  /*7ef0*/  MUFU.EX2 R18, R154 ;  /* 0x0000009a00127308 */ /* 0x000e620000000800 */
[----:B------:R-:W-:Y:S02]  /*7f00*/  FADD.FTZ R3, R112, R2 ;  /* 0x0000000270037221 */ /* 0x000fe40000010000 */
[----:B------:R-:W-:-:S05]  /*7f10*/  FADD.FTZ R2, R71, R0 ;  /* 0x0000000047027221 */ /* 0x000fca0000010000 */
[----:B------:R-:W2:Y:S01]  /*7f20*/  MUFU.EX2 R19, R174 ;  /* 0x000000ae00137308 */ /* 0x000ea20000000800 */
[----:B---3--:R-:W-:Y:S02]  /*7f30*/  FADD.FTZ R0, R11, R5 ;  /* 0x000000050b007221 */ /* 0x008fe40000010000 */
[----:B------:R-:W-:-:S05]  /*7f40*/  FADD.FTZ R4, R9, R4 ;  /* 0x0000000409047221 */ /* 0x000fca0000010000 */
[----:B------:R-:W3:Y:S01]  /*7f50*/  MUFU.EX2 R24, R155 ;  /* 0x0000009b00187308 */ /* 0x000ee20000000800 */
[----:B------:R-:W-:Y:S02]  /*7f60*/  FADD.FTZ R6, R28, R2 ;  /* 0x000000021c067221 */ /* 0x000fe40000010000 */
[----:B------:R-:W-:Y:S02]  /*7f70*/  FADD.FTZ R3, R47, R3 ;  /* 0x000000032f037221 */ /* 0x000fe40000010000 */
[----:B----4-:R-:W-:Y:S02]  /*7f80*/  FADD.FTZ R2, R10, R0 ;  /* 0x000000000a027221 */ /* 0x010fe40000010000 */
[----:B-1----:R-:W-:Y:S02]  /*7f90*/  FADD.FTZ R0, R16, R4 ;  /* 0x0000000410007221 */ /* 0x002fe40000010000 */
[----:B------:R-:W-:Y:S02]  /*7fa0*/  FADD.FTZ R6, R27, R6 ;  /* 0x000000061b067221 */ /* 0x000fe40000010000 */
[----:B------:R-:W-:-:S02]  /*7fb0*/  FADD.FTZ R4, R31, R3 ;  /* 0x000000031f047221 */ /* 0x000fc40000010000 */
[----:B------:R-:W-:Y:S02]  /*7fc0*/  FADD.FTZ R5, R17, R2 ;  /* 0x0000000211057221 */ /* 0x000fe40000010000 */
[----:B------:R-:W-:Y:S01]  /*7fd0*/  FADD.FTZ R3, R18, R0 ;  /* 0x0000000012037221 */ /* 0x000fe20000010000 */
[----:B------:R-:W-:Y:S01]  /*7fe0*/  IMNMX R7, RZ, R8, !PT ;  /* 0x00000008ff077217 */ /* 0x000fe20007800200 */
[----:B------:R-:W-:Y:S02]  /*7ff0*/  FADD.FTZ R0, R25, R6 ;  /* 0x0000000619007221 */ /* 0x000fe40000010000 */
[----:B------:R-:W-:Y:S02]  /*8000*/  FADD.FTZ R2, R30, R4 ;  /* 0x000000041e027221 */ /* 0x000fe40000010000 */
[----:B--2---:R-:W-:Y:S02]  /*8010*/  FADD.FTZ R4, R19, R5 ;  /* 0x0000000513047221 */ /* 0x004fe40000010000 */
[----:B---3--:R-:W-:-:S02]  /*8020*/  FADD.FTZ R3, R24, R3 ;  /* 0x0000000318037221 */ /* 0x008fc40000010000 */
[----:B------:R-:W-:Y:S01]  /*8030*/  FADD.FTZ R0, R26, R0 ;  /* 0x000000001a007221 */ /* 0x000fe20000010000 */
[----:B------:R1:W-:Y:S01]  /*8040*/  STL [R1+0x8], R7 ;  /* 0x0000080701007387 */ /* 0x0003e20000100800 */
[----:B------:R-:W-:-:S03]  /*8050*/  FADD.FTZ R2, R29, R2 ;  /* 0x000000021d027221 */ /* 0x000fc60000010000 */
[----:B------:R1:W-:Y:S01]  /*8060*/  STL [R1+0x10], R4 ;  /* 0x0000100401007387 */ /* 0x0003e20000100800 */
[----:B------:R-:W-:-:S03]  /*8070*/  IADD3 R242, R252, -0x2, RZ ;  /* 0xfffffffefcf27810 */ /* 0x000fc60007ffe0ff */
[----:B------:R1:W-:Y:S04]  /*8080*/  STL [R1+0x18], R3 ;  /* 0x0000180301007387 */ /* 0x0003e80000100800 */
[----:B------:R1:W-:Y:S04]  /*8090*/  STL [R1+0x1c], R0 ;  /* 0x00001c0001007387 */ /* 0x0003e80000100800 */
[----:B------:R1:W-:Y:S01]  /*80a0*/  STL [R1+0x14], R2 ;  /* 0x0000140201007387 */ /* 0x0003e20000100800 */
[----:B------:R-:W-:Y:S02]  /*80b0*/  ISETP.GE.AND P0, PT, R242, R7, PT ;  /* 0x00000007f200720c */ /* 0x000fe40003f06270 */
        /* <DEDUP_REMOVED lines=25> */
[----:B-1----:R-:W2:Y:S01]  /*8250*/  LDL R252, [R1+0x74] ;  /* 0x0000740001fc7983 */ /* 0x002ea20000100800 */
[----:B------:R-:W-:Y:S01]  /*8260*/  IMAD.MOV.U32 R116, RZ, RZ, R73 ;  /* 0x000000ffff747224 */ /* 0x000fe200078e0049 */
[----:B------:R-:W-:Y:S01]  /*8270*/  MOV R3, R74 ;  /* 0x0000004a00037202 */ /* 0x000fe20000000f00 */
[----:B------:R-:W-:Y:S01]  /*8280*/  IMAD.MOV.U32 R118, RZ, RZ, R70 ;  /* 0x000000ffff767224 */ /* 0x000fe200078e0046 */
[----:B------:R-:W-:-:S02]  /*8290*/  MOV R117, R72 ;  /* 0x0000004800757202 */ /* 0x000fc40000000f00 */
[----:B------:R-:W-:Y:S01]  /*82a0*/  MOV R196, R242 ;  /* 0x000000f200c47202 */ /* 0x000fe20000000f00 */
[----:B--2---:R-:W-:-:S05]  /*82b0*/  IMAD.IADD R0, R252, 0x1, R250 ;  /* 0x00000001fc007824 */ /* 0x004fca00078e02fa */
[----:B------:R1:W-:Y:S02]  /*82c0*/  STL [R1+0x4], R0 ;  /* 0x0000040001007387 */ /* 0x0003e40000100800 */
[----:B-1----:R-:W-:-:S05]  /*82d0*/  @P4 IMAD.HI.U32 R0, R0, c[0x0][0x2c8], RZ ;  /* 0x0000b20000004a27 */ /* 0x002fca00078e00ff */
[----:B------:R-:W-:-:S05]  /*82e0*/  @P4 SHF.R.U32.HI R0, RZ, c[0x0][0x2cc], R0 ;  /* 0x0000b300ff004a19 */ /* 0x000fca0000011600 */
[----:B------:R1:W-:Y:S02]  /*82f0*/  @P4 STL [R1+0xc], R0 ;  /* 0x00000c0001004387 */ /* 0x0003e40000100800 */
.L_x_518:
[----:B------:R-:W-:Y:S04]  /*8300*/  DEPBAR.LE SB0, 0x0 ;  /* 0x000080000000791a */ /* 0x000fe80000000000 */
[----:B------:R-:W-:Y:S01]  /*8310*/  WARPSYNC 0xffffffff ;  /* 0xffffffff00007948 */ /* 0x000fe20003800000 */
[----:B------:R-:W-:Y:S01]  /*8320*/  BAR.SYNC.DEFER_BLOCKING 0x0 ;  /* 0x0000000000007b1d */ /* 0x000fe20000010000 */
[----:B------:R-:W-:Y:S11]  /*8330*/  ISETP.GE.AND P2, PT, R196, RZ, PT ;  /* 0x000000ffc400720c */ /* 0x000ff60003f46270 */
[----:B------:R-:W-:Y:S02]  /*8340*/  @!UPT UIADD3 URZ, URZ, URZ, URZ ;  /* 0x0000003f3f3ff290 */ /* 0x000fe4000fffe03f */
[----:B-12---:R-:W-:Y:S05]  /*8350*/  @P2 SHF.R.S32.HI R0, RZ, 0x1f, R196 ;  /* 0x0000001fff002819 */ /* 0x006fea00000114c4 */
[----:B------:R-:W-:Y:S04]  /*8360*/  @P2 IMAD R0, R0, c[0x0][0x208], RZ ;  /* 0x0000820000002a24 */ /* 0x000fe800078e02ff */
[C---:B------:R-:W-:Y:S01]  /*8370*/  @P2 IMAD R0, R196.reuse, c[0x0][0x20c], R0 ;  /* 0x00008300c4002a24 */ /* 0x040fe200078e0200 */
[----:B-----5:R-:W-:Y:S08]  /*8380*/  LDSM.16.M88.4 R112, [R230] ;  /* 0x00000000e670783b */ /* 0x020ff00000000200 */
[----:B------:R-:W1:Y:S08]  /*8390*/  LDSM.16.M88.4 R16, [R119] ;  /* 0x000000007710783b */ /* 0x000e700000000200 */
[----:B------:R-:W2:Y:S08]  /*83a0*/  LDSM.16.M88.4 R108, [R230+0x2000] ;  /* 0x00200000e66c783b */ /* 0x000eb00000000200 */
[----:B------:R-:W3:Y:S08]  /*83b0*/  LDSM.16.M88.4 R32, [R119+0x800] ;  /* 0x000800007720783b */ /* 0x000ef00000000200 */
[----:B------:R-:W2:Y:S08]  /*83c0*/  LDSM.16.M88.4 R48, [R119+0x1000] ;  /* 0x001000007730783b */ /* 0x000eb00000000200 */
[----:B------:R-:W1:Y:S08]  /*83d0*/  LDSM.16.M88.4 R64, [R119+0x1800] ;  /* 0x001800007740783b */ /* 0x000e700000000200 */
[----:B------:R-:W1:Y:S08]  /*83e0*/  LDSM.16.M88.4 R80, [R119+0x2000] ;  /* 0x002000007750783b */ /* 0x000e700000000200 */
[----:B------:R-:W1:Y:S08]  /*83f0*/  LDSM.16.M88.4 R96, [R119+0x2800] ;  /* 0x002800007760783b */ /* 0x000e700000000200 */
[----:B------:R-:W1:Y:S08]  /*8400*/  LDSM.16.M88.4 R184, [R119+0x3000] ;  /* 0x0030000077b8783b */ /* 0x000e700000000200 */
[----:B------:R-:W-:Y:S08]  /*8410*/  LDSM.16.M88.4 R188, [R233] ;  /* 0x00000000e9bc783b */ /* 0x000ff00000000200 */
[----:B------:R-:W1:Y:S08]  /*8420*/  LDSM.16.M88.4 R192, [R234] ;  /* 0x00000000eac0783b */ /* 0x000e700000000200 */
[----:B------:R-:W4:Y:S04]  /*8430*/  LDL R2, [R1+0x40] ;  /* 0x0000400001027983 */ /* 0x000f280000100800 */
[----:B------:R-:W4:Y:S06]  /*8440*/  LDL.64 R198, [R1+0x38] ;  /* 0x0000380001c67983 */ /* 0x000f2c0000100a00 */
[----:B------:R1:W-:Y:S04]  /*8450*/  STL [R1+0x8c], R230 ;  /* 0x00008ce601007387 */ /* 0x0003e80000100800 */
[----:B------:R2:W-:Y:S04]  /*8460*/  STL [R1+0x90], R119 ;  /* 0x0000907701007387 */ /* 0x0005e80000100800 */
[----:B------:R-:W-:Y:S04]  /*8470*/  STL [R1+0x94], R234 ;  /* 0x000094ea01007387 */ /* 0x000fe80000100800 */
[----:B------:R-:W-:Y:S04]  /*8480*/  STL [R1+0x98], R233 ;  /* 0x000098e901007387 */ /* 0x000fe80000100800 */
[----:B------:R-:W-:Y:S04]  /*8490*/  STL [R1+0x9c], R240 ;  /* 0x00009cf001007387 */ /* 0x000fe80000100800 */
[----:B------:R-:W-:Y:S04]  /*84a0*/  STL [R1+0xa0], R239 ;  /* 0x0000a0ef01007387 */ /* 0x000fe80000100800 */
[----:B-1----:R-:W4:Y:S04]  /*84b0*/  LDL R230, [R1+0xc] ;  /* 0x00000c0001e67983 */ /* 0x002f280000100800 */
[----:B--2---:R-:W2:Y:S01]  /*84c0*/  LDL R119, [R1+0x4c] ;  /* 0x00004c0001777983 */ /* 0x004ea20000100800 */
[-C--:B------:R-:W-:Y:S08]  /*84d0*/  HMMA.16816.F32 R4, R112, R16.reuse, RZ ;  /* 0x000000107004723c */ /* 0x080ff000000018ff */
[C---:B------:R-:W-:Y:S08]  /*84e0*/  HMMA.16816.F32 R8, R108.reuse, R16, RZ ;  /* 0x000000106c08723c */ /* 0x040ff000000018ff */
[-C--:B------:R-:W-:Y:S08]  /*84f0*/  HMMA.16816.F32 R12, R108, R18.reuse, RZ ;  /* 0x000000126c0c723c */ /* 0x080ff000000018ff */
[C---:B------:R-:W-:Y:S08]  /*8500*/  HMMA.16816.F32 R16, R112.reuse, R18, RZ ;  /* 0x000000127010723c */ /* 0x040ff000000018ff */
[-C--:B---3--:R-:W-:Y:S08]  /*8510*/  HMMA.16816.F32 R20, R112, R32.reuse, RZ ;  /* 0x000000207014723c */ /* 0x088ff000000018ff */
        /* <DEDUP_REMOVED lines=23> */
[----:B------:R-:W1:Y:S07]  /*8690*/  LDSM.16.M88.4 R184, [R233+0x2000] ;  /* 0x00200000e9b8783b */ /* 0x000e6e0000000200 */
[-C--:B------:R-:W-:Y:S08]  /*86a0*/  HMMA.16816.F32 R4, R188, R192.reuse, R4 ;  /* 0x000000c0bc04723c */ /* 0x080ff00000001804 */
[C---:B-1----:R-:W-:Y:S08]  /*86b0*/  HMMA.16816.F32 R8, R184.reuse, R192, R8 ;  /* 0x000000c0b808723c */ /* 0x042ff00000001808 */
[-C--:B------:R-:W-:Y:S08]  /*86c0*/  HMMA.16816.F32 R12, R184, R194.reuse, R12 ;  /* 0x000000c2b80c723c */ /* 0x080ff0000000180c */
[C---:B------:R-:W-:Y:S01]  /*86d0*/  HMMA.16816.F32 R16, R188.reuse, R194, R16 ;  /* 0x000000c2bc10723c */ /* 0x040fe20000001810 */
[----:B------:R-:W1:Y:S07]  /*86e0*/  LDSM.16.M88.4 R192, [R240] ;  /* 0x00000000f0c0783b */ /* 0x000e6e0000000200 */
[-C--:B-1----:R-:W-:Y:S08]  /*86f0*/  HMMA.16816.F32 R20, R188, R192.reuse, R20 ;  /* 0x000000c0bc14723c */ /* 0x082ff00000001814 */
[C---:B------:R-:W-:Y:S08]  /*8700*/  HMMA.16816.F32 R24, R184.reuse, R192, R24 ;  /* 0x000000c0b818723c */ /* 0x040ff00000001818 */
        /* <DEDUP_REMOVED lines=24> */
[C---:B------:R-:W-:Y:S07]  /*8890*/  HMMA.16816.F32 R104, R184.reuse, R192, R104 ;  /* 0x000000c0b868723c */ /* 0x040fee0000001868 */
[----:B------:R-:W-:Y:S01]  /*88a0*/  @P2 IMAD.MOV.U32 R192, RZ, RZ, c[0x0][0x208] ;  /* 0x00008200ffc02624 */ /* 0x000fe200078e00ff */
[-C--:B------:R-:W-:Y:S07]  /*88b0*/  HMMA.16816.F32 R108, R184, R194.reuse, R108 ;  /* 0x000000c2b86c723c */ /* 0x080fee000000186c */
[----:B------:R-:W-:Y:S01]  /*88c0*/  @P2 IMAD.WIDE.U32 R184, R196, c[0x0][0x208], RZ ;  /* 0x00008200c4b82a25 */ /* 0x000fe200078e00ff */
[----:B----4-:R-:W-:Y:S01]  /*88d0*/  @P2 MOV R187, R2 ;  /* 0x0000000200bb2202 */ /* 0x010fe20000000f00 */
[----:B------:R-:W-:Y:S04]  /*88e0*/  HMMA.16816.F32 R112, R188, R194, R112 ;  /* 0x000000c2bc70723c */ /* 0x000fe80000001870 */
[----:B------:R-:W-:Y:S02]  /*88f0*/  @P2 IMAD.IADD R0, R185, 0x1, R0 ;  /* 0x00000001b9002824 */ /* 0x000fe400078e0200 */
[----:B------:R-:W-:Y:S02]  /*8900*/  @P2 IMAD.MOV.U32 R186, RZ, RZ, R198 ;  /* 0x000000ffffba2224 */ /* 0x000fe400078e00c6 */
[----:B------:R-:W-:Y:S04]  /*8910*/  @P2 IMAD R2, R0, 0x70, RZ ;  /* 0x0000007000022824 */ /* 0x000fe800078e02ff */
[----:B------:R-:W-:Y:S04]  /*8920*/  @P2 IMAD.WIDE.U32 R186, R184, 0x70, R186 ;  /* 0x00000070b8ba2825 */ /* 0x000fe800078e00ba */
[----:B------:R-:W-:Y:S01]  /*8930*/  @P2 IMAD.MOV.U32 R184, RZ, RZ, 0x5 ;  /* 0x00000005ffb82424 */ /* 0x000fe200078e00ff */
[----:B------:R-:W-:Y:S01]  /*8940*/  @P2 IADD3 R185, R187, R2, RZ ;  /* 0x00000002bbb92210 */ /* 0x000fe20007ffe0ff */
[C---:B------:R-:W-:Y:S03]  /*8950*/  @P2 IMAD.SHL.U32 R2, R192.reuse, 0x20, RZ ;  /* 0x00000020c0022824 */ /* 0x040fe600078e00ff */
[----:B------:R-:W-:Y:S02]  /*8960*/  @P2 SHF.L.U64.HI R0, R192, R184, c[0x0][0x20c] ;  /* 0x00008300c0002619 */ /* 0x000fe400000102b8 */
[C---:B------:R-:W-:Y:S04]  /*8970*/  @P2 LEA R184, P0, R186.reuse, c[0x0][0x1f8], 0x1 ;  /* 0x00007e00bab82a11 */ /* 0x040fe800078008ff */
[----:B------:R-:W-:Y:S02]  /*8980*/  @P2 LEA.HI.X R185, R186, c[0x0][0x1fc], R185, 0x1, P0 ;  /* 0x00007f00bab92a11 */ /* 0x000fe400000f0cb9 */
[-C--:B------:R-:W-:Y:S03]  /*8990*/  @P2 IADD3 R186, P0, R184, R2.reuse, RZ ;  /* 0x00000002b8ba2210 */ /* 0x080fe60007f1e0ff */
[----:B------:R-:W-:Y:S01]  /*89a0*/  @!PT LDS RZ, [RZ] ;  /* 0x00000000fffff984 */ /* 0x000fe20000000800 */
[----:B------:R-:W-:Y:S01]  /*89b0*/  @!PT LDS RZ, [RZ] ;  /* 0x00000000fffff984 */ /* 0x000fe20000000800 */
[----:B------:R-:W-:Y:S01]  /*89c0*/  @!PT LDS RZ, [RZ] ;  /* 0x00000000fffff984 */ /* 0x000fe20000000800 */
[----:B------:R1:W-:Y:S02]  /*89d0*/  @P2 LDGSTS.E.BYPASS.LTC128B.128 [R241+0x100], [R184.64], !P6 ;  /* 0x00100000b8f12fae */ /* 0x0003e4000f101d48 */
[--C-:B------:R-:W-:Y:S06]  /*89e0*/  @P2 IMAD.X R187, R185, 0x1, R0.reuse, P0 ;  /* 0x00000001b9bb2824 */ /* 0x100fec00000e0600 */
[----:B------:R3:W-:Y:S01]  /*89f0*/  @P2 LDGSTS.E.BYPASS.LTC128B.128 [R241+0x900], [R186.64], !P6 ;  /* 0x00900000baf12fae */ /* 0x0007e2000f101d48 */
[----:B-1----:R-:W-:Y:S04]  /*8a00*/  @P2 IADD3 R184, P1, R186, R2, RZ ;  /* 0x00000002bab82210 */ /* 0x002fe80007f3e0ff */
[----:B------:R-:W-:Y:S02]  /*8a10*/  @P2 IADD3.X R185, R187, R0, RZ, P1, !PT ;  /* 0x00000000bbb92210 */ /* 0x000fe40000ffe4ff */
[-C--:B------:R-:W-:Y:S03]  /*8a20*/  @P2 IADD3 R192, P0, R184, R2.reuse, RZ ;  /* 0x00000002b8c02210 */ /* 0x080fe60007f1e0ff */
[----:B------:R1:W-:Y:S02]  /*8a30*/  @P2 LDGSTS.E.BYPASS.LTC128B.128 [R241+0x1100], [R184.64], !P6 ;  /* 0x01100000b8f12fae */ /* 0x0003e4000f101d48 */
[--C-:B------:R-:W-:Y:S01]  /*8a40*/  @P2 IMAD.X R193, R185, 0x1, R0.reuse, P0 ;  /* 0x00000001b9c12824 */ /* 0x100fe200000e0600 */
[-C--:B---3--:R-:W-:Y:S05]  /*8a50*/  @P2 IADD3 R186, P0, R192, R2.reuse, RZ ;  /* 0x00000002c0ba2210 */ /* 0x088fea0007f1e0ff */
[----:B------:R3:W-:Y:S01]  /*8a60*/  @P2 LDGSTS.E.BYPASS.LTC128B.128 [R241+0x1900], [R192.64], !P6 ;  /* 0x01900000c0f12fae */ /* 0x0007e2000f101d48 */
[--C-:B------:R-:W-:Y:S07]  /*8a70*/  @P2 IMAD.X R187, R193, 0x1, R0.reuse, P0 ;  /* 0x00000001c1bb2824 */ /* 0x100fee00000e0600 */
[----:B------:R4:W-:Y:S01]  /*8a80*/  @P2 LDGSTS.E.BYPASS.LTC128B.128 [R241+0x2100], [R186.64], !P6 ;  /* 0x02100000baf12fae */ /* 0x0009e2000f101d48 */
[----:B-1----:R-:W-:Y:S04]  /*8a90*/  @P2 IADD3 R184, P1, R186, R2, RZ ;  /* 0x00000002bab82210 */ /* 0x002fe80007f3e0ff */
[----:B------:R-:W-:Y:S02]  /*8aa0*/  @P2 IADD3.X R185, R187, R0, RZ, P1, !PT ;  /* 0x00000000bbb92210 */ /* 0x000fe40000ffe4ff */
[----:B---3--:R-:W-:Y:S03]  /*8ab0*/  @P2 IADD3 R192, P0, R184, R2, RZ ;  /* 0x00000002b8c02210 */ /* 0x008fe60007f1e0ff */
[----:B------:R4:W-:Y:S02]  /*8ac0*/  @P2 LDGSTS.E.BYPASS.LTC128B.128 [R241+0x2900], [R184.64], !P6 ;  /* 0x02900000b8f12fae */ /* 0x0009e4000f101d48 */
[----:B------:R-:W-:Y:S06]  /*8ad0*/  @P2 IMAD.X R193, R185, 0x1, R0, P0 ;  /* 0x00000001b9c12824 */ /* 0x000fec00000e0600 */
[----:B------:R1:W3:Y:S04]  /*8ae0*/  LDL R0, [R1+0x4] ;  /* 0x0000040001007983 */ /* 0x0002e80000100800 */
[----:B------:R1:W-:Y:S08]  /*8af0*/  @P2 LDGSTS.E.BYPASS.LTC128B.128 [R241+0x3100], [R192.64], !P6 ;  /* 0x03100000c0f12fae */ /* 0x0003f0000f101d48 */
[----:B------:R-:W-:Y:S08]  /*8b00*/  LDSM.16.M88.4 R188, [R229] ;  /* 0x00000000e5bc783b */ /* 0x000ff00000000200 */
[----:B----4-:R-:W4:Y:S08]  /*8b10*/  LDSM.16.M88.4 R184, [R231] ;  /* 0x00000000e7b8783b */ /* 0x010f300000000200 */
[----:B------:R-:W0:Y:S08]  /*8b20*/  LDGDEPBAR ;  /* 0x00000000000079af */ /* 0x000e300000000000 */
[----:B-1----:R-:W1:Y:S01]  /*8b30*/  LDSM.16.M88.4 R192, [R231+0x2000] ;  /* 0x00200000e7c0783b */ /* 0x002e620000000200 */
[-C--:B----4-:R-:W-:Y:S08]  /*8b40*/  HMMA.16816.F32 R4, R184, R188.reuse, R4 ;  /* 0x000000bcb804723c */ /* 0x090ff00000001804 */
[C---:B-1----:R-:W-:Y:S08]  /*8b50*/  HMMA.16816.F32 R8, R192.reuse, R188, R8 ;  /* 0x000000bcc008723c */ /* 0x042ff00000001808 */
[-C--:B------:R-:W-:Y:S08]  /*8b60*/  HMMA.16816.F32 R12, R192, R190.reuse, R12 ;  /* 0x000000bec00c723c */ /* 0x080ff0000000180c */
[C---:B------:R-:W-:Y:S01]  /*8b70*/  HMMA.16816.F32 R16, R184.reuse, R190, R16 ;  /* 0x000000beb810723c */ /* 0x040fe20000001810 */
[----:B------:R-:W1:Y:S07]  /*8b80*/  LDSM.16.M88.4 R188, [R229+0x800] ;  /* 0x00080000e5bc783b */ /* 0x000e6e0000000200 */
[-C--:B-1----:R-:W-:Y:S08]  /*8b90*/  HMMA.16816.F32 R20, R184, R188.reuse, R20 ;  /* 0x000000bcb814723c */ /* 0x082ff00000001814 */
[C---:B------:R-:W-:Y:S08]  /*8ba0*/  HMMA.16816.F32 R24, R192.reuse, R188, R24 ;  /* 0x000000bcc018723c */ /* 0x040ff00000001818 */
        /* <DEDUP_REMOVED lines=12> */
[----:B------:R-:W1:Y:S03]  /*8c70*/  LDSM.16.M88.4 R188, [R229+0x2000] ;  /* 0x00200000e5bc783b */ /* 0x000e660000000200 */
[----:B---3--:R-:W-:Y:S05]  /*8c80*/  @P4 IMAD.MOV.U32 R0, RZ, RZ, R230 ;  /* 0x000000ffff004224 */ /* 0x008fea00078e00e6 */
[----:B------:R-:W-:Y:S01]  /*8c90*/  SHFL.IDX PT, R2, R0, 0x2, 0x1c1f ;  /* 0x005c1f0000027f89 */ /* 0x000fe200000e0000 */
        /* <DEDUP_REMOVED lines=12> */
[-C--:B------:R-:W-:Y:S01]  /*8d60*/  HMMA.16816.F32 R108, R192, R190.reuse, R108 ;  /* 0x000000bec06c723c */ /* 0x080fe2000000186c */
[----:B------:R-:W-:Y:S07]  /*8d70*/  LDSM.16.M88.4 R192, [R232] ;  /* 0x00000000e8c0783b */ /* 0x000fee0000000200 */
[----:B------:R-:W-:Y:S01]  /*8d80*/  HMMA.16816.F32 R112, R184, R190, R112 ;  /* 0x000000beb870723c */ /* 0x000fe20000001870 */
[----:B------:R-:W1:Y:S08]  /*8d90*/  LDSM.16.M88.4 R184, [R226] ;  /* 0x00000000e2b8783b */ /* 0x000e700000000200 */
[----:B------:R-:W3:Y:S01]  /*8da0*/  LDSM.16.M88.4 R188, [R232+0x2000] ;  /* 0x00200000e8bc783b */ /* 0x000ee20000000200 */
[-C--:B-1----:R-:W-:Y:S08]  /*8db0*/  HMMA.16816.F32 R4, R192, R184.reuse, R4 ;  /* 0x000000b8c004723c */ /* 0x082ff00000001804 */
[C---:B---3--:R-:W-:Y:S08]  /*8dc0*/  HMMA.16816.F32 R8, R188.reuse, R184, R8 ;  /* 0x000000b8bc08723c */ /* 0x048ff00000001808 */
        /* <DEDUP_REMOVED lines=23> */
[----:B------:R4:W1:Y:S01]  /*8f40*/  MUFU.TANH R243, R8 ;  /* 0x0000000800f37308 */ /* 0x0008620000002400 */
[----:B---3--:R-:W3:Y:S09]  /*8f50*/  LDSM.16.M88.4 R4, [R226+0x800] ;  /* 0x00080000e204783b */ /* 0x008ef20000000200 */
[----:B------:R-:W-:Y:S10]  /*8f60*/  MUFU.TANH R220, R14 ;  /* 0x0000000e00dc7308 */ /* 0x000ff40000002400 */
[----:B------:R-:W-:Y:S01]  /*8f70*/  MUFU.TANH R14, R16 ;  /* 0x00000010000e7308 */ /* 0x000fe20000002400 */
[----:B----4-:R-:W-:Y:S09]  /*8f80*/  SHFL.IDX PT, R8, R0, 0x3, 0x1c1f ;  /* 0x007c1f0000087f89 */ /* 0x010ff200000e0000 */
[----:B------:R-:W4:Y:S10]  /*8f90*/  MUFU.TANH R222, R11 ;  /* 0x0000000b00de7308 */ /* 0x000f340000002400 */
[----:B------:R-:W-:Y:S01]  /*8fa0*/  MUFU.TANH R218, R15 ;  /* 0x0000000f00da7308 */ /* 0x000fe20000002400 */
[-C--:B---3--:R-:W-:Y:S09]  /*8fb0*/  HMMA.16816.F32 R20, R192, R4.reuse, R20 ;  /* 0x00000004c014723c */ /* 0x088ff20000001814 */
[----:B------:R-:W-:Y:S01]  /*8fc0*/  MUFU.TANH R15, R17 ;  /* 0x00000011000f7308 */ /* 0x000fe20000002400 */
[C---:B------:R-:W-:Y:S09]  /*8fd0*/  HMMA.16816.F32 R24, R188.reuse, R4, R24 ;  /* 0x00000004bc18723c */ /* 0x040ff20000001818 */
[----:B------:R-:W3:Y:S01]  /*8fe0*/  MUFU.TANH R221, R12 ;  /* 0x0000000c00dd7308 */ /* 0x000ee20000002400 */
[-C--:B------:R-:W-:Y:S04]  /*8ff0*/  HMMA.16816.F32 R28, R188, R6.reuse, R28 ;  /* 0x00000006bc1c723c */ /* 0x080fe8000000181c */
[----:B------:R-:W-:Y:S04]  /*9000*/  FMUL.FTZ R20, R20, c[0x0][0x320] ;  /* 0x0000c80014147a20 */ /* 0x000fe80000410000 */
[C---:B------:R-:W-:Y:S01]  /*9010*/  HMMA.16816.F32 R32, R192.reuse, R6, R32 ;  /* 0x00000006c020723c */ /* 0x040fe20000001820 */
[----:B------:R1:W-:Y:S01]  /*9020*/  MUFU.TANH R242, R10 ;  /* 0x0000000a00f27308 */ /* 0x0003e20000002400 */
[----:B------:R-:W1:Y:S02]  /*9030*/  LDSM.16.M88.4 R4, [R226+0x1000] ;  /* 0x00100000e204783b */ /* 0x000e640000000200 */
        /* <DEDUP_REMOVED lines=17> */
[----:B------:R-:W-:Y:S07]  /*9150*/  FMUL.FTZ R30, R30, c[0x0][0x320] ;  /* 0x0000c8001e1e7a20 */ /* 0x000fee0000410000 */
[----:B------:R-:W-:Y:S01]  /*9160*/  MUFU.TANH R215, R22 ;  /* 0x0000001600d77308 */ /* 0x000fe20000002400 */
[-C--:B-1----:R-:W-:Y:S08]  /*9170*/  HMMA.16816.F32 R36, R192, R4.reuse, R36 ;  /* 0x00000004c024723c */ /* 0x082ff00000001824 */
[C---:B------:R-:W-:Y:S01]  /*9180*/  HMMA.16816.F32 R40, R188.reuse, R4, R40 ;  /* 0x00000004bc28723c */ /* 0x040fe20000001828 */
[----:B------:R-:W1:Y:S07]  /*9190*/  MUFU.TANH R214, R23 ;  /* 0x0000001700d67308 */ /* 0x000e6e0000002400 */
[-C--:B------:R-:W-:Y:S03]  /*91a0*/  HMMA.16816.F32 R44, R188, R6.reuse, R44 ;  /* 0x00000006bc2c723c */ /* 0x080fe6000000182c */
[----:B------:R-:W-:Y:S05]  /*91b0*/  MUFU.TANH R199, R31 ;  /* 0x0000001f00c77308 */ /* 0x000fea0000002400 */
[C---:B------:R-:W-:Y:S01]  /*91c0*/  HMMA.16816.F32 R48, R192.reuse, R6, R48 ;  /* 0x00000006c030723c */ /* 0x040fe20000001830 */
[----:B------:R-:W1:Y:S03]  /*91d0*/  LDSM.16.M88.4 R4, [R226+0x1800] ;  /* 0x00180000e204783b */ /* 0x000e660000000200 */
[----:B------:R-:W-:Y:S01]  /*91e0*/  FMUL.FTZ R36, R36, c[0x0][0x320] ;  /* 0x0000c80024247a20 */ /* 0x000fe20000410000 */
[----:B------:R-:W1:Y:S01]  /*91f0*/  MUFU.TANH R210, R25 ;  /* 0x0000001900d27308 */ /* 0x000e620000002400 */
[----:B------:R-:W-:Y:S02]  /*9200*/  FMUL.FTZ R38, R38, c[0x0][0x320] ;  /* 0x0000c80026267a20 */ /* 0x000fe40000410000 */
[----:B------:R-:W-:Y:S04]  /*9210*/  FMUL.FTZ R43, R43, c[0x0][0x320] ;  /* 0x0000c8002b2b7a20 */ /* 0x000fe80000410000 */
        /* <DEDUP_REMOVED lines=15> */
[----:B------:R-:W-:Y:S01]  /*9310*/  FMUL.FTZ R40, R40, c[0x0][0x320] ;  /* 0x0000c80028287a20 */ /* 0x000fe20000410000 */
[-C--:B-1----:R-:W-:Y:S08]  /*9320*/  HMMA.16816.F32 R52, R192, R4.reuse, R52 ;  /* 0x00000004c034723c */ /* 0x082ff00000001834 */
[----:B------:R-:W1:Y:S01]  /*9330*/  MUFU.TANH R203, R33 ;  /* 0x0000002100cb7308 */ /* 0x000e620000002400 */
[C---:B------:R-:W-:Y:S09]  /*9340*/  HMMA.16816.F32 R56, R188.reuse, R4, R56 ;  /* 0x00000004bc38723c */ /* 0x040ff20000001838 */
[----:B------:R-:W-:Y:S01]  /*9350*/  MUFU.TANH R202, R34 ;  /* 0x0000002200ca7308 */ /* 0x000fe20000002400 */
[-C--:B------:R-:W-:Y:S09]  /*9360*/  HMMA.16816.F32 R60, R188, R6.reuse, R60 ;  /* 0x00000006bc3c723c */ /* 0x080ff2000000183c */
[----:B------:R1:W-:Y:S01]  /*9370*/  MUFU.TANH R212, R24 ;  /* 0x0000001800d47308 */ /* 0x0003e20000002400 */
[C---:B------:R-:W-:Y:S01]  /*9380*/  HMMA.16816.F32 R64, R192.reuse, R6, R64 ;  /* 0x00000006c040723c */ /* 0x040fe20000001840 */
[----:B------:R-:W1:Y:S03]  /*9390*/  LDSM.16.M88.4 R4, [R226+0x2000] ;  /* 0x00200000e204783b */ /* 0x000e660000000200 */
[----:B------:R-:W-:Y:S02]  /*93a0*/  FMUL.FTZ R52, R52, c[0x0][0x320] ;  /* 0x0000c80034347a20 */ /* 0x000fe40000410000 */
[----:B------:R-:W-:Y:S02]  /*93b0*/  FMUL.FTZ R53, R53, c[0x0][0x320] ;  /* 0x0000c80035357a20 */ /* 0x000fe40000410000 */
[----:B------:R-:W-:Y:S01]  /*93c0*/  FMUL.FTZ R56, R56, c[0x0][0x320] ;  /* 0x0000c80038387a20 */ /* 0x000fe20000410000 */
[----:B------:R-:W-:Y:S03]  /*93d0*/  MUFU.TANH R34, R52 ;  /* 0x0000003400227308 */ /* 0x000fe60000002400 */
        /* <DEDUP_REMOVED lines=14> */
[----:B------:R-:W-:Y:S03]  /*94c0*/  FMUL.FTZ R59, R59, c[0x0][0x320] ;  /* 0x0000c8003b3b7a20 */ /* 0x000fe60000410000 */
[----:B------:R2:W2:Y:S01]  /*94d0*/  MUFU.TANH R197, R27 ;  /* 0x0000001b00c57308 */ /* 0x0004a20000002400 */
[-C--:B-1----:R-:W-:Y:S09]  /*94e0*/  HMMA.16816.F32 R68, R192, R4.reuse, R68 ;  /* 0x00000004c044723c */ /* 0x082ff20000001844 */
[----:B------:R-:W1:Y:S01]  /*94f0*/  MUFU.TANH R208, R38 ;  /* 0x0000002600d07308 */ /* 0x000e620000002400 */
[C---:B------:R-:W-:Y:S08]  /*9500*/  HMMA.16816.F32 R72, R188.reuse, R4, R72 ;  /* 0x00000004bc48723c */ /* 0x040ff00000001848 */
[-C--:B------:R-:W-:Y:S01]  /*9510*/  HMMA.16816.F32 R76, R188, R6.reuse, R76 ;  /* 0x00000006bc4c723c */ /* 0x080fe2000000184c */
[----:B------:R-:W-:Y:S05]  /*9520*/  MUFU.TANH R248, R44 ;  /* 0x0000002c00f87308 */ /* 0x000fea0000002400 */
[----:B------:R-:W-:Y:S02]  /*9530*/  FMUL.FTZ R69, R69, c[0x0][0x320] ;  /* 0x0000c80045457a20 */ /* 0x000fe40000410000 */
[C---:B------:R-:W-:Y:S01]  /*9540*/  HMMA.16816.F32 R80, R192.reuse, R6, R80 ;  /* 0x00000006c050723c */ /* 0x040fe20000001850 */
[----:B------:R-:W1:Y:S02]  /*9550*/  LDSM.16.M88.4 R4, [R226+0x2800] ;  /* 0x00280000e204783b */ /* 0x000e640000000200 */
        /* <DEDUP_REMOVED lines=18> */
[-C--:B-1----:R-:W-:Y:S09]  /*9680*/  HMMA.16816.F32 R84, R192, R4.reuse, R84 ;  /* 0x00000004c054723c */ /* 0x082ff20000001854 */
[----:B------:R-:W-:Y:S01]  /*9690*/  MUFU.TANH R187, R37 ;  /* 0x0000002500bb7308 */ /* 0x000fe20000002400 */
[C---:B------:R-:W-:Y:S09]  /*96a0*/  HMMA.16816.F32 R88, R188.reuse, R4, R88 ;  /* 0x00000004bc58723c */ /* 0x040ff20000001858 */
[----:B------:R-:W-:Y:S01]  /*96b0*/  MUFU.TANH R250, R42 ;  /* 0x0000002a00fa7308 */ /* 0x000fe20000002400 */
[-C--:B------:R-:W-:Y:S09]  /*96c0*/  HMMA.16816.F32 R92, R188, R6.reuse, R92 ;  /* 0x00000006bc5c723c */ /* 0x080ff2000000185c */
[----:B------:R1:W1:Y:S01]  /*96d0*/  MUFU.TANH R185, R46 ;  /* 0x0000002e00b97308 */ /* 0x0002620000002400 */
[C---:B------:R-:W-:Y:S01]  /*96e0*/  HMMA.16816.F32 R96, R192.reuse, R6, R96 ;  /* 0x00000006c060723c */ /* 0x040fe20000001860 */
[----:B------:R-:W3:Y:S01]  /*96f0*/  LDSM.16.M88.4 R4, [R226+0x3000] ;  /* 0x00300000e204783b */ /* 0x000ee20000000200 */
[----:B------:R-:W-:Y:S04]  /*9700*/  DEPBAR.LE SB0, 0x0 ;  /* 0x000080000000791a */ /* 0x000fe80000000000 */
[----:B------:R-:W-:Y:S03]  /*9710*/  FMUL.FTZ R10, R86, c[0x0][0x320] ;  /* 0x0000c800560a7a20 */ /* 0x000fe60000410000 */
[----:B------:R-:W3:Y:S01]  /*9720*/  MUFU.TANH R42, R48 ;  /* 0x00000030002a7308 */ /* 0x000ee20000002400 */
[----:B------:R-:W-:Y:S02]  /*9730*/  BAR.SYNC.DEFER_BLOCKING 0x0 ;  /* 0x0000000000007b1d */ /* 0x000fe40000010000 */
[----:B------:R-:W-:Y:S02]  /*9740*/  FMUL.FTZ R24, R90, c[0x0][0x320] ;  /* 0x0000c8005a187a20 */ /* 0x000fe40000410000 */
[----:B--2---:R-:W-:Y:S02]  /*9750*/  FMUL.FTZ R27, R91, c[0x0][0x320] ;  /* 0x0000c8005b1b7a20 */ /* 0x004fe40000410000 */
[----:B------:R-:W-:Y:S03]  /*9760*/  FMUL.FTZ R11, R89, c[0x0][0x320] ;  /* 0x0000c800590b7a20 */ /* 0x000fe60000410000 */
        /* <DEDUP_REMOVED lines=8> */
[----:B-1----:R-:W-:Y:S02]  /*97f0*/  FMUL.FTZ R46, R85, c[0x0][0x320] ;  /* 0x0000c800552e7a20 */ /* 0x002fe40000410000 */
[----:B------:R-:W-:Y:S02]  /*9800*/  FMUL.FTZ R92, R92, c[0x0][0x320] ;  /* 0x0000c8005c5c7a20 */ /* 0x000fe40000410000 */
[----:B------:R-:W-:Y:S03]  /*9810*/  FMUL.FTZ R94, R94, c[0x0][0x320] ;  /* 0x0000c8005e5e7a20 */ /* 0x000fe60000410000 */
[----:B------:R-:W-:Y:S01]  /*9820*/  MUFU.TANH R11, R11 ;  /* 0x0000000b000b7308 */ /* 0x000fe20000002400 */
[-C--:B---3--:R-:W-:Y:S09]  /*9830*/  HMMA.16816.F32 R100, R192, R4.reuse, R100 ;  /* 0x00000004c064723c */ /* 0x088ff20000001864 */
[----:B------:R1:W-:Y:S01]  /*9840*/  MUFU.TANH R184, R47 ;  /* 0x0000002f00b87308 */ /* 0x0003e20000002400 */
[C---:B------:R-:W-:Y:S01]  /*9850*/  HMMA.16816.F32 R104, R188.reuse, R4, R104 ;  /* 0x00000004bc68723c */ /* 0x040fe20000001868 */
[----:B------:R-:W3:Y:S07]  /*9860*/  SHFL.IDX PT, R5, R0, RZ, 0x1c1f ;  /* 0x001c1fff00057589 */ /* 0x000eee00000e0000 */
[-C--:B------:R-:W-:Y:S01]  /*9870*/  HMMA.16816.F32 R108, R188, R6.reuse, R108 ;  /* 0x00000006bc6c723c */ /* 0x080fe2000000186c */
[----:B------:R-:W-:Y:S01]  /*9880*/  MUFU.TANH R95, R95 ;  /* 0x0000005f005f7308 */ /* 0x000fe20000002400 */
[----:B------:R2:W2:Y:S04]  /*9890*/  SHFL.IDX PT, R4, R0, 0x1, 0x1c1f ;  /* 0x003c1f0000047f89 */ /* 0x0004a800000e0000 */
[----:B------:R-:W-:Y:S02]  /*98a0*/  FMUL.FTZ R52, R100, c[0x0][0x320] ;  /* 0x0000c80064347a20 */ /* 0x000fe40000410000 */
[----:B------:R-:W-:Y:S03]  /*98b0*/  HMMA.16816.F32 R112, R192, R6, R112 ;  /* 0x00000006c070723c */ /* 0x000fe60000001870 */
[----:B------:R-:W3:Y:S01]  /*98c0*/  MUFU.TANH R56, R56 ;  /* 0x0000003800387308 */ /* 0x000ee20000002400 */
[----:B------:R-:W-:Y:S02]  /*98d0*/  FMUL.FTZ R102, R102, c[0x0][0x320] ;  /* 0x0000c80066667a20 */ /* 0x000fe40000410000 */
[----:B-1----:R-:W-:Y:S02]  /*98e0*/  FMUL.FTZ R47, R84, c[0x0][0x320] ;  /* 0x0000c800542f7a20 */ /* 0x002fe40000410000 */
[----:B------:R-:W-:Y:S05]  /*98f0*/  FMUL.FTZ R103, R103, c[0x0][0x320] ;  /* 0x0000c80067677a20 */ /* 0x000fea0000410000 */
[----:B------:R-:W-:Y:S01]  /*9900*/  MUFU.TANH R58, R58 ;  /* 0x0000003a003a7308 */ /* 0x000fe20000002400 */
[----:B------:R-:W-:Y:S02]  /*9910*/  FMUL.FTZ R104, R104, c[0x0][0x320] ;  /* 0x0000c80068687a20 */ /* 0x000fe40000410000 */
[----:B------:R-:W-:Y:S02]  /*9920*/  FMUL.FTZ R105, R105, c[0x0][0x320] ;  /* 0x0000c80069697a20 */ /* 0x000fe40000410000 */
[----:B--2---:R-:W-:Y:S02]  /*9930*/  IMAD R0, R196, -0x70, RZ ;  /* 0xffffff90c4007824 */ /* 0x004fe400078e02ff */
[----:B------:R-:W-:Y:S02]  /*9940*/  FMUL.FTZ R106, R106, c[0x0][0x320] ;  /* 0x0000c8006a6a7a20 */ /* 0x000fe40000410000 */
[----:B------:R-:W-:Y:S01]  /*9950*/  FMUL.FTZ R108, R108, c[0x0][0x320] ;  /* 0x0000c8006c6c7a20 */ /* 0x000fe20000410000 */
[----:B------:R-:W1:Y:S01]  /*9960*/  MUFU.TANH R61, R61 ;  /* 0x0000003d003d7308 */ /* 0x000e620000002400 */
[----:B------:R-:W-:Y:S01]  /*9970*/  IADD3 R0, -R119, 0x1, R0 ;  /* 0x0000000177007810 */ /* 0x000fe20007ffe100 */
[----:B------:R-:W-:Y:S02]  /*9980*/  FMUL.FTZ R112, R112, c[0x0][0x320] ;  /* 0x0000c80070707a20 */ /* 0x000fe40000410000 */
[----:B------:R-:W-:Y:S01]  /*9990*/  FMUL.FTZ R114, R114, c[0x0][0x320] ;  /* 0x0000c80072727a20 */ /* 0x000fe20000410000 */
[----:B------:R-:W-:Y:S01]  /*99a0*/  IADD3 R0, R0, c[0x0][0x1d0], RZ ;  /* 0x0000740000007a10 */ /* 0x000fe20007ffe0ff */
[----:B------:R-:W-:Y:S02]  /*99b0*/  FMUL.FTZ R113, R113, c[0x0][0x320] ;  /* 0x0000c80071717a20 */ /* 0x000fe40000410000 */
[----:B------:R-:W-:Y:S01]  /*99c0*/  FMUL.FTZ R110, R110, c[0x0][0x320] ;  /* 0x0000c8006e6e7a20 */ /* 0x000fe20000410000 */
[----:B------:R-:W-:Y:S01]  /*99d0*/  IADD3 R0, R0, -c[0x0][0x168], RZ ;  /* 0x80005a0000007a10 */ /* 0x000fe20007ffe0ff */
[----:B------:R-:W-:Y:S03]  /*99e0*/  MUFU.TANH R63, R63 ;  /* 0x0000003f003f7308 */ /* 0x000fe60000002400 */
[C---:B---3--:R-:W-:Y:S01]  /*99f0*/  IADD3 R5, R0.reuse, R5, RZ ;  /* 0x0000000500057210 */ /* 0x048fe20007ffe0ff */
[C---:B------:R-:W-:Y:S02]  /*9a00*/  IMAD.IADD R4, R0.reuse, 0x1, R4 ;  /* 0x0000000100047824 */ /* 0x040fe400078e0204 */
[C---:B------:R-:W-:Y:S01]  /*9a10*/  IMAD.IADD R2, R0.reuse, 0x1, R2 ;  /* 0x0000000100027824 */ /* 0x040fe200078e0202 */
[----:B------:R-:W-:Y:S01]  /*9a20*/  IADD3 R0, R0, R8, RZ ;  /* 0x0000000800007210 */ /* 0x000fe20007ffe0ff */
[----:B------:R-:W-:Y:S01]  /*9a30*/  FMUL.FTZ R8, R82, c[0x0][0x320] ;  /* 0x0000c80052087a20 */ /* 0x000fe20000410000 */
[----:B------:R-:W-:Y:S01]  /*9a40*/  ISETP.GT.AND P1, PT, R4, RZ, PT ;  /* 0x000000ff0400720c */ /* 0x000fe20003f24270 */
[----:B------:R-:W-:Y:S01]  /*9a50*/  MUFU.TANH R213, R39 ;  /* 0x0000002700d57308 */ /* 0x000fe20000002400 */
[----:B------:R-:W-:Y:S02]  /*9a60*/  ISETP.GT.AND P3, PT, R2, RZ, PT ;  /* 0x000000ff0200720c */ /* 0x000fe40003f64270 */
[----:B------:R-:W-:Y:S02]  /*9a70*/  FSEL R16, R246, -INF , P1 ;  /* 0xff800000f6107808 */ /* 0x000fe40000800000 */
[----:B------:R-:W-:Y:S02]  /*9a80*/  FSEL R20, R243, -INF , P3 ;  /* 0xff800000f3147808 */ /* 0x000fe40001800000 */
[C---:B------:R-:W-:Y:S02]  /*9a90*/  ISETP.GT.AND P1, PT, R0.reuse, 0x1, PT ;  /* 0x000000010000780c */ /* 0x040fe40003f24270 */
[----:B------:R-:W-:Y:S01]  /*9aa0*/  ISETP.GT.AND P3, PT, R0, 0x8, PT ;  /* 0x000000080000780c */ /* 0x000fe20003f64270 */
[----:B------:R-:W-:Y:S01]  /*9ab0*/  MUFU.TANH R57, R57 ;  /* 0x0000003900397308 */ /* 0x000fe20000002400 */
[----:B----4-:R-:W-:Y:S02]  /*9ac0*/  FSEL R29, R222, -INF , P1 ;  /* 0xff800000de1d7808 */ /* 0x010fe40000800000 */
[----:B------:R-:W-:Y:S02]  /*9ad0*/  FSEL R50, R220, -INF , P3 ;  /* 0xff800000dc327808 */ /* 0x000fe40001800000 */
[C---:B------:R-:W-:Y:S02]  /*9ae0*/  ISETP.GT.AND P5, PT, R4.reuse, 0x1, PT ;  /* 0x000000010400780c */ /* 0x040fe40003fa4270 */
[C---:B------:R-:W-:Y:S02]  /*9af0*/  ISETP.GT.AND P1, PT, R5.reuse, 0x8, PT ;  /* 0x000000080500780c */ /* 0x040fe40003f24270 */
[----:B------:R-:W-:Y:S01]  /*9b00*/  ISETP.GT.AND P3, PT, R4, 0x8, PT ;  /* 0x000000080400780c */ /* 0x000fe20003f64270 */
[----:B------:R-:W2:Y:S01]  /*9b10*/  MUFU.TANH R66, R66 ;  /* 0x0000004200427308 */ /* 0x000ea20000002400 */
[----:B------:R-:W-:Y:S02]  /*9b20*/  FSEL R17, R244, -INF , P5 ;  /* 0xff800000f4117808 */ /* 0x000fe40002800000 */
[----:B------:R-:W-:Y:S02]  /*9b30*/  ISETP.GT.AND P5, PT, R2, 0x8, PT ;  /* 0x000000080200780c */ /* 0x000fe40003fa4270 */
[----:B------:R-:W-:Y:S02]  /*9b40*/  FSEL R18, R18, -INF , P3 ;  /* 0xff80000012127808 */ /* 0x000fe40001800000 */
[----:B------:R-:W-:Y:S02]  /*9b50*/  FSEL R14, R14, -INF , P1 ;  /* 0xff8000000e0e7808 */ /* 0x000fe40000800000 */
[----:B------:R-:W-:Y:S01]  /*9b60*/  ISETP.GT.AND P1, PT, R5, 0x11, PT ;  /* 0x000000110500780c */ /* 0x000fe20003f24270 */
[----:B------:R-:W-:Y:S01]  /*9b70*/  MUFU.TANH R39, R68 ;  /* 0x0000004400277308 */ /* 0x000fe20000002400 */
[----:B------:R-:W-:Y:S02]  /*9b80*/  ISETP.GT.AND P3, PT, R4, 0x11, PT ;  /* 0x000000110400780c */ /* 0x000fe40003f64270 */
[----:B------:R-:W-:Y:S02]  /*9b90*/  FSEL R22, R221, -INF , P5 ;  /* 0xff800000dd167808 */ /* 0x000fe40002800000 */
[----:B------:R-:W-:Y:S02]  /*9ba0*/  FSEL R36, R216, -INF , P1 ;  /* 0xff800000d8247808 */ /* 0x000fe40000800000 */
[----:B------:R-:W-:Y:S02]  /*9bb0*/  FSEL R96, R214, -INF , P3 ;  /* 0xff800000d6607808 */ /* 0x000fe40001800000 */
[C---:B------:R-:W-:Y:S01]  /*9bc0*/  ISETP.GT.AND P1, PT, R2.reuse, 0x11, PT ;  /* 0x000000110200780c */ /* 0x040fe20003f24270 */
[----:B------:R-:W-:Y:S01]  /*9bd0*/  MUFU.TANH R48, R81 ;  /* 0x0000005100307308 */ /* 0x000fe20000002400 */
[----:B------:R-:W-:Y:S02]  /*9be0*/  ISETP.GT.AND P3, PT, R2, 0x18, PT ;  /* 0x000000180200780c */ /* 0x000fe40003f64270 */
[----:B------:R-:W-:Y:S02]  /*9bf0*/  ISETP.GT.AND P5, PT, R5, 0x9, PT ;  /* 0x000000090500780c */ /* 0x000fe40003fa4270 */
[----:B------:R-:W-:Y:S02]  /*9c00*/  FSEL R99, R210, -INF , P1 ;  /* 0xff800000d2637808 */ /* 0x000fe40000800000 */
[----:B------:R-:W-:Y:S02]  /*9c10*/  FSEL R15, R15, -INF , P5 ;  /* 0xff8000000f0f7808 */ /* 0x000fe40002800000 */
[----:B------:R-:W-:Y:S01]  /*9c20*/  ISETP.GT.AND P5, PT, R4, 0x10, PT ;  /* 0x000000100400780c */ /* 0x000fe20003fa4270 */
[----:B------:R-:W-:Y:S01]  /*9c30*/  MUFU.TANH R211, R26 ;  /* 0x0000001a00d37308 */ /* 0x000fe20000002400 */
[----:B------:R-:W-:Y:S02]  /*9c40*/  ISETP.GT.AND P1, PT, R0, 0x19, PT ;  /* 0x000000190000780c */ /* 0x000fe40003f24270 */
[----:B------:R-:W-:Y:S02]  /*9c50*/  FSEL R100, R206, -INF , P3 ;  /* 0xff800000ce647808 */ /* 0x000fe40001800000 */
[----:B------:R-:W-:Y:S02]  /*9c60*/  ISETP.GT.AND P3, PT, R5, 0x19, PT ;  /* 0x000000190500780c */ /* 0x000fe40003f64270 */
[----:B------:R-:W-:Y:S02]  /*9c70*/  FSEL R90, R215, -INF , P5 ;  /* 0xff800000d75a7808 */ /* 0x000fe40002800000 */
[----:B------:R-:W-:Y:S01]  /*9c80*/  FSEL R199, R199, -INF , P1 ;  /* 0xff800000c7c77808 */ /* 0x000fe20000800000 */
[----:B------:R-:W-:Y:S01]  /*9c90*/  MUFU.TANH R62, R62 ;  /* 0x0000003e003e7308 */ /* 0x000fe20000002400 */
[----:B------:R-:W-:Y:S02]  /*9ca0*/  FSEL R45, R203, -INF , P3 ;  /* 0xff800000cb2d7808 */ /* 0x000fe40001800000 */
[----:B------:R-:W-:Y:S02]  /*9cb0*/  ISETP.GT.AND P5, PT, R0, 0x11, PT ;  /* 0x000000110000780c */ /* 0x000fe40003fa4270 */
[----:B------:R-:W-:Y:S02]  /*9cc0*/  ISETP.GT.AND P1, PT, R5, 0x20, PT ;  /* 0x000000200500780c */ /* 0x000fe40003f24270 */
[----:B------:R-:W-:Y:S02]  /*9cd0*/  ISETP.GT.AND P3, PT, R4, 0x20, PT ;  /* 0x000000200400780c */ /* 0x000fe40003f64270 */
[----:B------:R-:W-:Y:S01]  /*9ce0*/  FSEL R197, R197, -INF , P5 ;  /* 0xff800000c5c57808 */ /* 0x000fe20002800000 */
[----:B------:R-:W-:Y:S01]  /*9cf0*/  MUFU.TANH R32, R64 ;  /* 0x0000004000207308 */ /* 0x000fe20000002400 */
[----:B------:R-:W-:Y:S02]  /*9d00*/  FSEL R44, R200, -INF , P1 ;  /* 0xff800000c82c7808 */ /* 0x000fe40000800000 */
[----:B------:R-:W-:Y:S02]  /*9d10*/  FSEL R208, R208, -INF , P3 ;  /* 0xff800000d0d07808 */ /* 0x000fe40001800000 */
[----:B------:R-:W-:Y:S02]  /*9d20*/  ISETP.GT.AND P3, PT, R0, 0x21, PT ;  /* 0x000000210000780c */ /* 0x000fe40003f64270 */
[----:B------:R-:W-:Y:S02]  /*9d30*/  ISETP.GT.AND P1, PT, R2, 0x21, PT ;  /* 0x000000210200780c */ /* 0x000fe40003f24270 */
[----:B------:R-:W-:Y:S01]  /*9d40*/  ISETP.GT.AND P5, PT, R5, 0x18, PT ;  /* 0x000000180500780c */ /* 0x000fe20003fa4270 */
[----:B------:R-:W3:Y:S01]  /*9d50*/  MUFU.TANH R71, R71 ;  /* 0x0000004700477308 */ /* 0x000ee20000002400 */
[----:B------:R-:W-:Y:S02]  /*9d60*/  FSEL R82, R186, -INF , P3 ;  /* 0xff800000ba527808 */ /* 0x000fe40001800000 */
[----:B------:R-:W-:Y:S02]  /*9d70*/  FSEL R35, R204, -INF , P5 ;  /* 0xff800000cc237808 */ /* 0x000fe40002800000 */
[----:B------:R-:W-:Y:S02]  /*9d80*/  FSEL R247, R247, -INF , P1 ;  /* 0xff800000f7f77808 */ /* 0x000fe40000800000 */
[C---:B------:R-:W-:Y:S02]  /*9d90*/  ISETP.GT.AND P1, PT, R0.reuse, 0x28, PT ;  /* 0x000000280000780c */ /* 0x040fe40003f24270 */
[C---:B------:R-:W-:Y:S01]  /*9da0*/  ISETP.GT.AND P2, PT, R5.reuse, 0x1, PT ;  /* 0x000000010500780c */ /* 0x040fe20003f44270 */
[----:B------:R-:W-:Y:S01]  /*9db0*/  MUFU.TANH R73, R73 ;  /* 0x0000004900497308 */ /* 0x000fe20000002400 */
[C---:B------:R-:W-:Y:S02]  /*9dc0*/  ISETP.GT.AND P5, PT, R5.reuse, 0x21, PT ;  /* 0x000000210500780c */ /* 0x040fe40003fa4270 */
[----:B------:R-:W-:Y:S02]  /*9dd0*/  ISETP.GT.AND P3, PT, R5, 0x28, PT ;  /* 0x000000280500780c */ /* 0x000fe40003f64270 */
[----:B------:R-:W-:Y:S02]  /*9de0*/  FSEL R239, R185, -INF , P1 ;  /* 0xff800000b9ef7808 */ /* 0x000fe40000800000 */
[----:B------:R-:W-:Y:S02]  /*9df0*/  FSEL R43, R187, -INF , P5 ;  /* 0xff800000bb2b7808 */ /* 0x000fe40002800000 */
[----:B------:R-:W-:Y:S01]  /*9e00*/  ISETP.GT.AND P5, PT, R0, 0x20, PT ;  /* 0x000000200000780c */ /* 0x000fe20003fa4270 */
[----:B------:R4:W-:Y:S01]  /*9e10*/  MUFU.TANH R219, R13 ;  /* 0x0000000d00db7308 */ /* 0x0009e20000002400 */
[----:B------:R-:W-:Y:S02]  /*9e20*/  ISETP.GT.AND P1, PT, R4, 0x29, PT ;  /* 0x000000290400780c */ /* 0x000fe40003f24270 */
[----:B------:R-:W-:Y:S02]  /*9e30*/  FSEL R250, R250, -INF , P5 ;  /* 0xff800000fafa7808 */ /* 0x000fe40002800000 */
[----:B------:R-:W-:Y:S02]  /*9e40*/  FSEL R42, R42, -INF , P3 ;  /* 0xff8000002a2a7808 */ /* 0x000fe40001800000 */
[----:B------:R-:W-:Y:S02]  /*9e50*/  FSEL R209, R209, -INF , P1 ;  /* 0xff800000d1d17808 */ /* 0x000fe40000800000 */
[----:B------:R-:W-:Y:S01]  /*9e60*/  ISETP.GT.AND P1, PT, R2, 0x30, PT ;  /* 0x000000300200780c */ /* 0x000fe20003f24270 */
[----:B------:R-:W-:Y:S01]  /*9e70*/  MUFU.TANH R67, R67 ;  /* 0x0000004300437308 */ /* 0x000fe20000002400 */
[----:B------:R-:W-:Y:S02]  /*9e80*/  ISETP.GT.AND P3, PT, R5, 0x31, PT ;  /* 0x000000310500780c */ /* 0x000fe40003f64270 */
[----:B------:R-:W-:Y:S02]  /*9e90*/  FSEL R234, R56, -INF , P1 ;  /* 0xff80000038ea7808 */ /* 0x000fe40000800000 */
[----:B------:R-:W-:Y:S02]  /*9ea0*/  FSEL R33, R33, -INF , P3 ;  /* 0xff80000021217808 */ /* 0x000fe40001800000 */
[----:B------:R-:W-:Y:S02]  /*9eb0*/  ISETP.GT.AND P1, PT, R2, 0x39, PT ;  /* 0x000000390200780c */ /* 0x000fe40003f24270 */
[----:B------:R-:W-:Y:S01]  /*9ec0*/  ISETP.GT.AND P5, PT, R0, 0x29, PT ;  /* 0x000000290000780c */ /* 0x000fe20003fa4270 */
[----:B------:R-:W-:Y:S01]  /*9ed0*/  MUFU.TANH R38, R69 ;  /* 0x0000004500267308 */ /* 0x000fe20000002400 */
[----:B-1----:R-:W-:Y:S02]  /*9ee0*/  FSEL R61, R61, -INF , P1 ;  /* 0xff8000003d3d7808 */ /* 0x002fe40000800000 */
[----:B------:R-:W-:Y:S02]  /*9ef0*/  ISETP.GT.AND P1, PT, R4, 0x38, PT ;  /* 0x000000380400780c */ /* 0x000fe40003f24270 */
[----:B----4-:R-:W-:Y:S02]  /*9f00*/  FSEL R13, R251, -INF , P2 ;  /* 0xff800000fb0d7808 */ /* 0x010fe40001000000 */
[----:B--2---:R-:W-:Y:S02]  /*9f10*/  FSEL R81, R66, -INF , P1 ;  /* 0xff80000042517808 */ /* 0x004fe40000800000 */
[----:B------:R-:W-:Y:S01]  /*9f20*/  ISETP.GT.AND P2, PT, R2, 0x1, PT ;  /* 0x000000010200780c */ /* 0x000fe20003f44270 */
[----:B------:R-:W1:Y:S01]  /*9f30*/  MUFU.TANH R76, R76 ;  /* 0x0000004c004c7308 */ /* 0x000e620000002400 */
[----:B------:R-:W-:Y:S02]  /*9f40*/  FSEL R184, R184, -INF , P5 ;  /* 0xff800000b8b87808 */ /* 0x000fe40002800000 */
[----:B------:R-:W-:Y:S02]  /*9f50*/  ISETP.GT.AND P5, PT, R5, 0x30, PT ;  /* 0x000000300500780c */ /* 0x000fe40003fa4270 */
[----:B------:R-:W-:Y:S02]  /*9f60*/  ISETP.GT.AND P1, PT, R4, 0x41, PT ;  /* 0x000000410400780c */ /* 0x000fe40003f24270 */
[----:B------:R-:W-:Y:S02]  /*9f70*/  FSEL R34, R34, -INF , P5 ;  /* 0xff80000022227808 */ /* 0x000fe40002800000 */
[C---:B------:R-:W-:Y:S01]  /*9f80*/  ISETP.GT.AND P5, PT, R2.reuse, 0x31, PT ;  /* 0x000000310200780c */ /* 0x040fe20003fa4270 */
[----:B------:R-:W-:Y:S01]  /*9f90*/  MUFU.TANH R78, R78 ;  /* 0x0000004e004e7308 */ /* 0x000fe20000002400 */
[----:B---3--:R-:W-:Y:S01]  /*9fa0*/  FSEL R64, R71, -INF , P1 ;  /* 0xff80000047407808 */ /* 0x008fe20000800000 */
[----:B------:R-:W-:Y:S01]  /*9fb0*/  FMUL.FTZ R71, R111, c[0x0][0x320] ;  /* 0x0000c8006f477a20 */ /* 0x000fe20000410000 */
[----:B------:R-:W-:Y:S02]  /*9fc0*/  FSEL R119, R57, -INF , P5 ;  /* 0xff80000039777808 */ /* 0x000fe40002800000 */
[----:B------:R-:W-:Y:S02]  /*9fd0*/  ISETP.GT.AND P1, PT, R2, 0x48, PT ;  /* 0x000000480200780c */ /* 0x000fe40003f24270 */
[----:B------:R-:W-:Y:S02]  /*9fe0*/  ISETP.GT.AND P3, PT, R0, 0x30, PT ;  /* 0x000000300000780c */ /* 0x000fe40003f64270 */
[----:B------:R-:W-:Y:S01]  /*9ff0*/  ISETP.GT.AND P0, PT, R5, RZ, PT ;  /* 0x000000ff0500720c */ /* 0x000fe20003f04270 */
[----:B------:R-:W-:Y:S01]  /*a000*/  MUFU.TANH R71, R71 ;  /* 0x0000004700477308 */ /* 0x000fe20000002400 */
[----:B------:R-:W-:Y:S02]  /*a010*/  FSEL R58, R58, -INF , P3 ;  /* 0xff8000003a3a7808 */ /* 0x000fe40001800000 */
[----:B------:R-:W-:Y:S02]  /*a020*/  ISETP.GT.AND P3, PT, R0, 0x39, PT ;  /* 0x000000390000780c */ /* 0x000fe40003f64270 */
[----:B-1----:R-:W-:Y:S02]  /*a030*/  FSEL R69, R76, -INF , P1 ;  /* 0xff8000004c457808 */ /* 0x002fe40000800000 */
[----:B------:R-:W-:Y:S02]  /*a040*/  FSEL R63, R63, -INF , P3 ;  /* 0xff8000003f3f7808 */ /* 0x000fe40001800000 */
[----:B------:R-:W-:Y:S01]  /*a050*/  ISETP.GT.AND P3, PT, R5, 0x40, PT ;  /* 0x000000400500780c */ /* 0x000fe20003f64270 */
[----:B------:R-:W1:Y:S01]  /*a060*/  MUFU.TANH R19, R19 ;  /* 0x0000001300137308 */ /* 0x000e620000002400 */
[----:B------:R-:W-:Y:S02]  /*a070*/  FSEL R7, R252, -INF , P0 ;  /* 0xff800000fc077808 */ /* 0x000fe40000000000 */
[----:B------:R-:W-:Y:S02]  /*a080*/  FSEL R39, R39, -INF , P3 ;  /* 0xff80000027277808 */ /* 0x000fe40001800000 */
[----:B------:R-:W-:Y:S02]  /*a090*/  ISETP.GT.AND P0, PT, R0, RZ, PT ;  /* 0x000000ff0000720c */ /* 0x000fe40003f04270 */
[----:B------:R-:W-:Y:S02]  /*a0a0*/  ISETP.GT.AND P3, PT, R2, 0x41, PT ;  /* 0x000000410200780c */ /* 0x000fe40003f64270 */
[----:B------:R-:W-:Y:S01]  /*a0b0*/  FSEL R26, R242, -INF , P0 ;  /* 0xff800000f21a7808 */ /* 0x000fe20000000000 */
[----:B------:R-:W2:Y:S01]  /*a0c0*/  MUFU.TANH R6, R83 ;  /* 0x0000005300067308 */ /* 0x000ea20000002400 */
[----:B------:R-:W-:Y:S02]  /*a0d0*/  ISETP.GT.AND P0, PT, R2, 0x9, PT ;  /* 0x000000090200780c */ /* 0x000fe40003f04270 */
[----:B------:R-:W-:Y:S02]  /*a0e0*/  IADD3 R242, R196, -0x1, RZ ;  /* 0xffffffffc4f27810 */ /* 0x000fe40007ffe0ff */
[----:B------:R-:W-:Y:S02]  /*a0f0*/  FSEL R23, R219, -INF , P0 ;  /* 0xff800000db177808 */ /* 0x000fe40000000000 */
[----:B------:R-:W-:Y:S02]  /*a100*/  ISETP.GT.AND P5, PT, R0, 0x38, PT ;  /* 0x000000380000780c */ /* 0x000fe40003fa4270 */
[----:B------:R-:W-:Y:S01]  /*a110*/  ISETP.GT.AND P0, PT, R4, 0x9, PT ;  /* 0x000000090400780c */ /* 0x000fe20003f04270 */
[----:B------:R-:W3:Y:S01]  /*a120*/  MUFU.TANH R12, R12 ;  /* 0x0000000c000c7308 */ /* 0x000ee20000002400 */
[----:B------:R-:W-:Y:S02]  /*a130*/  FSEL R62, R62, -INF , P5 ;  /* 0xff8000003e3e7808 */ /* 0x000fe40002800000 */
[----:B------:R-:W-:Y:S02]  /*a140*/  ISETP.GT.AND P5, PT, R4, 0x39, PT ;  /* 0x000000390400780c */ /* 0x000fe40003fa4270 */
[----:B-1----:R-:W-:Y:S02]  /*a150*/  FSEL R19, R19, -INF , P0 ;  /* 0xff80000013137808 */ /* 0x002fe40000000000 */
        /* <DEDUP_REMOVED lines=12> */
[C---:B------:R-:W-:Y:S02]  /*a220*/  ISETP.GT.AND P3, PT, R0.reuse, 0x48, PT ;  /* 0x000000480000780c */ /* 0x040fe40003f64270 */
[----:B------:R-:W-:Y:S01]  /*a230*/  ISETP.GT.AND P1, PT, R0, 0x51, PT ;  /* 0x000000510000780c */ /* 0x000fe20003f24270 */
[----:B------:R-:W1:Y:S01]  /*a240*/  MUFU.TANH R27, R27 ;  /* 0x0000001b001b7308 */ /* 0x000e620000002400 */
[----:B------:R-:W-:Y:S02]  /*a250*/  FSEL R67, R78, -INF , P3 ;  /* 0xff8000004e437808 */ /* 0x000fe40001800000 */
[----:B------:R-:W-:Y:S04]  /*a260*/  ISETP.GT.AND P3, PT, R4, 0x49, PT ;  /* 0x000000490400780c */ /* 0x000fe80003f64270 */
[----:B--2---:R-:W-:Y:S02]  /*a270*/  FSEL R216, R6, -INF , P3 ;  /* 0xff80000006d87808 */ /* 0x004fe40001800000 */
[----:B------:R-:W-:Y:S01]  /*a280*/  ISETP.GT.AND P3, PT, R2, 0x50, PT ;  /* 0x000000500200780c */ /* 0x000fe20003f64270 */
[----:B------:R-:W2:Y:S03]  /*a290*/  MUFU.TANH R93, R93 ;  /* 0x0000005d005d7308 */ /* 0x000ea60000002400 */
[----:B---3--:R-:W-:Y:S01]  /*a2a0*/  FSEL R252, R12, -INF , P3 ;  /* 0xff8000000cfc7808 */ /* 0x008fe20001800000 */
[----:B------:R-:W-:Y:S01]  /*a2b0*/  FMUL.FTZ R12, R107, c[0x0][0x320] ;  /* 0x0000c8006b0c7a20 */ /* 0x000fe20000410000 */
[----:B------:R-:W-:Y:S05]  /*a2c0*/  ISETP.GT.AND P3, PT, R2, 0x59, PT ;  /* 0x000000590200780c */ /* 0x000fea0003f64270 */
[----:B------:R-:W3:Y:S01]  /*a2d0*/  MUFU.TANH R72, R72 ;  /* 0x0000004800487308 */ /* 0x000ee20000002400 */
[----:B-1----:R-:W-:Y:S02]  /*a2e0*/  FSEL R65, R27, -INF , P1 ;  /* 0xff8000001b417808 */ /* 0x002fe40000800000 */
[----:B------:R-:W-:Y:S07]  /*a2f0*/  ISETP.GT.AND P1, PT, R4, 0x58, PT ;  /* 0x000000580400780c */ /* 0x000fee0003f24270 */
[----:B------:R-:W1:Y:S01]  /*a300*/  MUFU.TANH R28, R28 ;  /* 0x0000001c001c7308 */ /* 0x000e620000002400 */
[----:B--2---:R-:W-:Y:S02]  /*a310*/  FSEL R244, R93, -INF , P3 ;  /* 0xff8000005df47808 */ /* 0x004fe40001800000 */
[C---:B------:R-:W-:Y:S07]  /*a320*/  ISETP.GT.AND P3, PT, R5.reuse, 0x60, PT ;  /* 0x000000600500780c */ /* 0x040fee0003f64270 */
[----:B------:R-:W2:Y:S01]  /*a330*/  MUFU.TANH R52, R52 ;  /* 0x0000003400347308 */ /* 0x000ea20000002400 */
[----:B---3--:R-:W-:Y:S02]  /*a340*/  FSEL R83, R72, -INF , P5 ;  /* 0xff80000048537808 */ /* 0x008fe40002800000 */
[----:B------:R-:W-:Y:S07]  /*a350*/  ISETP.GT.AND P5, PT, R2, 0x49, PT ;  /* 0x000000490200780c */ /* 0x000fee0003fa4270 */
[----:B------:R-:W3:Y:S01]  /*a360*/  MUFU.TANH R77, R77 ;  /* 0x0000004d004d7308 */ /* 0x000ee20000002400 */
[----:B-1----:R-:W-:Y:S02]  /*a370*/  FSEL R206, R28, -INF , P1 ;  /* 0xff8000001cce7808 */ /* 0x002fe40000800000 */
[----:B------:R-:W-:Y:S07]  /*a380*/  ISETP.GT.AND P1, PT, R5, 0x69, PT ;  /* 0x000000690500780c */ /* 0x000fee0003f24270 */
[----:B------:R-:W1:Y:S01]  /*a390*/  MUFU.TANH R198, R30 ;  /* 0x0000001e00c67308 */ /* 0x000e620000002400 */
[----:B--2---:R-:W-:Y:S02]  /*a3a0*/  FSEL R28, R52, -INF , P3 ;  /* 0xff800000341c7808 */ /* 0x004fe40001800000 */
[----:B------:R-:W2:Y:S01]  /*a3b0*/  LDL R52, [R1+0x20] ;  /* 0x0000200001347983 */ /* 0x000ea20000100800 */
[C---:B------:R-:W-:Y:S06]  /*a3c0*/  ISETP.GT.AND P3, PT, R4.reuse, 0x61, PT ;  /* 0x000000610400780c */ /* 0x040fec0003f64270 */
[----:B------:R4:W4:Y:S01]  /*a3d0*/  MUFU.TANH R223, R9 ;  /* 0x0000000900df7308 */ /* 0x0009220000002400 */
[----:B---3--:R-:W-:Y:S02]  /*a3e0*/  FSEL R66, R77, -INF , P5 ;  /* 0xff8000004d427808 */ /* 0x008fe40002800000 */
[----:B------:R-:W3:Y:S01]  /*a3f0*/  LDL.64 R76, [R1+0x30] ;  /* 0x00003000014c7983 */ /* 0x000ee20000100a00 */
[----:B------:R-:W-:Y:S06]  /*a400*/  ISETP.GT.AND P5, PT, R4, 0x48, PT ;  /* 0x000000480400780c */ /* 0x000fec0003fa4270 */
[----:B------:R-:W4:Y:S01]  /*a410*/  MUFU.TANH R41, R49 ;  /* 0x0000003100297308 */ /* 0x000f220000002400 */
[----:B-1----:R-:W-:Y:S01]  /*a420*/  FSEL R198, R198, -INF , P0 ;  /* 0xff800000c6c67808 */ /* 0x002fe20000000000 */
[----:B------:R-:W-:Y:S01]  /*a430*/  FMUL.FTZ R30, R97, c[0x0][0x320] ;  /* 0x0000c800611e7a20 */ /* 0x000fe20000410000 */
[----:B------:R-:W-:Y:S07]  /*a440*/  ISETP.GT.AND P0, PT, R4, 0x18, PT ;  /* 0x000000180400780c */ /* 0x000fee0003f04270 */
[----:B------:R1:W1:Y:S01]  /*a450*/  MUFU.TANH R25, R54 ;  /* 0x0000003600197308 */ /* 0x0002620000002400 */
[----:B------:R-:W-:Y:S02]  /*a460*/  FSEL R91, R202, -INF , P0 ;  /* 0xff800000ca5b7808 */ /* 0x000fe40000000000 */
[----:B------:R-:W-:Y:S01]  /*a470*/  ISETP.GT.AND P0, PT, R4, 0x21, PT ;  /* 0x000000210400780c */ /* 0x000fe20003f04270 */
[----:B----4-:R-:W-:Y:S01]  /*a480*/  FMUL.FTZ R9, R87, c[0x0][0x320] ;  /* 0x0000c80057097a20 */ /* 0x010fe20000410000 */
[----:B------:R-:W-:Y:S02]  /*a490*/  FSEL R21, R223, -INF , P2 ;  /* 0xff800000df157808 */ /* 0x000fe40001000000 */
[----:B------:R-:W-:Y:S02]  /*a4a0*/  ISETP.GT.AND P2, PT, R0, 0x9, PT ;  /* 0x000000090000780c */ /* 0x000fe40003f44270 */
[----:B------:R-:W-:Y:S01]  /*a4b0*/  FSEL R213, R213, -INF , P0 ;  /* 0xff800000d5d57808 */ /* 0x000fe20000000000 */
[----:B------:R-:W4:Y:S01]  /*a4c0*/  MUFU.TANH R59, R59 ;  /* 0x0000003b003b7308 */ /* 0x000f220000002400 */
[----:B------:R-:W-:Y:S02]  /*a4d0*/  FSEL R51, R218, -INF , P2 ;  /* 0xff800000da337808 */ /* 0x000fe40001000000 */
[----:B------:R-:W-:Y:S02]  /*a4e0*/  ISETP.GT.AND P2, PT, R5, 0x10, PT ;  /* 0x000000100500780c */ /* 0x000fe40003f44270 */
[----:B------:R-:W-:Y:S02]  /*a4f0*/  ISETP.GT.AND P0, PT, R2, 0x28, PT ;  /* 0x000000280200780c */ /* 0x000fe40003f04270 */
[----:B------:R-:W-:Y:S02]  /*a500*/  FSEL R37, R217, -INF , P2 ;  /* 0xff800000d9257808 */ /* 0x000fe40001000000 */
[----:B------:R-:W-:Y:S01]  /*a510*/  ISETP.GT.AND P2, PT, R0, 0x10, PT ;  /* 0x000000100000780c */ /* 0x000fe20003f44270 */
[----:B------:R-:W4:Y:S01]  /*a520*/  MUFU.TANH R74, R74 ;  /* 0x0000004a004a7308 */ /* 0x000f220000002400 */
[----:B------:R-:W-:Y:S02]  /*a530*/  FSEL R248, R248, -INF , P0 ;  /* 0xff800000f8f87808 */ /* 0x000fe40000000000 */
[----:B------:R-:W-:Y:S01]  /*a540*/  ISETP.GT.AND P0, PT, R5, 0x29, PT ;  /* 0x000000290500780c */ /* 0x000fe20003f04270 */
[----:B-1----:R-:W-:Y:S01]  /*a550*/  FMUL.FTZ R54, R101, c[0x0][0x320] ;  /* 0x0000c80065367a20 */ /* 0x002fe20000410000 */
[----:B------:R-:W-:Y:S02]  /*a560*/  FSEL R195, R211, -INF , P2 ;  /* 0xff800000d3c37808 */ /* 0x000fe40001000000 */
[----:B------:R-:W-:Y:S02]  /*a570*/  FSEL R41, R41, -INF , P0 ;  /* 0xff80000029297808 */ /* 0x000fe40000000000 */
[----:B------:R-:W-:Y:S01]  /*a580*/  ISETP.GT.AND P0, PT, R4, 0x30, PT ;  /* 0x000000300400780c */ /* 0x000fe20003f04270 */
[----:B------:R-:W1:Y:S01]  /*a590*/  MUFU.TANH R55, R55 ;  /* 0x0000003700377308 */ /* 0x000e620000002400 */
[----:B------:R-:W-:Y:S02]  /*a5a0*/  ISETP.GT.AND P2, PT, R2, 0x19, PT ;  /* 0x000000190200780c */ /* 0x000fe40003f44270 */
[----:B------:R-:W-:Y:S02]  /*a5b0*/  FSEL R240, R25, -INF , P0 ;  /* 0xff80000019f07808 */ /* 0x000fe40000000000 */
[----:B------:R-:W-:Y:S02]  /*a5c0*/  FSEL R101, R205, -INF , P2 ;  /* 0xff800000cd657808 */ /* 0x000fe40001000000 */
[----:B------:R-:W-:Y:S02]  /*a5d0*/  ISETP.GT.AND P2, PT, R4, 0x19, PT ;  /* 0x000000190400780c */ /* 0x000fe40003f44270 */
[----:B------:R-:W-:Y:S01]  /*a5e0*/  ISETP.GT.AND P0, PT, R0, 0x31, PT ;  /* 0x000000310000780c */ /* 0x000fe20003f04270 */
[----:B------:R-:W1:Y:S01]  /*a5f0*/  MUFU.TANH R60, R60 ;  /* 0x0000003c003c7308 */ /* 0x000e620000002400 */
[----:B------:R-:W-:Y:S02]  /*a600*/  FSEL R97, R201, -INF , P2 ;  /* 0xff800000c9617808 */ /* 0x000fe40001000000 */
[C---:B------:R-:W-:Y:S02]  /*a610*/  ISETP.GT.AND P2, PT, R2.reuse, 0x20, PT ;  /* 0x000000200200780c */ /* 0x040fe40003f44270 */
[----:B----4-:R-:W-:Y:S02]  /*a620*/  FSEL R59, R59, -INF , P0 ;  /* 0xff8000003b3b7808 */ /* 0x010fe40000000000 */
[----:B------:R-:W-:Y:S02]  /*a630*/  ISETP.GT.AND P0, PT, R5, 0x38, PT ;  /* 0x000000380500780c */ /* 0x000fe40003f04270 */
[----:B------:R-:W-:Y:S01]  /*a640*/  FSEL R245, R245, -INF , P2 ;  /* 0xff800000f5f57808 */ /* 0x000fe20001000000 */
[----:B------:R-:W4:Y:S01]  /*a650*/  MUFU.TANH R70, R70 ;  /* 0x0000004600467308 */ /* 0x000f220000002400 */
[----:B------:R-:W-:Y:S02]  /*a660*/  ISETP.GT.AND P2, PT, R2, 0x29, PT ;  /* 0x000000290200780c */ /* 0x000fe40003f44270 */
[----:B------:R-:W-:Y:S02]  /*a670*/  FSEL R32, R32, -INF , P0 ;  /* 0xff80000020207808 */ /* 0x000fe40000000000 */
[----:B------:R-:W-:Y:S02]  /*a680*/  ISETP.GT.AND P0, PT, R5, 0x41, PT ;  /* 0x000000410500780c */ /* 0x000fe40003f04270 */
[----:B------:R-:W-:Y:S02]  /*a690*/  FSEL R249, R249, -INF , P2 ;  /* 0xff800000f9f97808 */ /* 0x000fe40001000000 */
[----:B------:R-:W-:Y:S01]  /*a6a0*/  FSEL R38, R38, -INF , P0 ;  /* 0xff80000026267808 */ /* 0x000fe20000000000 */
[----:B------:R4:W-:Y:S01]  /*a6b0*/  MUFU.TANH R49, R80 ;  /* 0x0000005000317308 */ /* 0x0009e20000002400 */
[----:B------:R-:W-:Y:S02]  /*a6c0*/  ISETP.GT.AND P2, PT, R4, 0x28, PT ;  /* 0x000000280400780c */ /* 0x000fe40003f44270 */
[----:B------:R-:W-:Y:S02]  /*a6d0*/  ISETP.GT.AND P0, PT, R0, 0x40, PT ;  /* 0x000000400000780c */ /* 0x000fe40003f04270 */
[----:B------:R-:W-:Y:S02]  /*a6e0*/  FSEL R207, R207, -INF , P2 ;  /* 0xff800000cfcf7808 */ /* 0x000fe40001000000 */
[----:B------:R-:W-:Y:S02]  /*a6f0*/  ISETP.GT.AND P2, PT, R4, 0x31, PT ;  /* 0x000000310400780c */ /* 0x000fe40003f44270 */
[----:B------:R-:W-:Y:S01]  /*a700*/  FSEL R56, R74, -INF , P0 ;  /* 0xff8000004a387808 */ /* 0x000fe20000000000 */
[----:B------:R-:W4:Y:S01]  /*a710*/  MUFU.TANH R75, R75 ;  /* 0x0000004b004b7308 */ /* 0x000f220000002400 */
[----:B-1----:R-:W-:Y:S02]  /*a720*/  FSEL R233, R55, -INF , P2 ;  /* 0xff80000037e97808 */ /* 0x002fe40001000000 */
[----:B------:R-:W-:Y:S02]  /*a730*/  ISETP.GT.AND P2, PT, R2, 0x38, PT ;  /* 0x000000380200780c */ /* 0x000fe40003f44270 */
[----:B------:R-:W-:Y:S02]  /*a740*/  FMNMX.FTZ R74, R7, R3, !PT ;  /* 0x00000003074a7209 */ /* 0x000fe40007810000 */
[----:B------:R-:W-:Y:S01]  /*a750*/  FSEL R230, R60, -INF , P2 ;  /* 0xff8000003ce67808 */ /* 0x000fe20001000000 */
[----:B------:R-:W-:Y:S01]  /*a760*/  IMAD.MOV.U32 R60, RZ, RZ, R58 ;  /* 0x000000ffff3c7224 */ /* 0x000fe200078e003a */
[----:B------:R-:W-:Y:S01]  /*a770*/  FMNMX.FTZ R74, R13, R74, !PT ;  /* 0x0000004a0d4a7209 */ /* 0x000fe20007810000 */
[----:B------:R-:W1:Y:S01]  /*a780*/  MUFU.TANH R8, R8 ;  /* 0x0000000800087308 */ /* 0x000e620000002400 */
[----:B------:R-:W-:Y:S02]  /*a790*/  ISETP.GT.AND P2, PT, R5, 0x39, PT ;  /* 0x000000390500780c */ /* 0x000fe40003f44270 */
[----:B------:R-:W-:Y:S02]  /*a7a0*/  FMNMX.FTZ R74, R14, R74, !PT ;  /* 0x0000004a0e4a7209 */ /* 0x000fe40007810000 */
[----:B------:R-:W-:Y:S02]  /*a7b0*/  FSEL R40, R40, -INF , P2 ;  /* 0xff80000028287808 */ /* 0x000fe40001000000 */
[----:B------:R-:W-:Y:S02]  /*a7c0*/  ISETP.GT.AND P2, PT, R4, 0x40, PT ;  /* 0x000000400400780c */ /* 0x000fe40003f44270 */
[----:B------:R-:W-:Y:S01]  /*a7d0*/  FMNMX.FTZ R74, R15, R74, !PT ;  /* 0x0000004a0f4a7209 */ /* 0x000fe20007810000 */
[----:B------:R-:W1:Y:S01]  /*a7e0*/  MUFU.TANH R46, R46 ;  /* 0x0000002e002e7308 */ /* 0x000e620000002400 */
[----:B----4-:R-:W-:Y:S02]  /*a7f0*/  FSEL R80, R70, -INF , P2 ;  /* 0xff80000046507808 */ /* 0x010fe40001000000 */
[----:B------:R-:W-:Y:S02]  /*a800*/  ISETP.GT.AND P2, PT, R0, 0x41, PT ;  /* 0x000000410000780c */ /* 0x000fe40003f44270 */
[----:B------:R-:W-:Y:S02]  /*a810*/  FMNMX.FTZ R74, R37, R74, !PT ;  /* 0x0000004a254a7209 */ /* 0x000fe40007810000 */
[----:B------:R-:W-:Y:S02]  /*a820*/  FSEL R55, R75, -INF , P2 ;  /* 0xff8000004b377808 */ /* 0x000fe40001000000 */
[----:B------:R-:W-:Y:S01]  /*a830*/  FMNMX.FTZ R74, R36, R74, !PT ;  /* 0x0000004a244a7209 */ /* 0x000fe20007810000 */
[----:B------:R-:W4:Y:S01]  /*a840*/  MUFU.TANH R79, R79 ;  /* 0x0000004f004f7308 */ /* 0x000f220000002400 */
[----:B------:R-:W-:Y:S02]  /*a850*/  ISETP.GT.AND P0, PT, R0, 0x49, PT ;  /* 0x000000490000780c */ /* 0x000fe40003f04270 */
[----:B------:R-:W-:Y:S02]  /*a860*/  FMNMX.FTZ R74, R35, R74, !PT ;  /* 0x0000004a234a7209 */ /* 0x000fe40007810000 */
[----:B-1----:R-:W-:Y:S02]  /*a870*/  FSEL R217, R8, -INF , P5 ;  /* 0xff80000008d97808 */ /* 0x002fe40002800000 */
[----:B------:R-:W-:Y:S02]  /*a880*/  FMNMX.FTZ R74, R45, R74, !PT ;  /* 0x0000004a2d4a7209 */ /* 0x000fe40007810000 */
[----:B------:R-:W-:Y:S01]  /*a890*/  ISETP.GT.AND P5, PT, R4, 0x51, PT ;  /* 0x000000510400780c */ /* 0x000fe20003fa4270 */
[----:B------:R-:W1:Y:S01]  /*a8a0*/  MUFU.TANH R24, R24 ;  /* 0x0000001800187308 */ /* 0x000e620000002400 */
[----:B------:R-:W-:Y:S02]  /*a8b0*/  FMNMX.FTZ R74, R44, R74, !PT ;  /* 0x0000004a2c4a7209 */ /* 0x000fe40007810000 */
[----:B------:R-:W-:Y:S02]  /*a8c0*/  ISETP.GT.AND P2, PT, R5, 0x48, PT ;  /* 0x000000480500780c */ /* 0x000fe40003f44270 */
[----:B------:R-:W-:Y:S02]  /*a8d0*/  FMNMX.FTZ R74, R43, R74, !PT ;  /* 0x0000004a2b4a7209 */ /* 0x000fe40007810000 */
[----:B------:R-:W-:Y:S02]  /*a8e0*/  FSEL R49, R49, -INF , P2 ;  /* 0xff80000031317808 */ /* 0x000fe40001000000 */
[----:B------:R-:W-:Y:S01]  /*a8f0*/  FMNMX.FTZ R74, R42, R74, !PT ;  /* 0x0000004a2a4a7209 */ /* 0x000fe20007810000 */
[----:B------:R1:W1:Y:S01]  /*a900*/  MUFU.TANH R6, R103 ;  /* 0x0000006700067308 */ /* 0x0002620000002400 */
[----:B------:R-:W-:Y:S02]  /*a910*/  ISETP.GT.AND P2, PT, R5, 0x51, PT ;  /* 0x000000510500780c */ /* 0x000fe40003f44270 */
[----:B------:R-:W-:Y:S02]  /*a920*/  FMNMX.FTZ R74, R41, R74, !PT ;  /* 0x0000004a294a7209 */ /* 0x000fe40007810000 */
[----:B------:R-:W-:Y:S02]  /*a930*/  FSEL R46, R46, -INF , P2 ;  /* 0xff8000002e2e7808 */ /* 0x000fe40001000000 */
[----:B------:R-:W-:Y:S02]  /*a940*/  ISETP.GT.AND P2, PT, R0, 0x50, PT ;  /* 0x000000500000780c */ /* 0x000fe40003f44270 */
[----:B----4-:R-:W-:Y:S01]  /*a950*/  FSEL R79, R79, -INF , P0 ;  /* 0xff8000004f4f7808 */ /* 0x010fe20000000000 */
[----:B------:R-:W4:Y:S01]  /*a960*/  MUFU.TANH R47, R47 ;  /* 0x0000002f002f7308 */ /* 0x000f220000002400 */
[----:B------:R-:W-:Y:S02]  /*a970*/  FMNMX.FTZ R74, R34, R74, !PT ;  /* 0x0000004a224a7209 */ /* 0x000fe40007810000 */
[----:B------:R-:W-:Y:S02]  /*a980*/  ISETP.GT.AND P0, PT, R5, 0x50, PT ;  /* 0x000000500500780c */ /* 0x000fe40003f04270 */
[----:B------:R-:W-:Y:S04]  /*a990*/  FMNMX.FTZ R74, R33, R74, !PT ;  /* 0x0000004a214a7209 */ /* 0x000fe80007810000 */
[----:B------:R-:W-:Y:S01]  /*a9a0*/  FMNMX.FTZ R74, R32, R74, !PT ;  /* 0x0000004a204a7209 */ /* 0x000fe20007810000 */
[----:B------:R-:W4:Y:S03]  /*a9b0*/  MUFU.TANH R9, R9 ;  /* 0x0000000900097308 */ /* 0x000f260000002400 */
[----:B------:R-:W-:Y:S01]  /*a9c0*/  FMNMX.FTZ R74, R40, R74, !PT ;  /* 0x0000004a284a7209 */ /* 0x000fe20007810000 */
[----:B-1----:R-:W-:Y:S01]  /*a9d0*/  IMAD.MOV.U32 R103, RZ, RZ, R64 ;  /* 0x000000ffff677224 */ /* 0x002fe200078e0040 */
[----:B------:R-:W-:Y:S02]  /*a9e0*/  FSEL R64, R24, -INF , P2 ;  /* 0xff80000018407808 */ /* 0x000fe40001000000 */
[----:B------:R-:W-:Y:S02]  /*a9f0*/  FMNMX.FTZ R74, R39, R74, !PT ;  /* 0x0000004a274a7209 */ /* 0x000fe40007810000 */
[----:B------:R-:W-:Y:S01]  /*aa00*/  FSEL R202, R6, -INF , P3 ;  /* 0xff80000006ca7808 */ /* 0x000fe20001800000 */
[----:B------:R-:W1:Y:S01]  /*aa10*/  MUFU.TANH R92, R92 ;  /* 0x0000005c005c7308 */ /* 0x000e620000002400 */
[----:B------:R-:W-:Y:S02]  /*aa20*/  FMNMX.FTZ R74, R38, R74, !PT ;  /* 0x0000004a264a7209 */ /* 0x000fe40007810000 */
[C---:B------:R-:W-:Y:S02]  /*aa30*/  ISETP.GT.AND P3, PT, R2.reuse, 0x60, PT ;  /* 0x000000600200780c */ /* 0x040fe40003f64270 */
[----:B----4-:R-:W-:Y:S02]  /*aa40*/  FSEL R47, R47, -INF , P0 ;  /* 0xff8000002f2f7808 */ /* 0x010fe40000000000 */
[C---:B------:R-:W-:Y:S02]  /*aa50*/  ISETP.GT.AND P0, PT, R2.reuse, 0x51, PT ;  /* 0x000000510200780c */ /* 0x040fe40003f04270 */
[----:B------:R-:W-:Y:S01]  /*aa60*/  ISETP.GT.AND P2, PT, R5, 0x59, PT ;  /* 0x000000590500780c */ /* 0x000fe20003f44270 */
[----:B------:R-:W4:Y:S01]  /*aa70*/  MUFU.TANH R31, R31 ;  /* 0x0000001f001f7308 */ /* 0x000f220000002400 */
[----:B------:R-:W-:Y:S02]  /*aa80*/  FSEL R251, R11, -INF , P0 ;  /* 0xff8000000bfb7808 */ /* 0x000fe40000000000 */
[----:B------:R-:W-:Y:S02]  /*aa90*/  ISETP.GT.AND P0, PT, R5, 0x58, PT ;  /* 0x000000580500780c */ /* 0x000fe40003f04270 */
[----:B------:R-:W-:Y:S01]  /*aaa0*/  FSEL R210, R9, -INF , P5 ;  /* 0xff80000009d27808 */ /* 0x000fe20002800000 */
[----:B------:R-:W-:Y:S01]  /*aab0*/  FMUL.FTZ R9, R115, c[0x0][0x320] ;  /* 0x0000c80073097a20 */ /* 0x000fe20000410000 */
[----:B------:R-:W-:Y:S01]  /*aac0*/  ISETP.GT.AND P5, PT, R2, 0x58, PT ;  /* 0x000000580200780c */ /* 0x000fe20003fa4270 */
[----:B------:R-:W-:Y:S01]  /*aad0*/  IMAD.MOV.U32 R115, RZ, RZ, R69 ;  /* 0x000000ffff737224 */ /* 0x000fe200078e0045 */
[----:B------:R-:W-:Y:S01]  /*aae0*/  FMNMX.FTZ R74, R49, R74, !PT ;  /* 0x0000004a314a7209 */ /* 0x000fe20007810000 */
[----:B------:R-:W4:Y:S03]  /*aaf0*/  MUFU.TANH R53, R53 ;  /* 0x0000003500357308 */ /* 0x000f260000002400 */
[----:B------:R-:W-:Y:S02]  /*ab00*/  FMNMX.FTZ R74, R48, R74, !PT ;  /* 0x0000004a304a7209 */ /* 0x000fe40007810000 */
[----:B-1----:R-:W-:Y:S02]  /*ab10*/  FSEL R246, R92, -INF , P5 ;  /* 0xff8000005cf67808 */ /* 0x002fe40002800000 */
[----:B------:R-:W-:Y:S02]  /*ab20*/  ISETP.GT.AND P5, PT, R4, 0x59, PT ;  /* 0x000000590400780c */ /* 0x000fe40003fa4270 */
[----:B------:R-:W-:Y:S01]  /*ab30*/  FMNMX.FTZ R74, R47, R74, !PT ;  /* 0x0000004a2f4a7209 */ /* 0x000fe20007810000 */
[----:B------:R-:W1:Y:S03]  /*ab40*/  MUFU.TANH R54, R54 ;  /* 0x0000003600367308 */ /* 0x000e660000002400 */
[----:B------:R-:W-:Y:S02]  /*ab50*/  FMNMX.FTZ R74, R46, R74, !PT ;  /* 0x0000004a2e4a7209 */ /* 0x000fe40007810000 */
[----:B----4-:R-:W-:Y:S02]  /*ab60*/  FSEL R31, R31, -INF , P0 ;  /* 0xff8000001f1f7808 */ /* 0x010fe40000000000 */
[----:B------:R-:W-:Y:S02]  /*ab70*/  ISETP.GT.AND P0, PT, R5, 0x61, PT ;  /* 0x000000610500780c */ /* 0x000fe40003f04270 */
[----:B------:R-:W-:Y:S01]  /*ab80*/  FMNMX.FTZ R74, R31, R74, !PT ;  /* 0x0000004a1f4a7209 */ /* 0x000fe20007810000 */
[----:B------:R-:W4:Y:S01]  /*ab90*/  MUFU.TANH R8, R102 ;  /* 0x0000006600087308 */ /* 0x000f220000002400 */
[----:B------:R-:W-:Y:S02]  /*aba0*/  FSEL R204, R53, -INF , P5 ;  /* 0xff80000035cc7808 */ /* 0x000fe40002800000 */
[----:B------:R-:W-:Y:S02]  /*abb0*/  MOV R53, R61 ;  /* 0x0000003d00357202 */ /* 0x000fe40000000f00 */
[----:B------:R-:W-:Y:S05]  /*abc0*/  ISETP.GT.AND P5, PT, R4, 0x60, PT ;  /* 0x000000600400780c */ /* 0x000fea0003fa4270 */
[----:B------:R-:W4:Y:S01]  /*abd0*/  MUFU.TANH R30, R30 ;  /* 0x0000001e001e7308 */ /* 0x000f220000002400 */
[----:B-1----:R-:W-:Y:S02]  /*abe0*/  FSEL R27, R54, -INF , P0 ;  /* 0xff800000361b7808 */ /* 0x002fe40000000000 */
[----:B------:R-:W-:Y:S07]  /*abf0*/  ISETP.GT.AND P0, PT, R4, 0x68, PT ;  /* 0x000000680400780c */ /* 0x000fee0003f04270 */
[----:B------:R-:W1:Y:S01]  /*ac00*/  MUFU.TANH R25, R112 ;  /* 0x0000007000197308 */ /* 0x000e620000002400 */
[----:B----4-:R-:W-:Y:S01]  /*ac10*/  FSEL R203, R8, -INF , P5 ;  /* 0xff80000008cb7808 */ /* 0x010fe20002800000 */
[----:B------:R-:W-:Y:S01]  /*ac20*/  FMUL.FTZ R8, R109, c[0x0][0x320] ;  /* 0x0000c8006d087a20 */ /* 0x000fe20000410000 */
[----:B------:R-:W-:Y:S02]  /*ac30*/  ISETP.GT.AND P5, PT, R4, 0x69, PT ;  /* 0x000000690400780c */ /* 0x000fe40003fa4270 */
[----:B------:R-:W-:Y:S05]  /*ac40*/  FMNMX.FTZ R4, R16, R116, !PT ;  /* 0x0000007410047209 */ /* 0x000fea0007810000 */
[----:B------:R-:W4:Y:S01]  /*ac50*/  MUFU.TANH R24, R113 ;  /* 0x0000007100187308 */ /* 0x000f220000002400 */
[----:B------:R-:W-:Y:S02]  /*ac60*/  FMNMX.FTZ R4, R17, R4, !PT ;  /* 0x0000000411047209 */ /* 0x000fe40007810000 */
[----:B------:R-:W-:Y:S02]  /*ac70*/  FSEL R30, R30, -INF , P2 ;  /* 0xff8000001e1e7808 */ /* 0x000fe40001000000 */
[----:B------:R-:W-:Y:S02]  /*ac80*/  FMNMX.FTZ R4, R18, R4, !PT ;  /* 0x0000000412047209 */ /* 0x000fe40007810000 */
[----:B------:R-:W-:Y:S03]  /*ac90*/  ISETP.GT.AND P2, PT, R5, 0x68, PT ;  /* 0x000000680500780c */ /* 0x000fe60003f44270 */
[----:B------:R-:W-:Y:S01]  /*aca0*/  MUFU.TANH R8, R8 ;  /* 0x0000000800087308 */ /* 0x000fe20000002400 */
[----:B------:R-:W-:Y:S02]  /*acb0*/  FMNMX.FTZ R74, R30, R74, !PT ;  /* 0x0000004a1e4a7209 */ /* 0x000fe40007810000 */
[----:B------:R-:W-:Y:S02]  /*acc0*/  FMNMX.FTZ R5, R26, R118, !PT ;  /* 0x000000761a057209 */ /* 0x000fe40007810000 */
[----:B-1----:R-:W-:Y:S02]  /*acd0*/  FSEL R25, R25, -INF , P2 ;  /* 0xff80000019197808 */ /* 0x002fe40001000000 */
[----:B------:R-:W-:Y:S02]  /*ace0*/  FMNMX.FTZ R74, R28, R74, !PT ;  /* 0x0000004a1c4a7209 */ /* 0x000fe40007810000 */
[----:B------:R-:W-:Y:S01]  /*acf0*/  ISETP.GT.AND P2, PT, R2, 0x61, PT ;  /* 0x000000610200780c */ /* 0x000fe20003f44270 */
[----:B------:R-:W1:Y:S01]  /*ad00*/  MUFU.TANH R114, R114 ;  /* 0x0000007200727308 */ /* 0x000e620000002400 */
[----:B------:R-:W-:Y:S02]  /*ad10*/  FMNMX.FTZ R74, R27, R74, !PT ;  /* 0x0000004a1b4a7209 */ /* 0x000fe40007810000 */
[----:B------:R-:W-:Y:S02]  /*ad20*/  FMNMX.FTZ R5, R29, R5, !PT ;  /* 0x000000051d057209 */ /* 0x000fe40007810000 */
[----:B----4-:R-:W-:Y:S02]  /*ad30*/  FSEL R24, R24, -INF , P1 ;  /* 0xff80000018187808 */ /* 0x010fe40000800000 */
[----:B------:R-:W-:Y:S02]  /*ad40*/  ISETP.GT.AND P1, PT, R2, 0x68, PT ;  /* 0x000000680200780c */ /* 0x000fe40003f24270 */
[----:B------:R-:W-:Y:S01]  /*ad50*/  FMNMX.FTZ R74, R25, R74, !PT ;  /* 0x0000004a194a7209 */ /* 0x000fe20007810000 */
[----:B------:R-:W4:Y:S01]  /*ad60*/  MUFU.TANH R9, R9 ;  /* 0x0000000900097308 */ /* 0x000f220000002400 */
[----:B------:R-:W-:Y:S02]  /*ad70*/  FMNMX.FTZ R5, R50, R5, !PT ;  /* 0x0000000532057209 */ /* 0x000fe40007810000 */
[----:B------:R-:W-:Y:S02]  /*ad80*/  FMNMX.FTZ R74, R24, R74, !PT ;  /* 0x0000004a184a7209 */ /* 0x000fe40007810000 */
[----:B------:R-:W-:Y:S02]  /*ad90*/  FMNMX.FTZ R5, R51, R5, !PT ;  /* 0x0000000533057209 */ /* 0x000fe40007810000 */
[----:B------:R-:W-:Y:S01]  /*ada0*/  MOV R113, R184 ;  /* 0x000000b800717202 */ /* 0x000fe20000000f00 */
[----:B------:R-:W2:Y:S01]  /*adb0*/  SHFL.BFLY PT, R6, R74, 0x2, 0x1f ;  /* 0x0c401f004a067f89 */ /* 0x000ea200000e0000 */
[----:B------:R-:W-:Y:S01]  /*adc0*/  FMNMX.FTZ R5, R195, R5, !PT ;  /* 0x00000005c3057209 */ /* 0x000fe20007810000 */
[----:B------:R-:W2:Y:S03]  /*add0*/  MUFU.TANH R104, R104 ;  /* 0x0000006800687308 */ /* 0x000ea60000002400 */
[----:B------:R-:W-:Y:S02]  /*ade0*/  FMNMX.FTZ R5, R197, R5, !PT ;  /* 0x00000005c5057209 */ /* 0x000fe40007810000 */
[----:B-1----:R-:W-:Y:S01]  /*adf0*/  FSEL R112, R114, -INF , P0 ;  /* 0xff80000072707808 */ /* 0x002fe20000000000 */
[----:B------:R-:W-:Y:S01]  /*ae00*/  IMAD.MOV.U32 R114, RZ, RZ, R73 ;  /* 0x000000ffff727224 */ /* 0x000fe200078e0049 */
[----:B------:R-:W-:Y:S02]  /*ae10*/  ISETP.GT.AND P0, PT, R2, 0x69, PT ;  /* 0x000000690200780c */ /* 0x000fe40003f04270 */
[----:B------:R-:W-:Y:S01]  /*ae20*/  FMNMX.FTZ R2, R19, R4, !PT ;  /* 0x0000000413027209 */ /* 0x000fe20007810000 */
[----:B------:R-:W1:Y:S01]  /*ae30*/  MUFU.TANH R105, R105 ;  /* 0x0000006900697308 */ /* 0x000e620000002400 */
[----:B------:R-:W-:Y:S02]  /*ae40*/  FMNMX.FTZ R4, R20, R117, !PT ;  /* 0x0000007514047209 */ /* 0x000fe40007810000 */
[----:B------:R-:W-:Y:S02]  /*ae50*/  FMNMX.FTZ R2, R90, R2, !PT ;  /* 0x000000025a027209 */ /* 0x000fe40007810000 */
[----:B------:R-:W-:Y:S02]  /*ae60*/  FMNMX.FTZ R4, R21, R4, !PT ;  /* 0x0000000415047209 */ /* 0x000fe40007810000 */
[----:B------:R-:W-:Y:S02]  /*ae70*/  FMNMX.FTZ R2, R96, R2, !PT ;  /* 0x0000000260027209 */ /* 0x000fe40007810000 */
        /* <DEDUP_REMOVED lines=41> */
[----:B--2---:R-:W-:Y:S02]  /*b110*/  FMNMX.FTZ R74, R74, R6, !PT ;  /* 0x000000064a4a7209 */ /* 0x004fe40007810000 */
[----:B------:R-:W-:Y:S02]  /*b120*/  FMNMX.FTZ R2, R203, R2, !PT ;  /* 0x00000002cb027209 */ /* 0x000fe40007810000 */
[----:B------:R-:W-:Y:S01]  /*b130*/  FMNMX.FTZ R5, R239, R5, !PT ;  /* 0x00000005ef057209 */ /* 0x000fe20007810000 */
[----:B------:R-:W2:Y:S01]  /*b140*/  SHFL.BFLY PT, R6, R74, 0x1, 0x1f ;  /* 0x0c201f004a067f89 */ /* 0x000ea200000e0000 */
[----:B------:R-:W-:Y:S02]  /*b150*/  FMNMX.FTZ R4, R114, R4, !PT ;  /* 0x0000000472047209 */ /* 0x000fe40007810000 */
[----:B------:R-:W-:Y:S02]  /*b160*/  FMNMX.FTZ R2, R202, R2, !PT ;  /* 0x00000002ca027209 */ /* 0x000fe40007810000 */
[----:B------:R-:W-:Y:S02]  /*b170*/  FMNMX.FTZ R4, R115, R4, !PT ;  /* 0x0000000473047209 */ /* 0x000fe40007810000 */
[----:B------:R-:W-:Y:S02]  /*b180*/  FMNMX.FTZ R5, R113, R5, !PT ;  /* 0x0000000571057209 */ /* 0x000fe40007810000 */
[----:B----4-:R-:W-:Y:S02]  /*b190*/  FSEL R89, R9, -INF , P5 ;  /* 0xff80000009597808 */ /* 0x010fe40002800000 */
[----:B------:R-:W4:Y:S01]  /*b1a0*/  MUFU.TANH R9, R110 ;  /* 0x0000006e00097308 */ /* 0x000f220000002400 */
[----:B------:R-:W-:Y:S02]  /*b1b0*/  FMNMX.FTZ R2, R112, R2, !PT ;  /* 0x0000000270027209 */ /* 0x000fe40007810000 */
[----:B------:R-:W-:Y:S02]  /*b1c0*/  FMNMX.FTZ R5, R60, R5, !PT ;  /* 0x000000053c057209 */ /* 0x000fe40007810000 */
[----:B------:R-:W-:Y:S02]  /*b1d0*/  FMNMX.FTZ R4, R66, R4, !PT ;  /* 0x0000000442047209 */ /* 0x000fe40007810000 */
[----:B------:R-:W-:Y:S02]  /*b1e0*/  FMNMX.FTZ R2, R89, R2, !PT ;  /* 0x0000000259027209 */ /* 0x000fe40007810000 */
[----:B------:R-:W-:Y:S02]  /*b1f0*/  FMNMX.FTZ R5, R59, R5, !PT ;  /* 0x000000053b057209 */ /* 0x000fe40007810000 */
[----:B------:R-:W-:Y:S01]  /*b200*/  FMNMX.FTZ R4, R252, R4, !PT ;  /* 0x00000004fc047209 */ /* 0x000fe20007810000 */
[----:B------:R-:W3:Y:S01]  /*b210*/  SHFL.BFLY PT, R73, R2, 0x2, 0x1f ;  /* 0x0c401f0002497f89 */ /* 0x000ee200000e0000 */
[----:B------:R-:W-:Y:S02]  /*b220*/  FMNMX.FTZ R5, R62, R5, !PT ;  /* 0x000000053e057209 */ /* 0x000fe40007810000 */
[----:B------:R-:W-:Y:S02]  /*b230*/  FMNMX.FTZ R4, R251, R4, !PT ;  /* 0x00000004fb047209 */ /* 0x000fe40007810000 */
[----:B------:R-:W-:Y:S02]  /*b240*/  FMNMX.FTZ R5, R63, R5, !PT ;  /* 0x000000053f057209 */ /* 0x000fe40007810000 */
[----:B------:R-:W-:Y:S02]  /*b250*/  FMNMX.FTZ R4, R246, R4, !PT ;  /* 0x00000004f6047209 */ /* 0x000fe40007810000 */
[----:B------:R-:W-:Y:S02]  /*b260*/  FMNMX.FTZ R5, R56, R5, !PT ;  /* 0x0000000538057209 */ /* 0x000fe40007810000 */
[----:B------:R-:W-:Y:S02]  /*b270*/  FSEL R192, R104, -INF , P3 ;  /* 0xff80000068c07808 */ /* 0x000fe40001800000 */
[----:B------:R-:W-:Y:S02]  /*b280*/  FMNMX.FTZ R4, R244, R4, !PT ;  /* 0x00000004f4047209 */ /* 0x000fe40007810000 */
[----:B--2---:R-:W-:Y:S02]  /*b290*/  FMNMX.FTZ R74, R74, R6, !PT ;  /* 0x000000064a4a7209 */ /* 0x004fe40007810000 */
[C---:B------:R-:W-:Y:S02]  /*b2a0*/  ISETP.GT.AND P5, PT, R0.reuse, 0x58, PT ;  /* 0x000000580000780c */ /* 0x040fe40003fa4270 */
[----:B------:R-:W-:Y:S01]  /*b2b0*/  ISETP.GT.AND P3, PT, R0, 0x60, PT ;  /* 0x000000600000780c */ /* 0x000fe20003f64270 */
[----:B------:R-:W-:Y:S01]  /*b2c0*/  FMUL.FTZ R6, R74, c[0x0][0x2d0] ;  /* 0x0000b4004a067a20 */ /* 0x000fe20000410000 */
[----:B------:R-:W-:Y:S02]  /*b2d0*/  FMNMX.FTZ R5, R55, R5, !PT ;  /* 0x0000000537057209 */ /* 0x000fe40007810000 */
[----:B-1----:R-:W-:Y:S02]  /*b2e0*/  FSEL R191, R105, -INF , P2 ;  /* 0xff80000069bf7808 */ /* 0x002fe40001000000 */
[----:B------:R-:W-:Y:S02]  /*b2f0*/  FMNMX.FTZ R4, R192, R4, !PT ;  /* 0x00000004c0047209 */ /* 0x000fe40007810000 */
[----:B------:R-:W-:Y:S02]  /*b300*/  FSEL R243, R94, -INF , P5 ;  /* 0xff8000005ef37808 */ /* 0x000fe40002800000 */
[----:B------:R-:W-:Y:S02]  /*b310*/  ISETP.GT.AND P5, PT, R0, 0x59, PT ;  /* 0x000000590000780c */ /* 0x000fe40003fa4270 */
[----:B------:R-:W-:Y:S02]  /*b320*/  FSEL R220, R106, -INF , P3 ;  /* 0xff8000006adc7808 */ /* 0x000fe40001800000 */
[----:B------:R-:W-:Y:S02]  /*b330*/  FSETP.NEU.FTZ.AND P3, PT, R74, -INF , PT ;  /* 0xff8000004a00780b */ /* 0x000fe40003f7d000 */
[----:B------:R-:W-:Y:S02]  /*b340*/  FSEL R190, R108, -INF , P1 ;  /* 0xff8000006cbe7808 */ /* 0x000fe40000800000 */
[----:B------:R-:W-:Y:S02]  /*b350*/  FMNMX.FTZ R5, R67, R5, !PT ;  /* 0x0000000543057209 */ /* 0x000fe40007810000 */
[----:B------:R-:W-:Y:S02]  /*b360*/  FMNMX.FTZ R4, R191, R4, !PT ;  /* 0x00000004bf047209 */ /* 0x000fe40007810000 */
[----:B------:R-:W-:Y:S02]  /*b370*/  FSEL R223, R95, -INF , P5 ;  /* 0xff8000005fdf7808 */ /* 0x000fe40002800000 */
[----:B------:R-:W-:Y:S02]  /*b380*/  ISETP.GE.AND P5, PT, R196, 0x1, PT ;  /* 0x00000001c400780c */ /* 0x000fe40003fa6270 */
[----:B------:R-:W-:Y:S02]  /*b390*/  FSEL R6, R6, RZ, P3 ;  /* 0x000000ff06067208 */ /* 0x000fe40001800000 */
[----:B------:R-:W-:Y:S02]  /*b3a0*/  FMNMX.FTZ R5, R79, R5, !PT ;  /* 0x000000054f057209 */ /* 0x000fe40007810000 */
[----:B------:R-:W-:Y:S01]  /*b3b0*/  FSEL R189, R8, -INF , P0 ;  /* 0xff80000008bd7808 */ /* 0x000fe20000000000 */
[--C-:B------:R-:W-:Y:S01]  /*b3c0*/  FFMA.FTZ R86, R36, c[0x0][0x2d0], -R6.reuse ;  /* 0x0000b40024567a23 */ /* 0x100fe20000010806 */
[----:B------:R-:W-:Y:S01]  /*b3d0*/  FMNMX.FTZ R4, R190, R4, !PT ;  /* 0x00000004be047209 */ /* 0x000fe20007810000 */
[--C-:B------:R-:W-:Y:S01]  /*b3e0*/  FFMA.FTZ R54, R38, c[0x0][0x2d0], -R6.reuse ;  /* 0x0000b40026367a23 */ /* 0x100fe20000010806 */
[----:B------:R-:W-:Y:S01]  /*b3f0*/  FMNMX.FTZ R5, R64, R5, !PT ;  /* 0x0000000540057209 */ /* 0x000fe20007810000 */
[--C-:B------:R-:W-:Y:S01]  /*b400*/  FFMA.FTZ R87, R37, c[0x0][0x2d0], -R6.reuse ;  /* 0x0000b40025577a23 */ /* 0x100fe20000010806 */
[----:B------:R-:W-:Y:S01]  /*b410*/  FMNMX.FTZ R4, R189, R4, !PT ;  /* 0x00000004bd047209 */ /* 0x000fe20007810000 */
[----:B------:R-:W-:Y:S01]  /*b420*/  @P5 IMAD.WIDE.U32 R10, R242, c[0x0][0x1e0], RZ ;  /* 0x00007800f20a5a25 */ /* 0x000fe200078e00ff */
[----:B---3--:R-:W-:Y:S02]  /*b430*/  FMNMX.FTZ R73, R2, R73, !PT ;  /* 0x0000004902497209 */ /* 0x008fe40007810000 */
[C---:B------:R-:W-:Y:S01]  /*b440*/  ISETP.GT.AND P0, PT, R0.reuse, 0x69, PT ;  /* 0x000000690000780c */ /* 0x040fe20003f04270 */
[--C-:B------:R-:W-:Y:S01]  /*b450*/  FFMA.FTZ R2, R7, c[0x0][0x2d0], -R6.reuse ;  /* 0x0000b40007027a23 */ /* 0x100fe20000010806 */
[----:B------:R-:W-:Y:S01]  /*b460*/  ISETP.GT.AND P2, PT, R0, 0x61, PT ;  /* 0x000000610000780c */ /* 0x000fe20003f44270 */
[--C-:B------:R-:W-:Y:S01]  /*b470*/  FFMA.FTZ R7, R13, c[0x0][0x2d0], -R6.reuse ;  /* 0x0000b4000d077a23 */ /* 0x100fe20000010806 */
[----:B------:R-:W-:Y:S01]  /*b480*/  MOV R37, R64 ;  /* 0x0000004000257202 */ /* 0x000fe20000000f00 */
[----:B------:R-:W-:Y:S01]  /*b490*/  MUFU.EX2 R186, R2 ;  /* 0x0000000200ba7308 */ /* 0x000fe20000000800 */
[----:B------:R-:W1:Y:S01]  /*b4a0*/  SHFL.BFLY PT, R72, R4, 0x2, 0x1f ;  /* 0x0c401f0004487f89 */ /* 0x000e6200000e0000 */
[----:B------:R-:W-:Y:S01]  /*b4b0*/  FSEL R71, R71, -INF , P0 ;  /* 0xff80000047477808 */ /* 0x000fe20000000000 */
[--C-:B------:R-:W-:Y:S01]  /*b4c0*/  FFMA.FTZ R84, R45, c[0x0][0x2d0], -R6.reuse ;  /* 0x0000b4002d547a23 */ /* 0x100fe20000010806 */
[----:B------:R-:W-:Y:S01]  /*b4d0*/  FSEL R219, R12, -INF , P2 ;  /* 0xff8000000cdb7808 */ /* 0x000fe20001000000 */
[--C-:B------:R-:W-:Y:S01]  /*b4e0*/  FFMA.FTZ R102, R44, c[0x0][0x2d0], -R6.reuse ;  /* 0x0000b4002c667a23 */ /* 0x100fe20000010806 */
[----:B------:R-:W-:Y:S01]  /*b4f0*/  ISETP.GT.AND P1, PT, R0, 0x68, PT ;  /* 0x000000680000780c */ /* 0x000fe20003f24270 */
[----:B------:R-:W-:Y:S01]  /*b500*/  FFMA.FTZ R95, R43, c[0x0][0x2d0], -R6 ;  /* 0x0000b4002b5f7a23 */ /* 0x000fe20000010806 */
[----:B------:R-:W-:Y:S01]  /*b510*/  FMNMX.FTZ R0, R65, R5, !PT ;  /* 0x0000000541007209 */ /* 0x000fe20007810000 */
[----:B------:R-:W2:Y:S01]  /*b520*/  SHFL.BFLY PT, R12, R73, 0x1, 0x1f ;  /* 0x0c201f00490c7f89 */ /* 0x000ea200000e0000 */
[----:B------:R3:W2:Y:S01]  /*b530*/  MUFU.EX2 R205, R7 ;  /* 0x0000000700cd7308 */ /* 0x0006a20000000800 */
[----:B------:R-:W-:Y:S01]  /*b540*/  @P5 SHF.R.S32.HI R5, RZ, 0x1f, R242 ;  /* 0x0000001fff055819 */ /* 0x000fe200000114f2 */
[----:B------:R-:W-:Y:S01]  /*b550*/  @P5 IMAD.MOV.U32 R8, RZ, RZ, R76 ;  /* 0x000000ffff085224 */ /* 0x000fe200078e004c */
[----:B------:R-:W-:Y:S01]  /*b560*/  FMNMX.FTZ R0, R243, R0, !PT ;  /* 0x00000000f3007209 */ /* 0x000fe20007810000 */
[--C-:B------:R-:W-:Y:S01]  /*b570*/  FFMA.FTZ R94, R42, c[0x0][0x2d0], -R6.reuse ;  /* 0x0000b4002a5e7a23 */ /* 0x100fe20000010806 */
[----:B----4-:R-:W-:Y:S01]  /*b580*/  FSEL R218, R9, -INF , P1 ;  /* 0xff80000009da7808 */ /* 0x010fe20000800000 */
[----:B------:R-:W-:Y:S01]  /*b590*/  @P5 IMAD R5, R5, c[0x0][0x1e0], RZ ;  /* 0x0000780005055a24 */ /* 0x000fe200078e02ff */
[----:B------:R-:W-:Y:S01]  /*b5a0*/  FMNMX.FTZ R0, R223, R0, !PT ;  /* 0x00000000df007209 */ /* 0x000fe20007810000 */
[--C-:B------:R-:W-:Y:S01]  /*b5b0*/  FFMA.FTZ R93, R41, c[0x0][0x2d0], -R6.reuse ;  /* 0x0000b400295d7a23 */ /* 0x100fe20000010806 */
[----:B------:R-:W-:Y:S01]  /*b5c0*/  @P5 MOV R9, R52 ;  /* 0x0000003400095202 */ /* 0x000fe20000000f00 */
[----:B------:R-:W-:Y:S01]  /*b5d0*/  @P5 IMAD R5, R242, c[0x0][0x1e4], R5 ;  /* 0x00007900f2055a24 */ /* 0x000fe200078e0205 */
[----:B------:R-:W-:Y:S01]  /*b5e0*/  FMNMX.FTZ R0, R220, R0, !PT ;  /* 0x00000000dc007209 */ /* 0x000fe20007810000 */
[----:B------:R-:W-:Y:S02]  /*b5f0*/  FFMA.FTZ R52, R39, c[0x0][0x2d0], -R6 ;  /* 0x0000b40027347a23 */ /* 0x000fe40000010806 */
[----:B------:R-:W-:Y:S01]  /*b600*/  @P5 IMAD.IADD R5, R11, 0x1, R5 ;  /* 0x000000010b055824 */ /* 0x000fe200078e0205 */
[----:B------:R-:W-:Y:S01]  /*b610*/  FMNMX.FTZ R0, R219, R0, !PT ;  /* 0x00000000db007209 */ /* 0x000fe20007810000 */
[----:B------:R-:W-:Y:S01]  /*b620*/  @P5 IMAD.WIDE.U32 R8, R10, 0x70, R8 ;  /* 0x000000700a085825 */ /* 0x000fe200078e0008 */
[----:B-1----:R-:W-:Y:S02]  /*b630*/  FMNMX.FTZ R72, R4, R72, !PT ;  /* 0x0000004804487209 */ /* 0x002fe40007810000 */
[----:B------:R-:W-:Y:S01]  /*b640*/  FMNMX.FTZ R0, R218, R0, !PT ;  /* 0x00000000da007209 */ /* 0x000fe20007810000 */
[----:B------:R-:W-:Y:S01]  /*b650*/  @P5 IMAD R5, R5, 0x70, RZ ;  /* 0x0000007005055824 */ /* 0x000fe200078e02ff */
[----:B------:R-:W-:Y:S01]  /*b660*/  @P5 LEA R4, P0, R8, c[0x0][0x1c8], 0x1 ;  /* 0x0000720008045a11 */ /* 0x000fe200078008ff */
[----:B------:R-:W-:Y:S01]  /*b670*/  IMAD.MOV.U32 R10, RZ, RZ, R68 ;  /* 0x000000ffff0a7224 */ /* 0x000fe200078e0044 */
[----:B------:R-:W-:Y:S01]  /*b680*/  FMNMX.FTZ R0, R71, R0, !PT ;  /* 0x0000000047007209 */ /* 0x000fe20007810000 */
[--C-:B---3--:R-:W-:Y:S01]  /*b690*/  FFMA.FTZ R7, R14, c[0x0][0x2d0], -R6.reuse ;  /* 0x0000b4000e077a23 */ /* 0x108fe20000010806 */
[----:B------:R-:W-:Y:S01]  /*b6a0*/  @P5 IADD3 R5, R9, R5, RZ ;  /* 0x0000000509055210 */ /* 0x000fe20007ffe0ff */
[--C-:B------:R-:W-:Y:S01]  /*b6b0*/  FFMA.FTZ R106, R40, c[0x0][0x2d0], -R6.reuse ;  /* 0x0000b400286a7a23 */ /* 0x100fe20000010806 */
[----:B--2---:R-:W-:Y:S01]  /*b6c0*/  FMNMX.FTZ R73, R73, R12, !PT ;  /* 0x0000000c49497209 */ /* 0x004fe20007810000 */
[----:B------:R1:W-:Y:S01]  /*b6d0*/  MUFU.EX2 R222, R7 ;  /* 0x0000000700de7308 */ /* 0x0003e20000000800 */
[----:B------:R-:W-:Y:S01]  /*b6e0*/  @P5 LEA.HI.X R5, R8, c[0x0][0x1cc], R5, 0x1, P0 ;  /* 0x0000730008055a11 */ /* 0x000fe200000f0c05 */
[----:B------:R-:W2:Y:S01]  /*b6f0*/  SHFL.BFLY PT, R2, R0, 0x2, 0x1f ;  /* 0x0c401f0000027f89 */ /* 0x000ea200000e0000 */
[----:B------:R-:W-:Y:S01]  /*b700*/  @P5 IMAD.MOV.U32 R8, RZ, RZ, c[0x0][0x1e0] ;  /* 0x00007800ff085624 */ /* 0x000fe200078e00ff */
[C---:B------:R-:W-:Y:S01]  /*b710*/  FSETP.NEU.FTZ.AND P2, PT, R73.reuse, -INF , PT ;  /* 0xff8000004900780b */ /* 0x040fe20003f5d000 */
[----:B------:R-:W-:Y:S01]  /*b720*/  FMUL.FTZ R88, R73, c[0x0][0x2d0] ;  /* 0x0000b40049587a20 */ /* 0x000fe20000410000 */
[----:B------:R-:W-:Y:S01]  /*b730*/  F2FP.PACK_AB R76, R205, R186 ;  /* 0x000000bacd4c723e */ /* 0x000fe200000000ff */
[--C-:B------:R-:W-:Y:S02]  /*b740*/  FFMA.FTZ R104, R30, c[0x0][0x2d0], -R6.reuse ;  /* 0x0000b4001e687a23 */ /* 0x100fe40000010806 */
[--C-:B------:R-:W-:Y:S01]  /*b750*/  FFMA.FTZ R57, R28, c[0x0][0x2d0], -R6.reuse ;  /* 0x0000b4001c397a23 */ /* 0x100fe20000010806 */
[----:B------:R3:W-:Y:S01]  /*b760*/  @P5 LDGSTS.E.BYPASS.LTC128B.128 [R241+0x3900], [R4.64], !P6 ;  /* 0x0390000004f15fae */ /* 0x0007e2000f101d48 */
[----:B------:R-:W-:Y:S01]  /*b770*/  FSEL R88, R88, RZ, P2 ;  /* 0x000000ff58587208 */ /* 0x000fe20001000000 */
[--C-:B------:R-:W-:Y:S02]  /*b780*/  FFMA.FTZ R61, R25, c[0x0][0x2d0], -R6.reuse ;  /* 0x0000b400193d7a23 */ /* 0x100fe40000010806 */
[----:B------:R-:W-:Y:S02]  /*b790*/  IMAD.MOV.U32 R11, RZ, RZ, R63 ;  /* 0x000000ffff0b7224 */ /* 0x000fe400078e003f */
[--C-:B------:R-:W-:Y:S02]  /*b7a0*/  FFMA.FTZ R63, R24, c[0x0][0x2d0], -R6.reuse ;  /* 0x0000b400183f7a23 */ /* 0x100fe40000010806 */
[----:B------:R-:W4:Y:S01]  /*b7b0*/  SHFL.BFLY PT, R9, R72, 0x1, 0x1f ;  /* 0x0c201f0048097f89 */ /* 0x000f2200000e0000 */
[--C-:B------:R-:W-:Y:S02]  /*b7c0*/  FFMA.FTZ R85, R35, c[0x0][0x2d0], -R6.reuse ;  /* 0x0000b40023557a23 */ /* 0x100fe40000010806 */
[--C-:B------:R-:W-:Y:S02]  /*b7d0*/  FFMA.FTZ R109, R34, c[0x0][0x2d0], -R6.reuse ;  /* 0x0000b400226d7a23 */ /* 0x100fe40000010806 */
[--C-:B------:R-:W-:Y:S02]  /*b7e0*/  FFMA.FTZ R108, R33, c[0x0][0x2d0], -R6.reuse ;  /* 0x0000b400216c7a23 */ /* 0x100fe40000010806 */
[----:B-1----:R-:W-:Y:S01]  /*b7f0*/  @P5 IMAD.MOV.U32 R7, RZ, RZ, 0x5 ;  /* 0x00000005ff075424 */ /* 0x002fe200078e00ff */
[----:B--2---:R-:W-:Y:S01]  /*b800*/  FMNMX.FTZ R0, R0, R2, !PT ;  /* 0x0000000200007209 */ /* 0x004fe20007810000 */
[----:B------:R-:W-:Y:S02]  /*b810*/  FFMA.FTZ R2, R15, c[0x0][0x2d0], -R6 ;  /* 0x0000b4000f027a23 */ /* 0x000fe40000010806 */
[----:B------:R-:W-:Y:S01]  /*b820*/  FFMA.FTZ R103, R103, c[0x0][0x2d0], -R88 ;  /* 0x0000b40067677a23 */ /* 0x000fe20000010858 */
[C---:B------:R-:W-:Y:S01]  /*b830*/  @P5 SHF.L.U64.HI R7, R8.reuse, R7, c[0x0][0x1e4] ;  /* 0x0000790008075619 */ /* 0x040fe20000010207 */
[----:B------:R1:W2:Y:S01]  /*b840*/  MUFU.EX2 R221, R2 ;  /* 0x0000000200dd7308 */ /* 0x0002a20000000800 */
[----:B------:R-:W-:Y:S01]  /*b850*/  @P5 SHF.L.U32 R8, R8, 0x5, RZ ;  /* 0x0000000508085819 */ /* 0x000fe200000006ff */
[--C-:B------:R-:W-:Y:S02]  /*b860*/  FFMA.FTZ R107, R32, c[0x0][0x2d0], -R6.reuse ;  /* 0x0000b400206b7a23 */ /* 0x100fe40000010806 */
[--C-:B------:R-:W-:Y:S01]  /*b870*/  FFMA.FTZ R49, R49, c[0x0][0x2d0], -R6.reuse ;  /* 0x0000b40031317a23 */ /* 0x100fe20000010806 */
[----:B---3--:R-:W-:Y:S01]  /*b880*/  @P5 IADD3 R4, P0, R4, R8, RZ ;  /* 0x0000000804045210 */ /* 0x008fe20007f1e0ff */
[--C-:B------:R-:W-:Y:S02]  /*b890*/  FFMA.FTZ R110, R48, c[0x0][0x2d0], -R6.reuse ;  /* 0x0000b400306e7a23 */ /* 0x100fe40000010806 */
[----:B------:R-:W-:Y:S02]  /*b8a0*/  FFMA.FTZ R47, R47, c[0x0][0x2d0], -R6 ;  /* 0x0000b4002f2f7a23 */ /* 0x000fe40000010806 */
[----:B------:R-:W-:Y:S01]  /*b8b0*/  @P5 IMAD.X R5, R7, 0x1, R5, P0 ;  /* 0x0000000107055824 */ /* 0x000fe200000e0605 */
[----:B----4-:R-:W-:Y:S01]  /*b8c0*/  FMNMX.FTZ R72, R72, R9, !PT ;  /* 0x0000000948487209 */ /* 0x010fe20007810000 */
[----:B------:R-:W-:Y:S02]  /*b8d0*/  FFMA.FTZ R9, R16, c[0x0][0x2d0], -R88 ;  /* 0x0000b40010097a23 */ /* 0x000fe40000010858 */
[--C-:B------:R-:W-:Y:S01]  /*b8e0*/  FFMA.FTZ R111, R46, c[0x0][0x2d0], -R6.reuse ;  /* 0x0000b4002e6f7a23 */ /* 0x100fe20000010806 */
[----:B------:R3:W-:Y:S01]  /*b8f0*/  @P5 LDGSTS.E.BYPASS.LTC128B.128 [R241+0x4100], [R4.64], !P6 ;  /* 0x0410000004f15fae */ /* 0x0007e2000f101d48 */
[----:B------:R4:W-:Y:S01]  /*b900*/  MUFU.EX2 R105, R9 ;  /* 0x0000000900697308 */ /* 0x0009e20000000800 */
[C---:B------:R-:W-:Y:S01]  /*b910*/  FMUL.FTZ R75, R72.reuse, c[0x0][0x2d0] ;  /* 0x0000b400484b7a20 */ /* 0x040fe20000410000 */
[----:B------:R-:W-:Y:S01]  /*b920*/  FSETP.NEU.FTZ.AND P1, PT, R72, -INF , PT ;  /* 0xff8000004800780b */ /* 0x000fe20003f3d000 */
[--C-:B------:R-:W-:Y:S02]  /*b930*/  FFMA.FTZ R35, R31, c[0x0][0x2d0], -R6.reuse ;  /* 0x0000b4001f237a23 */ /* 0x100fe40000010806 */
[----:B------:R-:W-:Y:S01]  /*b940*/  FFMA.FTZ R58, R27, c[0x0][0x2d0], -R6 ;  /* 0x0000b4001b3a7a23 */ /* 0x000fe20000010806 */
[----:B------:R-:W-:Y:S01]  /*b950*/  FSEL R75, R75, RZ, P1 ;  /* 0x000000ff4b4b7208 */ /* 0x000fe20000800000 */
[----:B-1----:R-:W1:Y:S01]  /*b960*/  SHFL.BFLY PT, R2, R0, 0x1, 0x1f ;  /* 0x0c201f0000027f89 */ /* 0x002e6200000e0000 */
[----:B--2---:R-:W-:Y:S01]  /*b970*/  F2FP.PACK_AB R78, R221, R222 ;  /* 0x000000dedd4e723e */ /* 0x004fe200000000ff */
[--C-:B----4-:R-:W-:Y:S01]  /*b980*/  FFMA.FTZ R9, R17, c[0x0][0x2d0], -R88.reuse ;  /* 0x0000b40011097a23 */ /* 0x110fe20000010858 */
[----:B---3--:R-:W-:Y:S03]  /*b990*/  @P5 IADD3 R4, P0, R4, R8, RZ ;  /* 0x0000000804045210 */ /* 0x008fe60007f1e0ff */
[----:B------:R2:W3:Y:S02]  /*b9a0*/  MUFU.EX2 R201, R9 ;  /* 0x0000000900c97308 */ /* 0x0004e40000000800 */
[----:B------:R-:W-:Y:S01]  /*b9b0*/  @P5 IMAD.X R5, R5, 0x1, R7, P0 ;  /* 0x0000000105055824 */ /* 0x000fe200000e0607 */
[----:B-1----:R-:W-:Y:S01]  /*b9c0*/  FMNMX.FTZ R70, R0, R2, !PT ;  /* 0x0000000200467209 */ /* 0x002fe20007810000 */
[--C-:B------:R-:W-:Y:S03]  /*b9d0*/  FFMA.FTZ R0, R19, c[0x0][0x2d0], -R88.reuse ;  /* 0x0000b40013007a23 */ /* 0x100fe60000010858 */
[----:B------:R1:W-:Y:S01]  /*b9e0*/  @P5 LDGSTS.E.BYPASS.LTC128B.128 [R241+0x4900], [R4.64], !P6 ;  /* 0x0490000004f15fae */ /* 0x0003e2000f101d48 */
[----:B------:R-:W-:Y:S02]  /*b9f0*/  FMUL.FTZ R92, R70, c[0x0][0x2d0] ;  /* 0x0000b400465c7a20 */ /* 0x000fe40000410000 */
[----:B------:R4:W-:Y:S01]  /*ba00*/  MUFU.EX2 R215, R0 ;  /* 0x0000000000d77308 */ /* 0x0009e20000000800 */
[----:B--2---:R-:W-:Y:S01]  /*ba10*/  FFMA.FTZ R9, R18, c[0x0][0x2d0], -R88 ;  /* 0x0000b40012097a23 */ /* 0x004fe20000010858 */
[----:B---3--:R-:W-:Y:S08]  /*ba20*/  F2FP.PACK_AB R77, R201, R105 ;  /* 0x00000069c94d723e */ /* 0x008ff000000000ff */
[----:B------:R-:W-:Y:S01]  /*ba30*/  MUFU.EX2 R214, R9 ;  /* 0x0000000900d67308 */ /* 0x000fe20000000800 */
[--C-:B----4-:R-:W-:Y:S01]  /*ba40*/  FFMA.FTZ R0, R20, c[0x0][0x2d0], -R75.reuse ;  /* 0x0000b40014007a23 */ /* 0x110fe2000001084b */
[-C--:B-1----:R-:W-:Y:S08]  /*ba50*/  @P5 IADD3 R4, P0, R4, R8.reuse, RZ ;  /* 0x0000000804045210 */ /* 0x082ff00007f1e0ff */
[----:B------:R1:W-:Y:S01]  /*ba60*/  MUFU.EX2 R184, R0 ;  /* 0x0000000000b87308 */ /* 0x0003e20000000800 */
[----:B------:R-:W-:Y:S05]  /*ba70*/  @P5 IADD3.X R5, R5, R7, RZ, P0, !PT ;  /* 0x0000000705055210 */ /* 0x000fea00007fe4ff */
[----:B------:R2:W-:Y:S01]  /*ba80*/  @P5 LDGSTS.E.BYPASS.LTC128B.128 [R241+0x5100], [R4.64], !P6 ;  /* 0x0510000004f15fae */ /* 0x0005e2000f101d48 */
[----:B-1----:R-:W-:Y:S04]  /*ba90*/  FFMA.FTZ R0, R21, c[0x0][0x2d0], -R75 ;  /* 0x0000b40015007a23 */ /* 0x002fe8000001084b */
[----:B------:R1:W3:Y:S01]  /*baa0*/  MUFU.EX2 R194, R0 ;  /* 0x0000000000c27308 */ /* 0x0002e20000000800 */
[----:B--2---:R-:W-:Y:S05]  /*bab0*/  @P5 IADD3 R4, P0, R4, R8, RZ ;  /* 0x0000000804045210 */ /* 0x004fea0007f1e0ff */
[----:B------:R-:W-:Y:S05]  /*bac0*/  @P5 IMAD.X R5, R5, 0x1, R7, P0 ;  /* 0x0000000105055824 */ /* 0x000fea00000e0607 */
[----:B------:R2:W-:Y:S01]  /*bad0*/  @P5 LDGSTS.E.BYPASS.LTC128B.128 [R241+0x5900], [R4.64], !P6 ;  /* 0x0590000004f15fae */ /* 0x0005e2000f101d48 */
[----:B-1----:R-:W-:Y:S01]  /*bae0*/  FFMA.FTZ R0, R22, c[0x0][0x2d0], -R75 ;  /* 0x0000b40016007a23 */ /* 0x002fe2000001084b */
[----:B---3--:R-:W-:Y:S03]  /*baf0*/  F2FP.PACK_AB R64, R194, R184 ;  /* 0x000000b8c240723e */ /* 0x008fe600000000ff */
[----:B------:R1:W-:Y:S01]  /*bb00*/  MUFU.EX2 R200, R0 ;  /* 0x0000000000c87308 */ /* 0x0003e20000000800 */
[----:B--2---:R-:W-:Y:S05]  /*bb10*/  @P5 IADD3 R4, P0, R4, R8, RZ ;  /* 0x0000000804045210 */ /* 0x004fea0007f1e0ff */
[----:B------:R-:W-:Y:S01]  /*bb20*/  @P5 IMAD.X R5, R5, 0x1, R7, P0 ;  /* 0x0000000105055824 */ /* 0x000fe200000e0607 */
[----:B------:R-:W-:Y:S01]  /*bb30*/  FSETP.NEU.FTZ.AND P0, PT, R70, -INF , PT ;  /* 0xff8000004600780b */ /* 0x000fe20003f1d000 */
[----:B-1----:R-:W-:Y:S03]  /*bb40*/  FFMA.FTZ R0, R23, c[0x0][0x2d0], -R75 ;  /* 0x0000b40017007a23 */ /* 0x002fe6000001084b */
[----:B------:R-:W-:Y:S01]  /*bb50*/  FSEL R92, R92, RZ, P0 ;  /* 0x000000ff5c5c7208 */ /* 0x000fe20000000000 */
[----:B------:R1:W-:Y:S01]  /*bb60*/  @P5 LDGSTS.E.BYPASS.LTC128B.128 [R241+0x6100], [R4.64], !P6 ;  /* 0x0610000004f15fae */ /* 0x0003e2000f101d48 */
[----:B------:R2:W3:Y:S03]  /*bb70*/  MUFU.EX2 R211, R0 ;  /* 0x0000000000d37308 */ /* 0x0004e60000000800 */
[--C-:B------:R-:W-:Y:S01]  /*bb80*/  FFMA.FTZ R2, R26, c[0x0][0x2d0], -R92.reuse ;  /* 0x0000b4001a027a23 */ /* 0x100fe2000001085c */
[----:B------:R-:W-:Y:S01]  /*bb90*/  MOV R26, R79 ;  /* 0x0000004f001a7202 */ /* 0x000fe20000000f00 */
[--C-:B------:R-:W-:Y:S01]  /*bba0*/  FFMA.FTZ R220, R220, c[0x0][0x2d0], -R92.reuse ;  /* 0x0000b400dcdc7a23 */ /* 0x100fe2000001085c */
[----:B------:R-:W-:Y:S01]  /*bbb0*/  F2FP.PACK_AB R79, R215, R214 ;  /* 0x000000d6d74f723e */ /* 0x000fe200000000ff */
[--C-:B------:R-:W-:Y:S02]  /*bbc0*/  FFMA.FTZ R219, R219, c[0x0][0x2d0], -R92.reuse ;  /* 0x0000b400dbdb7a23 */ /* 0x100fe4000001085c */
[--C-:B------:R-:W-:Y:S01]  /*bbd0*/  FFMA.FTZ R218, R218, c[0x0][0x2d0], -R92.reuse ;  /* 0x0000b400dada7a23 */ /* 0x100fe2000001085c */
[----:B------:R4:W-:Y:S01]  /*bbe0*/  MUFU.EX2 R185, R2 ;  /* 0x0000000200b97308 */ /* 0x0009e20000000800 */
[----:B--2---:R-:W-:Y:S02]  /*bbf0*/  FSEL R0, R74, RZ, P3 ;  /* 0x000000ff4a007208 */ /* 0x004fe40001800000 */
[----:B------:R-:W-:Y:S04]  /*bc00*/  @P5 IADD3 R8, P3, R4, R8, RZ ;  /* 0x0000000804085210 */ /* 0x000fe80007f7e0ff */
[----:B------:R-:W-:Y:S01]  /*bc10*/  @P5 IADD3.X R9, R5, R7, RZ, P3, !PT ;  /* 0x0000000705095210 */ /* 0x000fe20001ffe4ff */
[----:B-1----:R-:W-:Y:S01]  /*bc20*/  FADD.FTZ R5, -R0, R3 ;  /* 0x0000000300057221 */ /* 0x002fe20000010100 */
[----:B------:R-:W-:Y:S01]  /*bc30*/  FSEL R3, R73, RZ, P2 ;  /* 0x000000ff49037208 */ /* 0x000fe20001000000 */
[----:B------:R-:W-:Y:S01]  /*bc40*/  FFMA.FTZ R7, R29, c[0x0][0x2d0], -R92 ;  /* 0x0000b4001d077a23 */ /* 0x000fe2000001085c */
[----:B----4-:R-:W-:Y:S01]  /*bc50*/  FSEL R2, R72, RZ, P1 ;  /* 0x000000ff48027208 */ /* 0x010fe20000800000 */
[----:B------:R1:W-:Y:S01]  /*bc60*/  @P5 LDGSTS.E.BYPASS.LTC128B.128 [R241+0x6900], [R8.64], !P6 ;  /* 0x0690000008f15fae */ /* 0x0003e2000f101d48 */
[----:B------:R-:W-:Y:S01]  /*bc70*/  FSEL R0, R70, RZ, P0 ;  /* 0x000000ff46007208 */ /* 0x000fe20000000000 */
[----:B------:R-:W2:Y:S01]  /*bc80*/  MUFU.EX2 R193, R7 ;  /* 0x0000000700c17308 */ /* 0x000ea20000000800 */
[----:B------:R-:W-:Y:S01]  /*bc90*/  FADD.FTZ R4, -R3, R116 ;  /* 0x0000007403047221 */ /* 0x000fe20000010100 */
[----:B------:R-:W-:Y:S01]  /*bca0*/  MOV R116, R66 ;  /* 0x0000004200747202 */ /* 0x000fe20000000f00 */
[----:B------:R-:W-:Y:S01]  /*bcb0*/  FADD.FTZ R3, -R2, R117 ;  /* 0x0000007502037221 */ /* 0x000fe20000010100 */
[----:B---3--:R-:W-:Y:S01]  /*bcc0*/  F2FP.PACK_AB R66, R211, R200 ;  /* 0x000000c8d342723e */ /* 0x008fe200000000ff */
[----:B------:R-:W-:Y:S01]  /*bcd0*/  FADD.FTZ R2, -R0, R118 ;  /* 0x0000007600027221 */ /* 0x000fe20000010100 */
[----:B------:R-:W3:Y:S01]  /*bce0*/  LDSM.16.MT88.4 R20, [R224] ;  /* 0x00000000e014783b */ /* 0x000ee20000004200 */
[----:B------:R-:W-:Y:S02]  /*bcf0*/  FMUL.FTZ R0, R5, c[0x0][0x2d0] ;  /* 0x0000b40005007a20 */ /* 0x000fe40000410000 */
[----:B------:R-:W-:Y:S02]  /*bd00*/  IMAD.MOV.U32 R29, RZ, RZ, R67 ;  /* 0x000000ffff1d7224 */ /* 0x000fe400078e0043 */
[----:B------:R4:W1:Y:S01]  /*bd10*/  MUFU.EX2 R69, R0 ;  /* 0x0000000000457308 */ /* 0x0008620000000800 */
[----:B------:R-:W-:Y:S02]  /*bd20*/  IMAD.MOV.U32 R118, RZ, RZ, R11 ;  /* 0x000000ffff767224 */ /* 0x000fe400078e000b */
[----:B------:R-:W-:Y:S01]  /*bd30*/  IMAD.MOV.U32 R117, RZ, RZ, R65 ;  /* 0x000000ffff757224 */ /* 0x000fe200078e0041 */
[----:B------:R-:W0:Y:S01]  /*bd40*/  LDGDEPBAR ;  /* 0x00000000000079af */ /* 0x000e220000000000 */
[----:B--2---:R-:W-:Y:S01]  /*bd50*/  F2FP.PACK_AB R65, R193, R185 ;  /* 0x000000b9c141723e */ /* 0x004fe200000000ff */
[----:B----4-:R-:W-:Y:S02]  /*bd60*/  FMUL.FTZ R0, R4, c[0x0][0x2d0] ;  /* 0x0000b40004007a20 */ /* 0x010fe40000410000 */
[C---:B-1----:R-:W-:Y:S02]  /*bd70*/  FMUL.FTZ R4, R69.reuse, R124 ;  /* 0x0000007c45047220 */ /* 0x042fe40000410000 */
[----:B------:R1:W2:Y:S01]  /*bd80*/  MUFU.EX2 R68, R0 ;  /* 0x0000000000447308 */ /* 0x0002a20000000800 */
[C---:B------:R-:W-:Y:S02]  /*bd90*/  FMUL.FTZ R5, R69.reuse, R125 ;  /* 0x0000007d45057220 */ /* 0x040fe40000410000 */
[C---:B------:R-:W-:Y:S02]  /*bda0*/  FMUL.FTZ R16, R69.reuse, R132 ;  /* 0x0000008445107220 */ /* 0x040fe40000410000 */
[C---:B------:R-:W-:Y:S02]  /*bdb0*/  FMUL.FTZ R17, R69.reuse, R133 ;  /* 0x0000008545117220 */ /* 0x040fe40000410000 */
[C---:B------:R-:W-:Y:S01]  /*bdc0*/  FMUL.FTZ R32, R69.reuse, R148 ;  /* 0x0000009445207220 */ /* 0x040fe20000410000 */
[----:B------:R-:W-:Y:S01]  /*bdd0*/  MOV R148, R35 ;  /* 0x0000002300947202 */ /* 0x000fe20000000f00 */
[C---:B------:R-:W-:Y:S02]  /*bde0*/  FMUL.FTZ R33, R69.reuse, R149 ;  /* 0x0000009545217220 */ /* 0x040fe40000410000 */
[----:B------:R-:W-:Y:S02]  /*bdf0*/  FMUL.FTZ R48, R69, R164 ;  /* 0x000000a445307220 */ /* 0x000fe40000410000 */
[----:B------:R-:W-:Y:S02]  /*be00*/  IMAD.MOV.U32 R164, RZ, RZ, R115 ;  /* 0x000000ffffa47224 */ /* 0x000fe400078e0073 */
[----:B------:R-:W-:Y:S02]  /*be10*/  IMAD.MOV.U32 R149, RZ, RZ, R118 ;  /* 0x000000ffff957224 */ /* 0x000fe400078e0076 */
[----:B------:R-:W-:Y:S01]  /*be20*/  MUFU.EX2 R118, R86 ;  /* 0x0000005600767308 */ /* 0x000fe20000000800 */
[----:B-1----:R-:W-:Y:S02]  /*be30*/  FMUL.FTZ R0, R3, c[0x0][0x2d0] ;  /* 0x0000b40003007a20 */ /* 0x002fe40000410000 */
[C---:B--2---:R-:W-:Y:S07]  /*be40*/  FMUL.FTZ R6, R68.reuse, R126 ;  /* 0x0000007e44067220 */ /* 0x044fee0000410000 */
[----:B------:R1:W2:Y:S01]  /*be50*/  MUFU.EX2 R3, R0 ;  /* 0x0000000000037308 */ /* 0x0002a20000000800 */
[C---:B------:R-:W-:Y:S02]  /*be60*/  FMUL.FTZ R7, R68.reuse, R127 ;  /* 0x0000007f44077220 */ /* 0x040fe40000410000 */
[----:B------:R-:W-:Y:S02]  /*be70*/  IMAD.MOV.U32 R126, RZ, RZ, R10 ;  /* 0x000000ffff7e7224 */ /* 0x000fe400078e000a */
[C---:B------:R-:W-:Y:S02]  /*be80*/  FMUL.FTZ R18, R68.reuse, R134 ;  /* 0x0000008644127220 */ /* 0x040fe40000410000 */
[C---:B------:R-:W-:Y:S01]  /*be90*/  FMUL.FTZ R19, R68.reuse, R135 ;  /* 0x0000008744137220 */ /* 0x040fe20000410000 */
[-C--:B---3--:R-:W-:Y:S02]  /*bea0*/  HMMA.16816.F32 R4, R76, R20.reuse, R4 ;  /* 0x000000144c04723c */ /* 0x088fe40000001804 */
[----:B------:R-:W-:Y:S03]  /*beb0*/  MUFU.EX2 R135, R84 ;  /* 0x0000005400877308 */ /* 0x000fe60000000800 */
[C---:B------:R-:W-:Y:S01]  /*bec0*/  FMUL.FTZ R34, R68.reuse, R150 ;  /* 0x0000009644227220 */ /* 0x040fe20000410000 */
[----:B------:R-:W-:Y:S01]  /*bed0*/  MOV R150, R54 ;  /* 0x0000003600967202 */ /* 0x000fe20000000f00 */
[----:B------:R-:W-:Y:S02]  /*bee0*/  FMUL.FTZ R35, R68, R151 ;  /* 0x0000009744237220 */ /* 0x000fe40000410000 */
[----:B------:R-:W-:Y:S03]  /*bef0*/  IMAD.MOV.U32 R151, RZ, RZ, R53 ;  /* 0x000000ffff977224 */ /* 0x000fe600078e0035 */
[----:B------:R-:W-:Y:S02]  /*bf00*/  IMAD.MOV.U32 R134, RZ, RZ, R56 ;  /* 0x000000ffff867224 */ /* 0x000fe400078e0038 */
[----:B-1----:R-:W-:Y:S02]  /*bf10*/  FMUL.FTZ R0, R2, c[0x0][0x2d0] ;  /* 0x0000b40002007a20 */ /* 0x002fe40000410000 */
[--C-:B------:R-:W-:Y:S02]  /*bf20*/  FFMA.FTZ R2, R50, c[0x0][0x2d0], -R92.reuse ;  /* 0x0000b40032027a23 */ /* 0x100fe4000001085c */
[C---:B--2---:R-:W-:Y:S02]  /*bf30*/  FMUL.FTZ R8, R3.reuse, R120 ;  /* 0x0000007803087220 */ /* 0x044fe40000410000 */
[----:B------:R1:W-:Y:S01]  /*bf40*/  MUFU.EX2 R187, R2 ;  /* 0x0000000200bb7308 */ /* 0x0003e20000000800 */
[C---:B------:R-:W-:Y:S02]  /*bf50*/  FMUL.FTZ R9, R3.reuse, R121 ;  /* 0x0000007903097220 */ /* 0x040fe40000410000 */
[C---:B------:R-:W-:Y:S02]  /*bf60*/  FMUL.FTZ R12, R3.reuse, R128 ;  /* 0x00000080030c7220 */ /* 0x040fe40000410000 */
[C---:B------:R-:W-:Y:S02]  /*bf70*/  FMUL.FTZ R13, R3.reuse, R129 ;  /* 0x00000081030d7220 */ /* 0x040fe40000410000 */
[C---:B------:R-:W-:Y:S02]  /*bf80*/  FMUL.FTZ R24, R3.reuse, R140 ;  /* 0x0000008c03187220 */ /* 0x040fe40000410000 */
[C---:B------:R-:W-:Y:S01]  /*bf90*/  FMUL.FTZ R25, R3.reuse, R141 ;  /* 0x0000008d03197220 */ /* 0x040fe20000410000 */
[----:B------:R-:W2:Y:S01]  /*bfa0*/  MUFU.EX2 R0, R0 ;  /* 0x0000000000007308 */ /* 0x000ea20000000800 */
[C---:B------:R-:W-:Y:S02]  /*bfb0*/  FMUL.FTZ R28, R3.reuse, R144 ;  /* 0x00000090031c7220 */ /* 0x040fe40000410000 */
[C---:B------:R-:W-:Y:S01]  /*bfc0*/  FMUL.FTZ R40, R3.reuse, R156 ;  /* 0x0000009c03287220 */ /* 0x040fe20000410000 */
[----:B------:R-:W-:Y:S01]  /*bfd0*/  MOV R156, R59 ;  /* 0x0000003b009c7202 */ /* 0x000fe20000000f00 */
[C---:B------:R-:W-:Y:S02]  /*bfe0*/  FMUL.FTZ R41, R3.reuse, R157 ;  /* 0x0000009d03297220 */ /* 0x040fe40000410000 */
[C---:B------:R-:W-:Y:S02]  /*bff0*/  FMUL.FTZ R45, R3.reuse, R161 ;  /* 0x000000a1032d7220 */ /* 0x040fe40000410000 */
[----:B------:R-:W-:Y:S01]  /*c000*/  FMUL.FTZ R44, R3, R160 ;  /* 0x000000a0032c7220 */ /* 0x000fe20000410000 */
[----:B------:R-:W-:Y:S01]  /*c010*/  MUFU.EX2 R129, R85 ;  /* 0x0000005500817308 */ /* 0x000fe20000000800 */
[----:B------:R-:W-:Y:S01]  /*c020*/  MOV R160, R111 ;  /* 0x0000006f00a07202 */ /* 0x000fe20000000f00 */
[C---:B------:R-:W-:Y:S02]  /*c030*/  FMUL.FTZ R50, R68.reuse, R166 ;  /* 0x000000a644327220 */ /* 0x040fe40000410000 */
[----:B-1----:R-:W-:Y:S02]  /*c040*/  FFMA.FTZ R2, R51, c[0x0][0x2d0], -R92 ;  /* 0x0000b40033027a23 */ /* 0x002fe4000001085c */
[C---:B------:R-:W-:Y:S01]  /*c050*/  FMUL.FTZ R56, R3.reuse, R172 ;  /* 0x000000ac03387220 */ /* 0x040fe20000410000 */
[----:B------:R-:W-:Y:S01]  /*c060*/  MOV R172, R107 ;  /* 0x0000006b00ac7202 */ /* 0x000fe20000000f00 */
[----:B------:R-:W-:Y:S01]  /*c070*/  FMUL.FTZ R51, R68, R167 ;  /* 0x000000a744337220 */ /* 0x000fe20000410000 */
[----:B------:R-:W-:Y:S01]  /*c080*/  MOV R167, R63 ;  /* 0x0000003f00a77202 */ /* 0x000fe20000000f00 */
[----:B------:R-:W1:Y:S01]  /*c090*/  MUFU.EX2 R188, R2 ;  /* 0x0000000200bc7308 */ /* 0x000e620000000800 */
[----:B------:R-:W-:Y:S02]  /*c0a0*/  IMAD.MOV.U32 R157, RZ, RZ, R57 ;  /* 0x000000ffff9d7224 */ /* 0x000fe400078e0039 */
[----:B------:R-:W-:Y:S02]  /*c0b0*/  FMUL.FTZ R57, R3, R173 ;  /* 0x000000ad03397220 */ /* 0x000fe40000410000 */
[C---:B--2---:R-:W-:Y:S02]  /*c0c0*/  FMUL.FTZ R10, R0.reuse, R122 ;  /* 0x0000007a000a7220 */ /* 0x044fe40000410000 */
[C---:B------:R-:W-:Y:S02]  /*c0d0*/  FMUL.FTZ R11, R0.reuse, R123 ;  /* 0x0000007b000b7220 */ /* 0x040fe40000410000 */
[C---:B------:R-:W-:Y:S01]  /*c0e0*/  FMUL.FTZ R14, R0.reuse, R130 ;  /* 0x00000082000e7220 */ /* 0x040fe20000410000 */
[----:B------:R-:W-:Y:S01]  /*c0f0*/  MUFU.EX2 R128, R102 ;  /* 0x0000006600807308 */ /* 0x000fe20000000800 */
[C---:B------:R-:W-:Y:S02]  /*c100*/  FMUL.FTZ R15, R0.reuse, R131 ;  /* 0x00000083000f7220 */ /* 0x040fe40000410000 */
[C---:B------:R-:W-:Y:S01]  /*c110*/  FMUL.FTZ R27, R0.reuse, R143 ;  /* 0x0000008f001b7220 */ /* 0x040fe20000410000 */
[----:B------:R-:W-:Y:S01]  /*c120*/  MOV R143, R83 ;  /* 0x00000053008f7202 */ /* 0x000fe20000000f00 */
[C---:B------:R-:W-:Y:S02]  /*c130*/  FMUL.FTZ R30, R0.reuse, R146 ;  /* 0x00000092001e7220 */ /* 0x040fe40000410000 */
[C---:B------:R-:W-:Y:S02]  /*c140*/  FMUL.FTZ R31, R0.reuse, R147 ;  /* 0x00000093001f7220 */ /* 0x040fe40000410000 */
[C---:B------:R-:W-:Y:S01]  /*c150*/  FMUL.FTZ R43, R0.reuse, R159 ;  /* 0x0000009f002b7220 */ /* 0x040fe20000410000 */
[----:B------:R2:W-:Y:S01]  /*c160*/  MUFU.EX2 R146, R94 ;  /* 0x0000005e00927308 */ /* 0x0005e20000000800 */
[----:B------:R-:W-:Y:S01]  /*c170*/  MOV R159, R52 ;  /* 0x00000034009f7202 */ /* 0x000fe20000000f00 */
[----:B------:R-:W-:Y:S01]  /*c180*/  FMUL.FTZ R42, R0, R158 ;  /* 0x0000009e002a7220 */ /* 0x000fe20000410000 */
[----:B-1----:R-:W-:Y:S01]  /*c190*/  F2FP.PACK_AB R67, R188, R187 ;  /* 0x000000bbbc43723e */ /* 0x002fe200000000ff */
[----:B------:R-:W-:Y:S02]  /*c1a0*/  FFMA.FTZ R2, R90, c[0x0][0x2d0], -R88 ;  /* 0x0000b4005a027a23 */ /* 0x000fe40000010858 */
[C---:B------:R-:W-:Y:S02]  /*c1b0*/  FMUL.FTZ R46, R0.reuse, R162 ;  /* 0x000000a2002e7220 */ /* 0x040fe40000410000 */
[----:B------:R-:W-:Y:S02]  /*c1c0*/  IMAD.MOV.U32 R158, RZ, RZ, R47 ;  /* 0x000000ffff9e7224 */ /* 0x000fe400078e002f */
[----:B------:R1:W-:Y:S01]  /*c1d0*/  MUFU.EX2 R131, R95 ;  /* 0x0000005f00837308 */ /* 0x0003e20000000800 */
[C---:B------:R-:W-:Y:S04]  /*c1e0*/  HMMA.16816.F32 R8, R64.reuse, R20, R8 ;  /* 0x000000144008723c */ /* 0x040fe80000001808 */
[----:B------:R-:W-:Y:S01]  /*c1f0*/  FMUL.FTZ R47, R0, R163 ;  /* 0x000000a3002f7220 */ /* 0x000fe20000410000 */
[----:B------:R-:W-:Y:S01]  /*c200*/  MOV R163, R116 ;  /* 0x0000007400a37202 */ /* 0x000fe20000000f00 */
[----:B------:R-:W-:Y:S01]  /*c210*/  IMAD.MOV.U32 R162, RZ, RZ, R104 ;  /* 0x000000ffffa27224 */ /* 0x000fe200078e0068 */
[----:B------:R-:W-:Y:S01]  /*c220*/  MOV R104, R80 ;  /* 0x0000005000687202 */ /* 0x000fe20000000f00 */
[-C--:B------:R-:W-:Y:S01]  /*c230*/  HMMA.16816.F32 R12, R64, R22.reuse, R12 ;  /* 0x00000016400c723c */ /* 0x080fe2000000180c */
[----:B------:R-:W-:Y:S03]  /*c240*/  MUFU.EX2 R116, R87 ;  /* 0x0000005700747308 */ /* 0x000fe60000000800 */
[C---:B------:R-:W-:Y:S01]  /*c250*/  FMUL.FTZ R20, R69.reuse, R136 ;  /* 0x0000008845147220 */ /* 0x040fe20000410000 */
[----:B------:R-:W-:Y:S01]  /*c260*/  MOV R136, R62 ;  /* 0x0000003e00887202 */ /* 0x000fe20000000f00 */
[----:B------:R-:W-:Y:S01]  /*c270*/  FMUL.FTZ R21, R69, R137 ;  /* 0x0000008945157220 */ /* 0x000fe20000410000 */
[----:B------:R-:W-:Y:S01]  /*c280*/  MOV R137, R117 ;  /* 0x0000007500897202 */ /* 0x000fe20000000f00 */
[C---:B------:R-:W-:Y:S04]  /*c290*/  HMMA.16816.F32 R16, R76.reuse, R22, R16 ;  /* 0x000000164c10723c */ /* 0x040fe80000001810 */
[----:B------:R-:W-:Y:S01]  /*c2a0*/  IMAD.MOV.U32 R117, RZ, RZ, R29 ;  /* 0x000000ffff757224 */ /* 0x000fe200078e001d */
[----:B------:R-:W-:Y:S01]  /*c2b0*/  MOV R173, R158 ;  /* 0x0000009e00ad7202 */ /* 0x000fe20000000f00 */
[----:B------:R-:W-:Y:S02]  /*c2c0*/  FMUL.FTZ R29, R3, R145 ;  /* 0x00000091031d7220 */ /* 0x000fe40000410000 */
[C---:B------:R-:W-:Y:S04]  /*c2d0*/  FMUL.FTZ R22, R68.reuse, R138 ;  /* 0x0000008a44167220 */ /* 0x040fe80000410000 */
[----:B------:R-:W-:Y:S02]  /*c2e0*/  IMAD.MOV.U32 R138, RZ, RZ, R37 ;  /* 0x000000ffff8a7224 */ /* 0x000fe400078e0025 */
[----:B------:R-:W3:Y:S01]  /*c2f0*/  LDSM.16.MT88.4 R36, [R228] ;  /* 0x00000000e424783b */ /* 0x000ee20000004200 */
[----:B------:R-:W-:Y:S02]  /*c300*/  FMUL.FTZ R23, R68, R139 ;  /* 0x0000008b44177220 */ /* 0x000fe40000410000 */
[----:B------:R-:W-:Y:S02]  /*c310*/  IMAD.MOV.U32 R139, RZ, RZ, R26 ;  /* 0x000000ffff8b7224 */ /* 0x000fe400078e001a */
[C---:B------:R-:W-:Y:S01]  /*c320*/  FMUL.FTZ R26, R0.reuse, R142 ;  /* 0x0000008e001a7220 */ /* 0x040fe20000410000 */
[----:B------:R-:W-:Y:S01]  /*c330*/  MOV R142, R49 ;  /* 0x00000031008e7202 */ /* 0x000fe20000000f00 */
[----:B------:R-:W-:Y:S02]  /*c340*/  IMAD.MOV.U32 R161, RZ, RZ, R117 ;  /* 0x000000ffffa17224 */ /* 0x000fe400078e0075 */
[----:B------:R-:W-:Y:S01]  /*c350*/  FMUL.FTZ R49, R69, R165 ;  /* 0x000000a545317220 */ /* 0x000fe20000410000 */
[----:B------:R-:W-:Y:S01]  /*c360*/  MOV R158, R142 ;  /* 0x0000008e009e7202 */ /* 0x000fe20000000f00 */
[----:B------:R-:W-:Y:S02]  /*c370*/  IMAD.MOV.U32 R165, RZ, RZ, R58 ;  /* 0x000000ffffa57224 */ /* 0x000fe400078e003a */
[C---:B------:R-:W-:Y:S02]  /*c380*/  FMUL.FTZ R58, R0.reuse, R174 ;  /* 0x000000ae003a7220 */ /* 0x040fe40000410000 */
[C---:B------:R-:W-:Y:S01]  /*c390*/  FMUL.FTZ R59, R0.reuse, R175 ;  /* 0x000000af003b7220 */ /* 0x040fe20000410000 */
[----:B------:R-:W-:Y:S01]  /*c3a0*/  MOV R175, R164 ;  /* 0x000000a400af7202 */ /* 0x000fe20000000f00 */
[----:B------:R-:W-:Y:S02]  /*c3b0*/  IMAD.MOV.U32 R166, RZ, RZ, R61 ;  /* 0x000000ffffa67224 */ /* 0x000fe400078e003d */
[----:B------:R-:W-:Y:S01]  /*c3c0*/  FMUL.FTZ R61, R3, R177 ;  /* 0x000000b1033d7220 */ /* 0x000fe20000410000 */
[----:B------:R-:W-:Y:S01]  /*c3d0*/  MOV R177, R151 ;  /* 0x0000009700b17202 */ /* 0x000fe20000000f00 */
[C---:B------:R-:W-:Y:S02]  /*c3e0*/  FMUL.FTZ R62, R0.reuse, R178 ;  /* 0x000000b2003e7220 */ /* 0x040fe40000410000 */
[----:B------:R-:W-:Y:S02]  /*c3f0*/  FMUL.FTZ R63, R0, R179 ;  /* 0x000000b3003f7220 */ /* 0x000fe40000410000 */
[--C-:B--2---:R-:W-:Y:S02]  /*c400*/  FFMA.FTZ R94, R240, c[0x0][0x2d0], -R88.reuse ;  /* 0x0000b400f05e7a23 */ /* 0x104fe40000010858 */
[--C-:B------:R-:W-:Y:S02]  /*c410*/  FFMA.FTZ R151, R89, c[0x0][0x2d0], -R88.reuse ;  /* 0x0000b40059977a23 */ /* 0x100fe40000010858 */
[----:B------:R-:W-:Y:S02]  /*c420*/  FFMA.FTZ R89, R234, c[0x0][0x2d0], -R75 ;  /* 0x0000b400ea597a23 */ /* 0x000fe4000001084b */
[--C-:B------:R-:W-:Y:S02]  /*c430*/  FFMA.FTZ R90, R126, c[0x0][0x2d0], -R88.reuse ;  /* 0x0000b4007e5a7a23 */ /* 0x100fe40000010858 */
[----:B------:R-:W-:Y:S02]  /*c440*/  FFMA.FTZ R104, R104, c[0x0][0x2d0], -R88 ;  /* 0x0000b40068687a23 */ /* 0x000fe40000010858 */
[----:B------:R-:W-:Y:S02]  /*c450*/  IMAD.MOV.U32 R174, RZ, RZ, R163 ;  /* 0x000000ffffae7224 */ /* 0x000fe400078e00a3 */
[----:B------:R-:W-:Y:S02]  /*c460*/  IMAD.MOV.U32 R164, RZ, RZ, R148 ;  /* 0x000000ffffa47224 */ /* 0x000fe400078e0094 */
[--C-:B------:R-:W-:Y:S01]  /*c470*/  FFMA.FTZ R148, R203, c[0x0][0x2d0], -R88.reuse ;  /* 0x0000b400cb947a23 */ /* 0x100fe20000010858 */
[-C--:B---3--:R-:W-:Y:S03]  /*c480*/  HMMA.16816.F32 R20, R76, R36.reuse, R20 ;  /* 0x000000244c14723c */ /* 0x088fe60000001814 */
[--C-:B------:R-:W-:Y:S02]  /*c490*/  FFMA.FTZ R102, R217, c[0x0][0x2d0], -R88.reuse ;  /* 0x0000b400d9667a23 */ /* 0x100fe40000010858 */
[--C-:B------:R-:W-:Y:S02]  /*c4a0*/  FFMA.FTZ R107, R210, c[0x0][0x2d0], -R88.reuse ;  /* 0x0000b400d26b7a23 */ /* 0x100fe40000010858 */
[----:B------:R-:W-:Y:S01]  /*c4b0*/  MUFU.EX2 R203, R102 ;  /* 0x0000006600cb7308 */ /* 0x000fe20000000800 */
[C---:B------:R-:W-:Y:S04]  /*c4c0*/  HMMA.16816.F32 R24, R64.reuse, R36, R24 ;  /* 0x000000244018723c */ /* 0x040fe80000001818 */
[----:B------:R-:W-:Y:S02]  /*c4d0*/  IMAD.MOV.U32 R163, RZ, RZ, R159 ;  /* 0x000000ffffa37224 */ /* 0x000fe400078e009f */
[----:B------:R-:W-:Y:S01]  /*c4e0*/  IMAD.MOV.U32 R159, RZ, RZ, R139 ;  /* 0x000000ffff9f7224 */ /* 0x000fe200078e008b */
[----:B------:R-:W-:Y:S01]  /*c4f0*/  MOV R139, R109 ;  /* 0x0000006d008b7202 */ /* 0x000fe20000000f00 */
[-C--:B------:R-:W-:Y:S02]  /*c500*/  HMMA.16816.F32 R28, R64, R38.reuse, R28 ;  /* 0x00000026401c723c */ /* 0x080fe4000000181c */
[----:B------:R-:W-:Y:S02]  /*c510*/  MUFU.EX2 R163, R163 ;  /* 0x000000a300a37308 */ /* 0x000fe40000000800 */
[C---:B------:R-:W-:Y:S01]  /*c520*/  FMUL.FTZ R36, R69.reuse, R152 ;  /* 0x0000009845247220 */ /* 0x040fe20000410000 */
[----:B------:R-:W-:Y:S01]  /*c530*/  MOV R152, R60 ;  /* 0x0000003c00987202 */ /* 0x000fe20000000f00 */
[----:B------:R-:W-:Y:S02]  /*c540*/  FMUL.FTZ R37, R69, R153 ;  /* 0x0000009945257220 */ /* 0x000fe40000410000 */
[C---:B------:R-:W-:Y:S04]  /*c550*/  HMMA.16816.F32 R32, R76.reuse, R38, R32 ;  /* 0x000000264c20723c */ /* 0x040fe80000001820 */
[----:B------:R-:W-:Y:S01]  /*c560*/  MUFU.EX2 R139, R139 ;  /* 0x0000008b008b7308 */ /* 0x000fe20000000800 */
[----:B------:R-:W-:Y:S02]  /*c570*/  FMUL.FTZ R60, R3, R176 ;  /* 0x000000b0033c7220 */ /* 0x000fe40000410000 */
[C---:B------:R-:W-:Y:S01]  /*c580*/  FMUL.FTZ R39, R68.reuse, R155 ;  /* 0x0000009b44277220 */ /* 0x040fe20000410000 */
[----:B------:R-:W-:Y:S01]  /*c590*/  MOV R155, R55 ;  /* 0x00000037009b7202 */ /* 0x000fe20000000f00 */
[----:B------:R-:W-:Y:S01]  /*c5a0*/  FMUL.FTZ R38, R68, R154 ;  /* 0x0000009a44267220 */ /* 0x000fe20000410000 */
[----:B------:R-:W2:Y:S02]  /*c5b0*/  LDSM.16.MT88.4 R52, [R225] ;  /* 0x00000000e134783b */ /* 0x000ea40000004200 */
[--C-:B-1----:R-:W-:Y:S02]  /*c5c0*/  FFMA.FTZ R95, R230, c[0x0][0x2d0], -R75.reuse ;  /* 0x0000b400e65f7a23 */ /* 0x102fe4000001084b */
[----:B------:R1:W-:Y:S01]  /*c5d0*/  MUFU.EX2 R154, R93 ;  /* 0x0000005d009a7308 */ /* 0x0003e20000000800 */
[----:B------:R-:W-:Y:S02]  /*c5e0*/  FFMA.FTZ R109, R204, c[0x0][0x2d0], -R88 ;  /* 0x0000b400cc6d7a23 */ /* 0x000fe40000010858 */
[----:B------:R-:W-:Y:S01]  /*c5f0*/  IMAD.MOV.U32 R179, RZ, RZ, R172 ;  /* 0x000000ffffb37224 */ /* 0x000fe200078e00ac */
[----:B------:R-:W-:Y:S02]  /*c600*/  MOV R172, R157 ;  /* 0x0000009d00ac7202 */ /* 0x000fe40000000f00 */
[----:B------:R-:W-:Y:S01]  /*c610*/  MOV R157, R134 ;  /* 0x00000086009d7202 */ /* 0x000fe20000000f00 */
[----:B------:R-:W-:Y:S02]  /*c620*/  FFMA.FTZ R134, R246, c[0x0][0x2d0], -R75 ;  /* 0x0000b400f6867a23 */ /* 0x000fe4000001084b */
[----:B-1----:R-:W-:Y:S01]  /*c630*/  FFMA.FTZ R93, R233, c[0x0][0x2d0], -R88 ;  /* 0x0000b400e95d7a23 */ /* 0x002fe20000010858 */
[-C--:B--2---:R-:W-:Y:S08]  /*c640*/  HMMA.16816.F32 R36, R76, R52.reuse, R36 ;  /* 0x000000344c24723c */ /* 0x084ff00000001824 */
[C---:B------:R-:W-:Y:S07]  /*c650*/  HMMA.16816.F32 R40, R64.reuse, R52, R40 ;  /* 0x000000344028723c */ /* 0x040fee0000001828 */
[C---:B------:R-:W-:Y:S01]  /*c660*/  FMUL.FTZ R52, R69.reuse, R168 ;  /* 0x000000a845347220 */ /* 0x040fe20000410000 */
[----:B------:R-:W-:Y:S01]  /*c670*/  MOV R168, R114 ;  /* 0x0000007200a87202 */ /* 0x000fe20000000f00 */
[----:B------:R-:W-:Y:S01]  /*c680*/  FMUL.FTZ R53, R69, R169 ;  /* 0x000000a945357220 */ /* 0x000fe20000410000 */
[----:B------:R1:W-:Y:S01]  /*c690*/  MUFU.EX2 R114, R2 ;  /* 0x0000000200727308 */ /* 0x0003e20000000800 */
[-C--:B------:R-:W-:Y:S03]  /*c6a0*/  HMMA.16816.F32 R44, R64, R54.reuse, R44 ;  /* 0x00000036402c723c */ /* 0x080fe6000000182c */
[----:B------:R-:W-:Y:S02]  /*c6b0*/  IMAD.MOV.U32 R169, RZ, RZ, R113 ;  /* 0x000000ffffa97224 */ /* 0x000fe400078e0071 */
[----:B------:R-:W-:Y:S01]  /*c6c0*/  IMAD.MOV.U32 R176, RZ, RZ, R168 ;  /* 0x000000ffffb07224 */ /* 0x000fe200078e00a8 */
[----:B------:R-:W-:Y:S01]  /*c6d0*/  MOV R168, R149 ;  /* 0x0000009500a87202 */ /* 0x000fe20000000f00 */
[----:B------:R-:W-:Y:S01]  /*c6e0*/  FFMA.FTZ R149, R202, c[0x0][0x2d0], -R88 ;  /* 0x0000b400ca957a23 */ /* 0x000fe20000010858 */
[C---:B------:R-:W-:Y:S04]  /*c6f0*/  HMMA.16816.F32 R48, R76.reuse, R54, R48 ;  /* 0x000000364c30723c */ /* 0x040fe80000001830 */
[----:B------:R-:W-:Y:S01]  /*c700*/  MOV R178, R169 ;  /* 0x000000a900b27202 */ /* 0x000fe20000000f00 */
[----:B------:R-:W-:Y:S02]  /*c710*/  IMAD.MOV.U32 R169, RZ, RZ, R106 ;  /* 0x000000ffffa97224 */ /* 0x000fe400078e006a */
[C---:B------:R-:W-:Y:S02]  /*c720*/  FMUL.FTZ R54, R68.reuse, R170 ;  /* 0x000000aa44367220 */ /* 0x040fe40000410000 */
[----:B------:R-:W-:Y:S03]  /*c730*/  IMAD.MOV.U32 R170, RZ, RZ, R81 ;  /* 0x000000ffffaa7224 */ /* 0x000fe600078e0051 */
[----:B------:R-:W-:Y:S02]  /*c740*/  FMUL.FTZ R55, R68, R171 ;  /* 0x000000ab44377220 */ /* 0x000fe40000410000 */
[----:B------:R-:W-:Y:S02]  /*c750*/  IMAD.MOV.U32 R171, RZ, RZ, R82 ;  /* 0x000000ffffab7224 */ /* 0x000fe400078e0052 */
[--C-:B-1----:R-:W-:Y:S01]  /*c760*/  FFMA.FTZ R2, R96, c[0x0][0x2d0], -R88.reuse ;  /* 0x0000b40060027a23 */ /* 0x102fe20000010858 */
[----:B------:R-:W1:Y:S01]  /*c770*/  LDSM.16.MT88.4 R80, [R227] ;  /* 0x00000000e350783b */ /* 0x000e620000004200 */
[----:B------:R-:W-:Y:S01]  /*c780*/  FFMA.FTZ R96, R177, c[0x0][0x2d0], -R75 ;  /* 0x0000b400b1607a23 */ /* 0x000fe2000001084b */
[----:B------:R-:W-:Y:S01]  /*c790*/  MOV R177, R173 ;  /* 0x000000ad00b17202 */ /* 0x000fe20000000f00 */
[----:B------:R2:W-:Y:S01]  /*c7a0*/  MUFU.EX2 R120, R2 ;  /* 0x0000000200787308 */ /* 0x0005e20000000800 */
[--C-:B------:R-:W-:Y:S02]  /*c7b0*/  FFMA.FTZ R106, R212, c[0x0][0x2d0], -R88.reuse ;  /* 0x0000b400d46a7a23 */ /* 0x100fe40000010858 */
[----:B------:R-:W-:Y:S02]  /*c7c0*/  IMAD.MOV.U32 R173, RZ, RZ, R165 ;  /* 0x000000ffffad7224 */ /* 0x000fe400078e00a5 */
[----:B------:R-:W-:Y:S02]  /*c7d0*/  FFMA.FTZ R165, R192, c[0x0][0x2d0], -R75 ;  /* 0x0000b400c0a57a23 */ /* 0x000fe4000001084b */
[--C-:B--2---:R-:W-:Y:S02]  /*c7e0*/  FFMA.FTZ R2, R91, c[0x0][0x2d0], -R88.reuse ;  /* 0x0000b4005b027a23 */ /* 0x104fe40000010858 */
[----:B------:R-:W-:Y:S01]  /*c7f0*/  FFMA.FTZ R91, R170, c[0x0][0x2d0], -R88 ;  /* 0x0000b400aa5b7a23 */ /* 0x000fe20000010858 */
[----:B------:R-:W-:Y:S01]  /*c800*/  MOV R170, R161 ;  /* 0x000000a100aa7202 */ /* 0x000fe20000000f00 */
[----:B------:R2:W-:Y:S01]  /*c810*/  MUFU.EX2 R125, R2 ;  /* 0x00000002007d7308 */ /* 0x0005e20000000800 */
[----:B------:R-:W-:Y:S02]  /*c820*/  IMAD.MOV.U32 R161, RZ, RZ, R155 ;  /* 0x000000ffffa17224 */ /* 0x000fe400078e009b */
[----:B------:R-:W-:Y:S02]  /*c830*/  IMAD.MOV.U32 R155, RZ, RZ, R108 ;  /* 0x000000ffff9b7224 */ /* 0x000fe400078e006c */
[--C-:B------:R-:W-:Y:S01]  /*c840*/  FFMA.FTZ R108, R206, c[0x0][0x2d0], -R88.reuse ;  /* 0x0000b400ce6c7a23 */ /* 0x100fe20000010858 */
[-C--:B-1----:R-:W-:Y:S04]  /*c850*/  HMMA.16816.F32 R52, R76, R80.reuse, R52 ;  /* 0x000000504c34723c */ /* 0x082fe80000001834 */
[----:B------:R-:W-:Y:S04]  /*c860*/  MUFU.EX2 R210, R91 ;  /* 0x0000005b00d27308 */ /* 0x000fe80000000800 */
[C---:B------:R-:W-:Y:S06]  /*c870*/  HMMA.16816.F32 R56, R64.reuse, R80, R56 ;  /* 0x000000504038723c */ /* 0x040fec0000001838 */
[----:B------:R-:W-:Y:S01]  /*c880*/  MUFU.EX2 R155, R155 ;  /* 0x0000009b009b7308 */ /* 0x000fe20000000800 */
[----:B--2---:R-:W-:Y:S01]  /*c890*/  FFMA.FTZ R2, R97, c[0x0][0x2d0], -R88 ;  /* 0x0000b40061027a23 */ /* 0x004fe20000010858 */
[-C--:B------:R-:W-:Y:S04]  /*c8a0*/  HMMA.16816.F32 R60, R64, R82.reuse, R60 ;  /* 0x00000052403c723c */ /* 0x080fe8000000183c */
[--C-:B------:R-:W-:Y:S04]  /*c8b0*/  FFMA.FTZ R97, R174, c[0x0][0x2d0], -R75.reuse ;  /* 0x0000b400ae617a23 */ /* 0x100fe8000001084b */
[----:B------:R1:W2:Y:S01]  /*c8c0*/  MUFU.EX2 R133, R2 ;  /* 0x0000000200857308 */ /* 0x0002a20000000800 */
[----:B------:R-:W-:Y:S03]  /*c8d0*/  MOV R174, R166 ;  /* 0x000000a600ae7202 */ /* 0x000fe60000000f00 */
[C---:B------:R-:W-:Y:S01]  /*c8e0*/  FMUL.FTZ R64, R69.reuse, R180 ;  /* 0x000000b445407220 */ /* 0x040fe20000410000 */
[----:B------:R-:W-:Y:S01]  /*c8f0*/  MOV R180, R158 ;  /* 0x0000009e00b47202 */ /* 0x000fe20000000f00 */
[----:B------:R-:W-:Y:S02]  /*c900*/  FMUL.FTZ R65, R69, R181 ;  /* 0x000000b545417220 */ /* 0x000fe40000410000 */
[C---:B------:R-:W-:Y:S02]  /*c910*/  FMUL.FTZ R66, R68.reuse, R182 ;  /* 0x000000b644427220 */ /* 0x040fe40000410000 */
[----:B------:R-:W-:Y:S01]  /*c920*/  FMUL.FTZ R67, R68, R183 ;  /* 0x000000b744437220 */ /* 0x000fe20000410000 */
[----:B------:R-:W-:Y:S01]  /*c930*/  MUFU.EX2 R206, R180 ;  /* 0x000000b400ce7308 */ /* 0x000fe20000000800 */
[--C-:B------:R-:W-:Y:S05]  /*c940*/  FFMA.FTZ R166, R191, c[0x0][0x2d0], -R75.reuse ;  /* 0x0000b400bfa67a23 */ /* 0x100fea000001084b */
[----:B------:R-:W-:Y:S01]  /*c950*/  HMMA.16816.F32 R64, R76, R82, R64 ;  /* 0x000000524c40723c */ /* 0x000fe20000001840 */
[----:B------:R-:W3:Y:S03]  /*c960*/  LDSM.16.MT88.4 R80, [R224+0x800] ;  /* 0x00080000e050783b */ /* 0x000ee60000004200 */
[----:B------:R-:W-:Y:S03]  /*c970*/  MUFU.EX2 R158, R95 ;  /* 0x0000005f009e7308 */ /* 0x000fe60000000800 */
[----:B------:R-:W-:Y:S01]  /*c980*/  F2FP.PACK_AB R78, R135, R129 ;  /* 0x00000081874e723e */ /* 0x000fe200000000ff */
[--C-:B-1----:R-:W-:Y:S01]  /*c990*/  FFMA.FTZ R2, R98, c[0x0][0x2d0], -R75.reuse ;  /* 0x0000b40062027a23 */ /* 0x102fe2000001084b */
[----:B--2---:R-:W-:Y:S03]  /*c9a0*/  F2FP.PACK_AB R79, R133, R125 ;  /* 0x0000007d854f723e */ /* 0x004fe600000000ff */
[----:B------:R-:W-:Y:S01]  /*c9b0*/  FFMA.FTZ R98, R175, c[0x0][0x2d0], -R75 ;  /* 0x0000b400af627a23 */ /* 0x000fe2000001084b */
[----:B------:R-:W-:Y:S01]  /*c9c0*/  F2FP.PACK_AB R76, R118, R116 ;  /* 0x00000074764c723e */ /* 0x000fe200000000ff */
[----:B------:R1:W-:Y:S01]  /*c9d0*/  MUFU.EX2 R117, R2 ;  /* 0x0000000200757308 */ /* 0x0003e20000000800 */
[----:B------:R-:W-:Y:S01]  /*c9e0*/  F2FP.PACK_AB R77, R120, R114 ;  /* 0x00000072784d723e */ /* 0x000fe200000000ff */
[----:B------:R-:W-:Y:S02]  /*c9f0*/  IMAD.MOV.U32 R175, RZ, RZ, R167 ;  /* 0x000000ffffaf7224 */ /* 0x000fe400078e00a7 */
[--C-:B------:R-:W-:Y:S06]  /*ca00*/  FFMA.FTZ R167, R190, c[0x0][0x2d0], -R75.reuse ;  /* 0x0000b400bea77a23 */ /* 0x100fec000001084b */
[----:B------:R-:W-:Y:S10]  /*ca10*/  MUFU.EX2 R204, R98 ;  /* 0x0000006200cc7308 */ /* 0x000ff40000000800 */
[----:B------:R-:W-:Y:S01]  /*ca20*/  MUFU.EX2 R190, R107 ;  /* 0x0000006b00be7308 */ /* 0x000fe20000000800 */
[--C-:B-1----:R-:W-:Y:S02]  /*ca30*/  FFMA.FTZ R2, R99, c[0x0][0x2d0], -R75.reuse ;  /* 0x0000b40063027a23 */ /* 0x102fe4000001084b */
[--C-:B------:R-:W-:Y:S01]  /*ca40*/  FFMA.FTZ R99, R176, c[0x0][0x2d0], -R75.reuse ;  /* 0x0000b400b0637a23 */ /* 0x100fe2000001084b */
[-C--:B---3--:R-:W-:Y:S06]  /*ca50*/  HMMA.16816.F32 R4, R76, R80.reuse, R4 ;  /* 0x000000504c04723c */ /* 0x088fec0000001804 */
[----:B------:R1:W2:Y:S01]  /*ca60*/  MUFU.EX2 R121, R2 ;  /* 0x0000000200797308 */ /* 0x0002a20000000800 */
[----:B------:R-:W-:Y:S02]  /*ca70*/  IMAD.MOV.U32 R176, RZ, RZ, R110 ;  /* 0x000000ffffb07224 */ /* 0x000fe400078e006e */
[--C-:B------:R-:W-:Y:S07]  /*ca80*/  FFMA.FTZ R110, R252, c[0x0][0x2d0], -R75.reuse ;  /* 0x0000b400fc6e7a23 */ /* 0x100fee000001084b */
[----:B------:R-:W-:Y:S10]  /*ca90*/  MUFU.EX2 R107, R149 ;  /* 0x00000095006b7308 */ /* 0x000ff40000000800 */
[----:B------:R3:W-:Y:S01]  /*caa0*/  MUFU.EX2 R212, R176 ;  /* 0x000000b000d47308 */ /* 0x0007e20000000800 */
[--C-:B-1----:R-:W-:Y:S01]  /*cab0*/  FFMA.FTZ R2, R100, c[0x0][0x2d0], -R75.reuse ;  /* 0x0000b40064027a23 */ /* 0x102fe2000001084b */
[----:B--2---:R-:W-:Y:S01]  /*cac0*/  F2FP.PACK_AB R84, R121, R117 ;  /* 0x000000757954723e */ /* 0x004fe200000000ff */
[--C-:B------:R-:W-:Y:S07]  /*cad0*/  FFMA.FTZ R100, R143, c[0x0][0x2d0], -R75.reuse ;  /* 0x0000b4008f647a23 */ /* 0x100fee000001084b */
[----:B------:R1:W-:Y:S10]  /*cae0*/  MUFU.EX2 R123, R2 ;  /* 0x00000002007b7308 */ /* 0x0003f40000000800 */
[----:B------:R-:W-:Y:S01]  /*caf0*/  MUFU.EX2 R191, R106 ;  /* 0x0000006a00bf7308 */ /* 0x000fe20000000800 */
[----:B---3--:R-:W-:Y:S09]  /*cb00*/  IMAD.MOV.U32 R176, RZ, RZ, R162 ;  /* 0x000000ffffb07224 */ /* 0x008ff200078e00a2 */
[----:B------:R2:W-:Y:S01]  /*cb10*/  MUFU.EX2 R162, R104 ;  /* 0x0000006800a27308 */ /* 0x0005e20000000800 */
[----:B-1----:R-:W-:Y:S02]  /*cb20*/  FFMA.FTZ R2, R101, c[0x0][0x2d0], -R75 ;  /* 0x0000b40065027a23 */ /* 0x002fe4000001084b */
[----:B------:R-:W-:Y:S07]  /*cb30*/  FFMA.FTZ R101, R216, c[0x0][0x2d0], -R88 ;  /* 0x0000b400d8657a23 */ /* 0x000fee0000010858 */
[----:B------:R1:W3:Y:S10]  /*cb40*/  MUFU.EX2 R141, R2 ;  /* 0x00000002008d7308 */ /* 0x0002f40000000800 */
[----:B------:R-:W-:Y:S01]  /*cb50*/  MUFU.EX2 R216, R90 ;  /* 0x0000005a00d87308 */ /* 0x000fe20000000800 */
[--C-:B--2---:R-:W-:Y:S02]  /*cb60*/  FFMA.FTZ R104, R223, c[0x0][0x2d0], -R92.reuse ;  /* 0x0000b400df687a23 */ /* 0x104fe4000001085c */
[----:B-1----:R-:W-:Y:S01]  /*cb70*/  FFMA.FTZ R2, R195, c[0x0][0x2d0], -R92 ;  /* 0x0000b400c3027a23 */ /* 0x002fe2000001085c */
[----:B---3--:R-:W-:Y:S06]  /*cb80*/  F2FP.PACK_AB R86, R141, R123 ;  /* 0x0000007b8d56723e */ /* 0x008fec00000000ff */
[----:B------:R1:W-:Y:S10]  /*cb90*/  MUFU.EX2 R195, R177 ;  /* 0x000000b100c37308 */ /* 0x0003f40000000800 */
[----:B------:R2:W-:Y:S01]  /*cba0*/  MUFU.EX2 R111, R2 ;  /* 0x00000002006f7308 */ /* 0x0005e20000000800 */
[----:B-1----:R-:W-:Y:S02]  /*cbb0*/  IMAD.MOV.U32 R177, RZ, RZ, R164 ;  /* 0x000000ffffb17224 */ /* 0x002fe400078e00a4 */
[--C-:B------:R-:W-:Y:S02]  /*cbc0*/  FFMA.FTZ R164, R71, c[0x0][0x2d0], -R92.reuse ;  /* 0x0000b40047a47a23 */ /* 0x100fe4000001085c */
[--C-:B--2---:R-:W-:Y:S05]  /*cbd0*/  FFMA.FTZ R2, R197, c[0x0][0x2d0], -R92.reuse ;  /* 0x0000b400c5027a23 */ /* 0x104fea000001085c */
[----:B------:R-:W-:Y:S10]  /*cbe0*/  MUFU.EX2 R197, R96 ;  /* 0x0000006000c57308 */ /* 0x000ff40000000800 */
[----:B------:R1:W2:Y:S02]  /*cbf0*/  MUFU.EX2 R113, R2 ;  /* 0x0000000200717308 */ /* 0x0002a40000000800 */
[--C-:B-1----:R-:W-:Y:S01]  /*cc00*/  FFMA.FTZ R2, R198, c[0x0][0x2d0], -R92.reuse ;  /* 0x0000b400c6027a23 */ /* 0x102fe2000001085c */
[----:B--2---:R-:W-:Y:S07]  /*cc10*/  F2FP.PACK_AB R85, R113, R111 ;  /* 0x0000006f7155723e */ /* 0x004fee00000000ff */
[----:B------:R-:W-:Y:S10]  /*cc20*/  MUFU.EX2 R198, R99 ;  /* 0x0000006300c67308 */ /* 0x000ff40000000800 */
[----:B------:R1:W-:Y:S02]  /*cc30*/  MUFU.EX2 R115, R2 ;  /* 0x0000000200737308 */ /* 0x0003e40000000800 */
[--C-:B-1----:R-:W-:Y:S08]  /*cc40*/  FFMA.FTZ R2, R199, c[0x0][0x2d0], -R92.reuse ;  /* 0x0000b400c7027a23 */ /* 0x102ff0000001085c */
[----:B------:R1:W-:Y:S10]  /*cc50*/  MUFU.EX2 R199, R103 ;  /* 0x0000006700c77308 */ /* 0x0003f40000000800 */
[----:B------:R2:W3:Y:S01]  /*cc60*/  MUFU.EX2 R140, R2 ;  /* 0x00000002008c7308 */ /* 0x0004e20000000800 */
[----:B-1----:R-:W-:Y:S02]  /*cc70*/  FFMA.FTZ R103, R243, c[0x0][0x2d0], -R92 ;  /* 0x0000b400f3677a23 */ /* 0x002fe4000001085c */
[--C-:B--2---:R-:W-:Y:S01]  /*cc80*/  FFMA.FTZ R2, R208, c[0x0][0x2d0], -R88.reuse ;  /* 0x0000b400d0027a23 */ /* 0x104fe20000010858 */
[----:B---3--:R-:W-:Y:S06]  /*cc90*/  F2FP.PACK_AB R87, R140, R115 ;  /* 0x000000738c57723e */ /* 0x008fec00000000ff */
[----:B------:R-:W-:Y:S01]  /*cca0*/  MUFU.EX2 R208, R93 ;  /* 0x0000005d00d07308 */ /* 0x000fe20000000800 */
[C---:B------:R-:W-:Y:S09]  /*ccb0*/  HMMA.16816.F32 R8, R84.reuse, R80, R8 ;  /* 0x000000505408723c */ /* 0x040ff20000001808 */
[----:B------:R1:W-:Y:S01]  /*ccc0*/  MUFU.EX2 R127, R2 ;  /* 0x00000002007f7308 */ /* 0x0003e20000000800 */
[-C--:B------:R-:W-:Y:S08]  /*ccd0*/  HMMA.16816.F32 R12, R84, R82.reuse, R12 ;  /* 0x00000052540c723c */ /* 0x080ff0000000180c */
[C---:B------:R-:W-:Y:S01]  /*cce0*/  HMMA.16816.F32 R16, R76.reuse, R82, R16 ;  /* 0x000000524c10723c */ /* 0x040fe20000001810 */
[----:B------:R-:W2:Y:S03]  /*ccf0*/  LDSM.16.MT88.4 R80, [R228+0x800] ;  /* 0x00080000e450783b */ /* 0x000ea60000004200 */
[----:B-1----:R-:W-:Y:S02]  /*cd00*/  FFMA.FTZ R2, R213, c[0x0][0x2d0], -R88 ;  /* 0x0000b400d5027a23 */ /* 0x002fe40000010858 */
[----:B------:R1:W-:Y:S10]  /*cd10*/  MUFU.EX2 R213, R179 ;  /* 0x000000b300d57308 */ /* 0x0003f40000000800 */
[----:B------:R3:W4:Y:S01]  /*cd20*/  MUFU.EX2 R130, R2 ;  /* 0x0000000200827308 */ /* 0x0007220000000800 */
[----:B-1----:R-:W-:Y:S09]  /*cd30*/  IMAD.MOV.U32 R179, RZ, RZ, R138 ;  /* 0x000000ffffb37224 */ /* 0x002ff200078e008a */
[----:B------:R-:W-:Y:S01]  /*cd40*/  MUFU.EX2 R138, R94 ;  /* 0x0000005e008a7308 */ /* 0x000fe20000000800 */
[-C--:B--2---:R-:W-:Y:S03]  /*cd50*/  HMMA.16816.F32 R20, R76, R80.reuse, R20 ;  /* 0x000000504c14723c */ /* 0x084fe60000001814 */
[----:B------:R-:W-:Y:S02]  /*cd60*/  IMAD.MOV.U32 R180, RZ, RZ, R179 ;  /* 0x000000ffffb47224 */ /* 0x000fe400078e00b3 */
[--C-:B---3--:R-:W-:Y:S03]  /*cd70*/  FFMA.FTZ R2, R207, c[0x0][0x2d0], -R88.reuse ;  /* 0x0000b400cf027a23 */ /* 0x108fe60000010858 */
[C---:B------:R-:W-:Y:S01]  /*cd80*/  HMMA.16816.F32 R24, R84.reuse, R80, R24 ;  /* 0x000000505418723c */ /* 0x040fe20000001818 */
[----:B------:R1:W-:Y:S07]  /*cd90*/  MUFU.EX2 R207, R97 ;  /* 0x0000006100cf7308 */ /* 0x0003ee0000000800 */
[-C--:B------:R-:W-:Y:S03]  /*cda0*/  HMMA.16816.F32 R28, R84, R82.reuse, R28 ;  /* 0x00000052541c723c */ /* 0x080fe6000000181c */
[----:B------:R2:W-:Y:S05]  /*cdb0*/  MUFU.EX2 R144, R2 ;  /* 0x0000000200907308 */ /* 0x0005ea0000000800 */
[C---:B------:R-:W-:Y:S01]  /*cdc0*/  HMMA.16816.F32 R32, R76.reuse, R82, R32 ;  /* 0x000000524c20723c */ /* 0x040fe20000001820 */
[----:B------:R-:W3:Y:S08]  /*cdd0*/  LDSM.16.MT88.4 R80, [R225+0x800] ;  /* 0x00080000e150783b */ /* 0x000ef00000004200 */
[----:B-1----:R-:W-:Y:S03]  /*cde0*/  LDSM.16.MT88.4 R96, [R225+0x1800] ;  /* 0x00180000e160783b */ /* 0x002fe60000004200 */
[----:B--2---:R-:W-:Y:S02]  /*cdf0*/  FFMA.FTZ R2, R209, c[0x0][0x2d0], -R88 ;  /* 0x0000b400d1027a23 */ /* 0x004fe40000010858 */
[----:B------:R1:W-:Y:S10]  /*ce00*/  MUFU.EX2 R209, R101 ;  /* 0x0000006500d17308 */ /* 0x0003f40000000800 */
[----:B------:R2:W2:Y:S01]  /*ce10*/  MUFU.EX2 R153, R2 ;  /* 0x0000000200997308 */ /* 0x0004a20000000800 */
[-C--:B---3--:R-:W-:Y:S03]  /*ce20*/  HMMA.16816.F32 R36, R76, R80.reuse, R36 ;  /* 0x000000504c24723c */ /* 0x088fe60000001824 */
[--C-:B-1----:R-:W-:Y:S05]  /*ce30*/  FFMA.FTZ R101, R180, c[0x0][0x2d0], -R92.reuse ;  /* 0x0000b400b4657a23 */ /* 0x102fea000001085c */
[C---:B------:R-:W-:Y:S04]  /*ce40*/  HMMA.16816.F32 R40, R84.reuse, R80, R40 ;  /* 0x000000505428723c */ /* 0x040fe80000001828 */
[--C-:B--2---:R-:W-:Y:S04]  /*ce50*/  FFMA.FTZ R2, R245, c[0x0][0x2d0], -R75.reuse ;  /* 0x0000b400f5027a23 */ /* 0x104fe8000001084b */
[-C--:B------:R-:W-:Y:S01]  /*ce60*/  HMMA.16816.F32 R44, R84, R82.reuse, R44 ;  /* 0x00000052542c723c */ /* 0x080fe2000000182c */
[----:B------:R1:W-:Y:S07]  /*ce70*/  MUFU.EX2 R124, R2 ;  /* 0x00000002007c7308 */ /* 0x0003ee0000000800 */
[C---:B------:R-:W-:Y:S01]  /*ce80*/  HMMA.16816.F32 R48, R76.reuse, R82, R48 ;  /* 0x000000524c30723c */ /* 0x040fe20000001830 */
[----:B------:R-:W2:Y:S03]  /*ce90*/  LDSM.16.MT88.4 R80, [R227+0x800] ;  /* 0x00080000e350783b */ /* 0x000ea60000004200 */
[--C-:B-1----:R-:W-:Y:S04]  /*cea0*/  FFMA.FTZ R2, R247, c[0x0][0x2d0], -R75.reuse ;  /* 0x0000b400f7027a23 */ /* 0x102fe8000001084b */
[----:B------:R1:W-:Y:S01]  /*ceb0*/  MUFU.EX2 R132, R2 ;  /* 0x0000000200847308 */ /* 0x0003e20000000800 */
[-C--:B--2---:R-:W-:Y:S03]  /*cec0*/  HMMA.16816.F32 R52, R76, R80.reuse, R52 ;  /* 0x000000504c34723c */ /* 0x084fe60000001834 */
[--C-:B-1----:R-:W-:Y:S05]  /*ced0*/  FFMA.FTZ R2, R248, c[0x0][0x2d0], -R75.reuse ;  /* 0x0000b400f8027a23 */ /* 0x102fea000001084b */
[C---:B------:R-:W-:Y:S01]  /*cee0*/  HMMA.16816.F32 R56, R84.reuse, R80, R56 ;  /* 0x000000505438723c */ /* 0x040fe20000001838 */
[----:B------:R1:W-:Y:S07]  /*cef0*/  MUFU.EX2 R145, R2 ;  /* 0x0000000200917308 */ /* 0x0003ee0000000800 */
[-C--:B------:R-:W-:Y:S08]  /*cf00*/  HMMA.16816.F32 R60, R84, R82.reuse, R60 ;  /* 0x00000052543c723c */ /* 0x080ff0000000183c */
[----:B------:R-:W-:Y:S01]  /*cf10*/  HMMA.16816.F32 R64, R76, R82, R64 ;  /* 0x000000524c40723c */ /* 0x000fe20000001840 */
[----:B------:R-:W2:Y:S06]  /*cf20*/  LDSM.16.MT88.4 R80, [R224+0x1000] ;  /* 0x00100000e050783b */ /* 0x000eac0000004200 */
[----:B------:R-:W-:Y:S01]  /*cf30*/  FFMA.FTZ R76, R171, c[0x0][0x2d0], -R92 ;  /* 0x0000b400ab4c7a23 */ /* 0x000fe2000001085c */
[----:B------:R-:W-:Y:S01]  /*cf40*/  F2FP.PACK_AB R78, R154, R146 ;  /* 0x000000929a4e723e */ /* 0x000fe200000000ff */
[--C-:B-1----:R-:W-:Y:S02]  /*cf50*/  FFMA.FTZ R2, R249, c[0x0][0x2d0], -R75.reuse ;  /* 0x0000b400f9027a23 */ /* 0x102fe4000001084b */
[----:B------:R1:W-:Y:S01]  /*cf60*/  MUFU.EX2 R126, R76 ;  /* 0x0000004c007e7308 */ /* 0x0003e20000000800 */
[----:B------:R-:W-:Y:S01]  /*cf70*/  IMAD.MOV.U32 R171, RZ, RZ, R150 ;  /* 0x000000ffffab7224 */ /* 0x000fe200078e0096 */
[----:B----4-:R-:W-:Y:S01]  /*cf80*/  F2FP.PACK_AB R77, R130, R127 ;  /* 0x0000007f824d723e */ /* 0x010fe200000000ff */
[----:B------:R-:W-:Y:S01]  /*cf90*/  FFMA.FTZ R150, R112, c[0x0][0x2d0], -R88 ;  /* 0x0000b40070967a23 */ /* 0x000fe20000010858 */
[----:B------:R-:W-:Y:S01]  /*cfa0*/  F2FP.PACK_AB R79, R153, R144 ;  /* 0x00000090994f723e */ /* 0x000fe200000000ff */
[----:B------:R-:W-:Y:S01]  /*cfb0*/  FFMA.FTZ R88, R119, c[0x0][0x2d0], -R75 ;  /* 0x0000b40077587a23 */ /* 0x000fe2000001084b */
[----:B------:R-:W-:Y:S01]  /*cfc0*/  MOV R181, R171 ;  /* 0x000000ab00b57202 */ /* 0x000fe20000000f00 */
[----:B------:R-:W-:Y:S02]  /*cfd0*/  IMAD.MOV.U32 R171, RZ, RZ, R159 ;  /* 0x000000ffffab7224 */ /* 0x000fe400078e009f */
[--C-:B------:R-:W-:Y:S01]  /*cfe0*/  FFMA.FTZ R112, R251, c[0x0][0x2d0], -R75.reuse ;  /* 0x0000b400fb707a23 */ /* 0x100fe2000001084b */
[----:B------:R3:W4:Y:S10]  /*cff0*/  MUFU.EX2 R147, R2 ;  /* 0x0000000200937308 */ /* 0x0007340000000800 */
[----:B------:R-:W-:Y:S01]  /*d000*/  MUFU.EX2 R159, R88 ;  /* 0x00000058009f7308 */ /* 0x000fe20000000800 */
[----:B-1----:R-:W-:Y:S09]  /*d010*/  F2FP.PACK_AB R76, R131, R128 ;  /* 0x00000080834c723e */ /* 0x002ff200000000ff */
[----:B------:R-:W-:Y:S01]  /*d020*/  MUFU.EX2 R202, R181 ;  /* 0x000000b500ca7308 */ /* 0x000fe20000000800 */
[-C--:B--2---:R-:W-:Y:S03]  /*d030*/  HMMA.16816.F32 R4, R76, R80.reuse, R4 ;  /* 0x000000504c04723c */ /* 0x084fe60000001804 */
[--C-:B---3--:R-:W-:Y:S01]  /*d040*/  FFMA.FTZ R2, R250, c[0x0][0x2d0], -R92.reuse ;  /* 0x0000b400fa027a23 */ /* 0x108fe2000001085c */
[----:B----4-:R-:W-:Y:S05]  /*d050*/  F2FP.PACK_AB R86, R147, R145 ;  /* 0x000000919356723e */ /* 0x010fea00000000ff */
[----:B------:R1:W2:Y:S03]  /*d060*/  MUFU.EX2 R122, R2 ;  /* 0x00000002007a7308 */ /* 0x0002a60000000800 */
[--C-:B-1----:R-:W-:Y:S01]  /*d070*/  FFMA.FTZ R2, R239, c[0x0][0x2d0], -R92.reuse ;  /* 0x0000b400ef027a23 */ /* 0x102fe2000001085c */
[----:B--2---:R-:W-:Y:S01]  /*d080*/  F2FP.PACK_AB R85, R126, R122 ;  /* 0x0000007a7e55723e */ /* 0x004fe200000000ff */
[----:B------:R1:W5:Y:S05]  /*d090*/  LDL.LU R239, [R1+0xa0] ;  /* 0x0000a00001ef7983 */ /* 0x00036a0000300800 */
[----:B------:R2:W-:Y:S01]  /*d0a0*/  MUFU.EX2 R142, R2 ;  /* 0x00000002008e7308 */ /* 0x0005e20000000800 */
[----:B------:R1:W5:Y:S04]  /*d0b0*/  LDL.LU R240, [R1+0x9c] ;  /* 0x00009c0001f07983 */ /* 0x0003680000300800 */
[----:B------:R1:W5:Y:S04]  /*d0c0*/  LDL.LU R233, [R1+0x98] ;  /* 0x0000980001e97983 */ /* 0x0003680000300800 */
[----:B------:R1:W5:Y:S04]  /*d0d0*/  LDL.LU R234, [R1+0x94] ;  /* 0x0000940001ea7983 */ /* 0x0003680000300800 */
[----:B------:R1:W5:Y:S04]  /*d0e0*/  LDL.LU R119, [R1+0x90] ;  /* 0x0000900001777983 */ /* 0x0003680000300800 */
[----:B------:R1:W5:Y:S01]  /*d0f0*/  LDL.LU R230, [R1+0x8c] ;  /* 0x00008c0001e67983 */ /* 0x0003620000300800 */
[----:B--2---:R-:W-:Y:S01]  /*d100*/  FFMA.FTZ R2, R178, c[0x0][0x2d0], -R92 ;  /* 0x0000b400b2027a23 */ /* 0x004fe2000001085c */
[----:B------:R-:W-:Y:S01]  /*d110*/  MOV R178, R169 ;  /* 0x000000a900b27202 */ /* 0x000fe20000000f00 */
[----:B------:R-:W-:Y:S02]  /*d120*/  IMAD.MOV.U32 R169, RZ, RZ, R136 ;  /* 0x000000ffffa97224 */ /* 0x000fe400078e0088 */
[----:B------:R2:W3:Y:S01]  /*d130*/  MUFU.EX2 R143, R2 ;  /* 0x00000002008f7308 */ /* 0x0004e20000000800 */
[--C-:B------:R-:W-:Y:S02]  /*d140*/  FFMA.FTZ R136, R244, c[0x0][0x2d0], -R75.reuse ;  /* 0x0000b400f4887a23 */ /* 0x100fe4000001084b */
[----:B------:R-:W-:Y:S07]  /*d150*/  FFMA.FTZ R75, R189, c[0x0][0x2d0], -R75 ;  /* 0x0000b400bd4b7a23 */ /* 0x000fee000001084b */
[----:B------:R4:W-:Y:S10]  /*d160*/  MUFU.EX2 R217, R178 ;  /* 0x000000b200d97308 */ /* 0x0009f40000000800 */
[----:B------:R-:W-:Y:S01]  /*d170*/  MUFU.EX2 R75, R75 ;  /* 0x0000004b004b7308 */ /* 0x000fe20000000800 */
[----:B--2---:R-:W2:Y:S01]  /*d180*/  LDL.LU R2, [R1+0x10] ;  /* 0x0000100001027983 */ /* 0x004ea20000300800 */
[----:B---3--:R-:W-:Y:S03]  /*d190*/  F2FP.PACK_AB R87, R143, R142 ;  /* 0x0000008e8f57723e */ /* 0x008fe600000000ff */
[----:B------:R-:W3:Y:S05]  /*d1a0*/  LDL.LU R84, [R1+0x18] ;  /* 0x0000180001547983 */ /* 0x000eea0000300800 */
[----:B------:R1:W-:Y:S01]  /*d1b0*/  MUFU.EX2 R189, R177 ;  /* 0x000000b100bd7308 */ /* 0x0003e20000000800 */
[----:B----4-:R-:W-:Y:S04]  /*d1c0*/  MOV R178, R137 ;  /* 0x0000008900b27202 */ /* 0x010fe80000000f00 */
[----:B------:R-:W-:Y:S05]  /*d1d0*/  MOV R179, R178 ;  /* 0x000000b200b37202 */ /* 0x000fea0000000f00 */
[----:B------:R4:W2:Y:S01]  /*d1e0*/  MUFU.EX2 R137, R89 ;  /* 0x0000005900897308 */ /* 0x0008a20000000800 */
[----:B------:R-:W-:Y:S01]  /*d1f0*/  MOV R178, R160 ;  /* 0x000000a000b27202 */ /* 0x000fe20000000f00 */
[----:B------:R-:W-:Y:S02]  /*d200*/  FFMA.FTZ R102, R179, c[0x0][0x2d0], -R92 ;  /* 0x0000b400b3667a23 */ /* 0x000fe4000001085c */
[----:B------:R-:W-:Y:S06]  /*d210*/  IMAD.MOV.U32 R179, RZ, RZ, R172 ;  /* 0x000000ffffb37224 */ /* 0x000fec00078e00ac */
[----:B------:R-:W-:Y:S01]  /*d220*/  MUFU.EX2 R172, R102 ;  /* 0x0000006600ac7308 */ /* 0x000fe20000000800 */
[----:B-1----:R-:W-:Y:S09]  /*d230*/  IMAD.MOV.U32 R177, RZ, RZ, R174 ;  /* 0x000000ffffb17224 */ /* 0x002ff200078e00ae */
[----:B------:R-:W-:Y:S01]  /*d240*/  MUFU.EX2 R102, R166 ;  /* 0x000000a600667308 */ /* 0x000fe20000000800 */
[----:B----4-:R-:W-:Y:S09]  /*d250*/  LDSM.16.MT88.4 R88, [R227+0x1000] ;  /* 0x00100000e358783b */ /* 0x010ff20000004200 */
[----:B------:R-:W-:Y:S10]  /*d260*/  MUFU.EX2 R160, R100 ;  /* 0x0000006400a07308 */ /* 0x000ff40000000800 */
[----:B------:R1:W-:Y:S10]  /*d270*/  MUFU.EX2 R192, R178 ;  /* 0x000000b200c07308 */ /* 0x0003f40000000800 */
[----:B------:R-:W-:Y:S10]  /*d280*/  MUFU.EX2 R174, R112 ;  /* 0x0000007000ae7308 */ /* 0x000ff40000000800 */
[----:B------:R-:W-:Y:S01]  /*d290*/  MUFU.EX2 R112, R104 ;  /* 0x0000006800707308 */ /* 0x000fe20000000800 */
[----:B-1----:R-:W-:Y:S09]  /*d2a0*/  MOV R178, R173 ;  /* 0x000000ad00b27202 */ /* 0x002ff20000000f00 */
[----:B------:R-:W-:Y:S10]  /*d2b0*/  MUFU.EX2 R104, R151 ;  /* 0x0000009700687308 */ /* 0x000ff40000000800 */
[----:B------:R-:W-:Y:S01]  /*d2c0*/  MUFU.EX2 R173, R101 ;  /* 0x0000006500ad7308 */ /* 0x000fe20000000800 */
[----:B--2---:R-:W-:Y:S02]  /*d2d0*/  FFMA.FTZ R69, R69, R2, R186 ;  /* 0x0000000245457223 */ /* 0x004fe400000100ba */
[----:B------:R-:W2:Y:S07]  /*d2e0*/  LDL.LU R2, [R1+0x14] ;  /* 0x0000140001027983 */ /* 0x000eae0000300800 */
[----:B------:R-:W-:Y:S01]  /*d2f0*/  MUFU.EX2 R186, R108 ;  /* 0x0000006c00ba7308 */ /* 0x000fe20000000800 */
[----:B---3--:R-:W-:Y:S01]  /*d300*/  FFMA.FTZ R105, R68, R84, R105 ;  /* 0x0000005444697223 */ /* 0x008fe20000010069 */
[----:B------:R-:W-:Y:S07]  /*d310*/  F2FP.PACK_AB R84, R132, R124 ;  /* 0x0000007c8454723e */ /* 0x000fee00000000ff */
[C---:B------:R-:W-:Y:S01]  /*d320*/  HMMA.16816.F32 R8, R84.reuse, R80, R8 ;  /* 0x000000505408723c */ /* 0x040fe20000001808 */
[----:B------:R-:W-:Y:S07]  /*d330*/  MUFU.EX2 R108, R177 ;  /* 0x000000b1006c7308 */ /* 0x000fee0000000800 */
[-C--:B------:R-:W-:Y:S08]  /*d340*/  HMMA.16816.F32 R12, R84, R82.reuse, R12 ;  /* 0x00000052540c723c */ /* 0x080ff0000000180c */
[C---:B------:R-:W-:Y:S01]  /*d350*/  HMMA.16816.F32 R16, R76.reuse, R82, R16 ;  /* 0x000000524c10723c */ /* 0x040fe20000001810 */
[----:B------:R-:W1:Y:S07]  /*d360*/  LDSM.16.MT88.4 R80, [R228+0x1000] ;  /* 0x00100000e450783b */ /* 0x000e6e0000004200 */
[-C--:B-1----:R-:W-:Y:S08]  /*d370*/  HMMA.16816.F32 R20, R76, R80.reuse, R20 ;  /* 0x000000504c14723c */ /* 0x082ff00000001814 */
[C---:B------:R-:W-:Y:S08]  /*d380*/  HMMA.16816.F32 R24, R84.reuse, R80, R24 ;  /* 0x000000505418723c */ /* 0x040ff00000001818 */
        /* <DEDUP_REMOVED lines=8> */
[-C--:B------:R-:W-:Y:S08]  /*d410*/  HMMA.16816.F32 R52, R76, R88.reuse, R52 ;  /* 0x000000584c34723c */ /* 0x080ff00000001834 */
[C---:B------:R-:W-:Y:S08]  /*d420*/  HMMA.16816.F32 R56, R84.reuse, R88, R56 ;  /* 0x000000585438723c */ /* 0x040ff00000001838 */
[-C--:B------:R-:W-:Y:S07]  /*d430*/  HMMA.16816.F32 R60, R84, R90.reuse, R60 ;  /* 0x0000005a543c723c */ /* 0x080fee000000183c */
[----:B------:R-:W-:Y:S01]  /*d440*/  F2FP.PACK_AB R84, R159, R137 ;  /* 0x000000899f54723e */ /* 0x000fe200000000ff */
[----:B------:R-:W-:Y:S01]  /*d450*/  HMMA.16816.F32 R64, R76, R90, R64 ;  /* 0x0000005a4c40723c */ /* 0x000fe20000001840 */
[----:B------:R-:W-:Y:S03]  /*d460*/  LDSM.16.MT88.4 R88, [R227+0x1800] ;  /* 0x00180000e358783b */ /* 0x000fe60000004200 */
[----:B------:R-:W-:Y:S03]  /*d470*/  F2FP.PACK_AB R86, R197, R158 ;  /* 0x0000009ec556723e */ /* 0x000fe600000000ff */
[----:B------:R-:W-:Y:S02]  /*d480*/  F2FP.PACK_AB R76, R155, R139 ;  /* 0x0000008b9b4c723e */ /* 0x000fe400000000ff */
[----:B------:R-:W-:Y:S03]  /*d490*/  F2FP.PACK_AB R78, R217, R213 ;  /* 0x000000d5d94e723e */ /* 0x000fe600000000ff */
[----:B------:R-:W-:Y:S02]  /*d4a0*/  F2FP.PACK_AB R77, R208, R138 ;  /* 0x0000008ad04d723e */ /* 0x000fe400000000ff */
[----:B------:R-:W-:Y:S07]  /*d4b0*/  F2FP.PACK_AB R79, R216, R210 ;  /* 0x000000d2d84f723e */ /* 0x000fee00000000ff */
[-C--:B-1----:R-:W-:Y:S03]  /*d4c0*/  HMMA.16816.F32 R4, R76, R80.reuse, R4 ;  /* 0x000000504c04723c */ /* 0x082fe60000001804 */
[----:B--2---:R-:W-:Y:S02]  /*d4d0*/  FFMA.FTZ R68, R3, R2, R184 ;  /* 0x0000000203447223 */ /* 0x004fe400000100b8 */
[----:B------:R-:W2:Y:S01]  /*d4e0*/  LDL.LU R3, [R1+0x1c] ;  /* 0x00001c0001037983 */ /* 0x000ea20000300800 */
[----:B------:R-:W-:Y:S01]  /*d4f0*/  FFMA.FTZ R2, R152, c[0x0][0x2d0], -R92 ;  /* 0x0000b40098027a23 */ /* 0x000fe2000001085c */
[----:B------:R-:W-:Y:S01]  /*d500*/  MUFU.EX2 R184, R134 ;  /* 0x0000008600b87308 */ /* 0x000fe20000000800 */
[----:B------:R-:W-:Y:S04]  /*d510*/  FADD.FTZ R68, R194, R68 ;  /* 0x00000044c2447221 */ /* 0x000fe80000010000 */
[----:B------:R-:W-:Y:S05]  /*d520*/  FADD.FTZ R68, R200, R68 ;  /* 0x00000044c8447221 */ /* 0x000fea0000010000 */
[----:B------:R1:W-:Y:S02]  /*d530*/  MUFU.EX2 R152, R2 ;  /* 0x0000000200987308 */ /* 0x0003e40000000800 */
[--C-:B-1----:R-:W-:Y:S08]  /*d540*/  FFMA.FTZ R2, R156, c[0x0][0x2d0], -R92.reuse ;  /* 0x0000b4009c027a23 */ /* 0x102ff0000001085c */
[----:B------:R1:W3:Y:S02]  /*d550*/  MUFU.EX2 R156, R2 ;  /* 0x00000002009c7308 */ /* 0x0002e40000000800 */
[--C-:B-1----:R-:W-:Y:S01]  /*d560*/  FFMA.FTZ R2, R169, c[0x0][0x2d0], -R92.reuse ;  /* 0x0000b400a9027a23 */ /* 0x102fe2000001085c */
[----:B---3--:R-:W-:Y:S01]  /*d570*/  F2FP.PACK_AB R85, R156, R152 ;  /* 0x000000989c55723e */ /* 0x008fe200000000ff */
[----:B------:R-:W-:Y:S06]  /*d580*/  IMAD.MOV.U32 R169, RZ, RZ, R157 ;  /* 0x000000ffffa97224 */ /* 0x000fec00078e009d */
[----:B------:R1:W-:Y:S02]  /*d590*/  MUFU.EX2 R157, R2 ;  /* 0x00000002009d7308 */ /* 0x0003e40000000800 */
[--C-:B-1----:R-:W-:Y:S01]  /*d5a0*/  FFMA.FTZ R2, R168, c[0x0][0x2d0], -R92.reuse ;  /* 0x0000b400a8027a23 */ /* 0x102fe2000001085c */
[----:B------:R-:W-:Y:S07]  /*d5b0*/  MOV R168, R161 ;  /* 0x000000a100a87202 */ /* 0x000fee0000000f00 */
[----:B------:R1:W3:Y:S02]  /*d5c0*/  MUFU.EX2 R161, R2 ;  /* 0x0000000200a17308 */ /* 0x0002e40000000800 */
[----:B-1----:R-:W-:Y:S01]  /*d5d0*/  FFMA.FTZ R2, R169, c[0x0][0x2d0], -R92 ;  /* 0x0000b400a9027a23 */ /* 0x002fe2000001085c */
[----:B---3--:R-:W-:Y:S07]  /*d5e0*/  F2FP.PACK_AB R87, R161, R157 ;  /* 0x0000009da157723e */ /* 0x008fee00000000ff */
[----:B------:R1:W-:Y:S01]  /*d5f0*/  MUFU.EX2 R169, R2 ;  /* 0x0000000200a97308 */ /* 0x0003e20000000800 */
[C---:B------:R-:W-:Y:S08]  /*d600*/  HMMA.16816.F32 R8, R84.reuse, R80, R8 ;  /* 0x000000505408723c */ /* 0x040ff00000001808 */
[-C--:B------:R-:W-:Y:S08]  /*d610*/  HMMA.16816.F32 R12, R84, R82.reuse, R12 ;  /* 0x00000052540c723c */ /* 0x080ff0000000180c */
[C---:B------:R-:W-:Y:S01]  /*d620*/  HMMA.16816.F32 R16, R76.reuse, R82, R16 ;  /* 0x000000524c10723c */ /* 0x040fe20000001810 */
[----:B------:R-:W-:Y:S03]  /*d630*/  LDSM.16.MT88.4 R80, [R224+0x2000] ;  /* 0x00200000e050783b */ /* 0x000fe60000004200 */
[----:B-1----:R-:W-:Y:S04]  /*d640*/  FADD.FTZ R2, R205, R69 ;  /* 0x00000045cd027221 */ /* 0x002fe80000010000 */
[----:B------:R-:W-:Y:S04]  /*d650*/  FADD.FTZ R2, R222, R2 ;  /* 0x00000002de027221 */ /* 0x000fe80000010000 */
[----:B------:R-:W-:Y:S02]  /*d660*/  FADD.FTZ R100, R221, R2 ;  /* 0x00000002dd647221 */ /* 0x000fe40000010000 */
[----:B------:R-:W-:Y:S04]  /*d670*/  FADD.FTZ R2, R211, R68 ;  /* 0x00000044d3027221 */ /* 0x000fe80000010000 */
[----:B------:R-:W-:Y:S01]  /*d680*/  FADD.FTZ R2, R117, R2 ;  /* 0x0000000275027221 */ /* 0x000fe20000010000 */
[----:B------:R-:W-:Y:S03]  /*d690*/  MOV R117, R72 ;  /* 0x0000004800757202 */ /* 0x000fe60000000f00 */
[----:B------:R-:W-:Y:S02]  /*d6a0*/  FADD.FTZ R2, R121, R2 ;  /* 0x0000000279027221 */ /* 0x000fe40000010000 */
[----:B--2---:R-:W-:Y:S02]  /*d6b0*/  FFMA.FTZ R3, R0, R3, R185 ;  /* 0x0000000300037223 */ /* 0x004fe400000100b9 */
[--C-:B------:R-:W-:Y:S01]  /*d6c0*/  FFMA.FTZ R0, R168, c[0x0][0x2d0], -R92.reuse ;  /* 0x0000b400a8007a23 */ /* 0x100fe2000001085c */
[----:B------:R-:W-:Y:S01]  /*d6d0*/  MUFU.EX2 R185, R109 ;  /* 0x0000006d00b97308 */ /* 0x000fe20000000800 */
[----:B------:R-:W-:Y:S04]  /*d6e0*/  FADD.FTZ R3, R193, R3 ;  /* 0x00000003c1037221 */ /* 0x000fe80000010000 */
[----:B------:R-:W-:Y:S04]  /*d6f0*/  FADD.FTZ R3, R187, R3 ;  /* 0x00000003bb037221 */ /* 0x000fe80000010000 */
[----:B------:R-:W-:Y:S01]  /*d700*/  FADD.FTZ R69, R188, R3 ;  /* 0x00000003bc457221 */ /* 0x000fe20000010000 */
[----:B------:R1:W-:Y:S03]  /*d710*/  MUFU.EX2 R168, R0 ;  /* 0x0000000000a87308 */ /* 0x0003e60000000800 */
[----:B------:R-:W-:Y:S07]  /*d720*/  FADD.FTZ R69, R111, R69 ;  /* 0x000000456f457221 */ /* 0x000fee0000010000 */
[----:B------:R-:W2:Y:S10]  /*d730*/  MUFU.EX2 R109, R148 ;  /* 0x00000094006d7308 */ /* 0x000eb40000000800 */
[----:B------:R3:W-:Y:S01]  /*d740*/  MUFU.EX2 R187, R176 ;  /* 0x000000b000bb7308 */ /* 0x0007e20000000800 */
[--C-:B-1----:R-:W-:Y:S09]  /*d750*/  FFMA.FTZ R0, R170, c[0x0][0x2d0], -R92.reuse ;  /* 0x0000b400aa007a23 */ /* 0x102ff2000001085c */
[----:B------:R1:W-:Y:S01]  /*d760*/  MUFU.EX2 R170, R0 ;  /* 0x0000000000aa7308 */ /* 0x0003e20000000800 */
[----:B--2---:R-:W-:Y:S09]  /*d770*/  F2FP.PACK_AB R181, R107, R109 ;  /* 0x0000006d6bb5723e */ /* 0x004ff200000000ff */
[----:B------:R-:W-:Y:S01]  /*d780*/  MUFU.EX2 R111, R179 ;  /* 0x000000b3006f7308 */ /* 0x000fe20000000800 */
[----:B---3--:R-:W-:Y:S09]  /*d790*/  MOV R176, R175 ;  /* 0x000000af00b07202 */ /* 0x008ff20000000f00 */
[----:B------:R-:W2:Y:S01]  /*d7a0*/  MUFU.EX2 R106, R176 ;  /* 0x000000b0006a7308 */ /* 0x000ea20000000800 */
[----:B-1----:R-:W-:Y:S02]  /*d7b0*/  FFMA.FTZ R0, R171, c[0x0][0x2d0], -R92 ;  /* 0x0000b400ab007a23 */ /* 0x002fe4000001085c */
[----:B------:R-:W1:Y:S07]  /*d7c0*/  LDSM.16.MT88.4 R92, [R228+0x1800] ;  /* 0x00180000e45c783b */ /* 0x000e6e0000004200 */
[----:B------:R3:W-:Y:S10]  /*d7d0*/  MUFU.EX2 R171, R0 ;  /* 0x0000000000ab7308 */ /* 0x0007f40000000800 */
[----:B------:R-:W-:Y:S01]  /*d7e0*/  MUFU.EX2 R175, R110 ;  /* 0x0000006e00af7308 */ /* 0x000fe20000000800 */
[----:B--2---:R-:W-:Y:S09]  /*d7f0*/  F2FP.PACK_AB R182, R106, R108 ;  /* 0x0000006c6ab6723e */ /* 0x004ff200000000ff */
[----:B------:R-:W2:Y:S01]  /*d800*/  MUFU.EX2 R110, R178 ;  /* 0x000000b2006e7308 */ /* 0x000ea20000000800 */
[----:B---3--:R-:W-:Y:S04]  /*d810*/  FADD.FTZ R0, R201, R105 ;  /* 0x00000069c9007221 */ /* 0x008fe80000010000 */
[----:B------:R-:W-:Y:S05]  /*d820*/  FADD.FTZ R0, R214, R0 ;  /* 0x00000000d6007221 */ /* 0x000fea0000010000 */
[----:B------:R3:W4:Y:S01]  /*d830*/  MUFU.EX2 R105, R150 ;  /* 0x0000009600697308 */ /* 0x0007220000000800 */
[----:B------:R-:W-:Y:S02]  /*d840*/  FADD.FTZ R71, R215, R0 ;  /* 0x00000000d7477221 */ /* 0x000fe40000010000 */
[----:B------:R-:W-:Y:S01]  /*d850*/  FADD.FTZ R0, R116, R100 ;  /* 0x0000006474007221 */ /* 0x000fe20000010000 */
[----:B------:R-:W-:Y:S01]  /*d860*/  MOV R116, R73 ;  /* 0x0000004900747202 */ /* 0x000fe20000000f00 */
[-C--:B-1----:R-:W-:Y:S03]  /*d870*/  HMMA.16816.F32 R20, R76, R92.reuse, R20 ;  /* 0x0000005c4c14723c */ /* 0x082fe60000001814 */
[----:B------:R-:W-:Y:S02]  /*d880*/  FADD.FTZ R68, R118, R0 ;  /* 0x0000000076447221 */ /* 0x000fe40000010000 */
[----:B------:R-:W-:Y:S02]  /*d890*/  FADD.FTZ R0, R113, R69 ;  /* 0x0000004571007221 */ /* 0x000fe40000010000 */
[----:B------:R-:W-:Y:S01]  /*d8a0*/  MUFU.EX2 R113, R103 ;  /* 0x0000006700717308 */ /* 0x000fe20000000800 */
[C---:B------:R-:W-:Y:S04]  /*d8b0*/  HMMA.16816.F32 R24, R84.reuse, R92, R24 ;  /* 0x0000005c5418723c */ /* 0x040fe80000001818 */
[----:B------:R-:W-:Y:S01]  /*d8c0*/  FADD.FTZ R69, R115, R0 ;  /* 0x0000000073457221 */ /* 0x000fe20000010000 */
[----:B--2---:R-:W-:Y:S01]  /*d8d0*/  F2FP.PACK_AB R180, R110, R111 ;  /* 0x0000006f6eb4723e */ /* 0x004fe200000000ff */
[----:B------:R-:W2:Y:S01]  /*d8e0*/  LDL R115, [R1+0x8] ;  /* 0x0000080001737983 */ /* 0x000ea20000100800 */
[----:B------:R-:W-:Y:S01]  /*d8f0*/  FADD.FTZ R68, R129, R68 ;  /* 0x0000004481447221 */ /* 0x000fe20000010000 */
[-C--:B------:R-:W-:Y:S01]  /*d900*/  HMMA.16816.F32 R28, R84, R94.reuse, R28 ;  /* 0x0000005e541c723c */ /* 0x080fe2000000181c */
[----:B------:R-:W1:Y:S01]  /*d910*/  MUFU.EX2 R103, R165 ;  /* 0x000000a500677308 */ /* 0x000e620000000800 */
[----:B---3--:R-:W-:Y:S02]  /*d920*/  LDSM.16.MT88.4 R148, [R228+0x3000] ;  /* 0x00300000e494783b */ /* 0x008fe40000004200 */
[----:B----4-:R-:W-:Y:S01]  /*d930*/  F2FP.PACK_AB R183, R104, R105 ;  /* 0x0000006968b7723e */ /* 0x010fe200000000ff */
[----:B------:R-:W-:Y:S02]  /*d940*/  FADD.FTZ R3, R114, R71 ;  /* 0x0000004772037221 */ /* 0x000fe40000010000 */
[----:B------:R-:W-:Y:S01]  /*d950*/  FADD.FTZ R71, R123, R2 ;  /* 0x000000027b477221 */ /* 0x000fe20000010000 */
[C---:B------:R-:W-:Y:S02]  /*d960*/  HMMA.16816.F32 R32, R76.reuse, R94, R32 ;  /* 0x0000005e4c20723c */ /* 0x040fe40000001820 */
[----:B------:R-:W3:Y:S01]  /*d970*/  LDSM.16.MT88.4 R92, [R228+0x2000] ;  /* 0x00200000e45c783b */ /* 0x000ee20000004200 */
[----:B------:R-:W-:Y:S01]  /*d980*/  MUFU.EX2 R114, R136 ;  /* 0x0000008800727308 */ /* 0x000fe20000000800 */
[----:B------:R-:W-:Y:S02]  /*d990*/  FADD.FTZ R2, R135, R68 ;  /* 0x0000004487027221 */ /* 0x000fe40000010000 */
[----:B------:R-:W-:Y:S02]  /*d9a0*/  FADD.FTZ R3, R120, R3 ;  /* 0x0000000378037221 */ /* 0x000fe40000010000 */
[-C--:B------:R-:W-:Y:S04]  /*d9b0*/  HMMA.16816.F32 R36, R76, R96.reuse, R36 ;  /* 0x000000604c24723c */ /* 0x080fe80000001824 */
[----:B------:R-:W-:Y:S02]  /*d9c0*/  FADD.FTZ R3, R125, R3 ;  /* 0x000000037d037221 */ /* 0x000fe40000010000 */
[----:B------:R-:W-:Y:S02]  /*d9d0*/  FADD.FTZ R2, R128, R2 ;  /* 0x0000000280027221 */ /* 0x000fe40000010000 */
[C---:B------:R-:W-:Y:S04]  /*d9e0*/  HMMA.16816.F32 R40, R84.reuse, R96, R40 ;  /* 0x000000605428723c */ /* 0x040fe80000001828 */
[----:B------:R-:W-:Y:S01]  /*d9f0*/  FADD.FTZ R0, R133, R3 ;  /* 0x0000000385007221 */ /* 0x000fe20000010000 */
[----:B-1----:R-:W-:Y:S01]  /*da00*/  F2FP.PACK_AB R176, R102, R103 ;  /* 0x0000006766b0723e */ /* 0x002fe200000000ff */
[----:B------:R-:W-:Y:S02]  /*da10*/  FADD.FTZ R101, R131, R2 ;  /* 0x0000000283657221 */ /* 0x000fe40000010000 */
[-C--:B------:R-:W-:Y:S04]  /*da20*/  HMMA.16816.F32 R44, R84, R98.reuse, R44 ;  /* 0x00000062542c723c */ /* 0x080fe8000000182c */
[----:B------:R-:W-:Y:S02]  /*da30*/  FADD.FTZ R3, R140, R69 ;  /* 0x000000458c037221 */ /* 0x000fe40000010000 */
[----:B------:R-:W-:Y:S01]  /*da40*/  MUFU.EX2 R69, R164 ;  /* 0x000000a400457308 */ /* 0x000fe20000000800 */
[----:B------:R-:W-:Y:S01]  /*da50*/  FADD.FTZ R0, R127, R0 ;  /* 0x000000007f007221 */ /* 0x000fe20000010000 */
[C---:B------:R-:W-:Y:S01]  /*da60*/  HMMA.16816.F32 R48, R76.reuse, R98, R48 ;  /* 0x000000624c30723c */ /* 0x040fe20000001830 */
[----:B------:R-:W1:Y:S03]  /*da70*/  LDSM.16.MT88.4 R96, [R225+0x2000] ;  /* 0x00200000e160783b */ /* 0x000e660000004200 */
[----:B------:R-:W-:Y:S02]  /*da80*/  FADD.FTZ R68, R141, R71 ;  /* 0x000000478d447221 */ /* 0x000fe40000010000 */
[----:B------:R-:W-:Y:S02]  /*da90*/  FADD.FTZ R3, R122, R3 ;  /* 0x000000037a037221 */ /* 0x000fe40000010000 */
[-C--:B------:R-:W-:Y:S01]  /*daa0*/  HMMA.16816.F32 R52, R76, R88.reuse, R52 ;  /* 0x000000584c34723c */ /* 0x080fe20000001834 */
[----:B------:R-:W4:Y:S03]  /*dab0*/  MUFU.EX2 R71, R218 ;  /* 0x000000da00477308 */ /* 0x000f260000000800 */
[----:B------:R-:W-:Y:S02]  /*dac0*/  FADD.FTZ R68, R124, R68 ;  /* 0x000000447c447221 */ /* 0x000fe40000010000 */
[----:B------:R-:W-:Y:S02]  /*dad0*/  FADD.FTZ R100, R130, R0 ;  /* 0x0000000082647221 */ /* 0x000fe40000010000 */
[C---:B------:R-:W-:Y:S04]  /*dae0*/  HMMA.16816.F32 R56, R84.reuse, R88, R56 ;  /* 0x000000585438723c */ /* 0x040fe80000001838 */
[----:B------:R-:W-:Y:S02]  /*daf0*/  FADD.FTZ R2, R132, R68 ;  /* 0x0000004484027221 */ /* 0x000fe40000010000 */
[----:B------:R-:W-:Y:S01]  /*db00*/  LDSM.16.MT88.4 R132, [R224+0x3000] ;  /* 0x00300000e084783b */ /* 0x000fe20000004200 */
[----:B------:R-:W-:Y:S01]  /*db10*/  FADD.FTZ R0, R126, R3 ;  /* 0x000000037e007221 */ /* 0x000fe20000010000 */
[-C--:B------:R-:W-:Y:S04]  /*db20*/  HMMA.16816.F32 R60, R84, R90.reuse, R60 ;  /* 0x0000005a543c723c */ /* 0x080fe8000000183c */
[----:B------:R-:W-:Y:S02]  /*db30*/  FADD.FTZ R68, R146, R101 ;  /* 0x0000006592447221 */ /* 0x000fe40000010000 */
[----:B------:R-:W-:Y:S01]  /*db40*/  FADD.FTZ R3, R144, R100 ;  /* 0x0000006490037221 */ /* 0x000fe20000010000 */
[----:B------:R-:W-:Y:S01]  /*db50*/  F2FP.PACK_AB R84, R198, R160 ;  /* 0x000000a0c654723e */ /* 0x000fe200000000ff */
[----:B------:R-:W-:Y:S01]  /*db60*/  HMMA.16816.F32 R64, R76, R90, R64 ;  /* 0x0000005a4c40723c */ /* 0x000fe20000001840 */
[----:B------:R-:W1:Y:S03]  /*db70*/  LDSM.16.MT88.4 R88, [R227+0x2000] ;  /* 0x00200000e358783b */ /* 0x000e660000004200 */
[----:B------:R-:W-:Y:S01]  /*db80*/  F2FP.PACK_AB R86, R207, R204 ;  /* 0x000000cccf56723e */ /* 0x000fe200000000ff */
[----:B------:R-:W-:Y:S01]  /*db90*/  FADD.FTZ R68, R154, R68 ;  /* 0x000000449a447221 */ /* 0x000fe20000010000 */
[----:B------:R-:W-:Y:S01]  /*dba0*/  F2FP.PACK_AB R85, R168, R169 ;  /* 0x000000a9a855723e */ /* 0x000fe200000000ff */
[----:B------:R-:W-:Y:S01]  /*dbb0*/  FADD.FTZ R3, R153, R3 ;  /* 0x0000000399037221 */ /* 0x000fe20000010000 */
[----:B------:R-:W-:Y:S01]  /*dbc0*/  F2FP.PACK_AB R76, R202, R163 ;  /* 0x000000a3ca4c723e */ /* 0x000fe200000000ff */
[----:B------:R-:W-:Y:S03]  /*dbd0*/  FADD.FTZ R68, R139, R68 ;  /* 0x000000448b447221 */ /* 0x000fe60000010000 */
[----:B------:R-:W-:Y:S01]  /*dbe0*/  F2FP.PACK_AB R78, R212, R206 ;  /* 0x000000ced44e723e */ /* 0x000fe200000000ff */
[----:B------:R-:W-:Y:S01]  /*dbf0*/  FADD.FTZ R3, R138, R3 ;  /* 0x000000038a037221 */ /* 0x000fe20000010000 */
[----:B------:R-:W-:Y:S01]  /*dc00*/  F2FP.PACK_AB R77, R199, R162 ;  /* 0x000000a2c74d723e */ /* 0x000fe200000000ff */
[----:B------:R-:W-:Y:S01]  /*dc10*/  FADD.FTZ R2, R145, R2 ;  /* 0x0000000291027221 */ /* 0x000fe20000010000 */
[----:B------:R-:W-:Y:S01]  /*dc20*/  F2FP.PACK_AB R79, R209, R203 ;  /* 0x000000cbd14f723e */ /* 0x000fe200000000ff */
[----:B------:R-:W-:Y:S01]  /*dc30*/  FADD.FTZ R3, R208, R3 ;  /* 0x00000003d0037221 */ /* 0x000fe20000010000 */
[----:B------:R-:W-:Y:S01]  /*dc40*/  F2FP.PACK_AB R87, R171, R170 ;  /* 0x000000aaab57723e */ /* 0x000fe200000000ff */
[----:B------:R-:W-:Y:S01]  /*dc50*/  FADD.FTZ R2, R147, R2 ;  /* 0x0000000293027221 */ /* 0x000fe20000010000 */
[----:B----4-:R-:W-:Y:S01]  /*dc60*/  F2FP.PACK_AB R179, R69, R71 ;  /* 0x0000004745b3723e */ /* 0x010fe200000000ff */
[----:B------:R-:W-:Y:S02]  /*dc70*/  FADD.FTZ R0, R142, R0 ;  /* 0x000000008e007221 */ /* 0x000fe40000010000 */
[-C--:B------:R-:W-:Y:S03]  /*dc80*/  HMMA.16816.F32 R4, R76, R80.reuse, R4 ;  /* 0x000000504c04723c */ /* 0x080fe60000001804 */
[----:B------:R-:W-:Y:S02]  /*dc90*/  FADD.FTZ R2, R137, R2 ;  /* 0x0000000289027221 */ /* 0x000fe40000010000 */
[----:B------:R-:W-:Y:S02]  /*dca0*/  FADD.FTZ R0, R143, R0 ;  /* 0x000000008f007221 */ /* 0x000fe40000010000 */
[----:B------:R-:W-:Y:S01]  /*dcb0*/  FADD.FTZ R2, R159, R2 ;  /* 0x000000029f027221 */ /* 0x000fe20000010000 */
[C---:B------:R-:W-:Y:S04]  /*dcc0*/  HMMA.16816.F32 R8, R84.reuse, R80, R8 ;  /* 0x000000505408723c */ /* 0x040fe80000001808 */
[----:B------:R-:W-:Y:S02]  /*dcd0*/  FADD.FTZ R0, R152, R0 ;  /* 0x0000000098007221 */ /* 0x000fe40000010000 */
[----:B------:R-:W-:Y:S02]  /*dce0*/  IMAD.MOV.U32 R118, RZ, RZ, R70 ;  /* 0x000000ffff767224 */ /* 0x000fe400078e0046 */
[-C--:B------:R-:W-:Y:S04]  /*dcf0*/  HMMA.16816.F32 R12, R84, R82.reuse, R12 ;  /* 0x00000052540c723c */ /* 0x080fe8000000180c */
[----:B------:R-:W-:Y:S04]  /*dd00*/  FADD.FTZ R0, R156, R0 ;  /* 0x000000009c007221 */ /* 0x000fe80000010000 */
[C---:B------:R-:W-:Y:S01]  /*dd10*/  HMMA.16816.F32 R16, R76.reuse, R82, R16 ;  /* 0x000000524c10723c */ /* 0x040fe20000001810 */
[----:B------:R-:W4:Y:S07]  /*dd20*/  LDSM.16.MT88.4 R80, [R224+0x2800] ;  /* 0x00280000e050783b */ /* 0x000f2e0000004200 */
[-C--:B---3--:R-:W-:Y:S08]  /*dd30*/  HMMA.16816.F32 R20, R76, R92.reuse, R20 ;  /* 0x0000005c4c14723c */ /* 0x088ff00000001814 */
[C---:B------:R-:W-:Y:S08]  /*dd40*/  HMMA.16816.F32 R24, R84.reuse, R92, R24 ;  /* 0x0000005c5418723c */ /* 0x040ff00000001818 */
[-C--:B------:R-:W-:Y:S08]  /*dd50*/  HMMA.16816.F32 R28, R84, R94.reuse, R28 ;  /* 0x0000005e541c723c */ /* 0x080ff0000000181c */
[C---:B------:R-:W-:Y:S01]  /*dd60*/  HMMA.16816.F32 R32, R76.reuse, R94, R32 ;  /* 0x0000005e4c20723c */ /* 0x040fe20000001820 */
[----:B------:R-:W3:Y:S07]  /*dd70*/  LDSM.16.MT88.4 R92, [R228+0x2800] ;  /* 0x00280000e45c783b */ /* 0x000eee0000004200 */
        /* <DEDUP_REMOVED lines=10> */
[----:B------:R-:W1:Y:S03]  /*de20*/  LDSM.16.MT88.4 R88, [R227+0x2800] ;  /* 0x00280000e358783b */ /* 0x000e660000004200 */
[----:B------:R-:W-:Y:S02]  /*de30*/  F2FP.PACK_AB R85, R172, R173 ;  /* 0x000000adac55723e */ /* 0x000fe400000000ff */
[----:B------:R-:W-:Y:S02]  /*de40*/  F2FP.PACK_AB R86, R114, R184 ;  /* 0x000000b87256723e */ /* 0x000fe400000000ff */
[----:B------:R-:W-:Y:S04]  /*de50*/  F2FP.PACK_AB R76, R192, R195 ;  /* 0x000000c3c04c723e */ /* 0x000fe800000000ff */
[----:B------:R-:W-:Y:S02]  /*de60*/  F2FP.PACK_AB R77, R190, R191 ;  /* 0x000000bfbe4d723e */ /* 0x000fe400000000ff */
[----:B------:R-:W-:Y:S02]  /*de70*/  F2FP.PACK_AB R78, R187, R189 ;  /* 0x000000bdbb4e723e */ /* 0x000fe400000000ff */
[----:B------:R-:W-:Y:S02]  /*de80*/  F2FP.PACK_AB R79, R185, R186 ;  /* 0x000000bab94f723e */ /* 0x000fe400000000ff */
[----:B------:R-:W-:Y:S05]  /*de90*/  F2FP.PACK_AB R87, R112, R113 ;  /* 0x000000717057723e */ /* 0x000fea00000000ff */
[-C--:B----4-:R-:W-:Y:S08]  /*dea0*/  HMMA.16816.F32 R4, R76, R80.reuse, R4 ;  /* 0x000000504c04723c */ /* 0x090ff00000001804 */
[C---:B------:R-:W-:Y:S01]  /*deb0*/  HMMA.16816.F32 R8, R84.reuse, R80, R8 ;  /* 0x000000505408723c */ /* 0x040fe20000001808 */
[----:B------:R4:W1:Y:S07]  /*dec0*/  MUFU.EX2 R80, R167 ;  /* 0x000000a700507308 */ /* 0x00086e0000000800 */
[-C--:B------:R-:W-:Y:S03]  /*ded0*/  HMMA.16816.F32 R12, R84, R82.reuse, R12 ;  /* 0x00000052540c723c */ /* 0x080fe6000000180c */
[----:B------:R-:W-:Y:S05]  /*dee0*/  MUFU.EX2 R81, R219 ;  /* 0x000000db00517308 */ /* 0x000fea0000000800 */
[C---:B------:R-:W-:Y:S05]  /*def0*/  HMMA.16816.F32 R16, R76.reuse, R82, R16 ;  /* 0x000000524c10723c */ /* 0x040fea0000001810 */
[----:B------:R-:W2:Y:S03]  /*df00*/  MUFU.EX2 R82, R220 ;  /* 0x000000dc00527308 */ /* 0x000ea60000000800 */
[-C--:B---3--:R-:W-:Y:S01]  /*df10*/  HMMA.16816.F32 R20, R76, R92.reuse, R20 ;  /* 0x0000005c4c14723c */ /* 0x088fe20000001814 */
[----:B----4-:R-:W3:Y:S03]  /*df20*/  LDSM.16.MT88.4 R164, [R225+0x3000] ;  /* 0x00300000e1a4783b */ /* 0x010ee60000004200 */
[----:B-1----:R-:W-:Y:S04]  /*df30*/  F2FP.PACK_AB R178, R75, R80 ;  /* 0x000000504bb2723e */ /* 0x002fe800000000ff */
[C---:B------:R-:W-:Y:S08]  /*df40*/  HMMA.16816.F32 R24, R84.reuse, R92, R24 ;  /* 0x0000005c5418723c */ /* 0x040ff00000001818 */
[-C--:B------:R-:W-:Y:S04]  /*df50*/  HMMA.16816.F32 R28, R84, R94.reuse, R28 ;  /* 0x0000005e541c723c */ /* 0x080fe8000000181c */
[----:B--2---:R-:W-:Y:S04]  /*df60*/  F2FP.PACK_AB R177, R81, R82 ;  /* 0x0000005251b1723e */ /* 0x004fe800000000ff */
[C---:B------:R-:W-:Y:S04]  /*df70*/  HMMA.16816.F32 R32, R76.reuse, R94, R32 ;  /* 0x0000005e4c20723c */ /* 0x040fe80000001820 */
[----:B------:R-:W-:Y:S02]  /*df80*/  ISETP.GT.AND P0, PT, R196, R115, PT ;  /* 0x00000073c400720c */ /* 0x000fe40003f04270 */
[----:B------:R-:W-:Y:S02]  /*df90*/  MOV R196, R242 ;  /* 0x000000f200c47202 */ /* 0x000fe40000000f00 */
        /* <DEDUP_REMOVED lines=8> */
[-C--:B------:R-:W-:Y:S01]  /*e020*/  HMMA.16816.F32 R124, R180, R132.reuse, R4 ;  /* 0x00000084b47c723c */ /* 0x080fe20000001804 */
[----:B------:R-:W1:Y:S07]  /*e030*/  LDSM.16.MT88.4 R4, [R227+0x3000] ;  /* 0x00300000e304783b */ /* 0x000e6e0000004200 */
[C---:B------:R-:W-:Y:S07]  /*e040*/  HMMA.16816.F32 R120, R176.reuse, R132, R8 ;  /* 0x00000084b078723c */ /* 0x040fee0000001808 */
[----:B------:R-:W-:Y:S01]  /*e050*/  FADD.FTZ R8, R155, R68 ;  /* 0x000000449b087221 */ /* 0x000fe20000010000 */
[-C--:B------:R-:W-:Y:S04]  /*e060*/  HMMA.16816.F32 R128, R176, R134.reuse, R12 ;  /* 0x00000086b080723c */ /* 0x080fe8000000180c */
        /* <DEDUP_REMOVED lines=23> */
[-C--:B---3--:R-:W-:Y:S03]  /*e1e0*/  HMMA.16816.F32 R152, R180, R164.reuse, R36 ;  /* 0x000000a4b498723c */ /* 0x088fe60000001824 */
        /* <DEDUP_REMOVED lines=15> */
[-C--:B-1----:R-:W-:Y:S03]  /*e2e0*/  HMMA.16816.F32 R168, R180, R4.reuse, R52 ;  /* 0x00000004b4a8723c */ /* 0x082fe60000001834 */
        /* <DEDUP_REMOVED lines=28> */
[----:B------:R-:W-:Y:S02]  /*e4b0*/  FADD.FTZ R2, R75, R2 ;  /* 0x000000024b027221 */ /* 0x000fe40000010000 */
[----:B------:R-:W-:Y:S01]  /*e4c0*/  FADD.FTZ R0, R69, R0 ;  /* 0x0000000045007221 */ /* 0x000fe20000010000 */
[----:B------:R1:W-:Y:S04]  /*e4d0*/  STL [R1+0x18], R3 ;  /* 0x0000180301007387 */ /* 0x0003e80000100800 */
[----:B------:R2:W-:Y:S04]  /*e4e0*/  STL [R1+0x14], R2 ;  /* 0x0000140201007387 */ /* 0x0005e80000100800 */
[----:B------:R2:W-:Y:S01]  /*e4f0*/  STL [R1+0x1c], R0 ;  /* 0x00001c0001007387 */ /* 0x0005e20000100800 */
[----:B-1----:R-:W-:Y:S01]  /*e500*/  IMAD.MOV.U32 R3, RZ, RZ, R74 ;  /* 0x000000ffff037224 */ /* 0x002fe200078e004a */
[----:B------:R-:W-:-:S05]  /*e510*/  @P0 BRA `(.L_x_518) ;  /* 0xffff9de000000947 */ /* 0x000fca000383ffff */
.L_x_517:
[----:B-1----:R-:W-:-:S13]  /*e520*/  ISETP.GE.AND P0, PT, R242, RZ, PT ;  /* 0x000000fff200720c */ /* 0x002fda0003f06270 */
[----:B------:R-:W-:Y:S05]  /*e530*/  @!P0 BRA `(.L_x_519) ;  /* 0x0000557000008947 */ /* 0x000fea0003800000 */
[----:B------:R-:W-:Y:S01]  /*e540*/  IMAD.MOV.U32 R3, RZ, RZ, R73 ;  /* 0x000000ffff037224 */ /* 0x000fe200078e0049 */
[----:B------:R-:W-:Y:S01]  /*e550*/  MOV R117, R70 ;  /* 0x0000004600757202 */ /* 0x000fe20000000f00 */
[----:B--2---:R-:W-:Y:S01]  /*e560*/  IMAD.MOV.U32 R2, RZ, RZ, R74 ;  /* 0x000000ffff027224 */ /* 0x004fe200078e004a */
[----:B------:R-:W-:Y:S02]  /*e570*/  MOV R116, R72 ;  /* 0x0000004800747202 */ /* 0x000fe40000000f00 */
.L_x_520:
[----:B--2---:R-:W2:Y:S01]  /*e580*/  LDL R76, [R1+0x40] ;  /* 0x00004000014c7983 */ /* 0x004ea20000100800 */
[----:B------:R-:W-:Y:S04]  /*e590*/  DEPBAR.LE SB0, 0x0 ;  /* 0x000080000000791a */ /* 0x000fe80000000000 */
[----:B------:R-:W3:Y:S01]  /*e5a0*/  LDL.64 R74, [R1+0x38] ;  /* 0x00003800014a7983 */ /* 0x000ee20000100a00 */
[----:B------:R-:W-:Y:S01]  /*e5b0*/  WARPSYNC 0xffffffff ;  /* 0xffffffff00007948 */ /* 0x000fe20003800000 */
[----:B------:R-:W-:Y:S01]  /*e5c0*/  SHF.R.S32.HI R0, RZ, 0x1f, R242 ;  /* 0x0000001fff007819 */ /* 0x000fe200000114f2 */
[----:B------:R-:W-:Y:S01]  /*e5d0*/  IMAD.WIDE.U32 R72, R242, c[0x0][0x208], RZ ;  /* 0x00008200f2487a25 */ /* 0x000fe200078e00ff */
[----:B------:R-:W-:Y:S02]  /*e5e0*/  MOV R78, c[0x0][0x208] ;  /* 0x00008200004e7a02 */ /* 0x000fe40000000f00 */
[----:B------:R-:W-:Y:S01]  /*e5f0*/  BAR.SYNC.DEFER_BLOCKING 0x0 ;  /* 0x0000000000007b1d */ /* 0x000fe20000010000 */
[----:B------:R-:W-:Y:S01]  /*e600*/  IMAD R0, R0, c[0x0][0x208], RZ ;  /* 0x0000820000007a24 */ /* 0x000fe200078e02ff */
[----:B------:R-:W-:Y:S02]  /*e610*/  SHF.L.U32 R104, R78, 0x5, RZ ;  /* 0x000000054e687819 */ /* 0x000fe400000006ff */
[----:B------:R-:W-:Y:S01]  /*e620*/  MOV R246, 0x5 ;  /* 0x0000000500f67802 */ /* 0x000fe20000000f00 */
[----:B------:R-:W-:Y:S03]  /*e630*/  IMAD R0, R242, c[0x0][0x20c], R0 ;  /* 0x00008300f2007a24 */ /* 0x000fe600078e0200 */
[----:B-----5:R-:W-:Y:S02]  /*e640*/  STL [R1+0x8c], R230 ;  /* 0x00008ce601007387 */ /* 0x020fe40000100800 */
[----:B------:R-:W-:Y:S02]  /*e650*/  IADD3 R0, R73, R0, RZ ;  /* 0x0000000049007210 */ /* 0x000fe40007ffe0ff */
[----:B------:R-:W-:Y:S03]  /*e660*/  STL [R1+0x90], R119 ;  /* 0x0000907701007387 */ /* 0x000fe60000100800 */
[----:B------:R-:W-:Y:S01]  /*e670*/  IMAD R0, R0, 0x70, RZ ;  /* 0x0000007000007824 */ /* 0x000fe200078e02ff */
[----:B------:R-:W-:Y:S04]  /*e680*/  STL [R1+0x94], R234 ;  /* 0x000094ea01007387 */ /* 0x000fe80000100800 */
[----:B------:R-:W-:Y:S04]  /*e690*/  STL [R1+0x98], R233 ;  /* 0x000098e901007387 */ /* 0x000fe80000100800 */
[----:B------:R-:W-:Y:S08]  /*e6a0*/  LDSM.16.M88.4 R112, [R230] ;  /* 0x00000000e670783b */ /* 0x000ff00000000200 */
[----:B------:R-:W1:Y:S08]  /*e6b0*/  LDSM.16.M88.4 R16, [R119] ;  /* 0x000000007710783b */ /* 0x000e700000000200 */
[----:B------:R-:W4:Y:S08]  /*e6c0*/  LDSM.16.M88.4 R108, [R230+0x2000] ;  /* 0x00200000e66c783b */ /* 0x000f300000000200 */
[----:B------:R-:W1:Y:S08]  /*e6d0*/  LDSM.16.M88.4 R32, [R119+0x800] ;  /* 0x000800007720783b */ /* 0x000e700000000200 */
[----:B------:R-:W1:Y:S08]  /*e6e0*/  LDSM.16.M88.4 R48, [R119+0x1000] ;  /* 0x001000007730783b */ /* 0x000e700000000200 */
[----:B------:R-:W1:Y:S08]  /*e6f0*/  LDSM.16.M88.4 R64, [R119+0x1800] ;  /* 0x001800007740783b */ /* 0x000e700000000200 */
[----:B------:R-:W1:Y:S08]  /*e700*/  LDSM.16.M88.4 R80, [R119+0x2000] ;  /* 0x002000007750783b */ /* 0x000e700000000200 */
[----:B------:R-:W1:Y:S08]  /*e710*/  LDSM.16.M88.4 R96, [R119+0x2800] ;  /* 0x002800007760783b */ /* 0x000e700000000200 */
[----:B------:R-:W1:Y:S08]  /*e720*/  LDSM.16.M88.4 R184, [R119+0x3000] ;  /* 0x0030000077b8783b */ /* 0x000e700000000200 */
[----:B------:R-:W-:Y:S08]  /*e730*/  LDSM.16.M88.4 R188, [R233] ;  /* 0x00000000e9bc783b */ /* 0x000ff00000000200 */
[----:B------:R-:W1:Y:S08]  /*e740*/  LDSM.16.M88.4 R192, [R234] ;  /* 0x00000000eac0783b */ /* 0x000e700000000200 */
[----:B------:R-:W1:Y:S08]  /*e750*/  LDSM.16.M88.4 R196, [R233+0x2000] ;  /* 0x00200000e9c4783b */ /* 0x000e700000000200 */
[----:B------:R-:W1:Y:S08]  /*e760*/  LDSM.16.M88.4 R200, [R240] ;  /* 0x00000000f0c8783b */ /* 0x000e700000000200 */
[----:B------:R-:W1:Y:S08]  /*e770*/  LDSM.16.M88.4 R204, [R239] ;  /* 0x00000000efcc783b */ /* 0x000e700000000200 */
[----:B------:R-:W1:Y:S08]  /*e780*/  LDSM.16.M88.4 R208, [R238] ;  /* 0x00000000eed0783b */ /* 0x000e700000000200 */
[----:B------:R-:W2:Y:S08]  /*e790*/  LDSM.16.M88.4 R212, [R237] ;  /* 0x00000000edd4783b */ /* 0x000eb00000000200 */
[----:B------:R-:W2:Y:S08]  /*e7a0*/  LDSM.16.M88.4 R216, [R236] ;  /* 0x00000000ecd8783b */ /* 0x000eb00000000200 */
[----:B------:R-:W2:Y:S08]  /*e7b0*/  LDSM.16.M88.4 R220, [R235] ;  /* 0x00000000ebdc783b */ /* 0x000eb00000000200 */
        /* <DEDUP_REMOVED lines=16> */
[C---:B------:R-:W-:Y:S04]  /*e8c0*/  HMMA.16816.F32 R56, R108.reuse, R64, RZ ;  /* 0x000000406c38723c */ /* 0x040fe800000018ff */
[----:B--2---:R-:W-:Y:S04]  /*e8d0*/  MOV R77, R76 ;  /* 0x0000004c004d7202 */ /* 0x004fe80000000f00 */
[-C--:B------:R-:W-:Y:S01]  /*e8e0*/  HMMA.16816.F32 R60, R108, R66.reuse, RZ ;  /* 0x000000426c3c723c */ /* 0x080fe200000018ff */
[----:B---3--:R-:W-:Y:S07]  /*e8f0*/  MOV R76, R74 ;  /* 0x0000004a004c7202 */ /* 0x008fee0000000f00 */
[C---:B------:R-:W-:Y:S04]  /*e900*/  HMMA.16816.F32 R64, R112.reuse, R66, RZ ;  /* 0x000000427040723c */ /* 0x040fe800000018ff */
[----:B------:R-:W-:Y:S04]  /*e910*/  IMAD.WIDE.U32 R76, R72, 0x70, R76 ;  /* 0x00000070484c7825 */ /* 0x000fe800078e004c */
[-C--:B------:R-:W-:Y:S01]  /*e920*/  HMMA.16816.F32 R68, R112, R80.reuse, RZ ;  /* 0x000000507044723c */ /* 0x080fe200000018ff */
[----:B------:R-:W-:Y:S03]  /*e930*/  LEA R90, P0, R76, c[0x0][0x1f8], 0x1 ;  /* 0x00007e004c5a7a11 */ /* 0x000fe600078008ff */
[----:B------:R-:W-:Y:S02]  /*e940*/  IADD3 R0, R77, R0, RZ ;  /* 0x000000004d007210 */ /* 0x000fe40007ffe0ff */
[----:B------:R-:W-:Y:S02]  /*e950*/  IADD3 R88, P1, R90, R104, RZ ;  /* 0x000000685a587210 */ /* 0x000fe40007f3e0ff */
[----:B------:R-:W-:Y:S01]  /*e960*/  LEA.HI.X R91, R76, c[0x0][0x1fc], R0, 0x1, P0 ;  /* 0x00007f004c5b7a11 */ /* 0x000fe200000f0c00 */
[C---:B------:R-:W-:Y:S03]  /*e970*/  HMMA.16816.F32 R72, R108.reuse, R80, RZ ;  /* 0x000000506c48723c */ /* 0x040fe600000018ff */
[----:B------:R-:W-:Y:S01]  /*e980*/  SHF.L.U64.HI R0, R78, R246, c[0x0][0x20c] ;  /* 0x000083004e007619 */ /* 0x000fe200000102f6 */
[----:B------:R-:W-:Y:S01]  /*e990*/  @!PT LDS RZ, [RZ] ;  /* 0x00000000fffff984 */ /* 0x000fe20000000800 */
[----:B------:R-:W-:Y:S01]  /*e9a0*/  @!PT LDS RZ, [RZ] ;  /* 0x00000000fffff984 */ /* 0x000fe20000000800 */
[----:B------:R-:W-:Y:S01]  /*e9b0*/  @!PT LDS RZ, [RZ] ;  /* 0x00000000fffff984 */ /* 0x000fe20000000800 */
[----:B------:R1:W-:Y:S01]  /*e9c0*/  LDGSTS.E.BYPASS.LTC128B.128 [R241+0x100], [R90.64], !P6 ;  /* 0x001000005af17fae */ /* 0x0003e2000f101d48 */
[----:B------:R-:W-:Y:S02]  /*e9d0*/  IADD3 R94, P0, R88, R104, RZ ;  /* 0x00000068585e7210 */ /* 0x000fe40007f1e0ff */
[----:B------:R-:W-:Y:S01]  /*e9e0*/  IADD3.X R89, R91, R0, RZ, P1, !PT ;  /* 0x000000005b597210 */ /* 0x000fe20000ffe4ff */
[-C--:B------:R-:W-:Y:S01]  /*e9f0*/  HMMA.16816.F32 R76, R108, R82.reuse, RZ ;  /* 0x000000526c4c723c */ /* 0x080fe200000018ff */
[----:B------:R-:W-:Y:S03]  /*ea00*/  IADD3 R92, P1, R94, R104, RZ ;  /* 0x000000685e5c7210 */ /* 0x000fe60007f3e0ff */
[----:B------:R1:W-:Y:S01]  /*ea10*/  LDGSTS.E.BYPASS.LTC128B.128 [R241+0x900], [R88.64], !P6 ;  /* 0x0090000058f17fae */ /* 0x0003e2000f101d48 */
[----:B------:R-:W-:Y:S02]  /*ea20*/  IADD3.X R95, R89, R0, RZ, P0, !PT ;  /* 0x00000000595f7210 */ /* 0x000fe400007fe4ff */
[----:B------:R-:W-:Y:S01]  /*ea30*/  IADD3 R102, P0, R92, R104, RZ ;  /* 0x000000685c667210 */ /* 0x000fe20007f1e0ff */
[C---:B------:R-:W-:Y:S04]  /*ea40*/  HMMA.16816.F32 R80, R112.reuse, R82, RZ ;  /* 0x000000527050723c */ /* 0x040fe800000018ff */
[----:B------:R2:W-:Y:S01]  /*ea50*/  LDGSTS.E.BYPASS.LTC128B.128 [R241+0x1100], [R94.64], !P6 ;  /* 0x011000005ef17fae */ /* 0x0005e2000f101d48 */
[-C--:B------:R-:W-:Y:S03]  /*ea60*/  IADD3.X R93, R95, R0.reuse, RZ, P1, !PT ;  /* 0x000000005f5d7210 */ /* 0x080fe60000ffe4ff */
[-C--:B------:R-:W-:Y:S01]  /*ea70*/  HMMA.16816.F32 R84, R112, R96.reuse, RZ ;  /* 0x000000607054723c */ /* 0x080fe200000018ff */
[----:B------:R-:W-:Y:S03]  /*ea80*/  IADD3.X R103, R93, R0, RZ, P0, !PT ;  /* 0x000000005d677210 */ /* 0x000fe600007fe4ff */
[----:B------:R2:W-:Y:S01]  /*ea90*/  LDGSTS.E.BYPASS.LTC128B.128 [R241+0x1900], [R92.64], !P6 ;  /* 0x019000005cf17fae */ /* 0x0005e2000f101d48 */
[----:B------:R-:W-:Y:S04]  /*eaa0*/  IADD3 R100, P0, R102, R104, RZ ;  /* 0x0000006866647210 */ /* 0x000fe80007f1e0ff */
[----:B------:R-:W-:Y:S03]  /*eab0*/  IADD3.X R101, R103, R0, RZ, P0, !PT ;  /* 0x0000000067657210 */ /* 0x000fe600007fe4ff */
[----:B------:R3:W-:Y:S01]  /*eac0*/  LDGSTS.E.BYPASS.LTC128B.128 [R241+0x2100], [R102.64], !P6 ;  /* 0x0210000066f17fae */ /* 0x0007e2000f101d48 */
[C---:B-1----:R-:W-:Y:S07]  /*ead0*/  HMMA.16816.F32 R88, R108.reuse, R96, RZ ;  /* 0x000000606c58723c */ /* 0x042fee00000018ff */
[----:B------:R1:W-:Y:S01]  /*eae0*/  LDGSTS.E.BYPASS.LTC128B.128 [R241+0x2900], [R100.64], !P6 ;  /* 0x0290000064f17fae */ /* 0x0003e2000f101d48 */
[-C--:B--2---:R-:W-:Y:S01]  /*eaf0*/  HMMA.16816.F32 R92, R108, R98.reuse, RZ ;  /* 0x000000626c5c723c */ /* 0x084fe200000018ff */
[----:B---3--:R-:W-:Y:S07]  /*eb00*/  IADD3 R102, P0, R100, R104, RZ ;  /* 0x0000006864667210 */ /* 0x008fee0007f1e0ff */
[C---:B------:R-:W-:Y:S04]  /*eb10*/  HMMA.16816.F32 R96, R112.reuse, R98, RZ ;  /* 0x000000627060723c */ /* 0x040fe800000018ff */
[----:B------:R-:W-:Y:S02]  /*eb20*/  IADD3.X R103, R101, R0, RZ, P0, !PT ;  /* 0x0000000065677210 */ /* 0x000fe400007fe4ff */
[C---:B------:R-:W-:Y:S02]  /*eb30*/  ISETP.GT.AND P0, PT, R242.reuse, RZ, PT ;  /* 0x000000fff200720c */ /* 0x040fe40003f04270 */
[----:B------:R-:W-:Y:S01]  /*eb40*/  IADD3 R242, R242, -0x1, RZ ;  /* 0xfffffffff2f27810 */ /* 0x000fe20007ffe0ff */
[----:B------:R1:W-:Y:S08]  /*eb50*/  LDGSTS.E.BYPASS.LTC128B.128 [R241+0x3100], [R102.64], !P6 ;  /* 0x0310000066f17fae */ /* 0x0003f0000f101d48 */
[----:B------:R-:W0:Y:S01]  /*eb60*/  LDGDEPBAR ;  /* 0x00000000000079af */ /* 0x000e220000000000 */
[-C--:B-1----:R-:W-:Y:S08]  /*eb70*/  HMMA.16816.F32 R100, R112, R184.reuse, RZ ;  /* 0x000000b87064723c */ /* 0x082ff000000018ff */
[C---:B------:R-:W-:Y:S08]  /*eb80*/  HMMA.16816.F32 R104, R108.reuse, R184, RZ ;  /* 0x000000b86c68723c */ /* 0x040ff000000018ff */
[-C--:B------:R-:W-:Y:S08]  /*eb90*/  HMMA.16816.F32 R108, R108, R186.reuse, RZ ;  /* 0x000000ba6c6c723c */ /* 0x080ff000000018ff */
[----:B------:R-:W-:Y:S01]  /*eba0*/  HMMA.16816.F32 R112, R112, R186, RZ ;  /* 0x000000ba7070723c */ /* 0x000fe200000018ff */
[----:B------:R-:W-:Y:S07]  /*ebb0*/  LDSM.16.M88.4 R184, [R231] ;  /* 0x00000000e7b8783b */ /* 0x000fee0000000200 */
[-C--:B------:R-:W-:Y:S08]  /*ebc0*/  HMMA.16816.F32 R4, R188, R192.reuse, R4 ;  /* 0x000000c0bc04723c */ /* 0x080ff00000001804 */
[C---:B------:R-:W-:Y:S08]  /*ebd0*/  HMMA.16816.F32 R8, R196.reuse, R192, R8 ;  /* 0x000000c0c408723c */ /* 0x040ff00000001808 */
[-C--:B------:R-:W-:Y:S08]  /*ebe0*/  HMMA.16816.F32 R12, R196, R194.reuse, R12 ;  /* 0x000000c2c40c723c */ /* 0x080ff0000000180c */
[C---:B------:R-:W-:Y:S01]  /*ebf0*/  HMMA.16816.F32 R16, R188.reuse, R194, R16 ;  /* 0x000000c2bc10723c */ /* 0x040fe20000001810 */
[----:B------:R-:W1:Y:S07]  /*ec00*/  LDSM.16.M88.4 R192, [R229] ;  /* 0x00000000e5c0783b */ /* 0x000e6e0000000200 */
        /* <DEDUP_REMOVED lines=19> */
[----:B------:R-:W-:Y:S07]  /*ed40*/  LDSM.16.M88.4 R212, [R232] ;  /* 0x00000000e8d4783b */ /* 0x000fee0000000200 */
        /* <DEDUP_REMOVED lines=67> */
[----:B------:R1:W-:Y:S10]  /*f180*/  MUFU.TANH R185, R7 ;  /* 0x0000000700b97308 */ /* 0x0003f40000002400 */
[----:B------:R-:W-:Y:S10]  /*f190*/  MUFU.TANH R13, R13 ;  /* 0x0000000d000d7308 */ /* 0x000ff40000002400 */
[----:B------:R-:W3:Y:S01]  /*f1a0*/  MUFU.TANH R193, R8 ;  /* 0x0000000800c17308 */ /* 0x000ee20000002400 */
[----:B-1----:R-:W1:Y:S09]  /*f1b0*/  LDSM.16.M88.4 R4, [R226+0x800] ;  /* 0x00080000e204783b */ /* 0x002e720000000200 */
[----:B------:R-:W-:Y:S10]  /*f1c0*/  MUFU.TANH R14, R14 ;  /* 0x0000000e000e7308 */ /* 0x000ff40000002400 */
[----:B------:R-:W4:Y:S10]  /*f1d0*/  MUFU.TANH R192, R9 ;  /* 0x0000000900c07308 */ /* 0x000f340000002400 */
[----:B------:R-:W-:Y:S10]  /*f1e0*/  MUFU.TANH R15, R15 ;  /* 0x0000000f000f7308 */ /* 0x000ff40000002400 */
[----:B------:R-:W-:Y:S01]  /*f1f0*/  MUFU.TANH R195, R10 ;  /* 0x0000000a00c37308 */ /* 0x000fe20000002400 */
[-C--:B-1----:R-:W-:Y:S09]  /*f200*/  HMMA.16816.F32 R20, R212, R4.reuse, R20 ;  /* 0x00000004d414723c */ /* 0x082ff20000001814 */
[----:B------:R1:W-:Y:S01]  /*f210*/  MUFU.TANH R194, R11 ;  /* 0x0000000b00c27308 */ /* 0x0003e20000002400 */
[C---:B------:R-:W-:Y:S09]  /*f220*/  HMMA.16816.F32 R24, R188.reuse, R4, R24 ;  /* 0x00000004bc18723c */ /* 0x040ff20000001818 */
[----:B------:R-:W2:Y:S01]  /*f230*/  MUFU.TANH R18, R18 ;  /* 0x0000001200127308 */ /* 0x000ea20000002400 */
[-C--:B------:R-:W-:Y:S04]  /*f240*/  HMMA.16816.F32 R28, R188, R6.reuse, R28 ;  /* 0x00000006bc1c723c */ /* 0x080fe8000000181c */
[----:B------:R-:W-:Y:S04]  /*f250*/  FMUL.FTZ R22, R22, c[0x0][0x320] ;  /* 0x0000c80016167a20 */ /* 0x000fe80000410000 */
[C---:B------:R-:W-:Y:S01]  /*f260*/  HMMA.16816.F32 R32, R212.reuse, R6, R32 ;  /* 0x00000006d420723c */ /* 0x040fe20000001820 */
[----:B------:R-:W-:Y:S01]  /*f270*/  MUFU.TANH R16, R16 ;  /* 0x0000001000107308 */ /* 0x000fe20000002400 */
[----:B------:R-:W-:Y:S02]  /*f280*/  LDSM.16.M88.4 R4, [R226+0x1800] ;  /* 0x00180000e204783b */ /* 0x000fe40000000200 */
[----:B------:R-:W-:Y:S02]  /*f290*/  FMUL.FTZ R20, R20, c[0x0][0x320] ;  /* 0x0000c80014147a20 */ /* 0x000fe40000410000 */
[----:B------:R-:W-:Y:S02]  /*f2a0*/  FMUL.FTZ R23, R23, c[0x0][0x320] ;  /* 0x0000c80017177a20 */ /* 0x000fe40000410000 */
[----:B------:R-:W-:Y:S02]  /*f2b0*/  FMUL.FTZ R21, R21, c[0x0][0x320] ;  /* 0x0000c80015157a20 */ /* 0x000fe40000410000 */
[----:B-1----:R-:W1:Y:S01]  /*f2c0*/  LDSM.16.M88.4 R8, [R226+0x1000] ;  /* 0x00100000e208783b */ /* 0x002e620000000200 */
        /* <DEDUP_REMOVED lines=14> */
[----:B------:R-:W-:Y:S07]  /*f3b0*/  FMUL.FTZ R31, R31, c[0x0][0x320] ;  /* 0x0000c8001f1f7a20 */ /* 0x000fee0000410000 */
[----:B------:R-:W-:Y:S01]  /*f3c0*/  MUFU.TANH R30, R30 ;  /* 0x0000001e001e7308 */ /* 0x000fe20000002400 */
[-C--:B-1----:R-:W-:Y:S09]  /*f3d0*/  HMMA.16816.F32 R36, R212, R8.reuse, R36 ;  /* 0x00000008d424723c */ /* 0x082ff20000001824 */
[----:B------:R-:W1:Y:S01]  /*f3e0*/  MUFU.TANH R22, R22 ;  /* 0x0000001600167308 */ /* 0x000e620000002400 */
[C---:B------:R-:W-:Y:S09]  /*f3f0*/  HMMA.16816.F32 R40, R188.reuse, R8, R40 ;  /* 0x00000008bc28723c */ /* 0x040ff20000001828 */
[----:B------:R-:W-:Y:S01]  /*f400*/  MUFU.TANH R20, R20 ;  /* 0x0000001400147308 */ /* 0x000fe20000002400 */
[-C--:B------:R-:W-:Y:S09]  /*f410*/  HMMA.16816.F32 R44, R188, R10.reuse, R44 ;  /* 0x0000000abc2c723c */ /* 0x080ff2000000182c */
[----:B------:R-:W1:Y:S01]  /*f420*/  MUFU.TANH R23, R23 ;  /* 0x0000001700177308 */ /* 0x000e620000002400 */
[C---:B------:R-:W-:Y:S01]  /*f430*/  HMMA.16816.F32 R48, R212.reuse, R10, R48 ;  /* 0x0000000ad430723c */ /* 0x040fe20000001830 */
[----:B------:R-:W1:Y:S03]  /*f440*/  LDSM.16.M88.4 R8, [R226+0x2000] ;  /* 0x00200000e208783b */ /* 0x000e660000000200 */
[----:B------:R-:W-:Y:S02]  /*f450*/  FMUL.FTZ R38, R38, c[0x0][0x320] ;  /* 0x0000c80026267a20 */ /* 0x000fe40000410000 */
[----:B------:R-:W-:Y:S03]  /*f460*/  FMUL.FTZ R36, R36, c[0x0][0x320] ;  /* 0x0000c80024247a20 */ /* 0x000fe60000410000 */
[----:B------:R-:W1:Y:S01]  /*f470*/  MUFU.TANH R24, R24 ;  /* 0x0000001800187308 */ /* 0x000e620000002400 */
[-C--:B------:R-:W-:Y:S03]  /*f480*/  HMMA.16816.F32 R52, R212, R4.reuse, R52 ;  /* 0x00000004d434723c */ /* 0x080fe60000001834 */
[----:B------:R-:W-:Y:S02]  /*f490*/  FMUL.FTZ R39, R39, c[0x0][0x320] ;  /* 0x0000c80027277a20 */ /* 0x000fe40000410000 */
[----:B------:R-:W-:Y:S03]  /*f4a0*/  FMUL.FTZ R37, R37, c[0x0][0x320] ;  /* 0x0000c80025257a20 */ /* 0x000fe60000410000 */
[C---:B------:R-:W-:Y:S01]  /*f4b0*/  HMMA.16816.F32 R56, R188.reuse, R4, R56 ;  /* 0x00000004bc38723c */ /* 0x040fe20000001838 */
[----:B------:R-:W1:Y:S03]  /*f4c0*/  MUFU.TANH R21, R21 ;  /* 0x0000001500157308 */ /* 0x000e660000002400 */
[----:B------:R-:W-:Y:S02]  /*f4d0*/  FMUL.FTZ R47, R47, c[0x0][0x320] ;  /* 0x0000c8002f2f7a20 */ /* 0x000fe40000410000 */
[----:B------:R-:W-:Y:S02]  /*f4e0*/  FMUL.FTZ R40, R40, c[0x0][0x320] ;  /* 0x0000c80028287a20 */ /* 0x000fe40000410000 */
[-C--:B------:R-:W-:Y:S03]  /*f4f0*/  HMMA.16816.F32 R60, R188, R6.reuse, R60 ;  /* 0x00000006bc3c723c */ /* 0x080fe6000000183c */
[----:B------:R-:W2:Y:S01]  /*f500*/  MUFU.TANH R25, R25 ;  /* 0x0000001900197308 */ /* 0x000ea20000002400 */
[----:B------:R-:W-:Y:S02]  /*f510*/  FMUL.FTZ R50, R50, c[0x0][0x320] ;  /* 0x0000c80032327a20 */ /* 0x000fe40000410000 */
[----:B------:R-:W-:Y:S02]  /*f520*/  FMUL.FTZ R48, R48, c[0x0][0x320] ;  /* 0x0000c80030307a20 */ /* 0x000fe40000410000 */
[C---:B------:R-:W-:Y:S01]  /*f530*/  HMMA.16816.F32 R64, R212.reuse, R6, R64 ;  /* 0x00000006d440723c */ /* 0x040fe20000001840 */
[----:B------:R-:W2:Y:S03]  /*f540*/  LDSM.16.M88.4 R4, [R226+0x2800] ;  /* 0x00280000e204783b */ /* 0x000ea60000000200 */
[----:B------:R-:W-:Y:S01]  /*f550*/  FMUL.FTZ R55, R55, c[0x0][0x320] ;  /* 0x0000c80037377a20 */ /* 0x000fe20000410000 */
        /* <DEDUP_REMOVED lines=17> */
[----:B------:R-:W1:Y:S01]  /*f670*/  MUFU.TANH R35, R35 ;  /* 0x0000002300237308 */ /* 0x000e620000002400 */
[----:B------:R-:W1:Y:S01]  /*f680*/  LDSM.16.M88.4 R8, [R226+0x3000] ;  /* 0x00300000e208783b */ /* 0x000e620000000200 */
[----:B------:R-:W-:Y:S04]  /*f690*/  DEPBAR.LE SB0, 0x0 ;  /* 0x000080000000791a */ /* 0x000fe80000000000 */
[----:B------:R-:W-:Y:S01]  /*f6a0*/  FMUL.FTZ R74, R74, c[0x0][0x320] ;  /* 0x0000c8004a4a7a20 */ /* 0x000fe20000410000 */
[-C--:B--2---:R-:W-:Y:S03]  /*f6b0*/  HMMA.16816.F32 R84, R212, R4.reuse, R84 ;  /* 0x00000004d454723c */ /* 0x084fe60000001854 */
[----:B------:R2:W-:Y:S01]  /*f6c0*/  MUFU.TANH R234, R74 ;  /* 0x0000004a00ea7308 */ /* 0x0005e20000002400 */
[----:B------:R-:W-:Y:S01]  /*f6d0*/  BAR.SYNC.DEFER_BLOCKING 0x0 ;  /* 0x0000000000007b1d */ /* 0x000fe20000010000 */
[----:B------:R-:W-:Y:S02]  /*f6e0*/  FMUL.FTZ R73, R73, c[0x0][0x320] ;  /* 0x0000c80049497a20 */ /* 0x000fe40000410000 */
[----:B------:R-:W-:Y:S01]  /*f6f0*/  FMUL.FTZ R65, R65, c[0x0][0x320] ;  /* 0x0000c80041417a20 */ /* 0x000fe20000410000 */
[C---:B------:R-:W-:Y:S04]  /*f700*/  HMMA.16816.F32 R88, R188.reuse, R4, R88 ;  /* 0x00000004bc58723c */ /* 0x040fe80000001858 */
[----:B------:R-:W-:Y:S01]  /*f710*/  FMUL.FTZ R79, R79, c[0x0][0x320] ;  /* 0x0000c8004f4f7a20 */ /* 0x000fe20000410000 */
[----:B------:R-:W1:Y:S01]  /*f720*/  MUFU.TANH R33, R33 ;  /* 0x0000002100217308 */ /* 0x000e620000002400 */
[----:B------:R-:W-:Y:S01]  /*f730*/  FMUL.FTZ R77, R77, c[0x0][0x320] ;  /* 0x0000c8004d4d7a20 */ /* 0x000fe20000410000 */
[----:B------:R-:W-:Y:S01]  /*f740*/  FMNMX.FTZ R4, R186, R3, !PT ;  /* 0x00000003ba047209 */ /* 0x000fe20007810000 */
[-C--:B------:R-:W-:Y:S04]  /*f750*/  HMMA.16816.F32 R92, R188, R6.reuse, R92 ;  /* 0x00000006bc5c723c */ /* 0x080fe8000000185c */
[----:B---3--:R-:W-:Y:S01]  /*f760*/  FMNMX.FTZ R5, R193, R116, !PT ;  /* 0x00000074c1057209 */ /* 0x008fe20007810000 */
[----:B------:R-:W-:Y:S02]  /*f770*/  FMUL.FTZ R80, R80, c[0x0][0x320] ;  /* 0x0000c80050507a20 */ /* 0x000fe40000410000 */
[----:B------:R-:W-:Y:S01]  /*f780*/  MUFU.TANH R29, R29 ;  /* 0x0000001d001d7308 */ /* 0x000fe20000002400 */
[C---:B------:R-:W-:Y:S04]  /*f790*/  HMMA.16816.F32 R96, R212.reuse, R6, R96 ;  /* 0x00000006d460723c */ /* 0x040fe80000001860 */
[----:B--2---:R-:W-:Y:S01]  /*f7a0*/  FMNMX.FTZ R74, R118, R0, !PT ;  /* 0x00000000764a7209 */ /* 0x004fe20007810000 */
[----:B------:R-:W-:Y:S01]  /*f7b0*/  FMUL.FTZ R82, R82, c[0x0][0x320] ;  /* 0x0000c80052527a20 */ /* 0x000fe20000410000 */
[----:B------:R-:W-:Y:S01]  /*f7c0*/  FMNMX.FTZ R0, R185, R4, !PT ;  /* 0x00000004b9007209 */ /* 0x000fe20007810000 */
[----:B------:R-:W-:Y:S01]  /*f7d0*/  FMUL.FTZ R83, R83, c[0x0][0x320] ;  /* 0x0000c80053537a20 */ /* 0x000fe20000410000 */
[----:B----4-:R-:W-:Y:S01]  /*f7e0*/  FMNMX.FTZ R4, R192, R5, !PT ;  /* 0x00000005c0047209 */ /* 0x010fe20007810000 */
[----:B------:R-:W2:Y:S01]  /*f7f0*/  MUFU.TANH R38, R38 ;  /* 0x0000002600267308 */ /* 0x000ea20000002400 */
[-C--:B-1----:R-:W-:Y:S03]  /*f800*/  HMMA.16816.F32 R100, R212, R8.reuse, R100 ;  /* 0x00000008d464723c */ /* 0x082fe60000001864 */
[----:B------:R-:W-:Y:S01]  /*f810*/  FMNMX.FTZ R0, R18, R0, !PT ;  /* 0x0000000012007209 */ /* 0x000fe20007810000 */
[----:B------:R-:W-:Y:S01]  /*f820*/  FMUL.FTZ R81, R81, c[0x0][0x320] ;  /* 0x0000c80051517a20 */ /* 0x000fe20000410000 */
[----:B------:R-:W-:Y:S01]  /*f830*/  FMNMX.FTZ R4, R12, R4, !PT ;  /* 0x000000040c047209 */ /* 0x000fe20007810000 */
[----:B------:R-:W-:Y:S01]  /*f840*/  FMUL.FTZ R93, R93, c[0x0][0x320] ;  /* 0x0000c8005d5d7a20 */ /* 0x000fe20000410000 */
[----:B------:R-:W-:Y:S01]  /*f850*/  FMNMX.FTZ R0, R19, R0, !PT ;  /* 0x0000000013007209 */ /* 0x000fe20007810000 */
[C---:B------:R-:W-:Y:S01]  /*f860*/  HMMA.16816.F32 R104, R188.reuse, R8, R104 ;  /* 0x00000008bc68723c */ /* 0x040fe20000001868 */
[----:B------:R-:W1:Y:S03]  /*f870*/  MUFU.TANH R36, R36 ;  /* 0x0000002400247308 */ /* 0x000e660000002400 */
[----:B------:R-:W-:Y:S01]  /*f880*/  FMNMX.FTZ R74, R16, R74, !PT ;  /* 0x0000004a104a7209 */ /* 0x000fe20007810000 */
[----:B------:R-:W-:Y:S01]  /*f890*/  FMUL.FTZ R84, R84, c[0x0][0x320] ;  /* 0x0000c80054547a20 */ /* 0x000fe20000410000 */
[----:B------:R-:W-:Y:S01]  /*f8a0*/  FMNMX.FTZ R5, R22, R0, !PT ;  /* 0x0000000016057209 */ /* 0x000fe20007810000 */
[----:B------:R-:W-:Y:S01]  /*f8b0*/  FMUL.FTZ R92, R92, c[0x0][0x320] ;  /* 0x0000c8005c5c7a20 */ /* 0x000fe20000410000 */
[-C--:B------:R-:W-:Y:S03]  /*f8c0*/  HMMA.16816.F32 R108, R188, R10.reuse, R108 ;  /* 0x0000000abc6c723c */ /* 0x080fe6000000186c */
[----:B------:R-:W-:Y:S01]  /*f8d0*/  MUFU.TANH R39, R39 ;  /* 0x0000002700277308 */ /* 0x000fe20000002400 */
[----:B------:R-:W-:Y:S01]  /*f8e0*/  FMNMX.FTZ R5, R23, R5, !PT ;  /* 0x0000000517057209 */ /* 0x000fe20007810000 */
[----:B------:R-:W-:Y:S01]  /*f8f0*/  FMUL.FTZ R86, R86, c[0x0][0x320] ;  /* 0x0000c80056567a20 */ /* 0x000fe20000410000 */
[----:B------:R-:W-:Y:S01]  /*f900*/  FMNMX.FTZ R4, R13, R4, !PT ;  /* 0x000000040d047209 */ /* 0x000fe20007810000 */
[----:B------:R-:W-:Y:S01]  /*f910*/  FMUL.FTZ R87, R87, c[0x0][0x320] ;  /* 0x0000c80057577a20 */ /* 0x000fe20000410000 */
[----:B------:R-:W-:Y:S01]  /*f920*/  HMMA.16816.F32 R112, R212, R10, R112 ;  /* 0x0000000ad470723c */ /* 0x000fe20000001870 */
[----:B------:R-:W3:Y:S03]  /*f930*/  LDL R10, [R1+0x20] ;  /* 0x00002000010a7983 */ /* 0x000ee60000100800 */
[----:B------:R-:W-:Y:S01]  /*f940*/  FMNMX.FTZ R74, R17, R74, !PT ;  /* 0x0000004a114a7209 */ /* 0x000fe20007810000 */
[----:B------:R-:W-:Y:S01]  /*f950*/  MUFU.TANH R40, R40 ;  /* 0x0000002800287308 */ /* 0x000fe20000002400 */
[----:B------:R-:W-:Y:S01]  /*f960*/  FMUL.FTZ R85, R85, c[0x0][0x320] ;  /* 0x0000c80055557a20 */ /* 0x000fe20000410000 */
[----:B------:R-:W-:Y:S01]  /*f970*/  FMNMX.FTZ R0, R24, R4, !PT ;  /* 0x0000000418007209 */ /* 0x000fe20007810000 */
[----:B------:R-:W-:Y:S01]  /*f980*/  FMUL.FTZ R89, R89, c[0x0][0x320] ;  /* 0x0000c80059597a20 */ /* 0x000fe20000410000 */
[----:B------:R-:W-:Y:S03]  /*f990*/  FMNMX.FTZ R74, R20, R74, !PT ;  /* 0x0000004a144a7209 */ /* 0x000fe60007810000 */
[----:B------:R-:W-:Y:S01]  /*f9a0*/  FMUL.FTZ R98, R98, c[0x0][0x320] ;  /* 0x0000c80062627a20 */ /* 0x000fe20000410000 */
[----:B------:R-:W-:Y:S01]  /*f9b0*/  FMNMX.FTZ R74, R21, R74, !PT ;  /* 0x0000004a154a7209 */ /* 0x000fe20007810000 */
        /* <DEDUP_REMOVED lines=20> */
[----:B------:R-:W1:Y:S01]  /*fb00*/  MUFU.TANH R48, R48 ;  /* 0x0000003000307308 */ /* 0x000e620000002400 */
[----:B------:R-:W-:Y:S01]  /*fb10*/  FMNMX.FTZ R0, R29, R0, !PT ;  /* 0x000000001d007209 */ /* 0x000fe20007810000 */
[----:B------:R-:W-:Y:S01]  /*fb20*/  FMUL.FTZ R91, R91, c[0x0][0x320] ;  /* 0x0000c8005b5b7a20 */ /* 0x000fe20000410000 */
[----:B----4-:R-:W-:Y:S01]  /*fb30*/  FMNMX.FTZ R74, R37, R74, !PT ;  /* 0x0000004a254a7209 */ /* 0x010fe20007810000 */
[----:B------:R-:W-:Y:S01]  /*fb40*/  FMUL.FTZ R94, R94, c[0x0][0x320] ;  /* 0x0000c8005e5e7a20 */ /* 0x000fe20000410000 */
[----:B------:R-:W-:Y:S01]  /*fb50*/  FMNMX.FTZ R4, R40, R0, !PT ;  /* 0x0000000028047209 */ /* 0x000fe20007810000 */
[----:B------:R-:W-:Y:S01]  /*fb60*/  FMUL.FTZ R95, R95, c[0x0][0x320] ;  /* 0x0000c8005f5f7a20 */ /* 0x000fe20000410000 */
[----:B------:R-:W-:Y:S01]  /*fb70*/  FMNMX.FTZ R0, R39, R5, !PT ;  /* 0x0000000527007209 */ /* 0x000fe20007810000 */
[----:B------:R-:W-:Y:S02]  /*fb80*/  FMUL.FTZ R107, R107, c[0x0][0x320] ;  /* 0x0000c8006b6b7a20 */ /* 0x000fe40000410000 */
[----:B------:R-:W2:Y:S01]  /*fb90*/  MUFU.TANH R51, R51 ;  /* 0x0000003300337308 */ /* 0x000ea20000002400 */
[----:B------:R-:W-:Y:S01]  /*fba0*/  FMUL.FTZ R104, R104, c[0x0][0x320] ;  /* 0x0000c80068687a20 */ /* 0x000fe20000410000 */
[----:B------:R-:W-:Y:S01]  /*fbb0*/  FMNMX.FTZ R5, R195, R117, !PT ;  /* 0x00000075c3057209 */ /* 0x000fe20007810000 */
[----:B------:R-:W-:Y:S01]  /*fbc0*/  FMUL.FTZ R105, R105, c[0x0][0x320] ;  /* 0x0000c80069697a20 */ /* 0x000fe20000410000 */
[----:B------:R-:W-:Y:S01]  /*fbd0*/  FMNMX.FTZ R0, R50, R0, !PT ;  /* 0x0000000032007209 */ /* 0x000fe20007810000 */
[----:B------:R-:W-:Y:S01]  /*fbe0*/  FMUL.FTZ R68, R68, c[0x0][0x320] ;  /* 0x0000c80044447a20 */ /* 0x000fe20000410000 */
[----:B------:R-:W-:Y:S01]  /*fbf0*/  FMNMX.FTZ R5, R194, R5, !PT ;  /* 0x00000005c2057209 */ /* 0x000fe20007810000 */
[----:B------:R-:W-:Y:S02]  /*fc00*/  FMUL.FTZ R69, R69, c[0x0][0x320] ;  /* 0x0000c80045457a20 */ /* 0x000fe40000410000 */
[----:B------:R-:W-:Y:S01]  /*fc10*/  FMUL.FTZ R102, R102, c[0x0][0x320] ;  /* 0x0000c80066667a20 */ /* 0x000fe20000410000 */
[----:B------:R-:W4:Y:S01]  /*fc20*/  MUFU.TANH R49, R49 ;  /* 0x0000003100317308 */ /* 0x000f220000002400 */
[----:B------:R-:W-:Y:S01]  /*fc30*/  FMNMX.FTZ R5, R14, R5, !PT ;  /* 0x000000050e057209 */ /* 0x000fe20007810000 */
[----:B------:R-:W-:Y:S01]  /*fc40*/  FMUL.FTZ R100, R100, c[0x0][0x320] ;  /* 0x0000c80064647a20 */ /* 0x000fe20000410000 */
[----:B-1----:R-:W-:Y:S01]  /*fc50*/  FMNMX.FTZ R74, R48, R74, !PT ;  /* 0x0000004a304a7209 */ /* 0x002fe20007810000 */
[----:B------:R-:W-:Y:S01]  /*fc60*/  FMUL.FTZ R59, R59, c[0x0][0x320] ;  /* 0x0000c8003b3b7a20 */ /* 0x000fe20000410000 */
[----:B------:R-:W-:Y:S01]  /*fc70*/  FMNMX.FTZ R5, R15, R5, !PT ;  /* 0x000000050f057209 */ /* 0x000fe20007810000 */
[----:B------:R-:W-:Y:S02]  /*fc80*/  FMUL.FTZ R62, R62, c[0x0][0x320] ;  /* 0x0000c8003e3e7a20 */ /* 0x000fe40000410000 */
[----:B------:R-:W-:Y:S02]  /*fc90*/  FMUL.FTZ R63, R63, c[0x0][0x320] ;  /* 0x0000c8003f3f7a20 */ /* 0x000fe40000410000 */
[----:B------:R-:W1:Y:S01]  /*fca0*/  MUFU.TANH R202, R54 ;  /* 0x0000003600ca7308 */ /* 0x000e620000002400 */
[----:B------:R-:W-:Y:S02]  /*fcb0*/  FMUL.FTZ R75, R75, c[0x0][0x320] ;  /* 0x0000c8004b4b7a20 */ /* 0x000fe40000410000 */
[----:B------:R-:W-:Y:S01]  /*fcc0*/  FMUL.FTZ R61, R61, c[0x0][0x320] ;  /* 0x0000c8003d3d7a20 */ /* 0x000fe20000410000 */
[----:B--2---:R-:W-:Y:S01]  /*fcd0*/  FMNMX.FTZ R0, R51, R0, !PT ;  /* 0x0000000033007209 */ /* 0x004fe20007810000 */
[----:B------:R-:W-:Y:S02]  /*fce0*/  FMUL.FTZ R72, R72, c[0x0][0x320] ;  /* 0x0000c80048487a20 */ /* 0x000fe40000410000 */
[----:B------:R-:W-:Y:S02]  /*fcf0*/  FMUL.FTZ R76, R76, c[0x0][0x320] ;  /* 0x0000c8004c4c7a20 */ /* 0x000fe40000410000 */
[----:B------:R-:W-:Y:S01]  /*fd00*/  FMUL.FTZ R108, R108, c[0x0][0x320] ;  /* 0x0000c8006c6c7a20 */ /* 0x000fe20000410000 */
[----:B------:R-:W-:Y:S01]  /*fd10*/  MUFU.TANH R199, R47 ;  /* 0x0000002f00c77308 */ /* 0x000fe20000002400 */
[----:B------:R-:W-:Y:S02]  /*fd20*/  FMUL.FTZ R67, R67, c[0x0][0x320] ;  /* 0x0000c80043437a20 */ /* 0x000fe40000410000 */
[----:B------:R-:W-:Y:S01]  /*fd30*/  FMUL.FTZ R71, R71, c[0x0][0x320] ;  /* 0x0000c80047477a20 */ /* 0x000fe20000410000 */
[----:B----4-:R-:W-:Y:S01]  /*fd40*/  FMNMX.FTZ R74, R49, R74, !PT ;  /* 0x0000004a314a7209 */ /* 0x010fe20007810000 */
        /* <DEDUP_REMOVED lines=13> */
[----:B------:R-:W-:Y:S02]  /*fe20*/  FMUL.FTZ R57, R57, c[0x0][0x320] ;  /* 0x0000c80039397a20 */ /* 0x000fe40000410000 */
[----:B------:R-:W-:Y:S03]  /*fe30*/  FMUL.FTZ R109, R109, c[0x0][0x320] ;  /* 0x0000c8006d6d7a20 */ /* 0x000fe60000410000 */
[----:B------:R-:W4:Y:S01]  /*fe40*/  MUFU.TANH R198, R53 ;  /* 0x0000003500c67308 */ /* 0x000f220000002400 */
[----:B--2---:R-:W-:Y:S09]  /*fe50*/  FMNMX.FTZ R74, R47, R74, !PT ;  /* 0x0000004a2f4a7209 */ /* 0x004ff20007810000 */
[----:B------:R-:W2:Y:S01]  /*fe60*/  MUFU.TANH R200, R66 ;  /* 0x0000004200c87308 */ /* 0x000ea20000002400 */
[----:B-1----:R-:W-:Y:S09]  /*fe70*/  FMNMX.FTZ R0, R203, R0, !PT ;  /* 0x00000000cb007209 */ /* 0x002ff20007810000 */
[----:B------:R-:W-:Y:S01]  /*fe80*/  MUFU.TANH R205, R56 ;  /* 0x0000003800cd7308 */ /* 0x000fe20000002400 */
[----:B----4-:R-:W-:Y:S09]  /*fe90*/  FMNMX.FTZ R74, R198, R74, !PT ;  /* 0x0000004ac64a7209 */ /* 0x010ff20007810000 */
[----:B------:R-:W1:Y:S01]  /*fea0*/  MUFU.TANH R56, R64 ;  /* 0x0000004000387308 */ /* 0x000e620000002400 */
[----:B--2---:R-:W-:Y:S09]  /*feb0*/  FMNMX.FTZ R0, R200, R0, !PT ;  /* 0x00000000c8007209 */ /* 0x004ff20007810000 */
[----:B------:R-:W2:Y:S10]  /*fec0*/  MUFU.TANH R201, R67 ;  /* 0x0000004300c97308 */ /* 0x000eb40000002400 */
[----:B------:R-:W4:Y:S01]  /*fed0*/  MUFU.TANH R187, R70 ;  /* 0x0000004600bb7308 */ /* 0x000f220000002400 */
[----:B-1----:R-:W-:Y:S09]  /*fee0*/  FMNMX.FTZ R74, R56, R74, !PT ;  /* 0x0000004a384a7209 */ /* 0x002ff20007810000 */
[----:B------:R-:W-:Y:S01]  /*fef0*/  MUFU.TANH R204, R60 ;  /* 0x0000003c00cc7308 */ /* 0x000fe20000002400 */
[----:B--2---:R-:W-:Y:S09]  /*ff00*/  FMNMX.FTZ R0, R201, R0, !PT ;  /* 0x00000000c9007209 */ /* 0x004ff20007810000 */
[----:B------:R-:W1:Y:S01]  /*ff10*/  MUFU.TANH R60, R65 ;  /* 0x00000041003c7308 */ /* 0x000e620000002400 */
[----:B----4-:R-:W-:Y:S04]  /*ff20*/  MOV R215, R187 ;  /* 0x000000bb00d77202 */ /* 0x010fe80000000f00 */
[----:B------:R-:W-:Y:S05]  /*ff30*/  FMNMX.FTZ R0, R215, R0, !PT ;  /* 0x00000000d7007209 */ /* 0x000fea0007810000 */
[----:B------:R-:W2:Y:S10]  /*ff40*/  MUFU.TANH R210, R68 ;  /* 0x0000004400d27308 */ /* 0x000eb40000002400 */
[----:B------:R-:W4:Y:S01]  /*ff50*/  MUFU.TANH R219, R69 ;  /* 0x0000004500db7308 */ /* 0x000f220000002400 */
[----:B-1----:R-:W-:Y:S09]  /*ff60*/  FMNMX.FTZ R74, R60, R74, !PT ;  /* 0x0000004a3c4a7209 */ /* 0x002ff20007810000 */
[----:B------:R4:W-:Y:S01]  /*ff70*/  MUFU.TANH R216, R93 ;  /* 0x0000005d00d87308 */ /* 0x0009e20000002400 */
[----:B--2---:R-:W-:Y:S09]  /*ff80*/  FMNMX.FTZ R74, R210, R74, !PT ;  /* 0x0000004ad24a7209 */ /* 0x004ff20007810000 */
[----:B------:R-:W1:Y:S10]  /*ff90*/  MUFU.TANH R247, R71 ;  /* 0x0000004700f77308 */ /* 0x000e740000002400 */
[----:B------:R-:W2:Y:S01]  /*ffa0*/  MUFU.TANH R207, R80 ;  /* 0x0000005000cf7308 */ /* 0x000ea20000002400 */
[----:B----4-:R-:W-:Y:S04]  /*ffb0*/  MOV R93, R219 ;  /* 0x000000db005d7202 */ /* 0x010fe80000000f00 */
[----:B------:R-:W-:Y:S05]  /*ffc0*/  FMNMX.FTZ R74, R93, R74, !PT ;  /* 0x0000004a5d4a7209 */ /* 0x000fea0007810000 */
[----:B------:R-:W4:Y:S01]  /*ffd0*/  MUFU.TANH R238, R82 ;  /* 0x0000005200ee7308 */ /* 0x000f220000002400 */
[----:B-1----:R-:W-:Y:S09]  /*ffe0*/  FMNMX.FTZ R0, R247, R0, !PT ;  /* 0x00000000f7007209 */ /* 0x002ff20007810000 */
[----:B------:R-:W1:Y:S01]  /*fff0*/  MUFU.TANH R230, R83 ;  /* 0x0000005300e67308 */ /* 0x000e620000002400 */
[----:B--2---:R-:W-:Y:S04]  /*10000*/  MOV R214, R207 ;  /* 0x000000cf00d67202 */ /* 0x004fe80000000f00 */
[----:B------:R-:W-:Y:S05]  /*10010*/  FMNMX.FTZ R74, R214, R74, !PT ;  /* 0x0000004ad64a7209 */ /* 0x000fea0007810000 */
[----:B------:R-:W2:Y:S01]  /*10020*/  MUFU.TANH R249, R81 ;  /* 0x0000005100f97308 */ /* 0x000ea20000002400 */
[----:B----4-:R-:W-:Y:S09]  /*10030*/  FMNMX.FTZ R0, R238, R0, !PT ;  /* 0x00000000ee007209 */ /* 0x010ff20007810000 */
        /* <DEDUP_REMOVED lines=8> */
[----:B------:R2:W-:Y:S01]  /*100c0*/  MUFU.TANH R212, R114 ;  /* 0x0000007200d47308 */ /* 0x0005e20000002400 */
[----:B-1----:R-:W-:Y:S09]  /*100d0*/  FMNMX.FTZ R0, R81, R0, !PT ;  /* 0x0000000051007209 */ /* 0x002ff20007810000 */
[----:B------:R-:W1:Y:S10]  /*100e0*/  MUFU.TANH R26, R26 ;  /* 0x0000001a001a7308 */ /* 0x000e740000002400 */
[----:B------:R-:W4:Y:S01]  /*100f0*/  MUFU.TANH R211, R85 ;  /* 0x0000005500d37308 */ /* 0x000f220000002400 */
[----:B--2---:R-:W-:Y:S04]  /*10100*/  MOV R114, R222 ;  /* 0x000000de00727202 */ /* 0x004fe80000000f00 */
[----:B------:R-:W-:Y:S05]  /*10110*/  FMNMX.FTZ R0, R114, R0, !PT ;  /* 0x0000000072007209 */ /* 0x000fea0007810000 */
[----:B------:R4:W-:Y:S01]  /*10120*/  MUFU.TANH R119, R89 ;  /* 0x0000005900777308 */ /* 0x0009e20000002400 */
[----:B-1----:R-:W-:Y:S04]  /*10130*/  FMNMX.FTZ R5, R26, R5, !PT ;  /* 0x000000051a057209 */ /* 0x002fe80007810000 */
[----:B------:R-:W-:Y:S05]  /*10140*/  FMNMX.FTZ R5, R27, R5, !PT ;  /* 0x000000051b057209 */ /* 0x000fea0007810000 */
[----:B------:R-:W1:Y:S01]  /*10150*/  MUFU.TANH R53, R98 ;  /* 0x0000006200357308 */ /* 0x000e620000002400 */
[----:B------:R-:W-:Y:S09]  /*10160*/  FMNMX.FTZ R5, R30, R5, !PT ;  /* 0x000000051e057209 */ /* 0x000ff20007810000 */
[----:B------:R1:W-:Y:S01]  /*10170*/  MUFU.TANH R223, R102 ;  /* 0x0000006600df7308 */ /* 0x0003e20000002400 */
[----:B----4-:R-:W-:Y:S04]  /*10180*/  MOV R89, R211 ;  /* 0x000000d300597202 */ /* 0x010fe80000000f00 */
[----:B------:R-:W-:Y:S05]  /*10190*/  FMNMX.FTZ R74, R89, R74, !PT ;  /* 0x0000004a594a7209 */ /* 0x000fea0007810000 */
[----:B------:R-:W-:Y:S10]  /*101a0*/  MUFU.TANH R248, R88 ;  /* 0x0000005800f87308 */ /* 0x000ff40000002400 */
[----:B------:R-:W2:Y:S01]  /*101b0*/  MUFU.TANH R54, R99 ;  /* 0x0000006300367308 */ /* 0x000ea20000002400 */
[----:B-1----:R-:W-:Y:S04]  /*101c0*/  MOV R102, R53 ;  /* 0x0000003500667202 */ /* 0x002fe80000000f00 */
[----:B------:R-:W-:Y:S05]  /*101d0*/  FMNMX.FTZ R0, R102, R0, !PT ;  /* 0x0000000066007209 */ /* 0x000fea0007810000 */
[----:B------:R2:W-:Y:S10]  /*101e0*/  MUFU.TANH R88, R103 ;  /* 0x0000006700587308 */ /* 0x0005f40000002400 */
[----:B------:R-:W1:Y:S10]  /*101f0*/  MUFU.TANH R83, R96 ;  /* 0x0000006000537308 */ /* 0x000e740000002400 */
[----:B------:R-:W4:Y:S01]  /*10200*/  MUFU.TANH R197, R97 ;  /* 0x0000006100c57308 */ /* 0x000f220000002400 */
[----:B--2---:R-:W-:Y:S02]  /*10210*/  MOV R103, R54 ;  /* 0x0000003600677202 */ /* 0x004fe40000000f00 */
[----:B------:R-:W2:Y:S02]  /*10220*/  LDL.64 R54, [R1+0x30] ;  /* 0x0000300001367983 */ /* 0x000ea40000100a00 */
[----:B------:R-:W-:Y:S05]  /*10230*/  FMNMX.FTZ R0, R103, R0, !PT ;  /* 0x0000000067007209 */ /* 0x000fea0007810000 */
[----:B------:R4:W-:Y:S01]  /*10240*/  MUFU.TANH R99, R101 ;  /* 0x0000006500637308 */ /* 0x0009e20000002400 */
[----:B-1----:R-:W-:Y:S09]  /*10250*/  FMNMX.FTZ R74, R83, R74, !PT ;  /* 0x0000004a534a7209 */ /* 0x002ff20007810000 */
[----:B------:R1:W-:Y:S10]  /*10260*/  MUFU.TANH R190, R115 ;  /* 0x0000007300be7308 */ /* 0x0003f40000002400 */
[----:B------:R-:W3:Y:S01]  /*10270*/  MUFU.TANH R31, R31 ;  /* 0x0000001f001f7308 */ /* 0x000ee20000002400 */
[----:B----4-:R-:W-:Y:S04]  /*10280*/  MOV R101, R197 ;  /* 0x000000c500657202 */ /* 0x010fe80000000f00 */
[----:B------:R-:W-:Y:S05]  /*10290*/  FMNMX.FTZ R74, R101, R74, !PT ;  /* 0x0000004a654a7209 */ /* 0x000fea0007810000 */
[----:B------:R-:W4:Y:S01]  /*102a0*/  MUFU.TANH R196, R100 ;  /* 0x0000006400c47308 */ /* 0x000f220000002400 */
[----:B-1----:R-:W-:Y:S04]  /*102b0*/  MOV R115, R223 ;  /* 0x000000df00737202 */ /* 0x002fe80000000f00 */
[----:B------:R-:W-:Y:S05]  /*102c0*/  FMNMX.FTZ R0, R115, R0, !PT ;  /* 0x0000000073007209 */ /* 0x000fea0007810000 */
[----:B------:R4:W-:Y:S01]  /*102d0*/  MUFU.TANH R98, R112 ;  /* 0x0000007000627308 */ /* 0x0009e20000002400 */
[----:B------:R-:W-:Y:S02]  /*102e0*/  FMNMX.FTZ R0, R88, R0, !PT ;  /* 0x0000000058007209 */ /* 0x000fe40007810000 */
[----:B---3--:R-:W-:Y:S02]  /*102f0*/  FMNMX.FTZ R5, R31, R5, !PT ;  /* 0x000000051f057209 */ /* 0x008fe40007810000 */
[----:B------:R-:W-:Y:S05]  /*10300*/  FMNMX.FTZ R0, R212, R0, !PT ;  /* 0x00000000d4007209 */ /* 0x000fea0007810000 */
[----:B------:R-:W1:Y:S01]  /*10310*/  MUFU.TANH R42, R42 ;  /* 0x0000002a002a7308 */ /* 0x000e620000002400 */
[----:B------:R-:W-:Y:S09]  /*10320*/  FMNMX.FTZ R0, R190, R0, !PT ;  /* 0x00000000be007209 */ /* 0x000ff20007810000 */
[----:B------:R-:W3:Y:S01]  /*10330*/  MUFU.TANH R43, R43 ;  /* 0x0000002b002b7308 */ /* 0x000ee20000002400 */
[----:B----4-:R-:W-:Y:S04]  /*10340*/  MOV R112, R196 ;  /* 0x000000c400707202 */ /* 0x010fe80000000f00 */
[----:B------:R-:W-:Y:S05]  /*10350*/  FMNMX.FTZ R74, R112, R74, !PT ;  /* 0x0000004a704a7209 */ /* 0x000fea0007810000 */
[----:B------:R-:W4:Y:S01]  /*10360*/  MUFU.TANH R46, R46 ;  /* 0x0000002e002e7308 */ /* 0x000f220000002400 */
[----:B------:R-:W-:Y:S02]  /*10370*/  FMNMX.FTZ R74, R99, R74, !PT ;  /* 0x0000004a634a7209 */ /* 0x000fe40007810000 */
[----:B-1----:R-:W-:Y:S02]  /*10380*/  FMNMX.FTZ R5, R42, R5, !PT ;  /* 0x000000052a057209 */ /* 0x002fe40007810000 */
[----:B------:R-:W-:Y:S05]  /*10390*/  FMNMX.FTZ R74, R98, R74, !PT ;  /* 0x0000004a624a7209 */ /* 0x000fea0007810000 */
[----:B------:R-:W1:Y:S01]  /*103a0*/  MUFU.TANH R97, R113 ;  /* 0x0000007100617308 */ /* 0x000e620000002400 */
[----:B---3--:R-:W-:Y:S09]  /*103b0*/  FMNMX.FTZ R5, R43, R5, !PT ;  /* 0x000000052b057209 */ /* 0x008ff20007810000 */
[----:B------:R-:W3:Y:S01]  /*103c0*/  MUFU.TANH R220, R58 ;  /* 0x0000003a00dc7308 */ /* 0x000ee20000002400 */
[----:B----4-:R-:W-:Y:S04]  /*103d0*/  FMNMX.FTZ R5, R46, R5, !PT ;  /* 0x000000052e057209 */ /* 0x010fe80007810000 */
[----:B------:R-:W-:Y:S05]  /*103e0*/  FMNMX.FTZ R5, R199, R5, !PT ;  /* 0x00000005c7057209 */ /* 0x000fea0007810000 */
[----:B------:R4:W-:Y:S01]  /*103f0*/  MUFU.TANH R239, R73 ;  /* 0x0000004900ef7308 */ /* 0x0009e20000002400 */
[----:B-1----:R-:W-:Y:S05]  /*10400*/  FMNMX.FTZ R74, R97, R74, !PT ;  /* 0x0000004a614a7209 */ /* 0x002fea0007810000 */
[----:B------:R-:W1:Y:S04]  /*10410*/  SHFL.BFLY PT, R6, R74, 0x2, 0x1f ;  /* 0x0c401f004a067f89 */ /* 0x000e6800000e0000 */
[----:B------:R-:W1:Y:S01]  /*10420*/  MUFU.TANH R218, R59 ;  /* 0x0000003b00da7308 */ /* 0x000e620000002400 */
[----:B---3--:R-:W-:Y:S09]  /*10430*/  FMNMX.FTZ R5, R220, R5, !PT ;  /* 0x00000005dc057209 */ /* 0x008ff20007810000 */
[----:B------:R-:W3:Y:S01]  /*10440*/  MUFU.TANH R251, R62 ;  /* 0x0000003e00fb7308 */ /* 0x000ee20000002400 */
[----:B----4-:R-:W4:Y:S09]  /*10450*/  SHFL.BFLY PT, R73, R0, 0x2, 0x1f ;  /* 0x0c401f0000497f89 */ /* 0x010f3200000e0000 */
[----:B------:R-:W4:Y:S01]  /*10460*/  MUFU.TANH R245, R63 ;  /* 0x0000003f00f57308 */ /* 0x000f220000002400 */
[----:B-1----:R-:W-:Y:S02]  /*10470*/  FMNMX.FTZ R74, R74, R6, !PT ;  /* 0x000000064a4a7209 */ /* 0x002fe40007810000 */
[----:B------:R-:W-:Y:S03]  /*10480*/  FMNMX.FTZ R5, R218, R5, !PT ;  /* 0x00000005da057209 */ /* 0x000fe60007810000 */
[----:B------:R-:W1:Y:S04]  /*10490*/  SHFL.BFLY PT, R8, R74, 0x1, 0x1f ;  /* 0x0c201f004a087f89 */ /* 0x000e6800000e0000 */
[----:B------:R-:W1:Y:S01]  /*104a0*/  MUFU.TANH R250, R75 ;  /* 0x0000004b00fa7308 */ /* 0x000e620000002400 */
[----:B---3--:R-:W-:Y:S04]  /*104b0*/  MOV R85, R251 ;  /* 0x000000fb00557202 */ /* 0x008fe80000000f00 */
[----:B------:R-:W-:Y:S05]  /*104c0*/  FMNMX.FTZ R5, R85, R5, !PT ;  /* 0x0000000555057209 */ /* 0x000fea0007810000 */
[----:B------:R-:W3:Y:S01]  /*104d0*/  MUFU.TANH R252, R78 ;  /* 0x0000004e00fc7308 */ /* 0x000ee20000002400 */
[----:B----4-:R-:W-:Y:S02]  /*104e0*/  FMNMX.FTZ R73, R0, R73, !PT ;  /* 0x0000004900497209 */ /* 0x010fe40007810000 */
[----:B------:R-:W-:Y:S03]  /*104f0*/  MOV R87, R245 ;  /* 0x000000f500577202 */ /* 0x000fe60000000f00 */
[----:B------:R-:W4:Y:S01]  /*10500*/  SHFL.BFLY PT, R6, R73, 0x1, 0x1f ;  /* 0x0c201f0049067f89 */ /* 0x000f2200000e0000 */
[----:B------:R-:W-:Y:S03]  /*10510*/  FMNMX.FTZ R5, R87, R5, !PT ;  /* 0x0000000557057209 */ /* 0x000fe60007810000 */
[----:B------:R-:W4:Y:S01]  /*10520*/  MUFU.TANH R233, R79 ;  /* 0x0000004f00e97308 */ /* 0x000f220000002400 */
[----:B------:R-:W-:Y:S02]  /*10530*/  FMNMX.FTZ R5, R234, R5, !PT ;  /* 0x00000005ea057209 */ /* 0x000fe40007810000 */
[----:B-1----:R-:W-:Y:S01]  /*10540*/  MOV R86, R250 ;  /* 0x000000fa00567202 */ /* 0x002fe20000000f00 */
[----:B------:R-:W-:Y:S01]  /*10550*/  FMUL.FTZ R75, R110, c[0x0][0x320] ;  /* 0x0000c8006e4b7a20 */ /* 0x000fe20000410000 */
[----:B------:R-:W-:Y:S02]  /*10560*/  FMNMX.FTZ R74, R74, R8, !PT ;  /* 0x000000084a4a7209 */ /* 0x000fe40007810000 */
[----:B------:R-:W-:Y:S03]  /*10570*/  FMNMX.FTZ R5, R86, R5, !PT ;  /* 0x0000000556057209 */ /* 0x000fe60007810000 */
[----:B------:R-:W1:Y:S01]  /*10580*/  MUFU.TANH R244, R90 ;  /* 0x0000005a00f47308 */ /* 0x000e620000002400 */
[----:B------:R-:W-:Y:S01]  /*10590*/  FMUL.FTZ R96, R74, c[0x0][0x2d0] ;  /* 0x0000b4004a607a20 */ /* 0x000fe20000410000 */
[----:B---3--:R-:W-:Y:S03]  /*105a0*/  MOV R113, R252 ;  /* 0x000000fc00717202 */ /* 0x008fe60000000f00 */
[--C-:B------:R-:W-:Y:S02]  /*105b0*/  FFMA.FTZ R8, R20, c[0x0][0x2d0], -R96.reuse ;  /* 0x0000b40014087a23 */ /* 0x100fe40000010860 */
[--C-:B------:R-:W-:Y:S01]  /*105c0*/  FFMA.FTZ R101, R101, c[0x0][0x2d0], -R96.reuse ;  /* 0x0000b40065657a23 */ /* 0x100fe20000010860 */
[----:B------:R-:W-:Y:S01]  /*105d0*/  FMNMX.FTZ R0, R113, R5, !PT ;  /* 0x0000000571007209 */ /* 0x000fe20007810000 */
[--C-:B------:R-:W-:Y:S01]  /*105e0*/  FFMA.FTZ R112, R112, c[0x0][0x2d0], -R96.reuse ;  /* 0x0000b40070707a23 */ /* 0x100fe20000010860 */
[----:B------:R-:W3:Y:S01]  /*105f0*/  MUFU.TANH R243, R91 ;  /* 0x0000005b00f37308 */ /* 0x000ee20000002400 */
[----:B----4-:R-:W-:Y:S01]  /*10600*/  FMNMX.FTZ R73, R73, R6, !PT ;  /* 0x0000000649497209 */ /* 0x010fe20007810000 */
[----:B------:R-:W-:Y:S01]  /*10610*/  FFMA.FTZ R6, R32, c[0x0][0x2d0], -R96 ;  /* 0x0000b40020067a23 */ /* 0x000fe20000010860 */
[----:B------:R-:W-:Y:S07]  /*10620*/  FMNMX.FTZ R0, R233, R0, !PT ;  /* 0x00000000e9007209 */ /* 0x000fee0007810000 */
[----:B------:R-:W4:Y:S01]  /*10630*/  MUFU.TANH R7, R94 ;  /* 0x0000005e00077308 */ /* 0x000f220000002400 */
[----:B-1----:R-:W-:Y:S04]  /*10640*/  MOV R110, R244 ;  /* 0x000000f4006e7202 */ /* 0x002fe80000000f00 */
[----:B------:R-:W-:Y:S01]  /*10650*/  FMNMX.FTZ R5, R110, R0, !PT ;  /* 0x000000006e057209 */ /* 0x000fe20007810000 */
[----:B------:R-:W-:Y:S04]  /*10660*/  FMUL.FTZ R0, R111, c[0x0][0x320] ;  /* 0x0000c8006f007a20 */ /* 0x000fe80000410000 */
[----:B------:R1:W-:Y:S01]  /*10670*/  MUFU.EX2 R244, R8 ;  /* 0x0000000800f47308 */ /* 0x0003e20000000800 */
[----:B---3--:R-:W-:Y:S04]  /*10680*/  MOV R111, R243 ;  /* 0x000000f3006f7202 */ /* 0x008fe80000000f00 */
[----:B------:R-:W-:Y:S05]  /*10690*/  FMNMX.FTZ R5, R111, R5, !PT ;  /* 0x000000056f057209 */ /* 0x000fea0007810000 */
[----:B------:R3:W-:Y:S10]  /*106a0*/  MUFU.TANH R71, R0 ;  /* 0x0000000000477308 */ /* 0x0007f40000002400 */
[----:B------:R4:W4:Y:S01]  /*106b0*/  MUFU.TANH R94, R95 ;  /* 0x0000005f005e7308 */ /* 0x0009220000002400 */
[----:B-1----:R-:W-:Y:S09]  /*106c0*/  @P0 MOV R8, c[0x0][0x1e0] ;  /* 0x0000780000080a02 */ /* 0x002ff20000000f00 */
[----:B------:R1:W1:Y:S01]  /*106d0*/  MUFU.TANH R63, R106 ;  /* 0x0000006a003f7308 */ /* 0x0002620000002400 */
[----:B---3--:R-:W-:Y:S04]  /*106e0*/  FADD.FTZ R0, -R74, R2 ;  /* 0x000000024a007221 */ /* 0x008fe80000010100 */
[----:B------:R-:W-:Y:S05]  /*106f0*/  FMUL.FTZ R2, R0, c[0x0][0x2d0] ;  /* 0x0000b40000027a20 */ /* 0x000fea0000410000 */
[----:B------:R-:W3:Y:S01]  /*10700*/  MUFU.TANH R91, R107 ;  /* 0x0000006b005b7308 */ /* 0x000ee20000002400 */
[----:B----4-:R-:W-:Y:S04]  /*10710*/  MOV R95, R7 ;  /* 0x00000007005f7202 */ /* 0x010fe80000000f00 */
[----:B------:R-:W-:Y:S05]  /*10720*/  FMNMX.FTZ R5, R95, R5, !PT ;  /* 0x000000055f057209 */ /* 0x000fea0007810000 */
[----:B------:R-:W4:Y:S01]  /*10730*/  MUFU.TANH R75, R75 ;  /* 0x0000004b004b7308 */ /* 0x000f220000002400 */
[----:B------:R-:W-:Y:S02]  /*10740*/  FMNMX.FTZ R5, R94, R5, !PT ;  /* 0x000000055e057209 */ /* 0x000fe40007810000 */
[----:B-1----:R-:W-:Y:S02]  /*10750*/  MOV R106, R247 ;  /* 0x000000f7006a7202 */ /* 0x002fe40000000f00 */
[----:B------:R-:W-:Y:S05]  /*10760*/  FMNMX.FTZ R5, R63, R5, !PT ;  /* 0x000000053f057209 */ /* 0x000fea0007810000 */
[----:B------:R-:W1:Y:S01]  /*10770*/  MUFU.TANH R41, R41 ;  /* 0x0000002900297308 */ /* 0x000e620000002400 */
[----:B---3--:R-:W-:Y:S01]  /*10780*/  FMNMX.FTZ R0, R91, R5, !PT ;  /* 0x000000055b007209 */ /* 0x008fe20007810000 */
[--C-:B------:R-:W-:Y:S01]  /*10790*/  FFMA.FTZ R5, R33, c[0x0][0x2d0], -R96.reuse ;  /* 0x0000b40021057a23 */ /* 0x100fe20000010860 */
[----:B------:R-:W-:Y:S07]  /*107a0*/  MOV R107, R248 ;  /* 0x000000f8006b7202 */ /* 0x000fee0000000f00 */
[----:B------:R3:W-:Y:S01]  /*107b0*/  MUFU.EX2 R9, R5 ;  /* 0x0000000500097308 */ /* 0x0007e20000000800 */
[----:B----4-:R-:W-:Y:S04]  /*107c0*/  FMNMX.FTZ R0, R75, R0, !PT ;  /* 0x000000004b007209 */ /* 0x010fe80007810000 */
[----:B------:R-:W-:Y:S05]  /*107d0*/  FMNMX.FTZ R0, R71, R0, !PT ;  /* 0x0000000047007209 */ /* 0x000fea0007810000 */
[----:B------:R-:W4:Y:S01]  /*107e0*/  MUFU.TANH R44, R44 ;  /* 0x0000002c002c7308 */ /* 0x000f220000002400 */
[----:B-1----:R-:W-:Y:S09]  /*107f0*/  FMNMX.FTZ R4, R41, R4, !PT ;  /* 0x0000000429047209 */ /* 0x002ff20007810000 */
[----:B------:R1:W-:Y:S01]  /*10800*/  MUFU.EX2 R70, R2 ;  /* 0x0000000200467308 */ /* 0x0003e20000000800 */
[----:B---3--:R-:W-:Y:S09]  /*10810*/  @P0 MOV R5, R10 ;  /* 0x0000000a00050202 */ /* 0x008ff20000000f00 */
[----:B------:R-:W3:Y:S01]  /*10820*/  MUFU.TANH R45, R45 ;  /* 0x0000002d002d7308 */ /* 0x000ee20000002400 */
[----:B----4-:R-:W-:Y:S09]  /*10830*/  FMNMX.FTZ R4, R44, R4, !PT ;  /* 0x000000042c047209 */ /* 0x010ff20007810000 */
[----:B------:R-:W4:Y:S01]  /*10840*/  MUFU.TANH R208, R57 ;  /* 0x0000003900d07308 */ /* 0x000f220000002400 */
[----:B-1----:R-:W-:Y:S02]  /*10850*/  FADD.FTZ R2, -R73, R3 ;  /* 0x0000000349027221 */ /* 0x002fe40000010100 */
[----:B------:R-:W1:Y:S02]  /*10860*/  SHFL.BFLY PT, R3, R0, 0x2, 0x1f ;  /* 0x0c401f0000037f89 */ /* 0x000e6400000e0000 */
[----:B------:R-:W-:Y:S05]  /*10870*/  FMUL.FTZ R2, R2, c[0x0][0x2d0] ;  /* 0x0000b40002027a20 */ /* 0x000fea0000410000 */
[----:B------:R-:W2:Y:S01]  /*10880*/  MUFU.TANH R206, R61 ;  /* 0x0000003d00ce7308 */ /* 0x000ea20000002400 */
[----:B---3--:R-:W-:Y:S04]  /*10890*/  FMNMX.FTZ R4, R45, R4, !PT ;  /* 0x000000042d047209 */ /* 0x008fe80007810000 */
[----:B------:R-:W-:Y:S05]  /*108a0*/  FMNMX.FTZ R4, R205, R4, !PT ;  /* 0x00000004cd047209 */ /* 0x000fea0007810000 */
[----:B------:R-:W3:Y:S01]  /*108b0*/  MUFU.TANH R221, R72 ;  /* 0x0000004800dd7308 */ /* 0x000ee20000002400 */
[----:B----4-:R-:W-:Y:S04]  /*108c0*/  FMNMX.FTZ R4, R208, R4, !PT ;  /* 0x00000004d0047209 */ /* 0x010fe80007810000 */
[----:B------:R-:W-:Y:S05]  /*108d0*/  FMNMX.FTZ R4, R204, R4, !PT ;  /* 0x00000004cc047209 */ /* 0x000fea0007810000 */
[----:B------:R-:W4:Y:S01]  /*108e0*/  MUFU.TANH R209, R76 ;  /* 0x0000004c00d17308 */ /* 0x000f220000002400 */
[----:B-1----:R-:W-:Y:S01]  /*108f0*/  FMNMX.FTZ R0, R0, R3, !PT ;  /* 0x0000000300007209 */ /* 0x002fe20007810000 */
[----:B------:R-:W-:Y:S02]  /*10900*/  FFMA.FTZ R3, R17, c[0x0][0x2d0], -R96 ;  /* 0x0000b40011037a23 */ /* 0x000fe40000010860 */
[----:B------:R-:W-:Y:S01]  /*10910*/  FMUL.FTZ R17, R70, R133 ;  /* 0x0000008546117220 */ /* 0x000fe20000410000 */
[----:B--2---:R-:W-:Y:S02]  /*10920*/  FMNMX.FTZ R4, R206, R4, !PT ;  /* 0x00000004ce047209 */ /* 0x004fe40007810000 */
[----:B------:R-:W-:Y:S02]  /*10930*/  MOV R133, R107 ;  /* 0x0000006b00857202 */ /* 0x000fe40000000f00 */
[----:B------:R-:W-:Y:S01]  /*10940*/  MOV R107, R216 ;  /* 0x000000d8006b7202 */ /* 0x000fe20000000f00 */
[----:B------:R-:W1:Y:S01]  /*10950*/  MUFU.TANH R240, R77 ;  /* 0x0000004d00f07308 */ /* 0x000e620000002400 */
[----:B---3--:R-:W-:Y:S04]  /*10960*/  FMNMX.FTZ R4, R221, R4, !PT ;  /* 0x00000004dd047209 */ /* 0x008fe80007810000 */
[----:B------:R-:W-:Y:S05]  /*10970*/  FMNMX.FTZ R4, R239, R4, !PT ;  /* 0x00000004ef047209 */ /* 0x000fea0007810000 */
[----:B------:R2:W3:Y:S01]  /*10980*/  MUFU.TANH R84, R104 ;  /* 0x0000006800547308 */ /* 0x0004e20000002400 */
[----:B----4-:R-:W-:Y:S04]  /*10990*/  MOV R82, R209 ;  /* 0x000000d100527202 */ /* 0x010fe80000000f00 */
[----:B------:R-:W-:Y:S05]  /*109a0*/  FMNMX.FTZ R4, R82, R4, !PT ;  /* 0x0000000452047209 */ /* 0x000fea0007810000 */
[----:B------:R4:W-:Y:S01]  /*109b0*/  MUFU.EX2 R245, R3 ;  /* 0x0000000300f57308 */ /* 0x0009e20000000800 */
[----:B-1----:R-:W-:Y:S04]  /*109c0*/  FMNMX.FTZ R4, R240, R4, !PT ;  /* 0x00000004f0047209 */ /* 0x002fe80007810000 */
[----:B------:R-:W-:Y:S05]  /*109d0*/  FMNMX.FTZ R4, R248, R4, !PT ;  /* 0x00000004f8047209 */ /* 0x000fea0007810000 */
[----:B------:R-:W1:Y:S01]  /*109e0*/  MUFU.TANH R90, R105 ;  /* 0x00000069005a7308 */ /* 0x000e620000002400 */
[----:B------:R-:W-:Y:S01]  /*109f0*/  FMNMX.FTZ R4, R119, R4, !PT ;  /* 0x0000000477047209 */ /* 0x000fe20007810000 */
[----:B--2---:R-:W-:Y:S03]  /*10a00*/  FMUL.FTZ R104, R73, c[0x0][0x2d0] ;  /* 0x0000b40049687a20 */ /* 0x004fe60000410000 */
[----:B------:R-:W-:Y:S01]  /*10a10*/  FMNMX.FTZ R4, R217, R4, !PT ;  /* 0x00000004d9047209 */ /* 0x000fe20007810000 */
[--C-:B------:R-:W-:Y:S04]  /*10a20*/  FFMA.FTZ R102, R102, c[0x0][0x2d0], -R104.reuse ;  /* 0x0000b40066667a23 */ /* 0x100fe80000010868 */
[----:B------:R-:W2:Y:S01]  /*10a30*/  MUFU.TANH R191, R108 ;  /* 0x0000006c00bf7308 */ /* 0x000ea20000002400 */
[----:B------:R-:W-:Y:S01]  /*10a40*/  FMNMX.FTZ R4, R216, R4, !PT ;  /* 0x00000004d8047209 */ /* 0x000fe20007810000 */
[--C-:B------:R-:W-:Y:S02]  /*10a50*/  FFMA.FTZ R103, R103, c[0x0][0x2d0], -R104.reuse ;  /* 0x0000b40067677a23 */ /* 0x100fe40000010868 */
[--C-:B----4-:R-:W-:Y:S01]  /*10a60*/  FFMA.FTZ R3, R186, c[0x0][0x2d0], -R104.reuse ;  /* 0x0000b400ba037a23 */ /* 0x110fe20000010868 */
[----:B---3--:R-:W-:Y:S01]  /*10a70*/  FMNMX.FTZ R4, R84, R4, !PT ;  /* 0x0000000454047209 */ /* 0x008fe20007810000 */
[--C-:B------:R-:W-:Y:S04]  /*10a80*/  FFMA.FTZ R115, R115, c[0x0][0x2d0], -R104.reuse ;  /* 0x0000b40073737a23 */ /* 0x100fe80000010868 */
[----:B------:R-:W3:Y:S01]  /*10a90*/  MUFU.TANH R109, R109 ;  /* 0x0000006d006d7308 */ /* 0x000ee20000002400 */
[----:B-1----:R-:W-:Y:S09]  /*10aa0*/  FMNMX.FTZ R4, R90, R4, !PT ;  /* 0x000000045a047209 */ /* 0x002ff20007810000 */
[----:B------:R1:W-:Y:S01]  /*10ab0*/  MUFU.EX2 R187, R3 ;  /* 0x0000000300bb7308 */ /* 0x0003e20000000800 */
[----:B--2---:R-:W-:Y:S09]  /*10ac0*/  FMNMX.FTZ R4, R191, R4, !PT ;  /* 0x00000004bf047209 */ /* 0x004ff20007810000 */
[----:B------:R-:W-:Y:S01]  /*10ad0*/  MUFU.EX2 R69, R2 ;  /* 0x0000000200457308 */ /* 0x000fe20000000800 */
[----:B---3--:R-:W-:Y:S05]  /*10ae0*/  FMNMX.FTZ R4, R109, R4, !PT ;  /* 0x000000046d047209 */ /* 0x008fea0007810000 */
[----:B------:R-:W2:Y:S04]  /*10af0*/  SHFL.BFLY PT, R7, R4, 0x2, 0x1f ;  /* 0x0c401f0004077f89 */ /* 0x000ea800000e0000 */
[----:B------:R-:W-:Y:S01]  /*10b00*/  MUFU.EX2 R32, R6 ;  /* 0x0000000600207308 */ /* 0x000fe20000000800 */
[----:B-1----:R-:W-:Y:S09]  /*10b10*/  FFMA.FTZ R3, R185, c[0x0][0x2d0], -R104 ;  /* 0x0000b400b9037a23 */ /* 0x002ff20000010868 */
[----:B------:R1:W3:Y:S01]  /*10b20*/  MUFU.EX2 R209, R3 ;  /* 0x0000000300d17308 */ /* 0x0002e20000000800 */
[----:B--2---:R-:W-:Y:S01]  /*10b30*/  FMNMX.FTZ R4, R4, R7, !PT ;  /* 0x0000000704047209 */ /* 0x004fe20007810000 */
[----:B------:R-:W-:Y:S04]  /*10b40*/  FFMA.FTZ R7, R21, c[0x0][0x2d0], -R96 ;  /* 0x0000b40015077a23 */ /* 0x000fe80000010860 */
[----:B------:R-:W2:Y:S01]  /*10b50*/  SHFL.BFLY PT, R72, R4, 0x1, 0x1f ;  /* 0x0c201f0004487f89 */ /* 0x000ea200000e0000 */
[----:B-1----:R-:W-:Y:S01]  /*10b60*/  FFMA.FTZ R3, R18, c[0x0][0x2d0], -R104 ;  /* 0x0000b40012037a23 */ /* 0x002fe20000010868 */
[----:B---3--:R-:W-:Y:S01]  /*10b70*/  F2FP.PACK_AB R77, R209, R187 ;  /* 0x000000bbd14d723e */ /* 0x008fe200000000ff */
[----:B------:R-:W-:Y:S01]  /*10b80*/  FMUL.FTZ R18, R69, R134 ;  /* 0x0000008645127220 */ /* 0x000fe20000410000 */
[----:B------:R-:W-:Y:S01]  /*10b90*/  MOV R134, R92 ;  /* 0x0000005c00867202 */ /* 0x000fe20000000f00 */
[----:B------:R1:W-:Y:S01]  /*10ba0*/  MUFU.EX2 R222, R3 ;  /* 0x0000000300de7308 */ /* 0x0003e20000000800 */
[----:B--2---:R-:W-:Y:S01]  /*10bb0*/  FMNMX.FTZ R72, R4, R72, !PT ;  /* 0x0000004804487209 */ /* 0x004fe20007810000 */
[----:B------:R-:W-:Y:S08]  /*10bc0*/  FFMA.FTZ R4, R184, c[0x0][0x2d0], -R96 ;  /* 0x0000b400b8047a23 */ /* 0x000ff00000010860 */
[----:B------:R2:W-:Y:S01]  /*10bd0*/  MUFU.EX2 R207, R4 ;  /* 0x0000000400cf7308 */ /* 0x0005e20000000800 */
[C---:B------:R-:W-:Y:S01]  /*10be0*/  FADD.FTZ R2, -R72.reuse, R116 ;  /* 0x0000007448027221 */ /* 0x040fe20000010100 */
[----:B------:R-:W-:Y:S01]  /*10bf0*/  MOV R116, R249 ;  /* 0x000000f900747202 */ /* 0x000fe20000000f00 */
[----:B------:R-:W-:Y:S02]  /*10c00*/  FMUL.FTZ R105, R72, c[0x0][0x2d0] ;  /* 0x0000b40048697a20 */ /* 0x000fe40000410000 */
[----:B------:R-:W-:Y:S02]  /*10c10*/  FMUL.FTZ R2, R2, c[0x0][0x2d0] ;  /* 0x0000b40002027a20 */ /* 0x000fe40000410000 */
[--C-:B------:R-:W-:Y:S02]  /*10c20*/  FFMA.FTZ R107, R107, c[0x0][0x2d0], -R105.reuse ;  /* 0x0000b4006b6b7a23 */ /* 0x100fe40000010869 */
[--C-:B-1----:R-:W-:Y:S01]  /*10c30*/  FFMA.FTZ R3, R193, c[0x0][0x2d0], -R105.reuse ;  /* 0x0000b400c1037a23 */ /* 0x102fe20000010869 */
[----:B------:R1:W3:Y:S10]  /*10c40*/  MUFU.EX2 R68, R2 ;  /* 0x0000000200447308 */ /* 0x0002f40000000800 */
[----:B------:R4:W-:Y:S01]  /*10c50*/  MUFU.EX2 R185, R3 ;  /* 0x0000000300b97308 */ /* 0x0009e20000000800 */
[----:B--2---:R-:W-:Y:S09]  /*10c60*/  FFMA.FTZ R4, R22, c[0x0][0x2d0], -R104 ;  /* 0x0000b40016047a23 */ /* 0x004ff20000010868 */
[----:B------:R2:W-:Y:S01]  /*10c70*/  MUFU.EX2 R80, R4 ;  /* 0x0000000400507308 */ /* 0x0005e20000000800 */
[--C-:B-1----:R-:W-:Y:S09]  /*10c80*/  FFMA.FTZ R2, R118, c[0x0][0x2d0], -R96.reuse ;  /* 0x0000b40076027a23 */ /* 0x102ff20000010860 */
[----:B------:R1:W1:Y:S01]  /*10c90*/  MUFU.EX2 R211, R2 ;  /* 0x0000000200d37308 */ /* 0x0002620000000800 */
[--C-:B----4-:R-:W-:Y:S09]  /*10ca0*/  FFMA.FTZ R3, R192, c[0x0][0x2d0], -R105.reuse ;  /* 0x0000b400c0037a23 */ /* 0x110ff20000010869 */
[----:B------:R4:W4:Y:S01]  /*10cb0*/  MUFU.EX2 R186, R3 ;  /* 0x0000000300ba7308 */ /* 0x0009220000000800 */
[--C-:B--2---:R-:W-:Y:S02]  /*10cc0*/  FFMA.FTZ R4, R29, c[0x0][0x2d0], -R105.reuse ;  /* 0x0000b4001d047a23 */ /* 0x104fe40000010869 */
[----:B---3--:R-:W-:Y:S07]  /*10cd0*/  FMUL.FTZ R29, R68, R145 ;  /* 0x00000091441d7220 */ /* 0x008fee0000410000 */
[----:B------:R-:W-:Y:S01]  /*10ce0*/  MUFU.EX2 R52, R4 ;  /* 0x0000000400347308 */ /* 0x000fe20000000800 */
[----:B-1----:R-:W-:Y:S01]  /*10cf0*/  FFMA.FTZ R2, R16, c[0x0][0x2d0], -R96 ;  /* 0x0000b40010027a23 */ /* 0x002fe20000010860 */
[----:B------:R-:W-:Y:S01]  /*10d00*/  F2FP.PACK_AB R76, R211, R207 ;  /* 0x000000cfd34c723e */ /* 0x000fe200000000ff */
[----:B------:R-:W-:Y:S01]  /*10d10*/  FMUL.FTZ R16, R70, R132 ;  /* 0x0000008446107220 */ /* 0x000fe20000410000 */
[----:B------:R-:W-:Y:S02]  /*10d20*/  MOV R132, R116 ;  /* 0x0000007400847202 */ /* 0x000fe40000000f00 */
[----:B------:R-:W-:Y:S04]  /*10d30*/  MOV R116, R84 ;  /* 0x0000005400747202 */ /* 0x000fe80000000f00 */
[----:B------:R1:W2:Y:S01]  /*10d40*/  MUFU.EX2 R213, R2 ;  /* 0x0000000200d57308 */ /* 0x0002a20000000800 */
[--C-:B----4-:R-:W-:Y:S01]  /*10d50*/  FFMA.FTZ R3, R12, c[0x0][0x2d0], -R105.reuse ;  /* 0x0000b4000c037a23 */ /* 0x110fe20000010869 */
[----:B------:R-:W-:Y:S08]  /*10d60*/  F2FP.PACK_AB R64, R186, R185 ;  /* 0x000000b9ba40723e */ /* 0x000ff000000000ff */
[----:B------:R3:W-:Y:S01]  /*10d70*/  MUFU.EX2 R219, R3 ;  /* 0x0000000300db7308 */ /* 0x0007e20000000800 */
[----:B-1----:R-:W1:Y:S01]  /*10d80*/  SHFL.BFLY PT, R2, R0, 0x1, 0x1f ;  /* 0x0c201f0000027f89 */ /* 0x002e6200000e0000 */
[----:B--2---:R-:W-:Y:S01]  /*10d90*/  F2FP.PACK_AB R78, R245, R213 ;  /* 0x000000d5f54e723e */ /* 0x004fe200000000ff */
[----:B---3--:R-:W-:Y:S07]  /*10da0*/  FFMA.FTZ R3, R13, c[0x0][0x2d0], -R105 ;  /* 0x0000b4000d037a23 */ /* 0x008fee0000010869 */
[----:B------:R2:W3:Y:S01]  /*10db0*/  MUFU.EX2 R223, R3 ;  /* 0x0000000300df7308 */ /* 0x0004e20000000800 */
[----:B-1----:R-:W-:Y:S01]  /*10dc0*/  FMNMX.FTZ R2, R0, R2, !PT ;  /* 0x0000000200027209 */ /* 0x002fe20007810000 */
[----:B------:R-:W-:Y:S02]  /*10dd0*/  FFMA.FTZ R0, R19, c[0x0][0x2d0], -R104 ;  /* 0x0000b40013007a23 */ /* 0x000fe40000010868 */
[----:B------:R-:W-:Y:S01]  /*10de0*/  FMUL.FTZ R19, R69, R135 ;  /* 0x0000008745137220 */ /* 0x000fe20000410000 */
[----:B------:R-:W-:Y:S05]  /*10df0*/  MOV R135, R86 ;  /* 0x0000005600877202 */ /* 0x000fea0000000f00 */
[----:B------:R1:W4:Y:S01]  /*10e00*/  MUFU.EX2 R243, R0 ;  /* 0x0000000000f37308 */ /* 0x0003220000000800 */
[----:B------:R-:W-:Y:S04]  /*10e10*/  FMUL.FTZ R100, R2, c[0x0][0x2d0] ;  /* 0x0000b40002647a20 */ /* 0x000fe80000410000 */
[--C-:B------:R-:W-:Y:S02]  /*10e20*/  FFMA.FTZ R4, R26, c[0x0][0x2d0], -R100.reuse ;  /* 0x0000b4001a047a23 */ /* 0x100fe40000010864 */
[--C-:B--2---:R-:W-:Y:S01]  /*10e30*/  FFMA.FTZ R3, R195, c[0x0][0x2d0], -R100.reuse ;  /* 0x0000b400c3037a23 */ /* 0x104fe20000010864 */
[----:B---3--:R-:W-:Y:S03]  /*10e40*/  F2FP.PACK_AB R66, R223, R219 ;  /* 0x000000dbdf42723e */ /* 0x008fe600000000ff */
[----:B------:R2:W-:Y:S01]  /*10e50*/  MUFU.EX2 R108, R3 ;  /* 0x00000003006c7308 */ /* 0x0005e20000000800 */
[----:B-1----:R-:W-:Y:S01]  /*10e60*/  FADD.FTZ R0, -R2, R117 ;  /* 0x0000007502007221 */ /* 0x002fe20000010100 */
[----:B----4-:R-:W-:Y:S08]  /*10e70*/  F2FP.PACK_AB R79, R243, R222 ;  /* 0x000000def34f723e */ /* 0x010ff000000000ff */
[----:B------:R1:W-:Y:S01]  /*10e80*/  MUFU.EX2 R117, R7 ;  /* 0x0000000700757308 */ /* 0x0003e20000000800 */
[----:B------:R-:W-:Y:S09]  /*10e90*/  FMUL.FTZ R0, R0, c[0x0][0x2d0] ;  /* 0x0000b40000007a20 */ /* 0x000ff20000410000 */
[----:B------:R-:W3:Y:S01]  /*10ea0*/  MUFU.EX2 R0, R0 ;  /* 0x0000000000007308 */ /* 0x000ee20000000800 */
[--C-:B--2---:R-:W-:Y:S09]  /*10eb0*/  FFMA.FTZ R3, R194, c[0x0][0x2d0], -R100.reuse ;  /* 0x0000b400c2037a23 */ /* 0x104ff20000010864 */
[----:B------:R2:W4:Y:S01]  /*10ec0*/  MUFU.EX2 R184, R3 ;  /* 0x0000000300b87308 */ /* 0x0005220000000800 */
[----:B-1----:R-:W-:Y:S09]  /*10ed0*/  @P0 IMAD.WIDE.U32 R6, R242, c[0x0][0x1e0], RZ ;  /* 0x00007800f2060a25 */ /* 0x002ff200078e00ff */
[----:B------:R1:W-:Y:S01]  /*10ee0*/  MUFU.EX2 R194, R4 ;  /* 0x0000000400c27308 */ /* 0x0003e20000000800 */
[----:B---3--:R-:W-:Y:S02]  /*10ef0*/  FMUL.FTZ R26, R0, R142 ;  /* 0x0000008e001a7220 */ /* 0x008fe40000410000 */
[----:B--2---:R-:W-:Y:S01]  /*10f00*/  FFMA.FTZ R3, R14, c[0x0][0x2d0], -R100 ;  /* 0x0000b4000e037a23 */ /* 0x004fe20000010864 */
[----:B----4-:R-:W-:Y:S06]  /*10f10*/  F2FP.PACK_AB R65, R184, R108 ;  /* 0x0000006cb841723e */ /* 0x010fec00000000ff */
[----:B------:R2:W-:Y:S01]  /*10f20*/  MUFU.EX2 R188, R3 ;  /* 0x0000000300bc7308 */ /* 0x0005e20000000800 */
[----:B-1----:R-:W-:Y:S05]  /*10f30*/  @P0 MOV R4, R54 ;  /* 0x0000003600040202 */ /* 0x002fea0000000f00 */
[----:B------:R-:W-:Y:S04]  /*10f40*/  @P0 IMAD.WIDE.U32 R4, R6, 0x70, R4 ;  /* 0x0000007006040825 */ /* 0x000fe800078e0004 */
[--C-:B------:R-:W-:Y:S02]  /*10f50*/  FFMA.FTZ R6, R27, c[0x0][0x2d0], -R100.reuse ;  /* 0x0000b4001b067a23 */ /* 0x100fe40000010864 */
[----:B------:R-:W-:Y:S02]  /*10f60*/  FMUL.FTZ R27, R0, R143 ;  /* 0x0000008f001b7220 */ /* 0x000fe40000410000 */
[----:B------:R1:W-:Y:S01]  /*10f70*/  MUFU.EX2 R195, R6 ;  /* 0x0000000600c37308 */ /* 0x0003e20000000800 */
[----:B--2---:R-:W-:Y:S09]  /*10f80*/  FFMA.FTZ R3, R15, c[0x0][0x2d0], -R100 ;  /* 0x0000b4000f037a23 */ /* 0x004ff20000010864 */
[----:B------:R2:W3:Y:S01]  /*10f90*/  MUFU.EX2 R189, R3 ;  /* 0x0000000300bd7308 */ /* 0x0004e20000000800 */
[----:B-1----:R-:W-:Y:S01]  /*10fa0*/  @P0 LEA R6, P2, R4, c[0x0][0x1c8], 0x1 ;  /* 0x0000720004060a11 */ /* 0x002fe200078408ff */
[--C-:B--2---:R-:W-:Y:S01]  /*10fb0*/  FFMA.FTZ R3, R23, c[0x0][0x2d0], -R104.reuse ;  /* 0x0000b40017037a23 */ /* 0x104fe20000010868 */
[----:B---3--:R-:W-:Y:S07]  /*10fc0*/  F2FP.PACK_AB R67, R189, R188 ;  /* 0x000000bcbd43723e */ /* 0x008fee00000000ff */
[----:B------:R1:W-:Y:S02]  /*10fd0*/  MUFU.EX2 R193, R3 ;  /* 0x0000000300c17308 */ /* 0x0003e40000000800 */
[--C-:B-1----:R-:W-:Y:S08]  /*10fe0*/  FFMA.FTZ R3, R34, c[0x0][0x2d0], -R104.reuse ;  /* 0x0000b40022037a23 */ /* 0x102ff00000010868 */
[----:B------:R1:W-:Y:S02]  /*10ff0*/  MUFU.EX2 R33, R3 ;  /* 0x0000000300217308 */ /* 0x0003e40000000800 */
[----:B-1----:R-:W-:Y:S01]  /*11000*/  FFMA.FTZ R3, R35, c[0x0][0x2d0], -R104 ;  /* 0x0000b40023037a23 */ /* 0x002fe20000010868 */
[----:B------:R-:W-:Y:S01]  /*11010*/  MOV R35, R9 ;  /* 0x0000000900237202 */ /* 0x000fe20000000f00 */
[----:B------:R-:W-:Y:S06]  /*11020*/  FFMA.FTZ R9, R30, c[0x0][0x2d0], -R100 ;  /* 0x0000b4001e097a23 */ /* 0x000fec0000010864 */
[----:B------:R1:W-:Y:S01]  /*11030*/  MUFU.EX2 R53, R3 ;  /* 0x0000000300357308 */ /* 0x0003e20000000800 */
[----:B------:R-:W-:Y:S09]  /*11040*/  FMUL.FTZ R30, R0, R146 ;  /* 0x00000092001e7220 */ /* 0x000ff20000410000 */
[----:B------:R-:W-:Y:S01]  /*11050*/  MUFU.EX2 R197, R9 ;  /* 0x0000000900c57308 */ /* 0x000fe20000000800 */
[--C-:B-1----:R-:W-:Y:S02]  /*11060*/  FFMA.FTZ R3, R24, c[0x0][0x2d0], -R105.reuse ;  /* 0x0000b40018037a23 */ /* 0x102fe40000010869 */
[C---:B------:R-:W-:Y:S07]  /*11070*/  FMUL.FTZ R24, R68.reuse, R140 ;  /* 0x0000008c44187220 */ /* 0x040fee0000410000 */
[----:B------:R1:W2:Y:S02]  /*11080*/  MUFU.EX2 R118, R3 ;  /* 0x0000000300767308 */ /* 0x0002a40000000800 */
[--C-:B-1----:R-:W-:Y:S01]  /*11090*/  FFMA.FTZ R3, R25, c[0x0][0x2d0], -R105.reuse ;  /* 0x0000b40019037a23 */ /* 0x102fe20000010869 */
[----:B--2---:R-:W-:Y:S01]  /*110a0*/  MOV R143, R118 ;  /* 0x00000076008f7202 */ /* 0x004fe20000000f00 */
[----:B------:R-:W-:Y:S01]  /*110b0*/  FMUL.FTZ R25, R68, R141 ;  /* 0x0000008d44197220 */ /* 0x000fe20000410000 */
[----:B------:R-:W-:Y:S05]  /*110c0*/  MOV R141, R35 ;  /* 0x00000023008d7202 */ /* 0x000fea0000000f00 */
[----:B------:R1:W-:Y:S01]  /*110d0*/  MUFU.EX2 R192, R3 ;  /* 0x0000000300c07308 */ /* 0x0003e20000000800 */
[C---:B------:R-:W-:Y:S01]  /*110e0*/  FMUL.FTZ R35, R69.reuse, R151 ;  /* 0x0000009745237220 */ /* 0x040fe20000410000 */
[----:B------:R-:W-:Y:S02]  /*110f0*/  MOV R118, R83 ;  /* 0x0000005300767202 */ /* 0x000fe40000000f00 */
[----:B------:R-:W-:Y:S01]  /*11100*/  MOV R151, R93 ;  /* 0x0000005d00977202 */ /* 0x000fe20000000f00 */
[----:B-1----:R-:W-:Y:S02]  /*11110*/  FFMA.FTZ R3, R28, c[0x0][0x2d0], -R105 ;  /* 0x0000b4001c037a23 */ /* 0x002fe40000010869 */
[----:B------:R-:W-:Y:S03]  /*11120*/  FMUL.FTZ R28, R68, R144 ;  /* 0x00000090441c7220 */ /* 0x000fe60000410000 */
[----:B------:R1:W2:Y:S02]  /*11130*/  MUFU.EX2 R34, R3 ;  /* 0x0000000300227308 */ /* 0x0002a40000000800 */
[----:B-1----:R-:W-:Y:S02]  /*11140*/  @P0 SHF.R.S32.HI R3, RZ, 0x1f, R242 ;  /* 0x0000001fff030819 */ /* 0x002fe400000114f2 */
[----:B--2---:R-:W-:Y:S01]  /*11150*/  MOV R142, R34 ;  /* 0x00000022008e7202 */ /* 0x004fe20000000f00 */
[----:B------:R-:W-:Y:S01]  /*11160*/  FMUL.FTZ R34, R69, R150 ;  /* 0x0000009645227220 */ /* 0x000fe20000410000 */
[----:B------:R-:W-:Y:S01]  /*11170*/  MOV R150, R215 ;  /* 0x000000d700967202 */ /* 0x000fe20000000f00 */
[----:B------:R-:W-:Y:S04]  /*11180*/  @P0 IMAD R3, R3, c[0x0][0x1e0], RZ ;  /* 0x0000780003030a24 */ /* 0x000fe800078e02ff */
[----:B------:R-:W-:Y:S05]  /*11190*/  @P0 IMAD R3, R242, c[0x0][0x1e4], R3 ;  /* 0x00007900f2030a24 */ /* 0x000fea00078e0203 */
[----:B------:R-:W-:Y:S05]  /*111a0*/  @P0 IADD3 R3, R7, R3, RZ ;  /* 0x0000000307030210 */ /* 0x000fea0007ffe0ff */
[----:B------:R-:W-:Y:S01]  /*111b0*/  @P0 IMAD R7, R3, 0x70, RZ ;  /* 0x0000007003070824 */ /* 0x000fe200078e02ff */
[----:B------:R-:W-:Y:S04]  /*111c0*/  @P0 SHF.L.U32 R3, R8, 0x5, RZ ;  /* 0x0000000508030819 */ /* 0x000fe800000006ff */
[----:B------:R-:W-:Y:S01]  /*111d0*/  @P0 IADD3 R7, R5, R7, RZ ;  /* 0x0000000705070210 */ /* 0x000fe20007ffe0ff */
[----:B------:R-:W-:Y:S01]  /*111e0*/  FFMA.FTZ R5, R31, c[0x0][0x2d0], -R100 ;  /* 0x0000b4001f057a23 */ /* 0x000fe20000010864 */
[----:B------:R-:W-:Y:S01]  /*111f0*/  @P0 IADD3 R10, P1, R6, R3, RZ ;  /* 0x00000003060a0210 */ /* 0x000fe20007f3e0ff */
[----:B------:R-:W-:Y:S01]  /*11200*/  FMUL.FTZ R31, R0, R147 ;  /* 0x00000093001f7220 */ /* 0x000fe20000410000 */
[----:B------:R-:W-:Y:S01]  /*11210*/  @P0 LEA.HI.X R7, R4, c[0x0][0x1cc], R7, 0x1, P2 ;  /* 0x0000730004070a11 */ /* 0x000fe200010f0c07 */
[----:B------:R1:W-:Y:S01]  /*11220*/  MUFU.EX2 R196, R5 ;  /* 0x0000000500c47308 */ /* 0x0003e20000000800 */
[----:B------:R-:W-:Y:S02]  /*11230*/  @P0 SHF.L.U64.HI R4, R8, R246, c[0x0][0x1e4] ;  /* 0x0000790008040619 */ /* 0x000fe400000102f6 */
[-C--:B------:R-:W-:Y:S01]  /*11240*/  @P0 IADD3 R14, P3, R10, R3.reuse, RZ ;  /* 0x000000030a0e0210 */ /* 0x080fe20007f7e0ff */
[----:B------:R2:W-:Y:S01]  /*11250*/  @P0 LDGSTS.E.BYPASS.LTC128B.128 [R241+0x3900], [R6.64], !P6 ;  /* 0x0390000006f10fae */ /* 0x0005e2000f101d48 */
[-C--:B------:R-:W-:Y:S02]  /*11260*/  @P0 IADD3.X R11, R7, R4.reuse, RZ, P1, !PT ;  /* 0x00000004070b0210 */ /* 0x080fe40000ffe4ff */
[-C--:B------:R-:W-:Y:S02]  /*11270*/  @P0 IADD3 R12, P2, R14, R3.reuse, RZ ;  /* 0x000000030e0c0210 */ /* 0x080fe40007f5e0ff */
[-C--:B------:R-:W-:Y:S02]  /*11280*/  @P0 IADD3.X R15, R11, R4.reuse, RZ, P3, !PT ;  /* 0x000000040b0f0210 */ /* 0x080fe40001ffe4ff */
[-C--:B------:R-:W-:Y:S01]  /*11290*/  @P0 IADD3 R8, P1, R12, R3.reuse, RZ ;  /* 0x000000030c080210 */ /* 0x080fe20007f3e0ff */
[----:B------:R3:W-:Y:S01]  /*112a0*/  @P0 LDGSTS.E.BYPASS.LTC128B.128 [R241+0x4100], [R10.64], !P6 ;  /* 0x041000000af10fae */ /* 0x0007e2000f101d48 */
[-C--:B------:R-:W-:Y:S04]  /*112b0*/  @P0 IADD3.X R13, R15, R4.reuse, RZ, P2, !PT ;  /* 0x000000040f0d0210 */ /* 0x080fe800017fe4ff */
[-C--:B------:R-:W-:Y:S03]  /*112c0*/  @P0 IADD3.X R9, R13, R4.reuse, RZ, P1, !PT ;  /* 0x000000040d090210 */ /* 0x080fe60000ffe4ff */
[----:B------:R4:W-:Y:S01]  /*112d0*/  @P0 LDGSTS.E.BYPASS.LTC128B.128 [R241+0x4900], [R14.64], !P6 ;  /* 0x049000000ef10fae */ /* 0x0009e2000f101d48 */
[--C-:B-1----:R-:W-:Y:S07]  /*112e0*/  FFMA.FTZ R5, R36, c[0x0][0x2d0], -R96.reuse ;  /* 0x0000b40024057a23 */ /* 0x102fee0000010860 */
[----:B------:R1:W-:Y:S01]  /*112f0*/  @P0 LDGSTS.E.BYPASS.LTC128B.128 [R241+0x5100], [R12.64], !P6 ;  /* 0x051000000cf10fae */ /* 0x0003e2000f101d48 */
[----:B------:R1:W1:Y:S01]  /*11300*/  MUFU.EX2 R58, R5 ;  /* 0x00000005003a7308 */ /* 0x0002620000000800 */
[-C--:B--2---:R-:W-:Y:S04]  /*11310*/  @P0 IADD3 R6, P2, R8, R3.reuse, RZ ;  /* 0x0000000308060210 */ /* 0x084fe80007f5e0ff */
[-C--:B------:R-:W-:Y:S02]  /*11320*/  @P0 IADD3.X R7, R9, R4.reuse, RZ, P2, !PT ;  /* 0x0000000409070210 */ /* 0x080fe400017fe4ff */
[----:B------:R2:W-:Y:S01]  /*11330*/  @P0 LDGSTS.E.BYPASS.LTC128B.128 [R241+0x5900], [R8.64], !P6 ;  /* 0x0590000008f10fae */ /* 0x0005e2000f101d48 */
[----:B---3--:R-:W-:Y:S01]  /*11340*/  @P0 IADD3 R10, P1, R6, R3, RZ ;  /* 0x00000003060a0210 */ /* 0x008fe20007f3e0ff */
[--C-:B------:R-:W-:Y:S01]  /*11350*/  FFMA.FTZ R3, R48, c[0x0][0x2d0], -R96.reuse ;  /* 0x0000b40030037a23 */ /* 0x100fe20000010860 */
[----:B------:R-:W-:Y:S02]  /*11360*/  MOV R48, R53 ;  /* 0x0000003500307202 */ /* 0x000fe40000000f00 */
[----:B------:R-:W-:Y:S01]  /*11370*/  @P0 IADD3.X R11, R7, R4, RZ, P1, !PT ;  /* 0x00000004070b0210 */ /* 0x000fe20000ffe4ff */
[----:B------:R3:W-:Y:S02]  /*11380*/  MUFU.EX2 R61, R3 ;  /* 0x00000003003d7308 */ /* 0x0007e40000000800 */
[----:B------:R3:W-:Y:S01]  /*11390*/  @P0 LDGSTS.E.BYPASS.LTC128B.128 [R241+0x6100], [R6.64], !P6 ;  /* 0x0610000006f10fae */ /* 0x0007e2000f101d48 */
[----:B------:R-:W-:Y:S01]  /*113a0*/  FMUL.FTZ R4, R70, R124 ;  /* 0x0000007c46047220 */ /* 0x000fe20000410000 */
[----:B------:R-:W-:Y:S01]  /*113b0*/  MOV R140, R48 ;  /* 0x00000030008c7202 */ /* 0x000fe20000000f00 */
[C---:B----4-:R-:W-:Y:S01]  /*113c0*/  FMUL.FTZ R14, R0.reuse, R130 ;  /* 0x00000082000e7220 */ /* 0x050fe20000410000 */
[----:B------:R-:W-:Y:S01]  /*113d0*/  MOV R130, R33 ;  /* 0x0000002100827202 */ /* 0x000fe20000000f00 */
[----:B------:R-:W-:Y:S01]  /*113e0*/  FMUL.FTZ R15, R0, R131 ;  /* 0x00000083000f7220 */ /* 0x000fe20000410000 */
[----:B------:R-:W-:Y:S01]  /*113f0*/  MOV R131, R32 ;  /* 0x0000002000837202 */ /* 0x000fe20000000f00 */
[----:B------:R-:W-:Y:S01]  /*11400*/  FMUL.FTZ R32, R70, R148 ;  /* 0x0000009446207220 */ /* 0x000fe20000410000 */
[----:B------:R4:W-:Y:S01]  /*11410*/  @P0 LDGSTS.E.BYPASS.LTC128B.128 [R241+0x6900], [R10.64], !P6 ;  /* 0x069000000af10fae */ /* 0x0009e2000f101d48 */
[--C-:B-1----:R-:W-:Y:S01]  /*11420*/  FFMA.FTZ R5, R37, c[0x0][0x2d0], -R96.reuse ;  /* 0x0000b40025057a23 */ /* 0x102fe20000010860 */
[----:B------:R-:W-:Y:S01]  /*11430*/  MOV R148, R106 ;  /* 0x0000006a00947202 */ /* 0x000fe20000000f00 */
[C---:B------:R-:W-:Y:S01]  /*11440*/  FMUL.FTZ R12, R68.reuse, R128 ;  /* 0x00000080440c7220 */ /* 0x040fe20000410000 */
[----:B------:R-:W-:Y:S01]  /*11450*/  MOV R106, R217 ;  /* 0x000000d9006a7202 */ /* 0x000fe20000000f00 */
[----:B------:R1:W1:Y:S01]  /*11460*/  MUFU.EX2 R57, R5 ;  /* 0x0000000500397308 */ /* 0x0002620000000800 */
[----:B------:R-:W-:Y:S01]  /*11470*/  FMUL.FTZ R13, R68, R129 ;  /* 0x00000081440d7220 */ /* 0x000fe20000410000 */
[----:B------:R-:W-:Y:S01]  /*11480*/  MOV R146, R58 ;  /* 0x0000003a00927202 */ /* 0x000fe20000000f00 */
[----:B------:R-:W1:Y:S01]  /*11490*/  LDSM.16.MT88.4 R20, [R224] ;  /* 0x00000000e014783b */ /* 0x000e620000004200 */
[----:B------:R-:W-:Y:S01]  /*114a0*/  FMUL.FTZ R33, R70, R149 ;  /* 0x0000009546217220 */ /* 0x000fe20000410000 */
[----:B------:R-:W-:Y:S01]  /*114b0*/  MOV R149, R214 ;  /* 0x000000d600957202 */ /* 0x000fe20000000f00 */
[C---:B--2---:R-:W-:Y:S01]  /*114c0*/  FMUL.FTZ R8, R68.reuse, R120 ;  /* 0x0000007844087220 */ /* 0x044fe20000410000 */
[----:B------:R-:W-:Y:S01]  /*114d0*/  MOV R120, R89 ;  /* 0x0000005900787202 */ /* 0x000fe20000000f00 */
[----:B------:R-:W-:Y:S01]  /*114e0*/  FMUL.FTZ R9, R68, R121 ;  /* 0x0000007944097220 */ /* 0x000fe20000410000 */
[----:B------:R-:W-:Y:S01]  /*114f0*/  MOV R124, R88 ;  /* 0x00000058007c7202 */ /* 0x000fe20000000f00 */
[----:B---3--:R-:W-:Y:S01]  /*11500*/  FFMA.FTZ R3, R49, c[0x0][0x2d0], -R96 ;  /* 0x0000b40031037a23 */ /* 0x008fe20000010860 */
[----:B------:R-:W-:Y:S01]  /*11510*/  MOV R49, R52 ;  /* 0x0000003400317202 */ /* 0x000fe20000000f00 */
[----:B------:R-:W-:Y:S01]  /*11520*/  FMUL.FTZ R48, R70, R164 ;  /* 0x000000a446307220 */ /* 0x000fe20000410000 */
[----:B------:R-:W-:Y:S01]  /*11530*/  LDSM.16.MT88.4 R52, [R225] ;  /* 0x00000000e134783b */ /* 0x000fe20000004200 */
[----:B------:R-:W2:Y:S01]  /*11540*/  MUFU.EX2 R59, R3 ;  /* 0x00000003003b7308 */ /* 0x000ea20000000800 */
[C---:B------:R-:W-:Y:S01]  /*11550*/  FMUL.FTZ R6, R69.reuse, R126 ;  /* 0x0000007e45067220 */ /* 0x040fe20000410000 */
[----:B------:R-:W-:Y:S01]  /*11560*/  MOV R147, R49 ;  /* 0x0000003100937202 */ /* 0x000fe20000000f00 */
[----:B------:R-:W-:Y:S01]  /*11570*/  FMUL.FTZ R7, R69, R127 ;  /* 0x0000007f45077220 */ /* 0x000fe20000410000 */
[----:B------:R-:W-:Y:S01]  /*11580*/  MOV R49, R81 ;  /* 0x0000005100317202 */ /* 0x000fe20000000f00 */
[C---:B------:R-:W-:Y:S01]  /*11590*/  FMUL.FTZ R58, R0.reuse, R174 ;  /* 0x000000ae003a7220 */ /* 0x040fe20000410000 */
[----:B------:R-:W-:Y:S01]  /*115a0*/  MOV R126, R90 ;  /* 0x0000005a007e7202 */ /* 0x000fe20000000f00 */
[----:B------:R-:W0:Y:S01]  /*115b0*/  LDGDEPBAR ;  /* 0x00000000000079af */ /* 0x000e220000000000 */
[----:B----4-:R-:W-:Y:S01]  /*115c0*/  FMUL.FTZ R10, R0, R122 ;  /* 0x0000007a000a7220 */ /* 0x010fe20000410000 */
[----:B------:R-:W-:Y:S01]  /*115d0*/  MOV R121, R49 ;  /* 0x0000003100797202 */ /* 0x000fe20000000f00 */
[----:B-1----:R-:W-:Y:S01]  /*115e0*/  FMUL.FTZ R5, R70, R125 ;  /* 0x0000007d46057220 */ /* 0x002fe20000410000 */
[----:B------:R-:W-:Y:S01]  /*115f0*/  MOV R127, R94 ;  /* 0x0000005e007f7202 */ /* 0x000fe20000000f00 */
[----:B------:R-:W-:Y:S01]  /*11600*/  FMUL.FTZ R11, R0, R123 ;  /* 0x0000007b000b7220 */ /* 0x000fe20000410000 */
[----:B------:R-:W-:Y:S01]  /*11610*/  MOV R123, R91 ;  /* 0x0000005b007b7202 */ /* 0x000fe20000000f00 */
[----:B------:R-:W-:Y:S01]  /*11620*/  FMUL.FTZ R49, R70, R165 ;  /* 0x000000a546317220 */ /* 0x000fe20000410000 */
[----:B------:R-:W-:Y:S01]  /*11630*/  LDSM.16.MT88.4 R88, [R228+0x800] ;  /* 0x00080000e458783b */ /* 0x000fe20000004200 */
[----:B------:R-:W-:Y:S01]  /*11640*/  MOV R145, R57 ;  /* 0x0000003900917202 */ /* 0x000fe20000000f00 */
[----:B------:R-:W-:Y:S01]  /*11650*/  FMUL.FTZ R57, R68, R173 ;  /* 0x000000ad44397220 */ /* 0x000fe20000410000 */
[----:B------:R-:W-:Y:S01]  /*11660*/  MOV R125, R63 ;  /* 0x0000003f007d7202 */ /* 0x000fe20000000f00 */
[----:B------:R-:W-:Y:S02]  /*11670*/  FMUL.FTZ R63, R0, R179 ;  /* 0x000000b3003f7220 */ /* 0x000fe40000410000 */
[--C-:B------:R-:W-:Y:S02]  /*11680*/  FFMA.FTZ R106, R106, c[0x0][0x2d0], -R105.reuse ;  /* 0x0000b4006a6a7a23 */ /* 0x100fe40000010869 */
[--C-:B------:R-:W-:Y:S01]  /*11690*/  FFMA.FTZ R126, R126, c[0x0][0x2d0], -R105.reuse ;  /* 0x0000b4007e7e7a23 */ /* 0x100fe20000010869 */
[----:B--2---:R-:W-:Y:S01]  /*116a0*/  MOV R128, R59 ;  /* 0x0000003b00807202 */ /* 0x004fe20000000f00 */
[--C-:B------:R-:W-:Y:S02]  /*116b0*/  FFMA.FTZ R3, R38, c[0x0][0x2d0], -R104.reuse ;  /* 0x0000b40026037a23 */ /* 0x100fe40000010868 */
[----:B------:R-:W-:Y:S01]  /*116c0*/  FMUL.FTZ R59, R0, R175 ;  /* 0x000000af003b7220 */ /* 0x000fe20000410000 */
[-C--:B------:R-:W-:Y:S01]  /*116d0*/  HMMA.16816.F32 R4, R76, R20.reuse, R4 ;  /* 0x000000144c04723c */ /* 0x080fe20000001804 */
[----:B------:R1:W-:Y:S07]  /*116e0*/  MUFU.EX2 R250, R3 ;  /* 0x0000000300fa7308 */ /* 0x0003ee0000000800 */
[C---:B------:R-:W-:Y:S07]  /*116f0*/  HMMA.16816.F32 R8, R64.reuse, R20, R8 ;  /* 0x000000144008723c */ /* 0x040fee0000001808 */
[C---:B------:R-:W-:Y:S01]  /*11700*/  FMUL.FTZ R21, R70.reuse, R137 ;  /* 0x0000008946157220 */ /* 0x040fe20000410000 */
[-C--:B------:R-:W-:Y:S04]  /*11710*/  HMMA.16816.F32 R12, R64, R22.reuse, R12 ;  /* 0x00000016400c723c */ /* 0x080fe8000000180c */
[----:B------:R-:W-:Y:S01]  /*11720*/  FMUL.FTZ R20, R70, R136 ;  /* 0x0000008846147220 */ /* 0x000fe20000410000 */
[----:B------:R-:W-:Y:S02]  /*11730*/  MOV R137, R192 ;  /* 0x000000c000897202 */ /* 0x000fe40000000f00 */
[----:B------:R-:W-:Y:S01]  /*11740*/  MOV R136, R61 ;  /* 0x0000003d00887202 */ /* 0x000fe20000000f00 */
[C---:B------:R-:W-:Y:S04]  /*11750*/  HMMA.16816.F32 R16, R76.reuse, R22, R16 ;  /* 0x000000164c10723c */ /* 0x040fe80000001810 */
[--C-:B-1----:R-:W-:Y:S02]  /*11760*/  FFMA.FTZ R3, R39, c[0x0][0x2d0], -R104.reuse ;  /* 0x0000b40027037a23 */ /* 0x102fe40000010868 */
[----:B------:R-:W1:Y:S01]  /*11770*/  LDSM.16.MT88.4 R36, [R228] ;  /* 0x00000000e424783b */ /* 0x000e620000004200 */
[C---:B------:R-:W-:Y:S01]  /*11780*/  FMUL.FTZ R22, R69.reuse, R138 ;  /* 0x0000008a45167220 */ /* 0x040fe20000410000 */
[----:B------:R2:W-:Y:S01]  /*11790*/  MUFU.EX2 R251, R3 ;  /* 0x0000000300fb7308 */ /* 0x0005e20000000800 */
[C---:B------:R-:W-:Y:S03]  /*117a0*/  FMUL.FTZ R23, R69.reuse, R139 ;  /* 0x0000008b45177220 */ /* 0x040fe60000410000 */
[----:B------:R-:W-:Y:S01]  /*117b0*/  MOV R138, R193 ;  /* 0x000000c1008a7202 */ /* 0x000fe20000000f00 */
[----:B------:R-:W-:Y:S01]  /*117c0*/  FMUL.FTZ R61, R68, R177 ;  /* 0x000000b1443d7220 */ /* 0x000fe20000410000 */
[----:B------:R-:W-:Y:S02]  /*117d0*/  MOV R193, R82 ;  /* 0x0000005200c17202 */ /* 0x000fe40000000f00 */
[----:B------:R-:W-:Y:S02]  /*117e0*/  MOV R139, R117 ;  /* 0x00000075008b7202 */ /* 0x000fe40000000f00 */
[----:B------:R-:W-:Y:S02]  /*117f0*/  MOV R117, R221 ;  /* 0x000000dd00757202 */ /* 0x000fe40000000f00 */
[----:B------:R-:W-:Y:S02]  /*11800*/  MOV R122, R193 ;  /* 0x000000c1007a7202 */ /* 0x000fe40000000f00 */
[----:B------:R-:W-:Y:S02]  /*11810*/  MOV R193, R95 ;  /* 0x0000005f00c17202 */ /* 0x000fe40000000f00 */
[----:B------:R-:W-:Y:S01]  /*11820*/  LDSM.16.MT88.4 R92, [R225+0x800] ;  /* 0x00080000e15c783b */ /* 0x000fe20000004200 */
[--C-:B--2---:R-:W-:Y:S01]  /*11830*/  FFMA.FTZ R3, R50, c[0x0][0x2d0], -R104.reuse ;  /* 0x0000b40032037a23 */ /* 0x104fe20000010868 */
[----:B------:R-:W-:Y:S06]  /*11840*/  MOV R50, R80 ;  /* 0x0000005000327202 */ /* 0x000fec0000000f00 */
[----:B------:R-:W2:Y:S01]  /*11850*/  LDSM.16.MT88.4 R80, [R227] ;  /* 0x00000000e350783b */ /* 0x000ea20000004200 */
[----:B------:R3:W-:Y:S01]  /*11860*/  MUFU.EX2 R252, R3 ;  /* 0x0000000300fc7308 */ /* 0x0007e20000000800 */
[----:B------:R-:W-:Y:S01]  /*11870*/  MOV R164, R50 ;  /* 0x0000003200a47202 */ /* 0x000fe20000000f00 */
[----:B------:R-:W-:Y:S01]  /*11880*/  FMUL.FTZ R50, R69, R166 ;  /* 0x000000a645327220 */ /* 0x000fe20000410000 */
[-C--:B-1----:R-:W-:Y:S08]  /*11890*/  HMMA.16816.F32 R20, R76, R36.reuse, R20 ;  /* 0x000000244c14723c */ /* 0x082ff00000001814 */
[C---:B------:R-:W-:Y:S04]  /*118a0*/  HMMA.16816.F32 R24, R64.reuse, R36, R24 ;  /* 0x000000244018723c */ /* 0x040fe80000001818 */
[----:B---3--:R-:W-:Y:S04]  /*118b0*/  FFMA.FTZ R3, R51, c[0x0][0x2d0], -R104 ;  /* 0x0000b40033037a23 */ /* 0x008fe80000010868 */
[-C--:B------:R-:W-:Y:S01]  /*118c0*/  HMMA.16816.F32 R28, R64, R38.reuse, R28 ;  /* 0x00000026401c723c */ /* 0x080fe2000000181c */
[----:B------:R1:W3:Y:S03]  /*118d0*/  MUFU.EX2 R62, R3 ;  /* 0x00000003003e7308 */ /* 0x0002e60000000800 */
[C---:B------:R-:W-:Y:S02]  /*118e0*/  FMUL.FTZ R36, R70.reuse, R152 ;  /* 0x0000009846247220 */ /* 0x040fe40000410000 */
[----:B------:R-:W-:Y:S02]  /*118f0*/  FMUL.FTZ R37, R70, R153 ;  /* 0x0000009946257220 */ /* 0x000fe40000410000 */
[C---:B------:R-:W-:Y:S04]  /*11900*/  HMMA.16816.F32 R32, R76.reuse, R38, R32 ;  /* 0x000000264c20723c */ /* 0x040fe80000001820 */
[C---:B------:R-:W-:Y:S03]  /*11910*/  FMUL.FTZ R51, R69.reuse, R167 ;  /* 0x000000a745337220 */ /* 0x040fe60000410000 */
[C---:B------:R-:W-:Y:S02]  /*11920*/  FMUL.FTZ R39, R69.reuse, R155 ;  /* 0x0000009b45277220 */ /* 0x040fe40000410000 */
[----:B------:R-:W-:Y:S07]  /*11930*/  FMUL.FTZ R38, R69, R154 ;  /* 0x0000009a45267220 */ /* 0x000fee0000410000 */
[-C--:B------:R-:W-:Y:S03]  /*11940*/  HMMA.16816.F32 R36, R76, R52.reuse, R36 ;  /* 0x000000344c24723c */ /* 0x080fe60000001824 */
[--C-:B-1----:R-:W-:Y:S01]  /*11950*/  FFMA.FTZ R3, R40, c[0x0][0x2d0], -R105.reuse ;  /* 0x0000b40028037a23 */ /* 0x102fe20000010869 */
[----:B---3--:R-:W-:Y:S01]  /*11960*/  MOV R129, R62 ;  /* 0x0000003e00817202 */ /* 0x008fe20000000f00 */
[----:B------:R-:W-:Y:S01]  /*11970*/  FMUL.FTZ R40, R68, R156 ;  /* 0x0000009c44287220 */ /* 0x000fe20000410000 */
[----:B------:R-:W-:Y:S01]  /*11980*/  MOV R156, R87 ;  /* 0x00000057009c7202 */ /* 0x000fe20000000f00 */
[----:B------:R1:W-:Y:S01]  /*11990*/  MUFU.EX2 R249, R3 ;  /* 0x0000000300f97308 */ /* 0x0003e20000000800 */
[----:B------:R-:W-:Y:S04]  /*119a0*/  FMUL.FTZ R62, R0, R178 ;  /* 0x000000b2003e7220 */ /* 0x000fe80000410000 */
[----:B------:R-:W-:Y:S02]  /*119b0*/  MOV R165, R156 ;  /* 0x0000009c00a57202 */ /* 0x000fe40000000f00 */
[----:B------:R-:W-:Y:S02]  /*119c0*/  MOV R156, R132 ;  /* 0x00000084009c7202 */ /* 0x000fe40000000f00 */
[----:B------:R-:W-:Y:S01]  /*119d0*/  MOV R132, R240 ;  /* 0x000000f000847202 */ /* 0x000fe20000000f00 */
[--C-:B-1----:R-:W-:Y:S02]  /*119e0*/  FFMA.FTZ R3, R41, c[0x0][0x2d0], -R105.reuse ;  /* 0x0000b40029037a23 */ /* 0x102fe40000010869 */
[----:B------:R-:W-:Y:S01]  /*119f0*/  FMUL.FTZ R41, R68, R157 ;  /* 0x0000009d44297220 */ /* 0x000fe20000410000 */
[----:B------:R-:W-:Y:S01]  /*11a00*/  MOV R157, R85 ;  /* 0x00000055009d7202 */ /* 0x000fe20000000f00 */
[----:B------:R1:W3:Y:S01]  /*11a10*/  MUFU.EX2 R248, R3 ;  /* 0x0000000300f87308 */ /* 0x0002e20000000800 */
[----:B------:R-:W4:Y:S02]  /*11a20*/  LDSM.16.MT88.4 R84, [R224+0x800] ;  /* 0x00080000e054783b */ /* 0x000f240000004200 */
[----:B------:R-:W-:Y:S01]  /*11a30*/  MOV R166, R157 ;  /* 0x0000009d00a67202 */ /* 0x000fe20000000f00 */
[--C-:B-1----:R-:W-:Y:S02]  /*11a40*/  FFMA.FTZ R3, R44, c[0x0][0x2d0], -R105.reuse ;  /* 0x0000b4002c037a23 */ /* 0x102fe40000010869 */
[C---:B------:R-:W-:Y:S01]  /*11a50*/  FMUL.FTZ R44, R68.reuse, R160 ;  /* 0x000000a0442c7220 */ /* 0x040fe20000410000 */
[----:B------:R-:W-:Y:S03]  /*11a60*/  MOV R160, R220 ;  /* 0x000000dc00a07202 */ /* 0x000fe60000000f00 */
[----:B------:R1:W-:Y:S02]  /*11a70*/  MUFU.EX2 R246, R3 ;  /* 0x0000000300f67308 */ /* 0x0003e40000000800 */
[--C-:B-1----:R-:W-:Y:S02]  /*11a80*/  FFMA.FTZ R3, R45, c[0x0][0x2d0], -R105.reuse ;  /* 0x0000b4002d037a23 */ /* 0x102fe40000010869 */
[----:B------:R-:W-:Y:S01]  /*11a90*/  FMUL.FTZ R45, R68, R161 ;  /* 0x000000a1442d7220 */ /* 0x000fe20000410000 */
[----:B------:R-:W-:Y:S05]  /*11aa0*/  MOV R161, R150 ;  /* 0x0000009600a17202 */ /* 0x000fea0000000f00 */
[----:B------:R1:W1:Y:S01]  /*11ab0*/  MUFU.EX2 R247, R3 ;  /* 0x0000000300f77308 */ /* 0x0002620000000800 */
[----:B------:R-:W-:Y:S02]  /*11ac0*/  MOV R150, R122 ;  /* 0x0000007a00967202 */ /* 0x000fe40000000f00 */
[----:B------:R-:W-:Y:S01]  /*11ad0*/  MOV R122, R234 ;  /* 0x000000ea007a7202 */ /* 0x000fe20000000f00 */
[--C-:B-1----:R-:W-:Y:S02]  /*11ae0*/  FFMA.FTZ R3, R42, c[0x0][0x2d0], -R100.reuse ;  /* 0x0000b4002a037a23 */ /* 0x102fe40000010864 */
[C---:B------:R-:W-:Y:S04]  /*11af0*/  FMUL.FTZ R42, R0.reuse, R158 ;  /* 0x0000009e002a7220 */ /* 0x040fe80000410000 */
[----:B------:R1:W-:Y:S02]  /*11b00*/  MUFU.EX2 R144, R3 ;  /* 0x0000000300907308 */ /* 0x0003e40000000800 */
[--C-:B-1----:R-:W-:Y:S02]  /*11b10*/  FFMA.FTZ R3, R43, c[0x0][0x2d0], -R100.reuse ;  /* 0x0000b4002b037a23 */ /* 0x102fe40000010864 */
[----:B------:R-:W-:Y:S06]  /*11b20*/  FMUL.FTZ R43, R0, R159 ;  /* 0x0000009f002b7220 */ /* 0x000fec0000410000 */
[----:B------:R1:W1:Y:S01]  /*11b30*/  MUFU.EX2 R192, R3 ;  /* 0x0000000300c07308 */ /* 0x0002620000000800 */
[C---:B------:R-:W-:Y:S07]  /*11b40*/  HMMA.16816.F32 R40, R64.reuse, R52, R40 ;  /* 0x000000344028723c */ /* 0x040fee0000001828 */
[C---:B------:R-:W-:Y:S01]  /*11b50*/  FMUL.FTZ R52, R70.reuse, R168 ;  /* 0x000000a846347220 */ /* 0x040fe20000410000 */
[----:B------:R-:W-:Y:S01]  /*11b60*/  MOV R168, R166 ;  /* 0x000000a600a87202 */ /* 0x000fe20000000f00 */
[----:B------:R-:W-:Y:S03]  /*11b70*/  FMUL.FTZ R53, R70, R169 ;  /* 0x000000a946357220 */ /* 0x000fe60000410000 */
[----:B------:R-:W-:Y:S02]  /*11b80*/  MOV R166, R161 ;  /* 0x000000a100a67202 */ /* 0x000fe40000000f00 */
[----:B------:R-:W-:Y:S01]  /*11b90*/  MOV R161, R156 ;  /* 0x0000009c00a17202 */ /* 0x000fe20000000f00 */
[--C-:B-1----:R-:W-:Y:S02]  /*11ba0*/  FFMA.FTZ R3, R46, c[0x0][0x2d0], -R100.reuse ;  /* 0x0000b4002e037a23 */ /* 0x102fe40000010864 */
[C---:B------:R-:W-:Y:S01]  /*11bb0*/  FMUL.FTZ R46, R0.reuse, R162 ;  /* 0x000000a2002e7220 */ /* 0x040fe20000410000 */
[----:B------:R-:W-:Y:S01]  /*11bc0*/  MOV R162, R151 ;  /* 0x0000009700a27202 */ /* 0x000fe20000000f00 */
[----:B------:R1:W-:Y:S01]  /*11bd0*/  MUFU.EX2 R152, R3 ;  /* 0x0000000300987308 */ /* 0x0003e20000000800 */
[----:B------:R-:W-:Y:S02]  /*11be0*/  MOV R151, R117 ;  /* 0x0000007500977202 */ /* 0x000fe40000000f00 */
[----:B------:R-:W-:Y:S01]  /*11bf0*/  MOV R117, R233 ;  /* 0x000000e900757202 */ /* 0x000fe20000000f00 */
[----:B-1----:R-:W-:Y:S01]  /*11c00*/  FFMA.FTZ R3, R199, c[0x0][0x2d0], -R100 ;  /* 0x0000b400c7037a23 */ /* 0x002fe20000010864 */
[----:B------:R-:W-:Y:S05]  /*11c10*/  MOV R199, R218 ;  /* 0x000000da00c77202 */ /* 0x000fea0000000f00 */
[----:B------:R1:W1:Y:S01]  /*11c20*/  MUFU.EX2 R153, R3 ;  /* 0x0000000300997308 */ /* 0x0002620000000800 */
[----:B------:R-:W-:Y:S02]  /*11c30*/  MOV R167, R199 ;  /* 0x000000c700a77202 */ /* 0x000fe40000000f00 */
[----:B------:R-:W-:Y:S02]  /*11c40*/  MOV R199, R148 ;  /* 0x0000009400c77202 */ /* 0x000fe40000000f00 */
[----:B------:R-:W-:Y:S01]  /*11c50*/  MOV R148, R239 ;  /* 0x000000ef00947202 */ /* 0x000fe20000000f00 */
[--C-:B-1----:R-:W-:Y:S02]  /*11c60*/  FFMA.FTZ R3, R47, c[0x0][0x2d0], -R96.reuse ;  /* 0x0000b4002f037a23 */ /* 0x102fe40000010860 */
[----:B------:R-:W-:Y:S02]  /*11c70*/  FMUL.FTZ R47, R0, R163 ;  /* 0x000000a3002f7220 */ /* 0x000fe40000410000 */
[----:B------:R1:W-:Y:S05]  /*11c80*/  MUFU.EX2 R221, R3 ;  /* 0x0000000300dd7308 */ /* 0x0003ea0000000800 */
[-C--:B------:R-:W-:Y:S08]  /*11c90*/  HMMA.16816.F32 R44, R64, R54.reuse, R44 ;  /* 0x00000036402c723c */ /* 0x080ff0000000182c */
[C---:B------:R-:W-:Y:S07]  /*11ca0*/  HMMA.16816.F32 R48, R76.reuse, R54, R48 ;  /* 0x000000364c30723c */ /* 0x040fee0000001830 */
[C---:B------:R-:W-:Y:S02]  /*11cb0*/  FMUL.FTZ R54, R69.reuse, R170 ;  /* 0x000000aa45367220 */ /* 0x040fe40000410000 */
[----:B------:R-:W-:Y:S03]  /*11cc0*/  FMUL.FTZ R55, R69, R171 ;  /* 0x000000ab45377220 */ /* 0x000fe60000410000 */
[--C-:B-1----:R-:W-:Y:S01]  /*11cd0*/  FFMA.FTZ R3, R198, c[0x0][0x2d0], -R96.reuse ;  /* 0x0000b400c6037a23 */ /* 0x102fe20000010860 */
[----:B------:R-:W-:Y:S03]  /*11ce0*/  MOV R198, R165 ;  /* 0x000000a500c67202 */ /* 0x000fe60000000f00 */
[-C--:B--2---:R-:W-:Y:S01]  /*11cf0*/  HMMA.16816.F32 R52, R76, R80.reuse, R52 ;  /* 0x000000504c34723c */ /* 0x084fe20000001834 */
[----:B------:R1:W-:Y:S02]  /*11d00*/  MUFU.EX2 R220, R3 ;  /* 0x0000000300dc7308 */ /* 0x0003e40000000800 */
[--C-:B-1----:R-:W-:Y:S02]  /*11d10*/  FFMA.FTZ R3, R56, c[0x0][0x2d0], -R96.reuse ;  /* 0x0000b40038037a23 */ /* 0x102fe40000010860 */
[----:B------:R-:W-:Y:S06]  /*11d20*/  FMUL.FTZ R56, R68, R172 ;  /* 0x000000ac44387220 */ /* 0x000fec0000410000 */
[----:B------:R1:W-:Y:S01]  /*11d30*/  MUFU.EX2 R218, R3 ;  /* 0x0000000300da7308 */ /* 0x0003e20000000800 */
[C---:B------:R-:W-:Y:S07]  /*11d40*/  HMMA.16816.F32 R56, R64.reuse, R80, R56 ;  /* 0x000000504038723c */ /* 0x040fee0000001838 */
[----:B------:R-:W-:Y:S02]  /*11d50*/  F2FP.PACK_AB R80, R137, R143 ;  /* 0x0000008f8950723e */ /* 0x000fe400000000ff */
[----:B------:R-:W-:Y:S03]  /*11d60*/  F2FP.PACK_AB R81, R195, R194 ;  /* 0x000000c2c351723e */ /* 0x000fe600000000ff */
[----:B-1----:R-:W-:Y:S02]  /*11d70*/  FFMA.FTZ R3, R60, c[0x0][0x2d0], -R96 ;  /* 0x0000b4003c037a23 */ /* 0x002fe40000010860 */
[----:B------:R-:W-:Y:S02]  /*11d80*/  FMUL.FTZ R60, R68, R176 ;  /* 0x000000b0443c7220 */ /* 0x000fe40000410000 */
[----:B------:R1:W-:Y:S05]  /*11d90*/  MUFU.EX2 R217, R3 ;  /* 0x0000000300d97308 */ /* 0x0003ea0000000800 */
[-C--:B------:R-:W-:Y:S07]  /*11da0*/  HMMA.16816.F32 R60, R64, R82.reuse, R60 ;  /* 0x00000052403c723c */ /* 0x080fee000000183c */
[C---:B------:R-:W-:Y:S02]  /*11db0*/  FMUL.FTZ R64, R70.reuse, R180 ;  /* 0x000000b446407220 */ /* 0x040fe40000410000 */
[----:B------:R-:W-:Y:S03]  /*11dc0*/  FMUL.FTZ R65, R70, R181 ;  /* 0x000000b546417220 */ /* 0x000fe60000410000 */
[C---:B------:R-:W-:Y:S02]  /*11dd0*/  FMUL.FTZ R66, R69.reuse, R182 ;  /* 0x000000b645427220 */ /* 0x040fe40000410000 */
[----:B------:R-:W-:Y:S02]  /*11de0*/  FMUL.FTZ R67, R69, R183 ;  /* 0x000000b745437220 */ /* 0x000fe40000410000 */
[--C-:B-1----:R-:W-:Y:S05]  /*11df0*/  FFMA.FTZ R3, R202, c[0x0][0x2d0], -R104.reuse ;  /* 0x0000b400ca037a23 */ /* 0x102fea0000010868 */
[----:B------:R-:W-:Y:S01]  /*11e00*/  HMMA.16816.F32 R64, R76, R82, R64 ;  /* 0x000000524c40723c */ /* 0x000fe20000001840 */
[----:B------:R1:W-:Y:S06]  /*11e10*/  MUFU.EX2 R155, R3 ;  /* 0x00000003009b7308 */ /* 0x0003ec0000000800 */
[----:B------:R-:W-:Y:S02]  /*11e20*/  F2FP.PACK_AB R77, R138, R164 ;  /* 0x000000a48a4d723e */ /* 0x000fe400000000ff */
[----:B------:R-:W-:Y:S03]  /*11e30*/  F2FP.PACK_AB R76, R139, R244 ;  /* 0x000000f48b4c723e */ /* 0x000fe600000000ff */
[----:B------:R-:W-:Y:S02]  /*11e40*/  F2FP.PACK_AB R78, R141, R131 ;  /* 0x000000838d4e723e */ /* 0x000fe400000000ff */
[----:B------:R-:W-:Y:S02]  /*11e50*/  F2FP.PACK_AB R79, R140, R130 ;  /* 0x000000828c4f723e */ /* 0x000fe400000000ff */
[----:B------:R-:W-:Y:S02]  /*11e60*/  F2FP.PACK_AB R82, R147, R142 ;  /* 0x0000008e9352723e */ /* 0x000fe400000000ff */
[----:B------:R-:W-:Y:S03]  /*11e70*/  F2FP.PACK_AB R83, R196, R197 ;  /* 0x000000c5c453723e */ /* 0x000fe600000000ff */
[-C--:B----4-:R-:W-:Y:S03]  /*11e80*/  HMMA.16816.F32 R4, R76, R84.reuse, R4 ;  /* 0x000000544c04723c */ /* 0x090fe60000001804 */
[--C-:B-1----:R-:W-:Y:S05]  /*11e90*/  FFMA.FTZ R3, R203, c[0x0][0x2d0], -R104.reuse ;  /* 0x0000b400cb037a23 */ /* 0x102fea0000010868 */
[C---:B------:R-:W-:Y:S01]  /*11ea0*/  HMMA.16816.F32 R8, R80.reuse, R84, R8 ;  /* 0x000000545008723c */ /* 0x040fe20000001808 */
[----:B------:R1:W-:Y:S07]  /*11eb0*/  MUFU.EX2 R216, R3 ;  /* 0x0000000300d87308 */ /* 0x0003ee0000000800 */
[-C--:B------:R-:W-:Y:S08]  /*11ec0*/  HMMA.16816.F32 R12, R80, R86.reuse, R12 ;  /* 0x00000056500c723c */ /* 0x080ff0000000180c */
[C---:B------:R-:W-:Y:S01]  /*11ed0*/  HMMA.16816.F32 R16, R76.reuse, R86, R16 ;  /* 0x000000564c10723c */ /* 0x040fe20000001810 */
[----:B------:R-:W2:Y:S07]  /*11ee0*/  LDSM.16.MT88.4 R84, [R227+0x800] ;  /* 0x00080000e354783b */ /* 0x000eae0000004200 */
[-C--:B------:R-:W-:Y:S04]  /*11ef0*/  HMMA.16816.F32 R20, R76, R88.reuse, R20 ;  /* 0x000000584c14723c */ /* 0x080fe80000001814 */
[--C-:B-1----:R-:W-:Y:S04]  /*11f00*/  FFMA.FTZ R3, R200, c[0x0][0x2d0], -R104.reuse ;  /* 0x0000b400c8037a23 */ /* 0x102fe80000010868 */
[C---:B------:R-:W-:Y:S01]  /*11f10*/  HMMA.16816.F32 R24, R80.reuse, R88, R24 ;  /* 0x000000585018723c */ /* 0x040fe20000001818 */
[----:B------:R1:W-:Y:S07]  /*11f20*/  MUFU.EX2 R159, R3 ;  /* 0x00000003009f7308 */ /* 0x0003ee0000000800 */
[-C--:B------:R-:W-:Y:S08]  /*11f30*/  HMMA.16816.F32 R28, R80, R90.reuse, R28 ;  /* 0x0000005a501c723c */ /* 0x080ff0000000181c */
[C---:B------:R-:W-:Y:S01]  /*11f40*/  HMMA.16816.F32 R32, R76.reuse, R90, R32 ;  /* 0x0000005a4c20723c */ /* 0x040fe20000001820 */
[----:B------:R-:W4:Y:S07]  /*11f50*/  LDSM.16.MT88.4 R88, [R224+0x1000] ;  /* 0x00100000e058783b */ /* 0x000f2e0000004200 */
[-C--:B------:R-:W-:Y:S04]  /*11f60*/  HMMA.16816.F32 R36, R76, R92.reuse, R36 ;  /* 0x0000005c4c24723c */ /* 0x080fe80000001824 */
[----:B-1----:R-:W-:Y:S02]  /*11f70*/  FFMA.FTZ R3, R201, c[0x0][0x2d0], -R104 ;  /* 0x0000b400c9037a23 */ /* 0x002fe40000010868 */
[----:B------:R-:W-:Y:S02]  /*11f80*/  MUFU.EX2 R201, R101 ;  /* 0x0000006500c97308 */ /* 0x000fe40000000800 */
[C---:B------:R-:W-:Y:S07]  /*11f90*/  HMMA.16816.F32 R40, R80.reuse, R92, R40 ;  /* 0x0000005c5028723c */ /* 0x040fee0000001828 */
[----:B------:R-:W-:Y:S01]  /*11fa0*/  FFMA.FTZ R92, R210, c[0x0][0x2d0], -R96 ;  /* 0x0000b400d25c7a23 */ /* 0x000fe20000010860 */
[-C--:B------:R-:W-:Y:S01]  /*11fb0*/  HMMA.16816.F32 R44, R80, R94.reuse, R44 ;  /* 0x0000005e502c723c */ /* 0x080fe2000000182c */
[----:B------:R1:W-:Y:S07]  /*11fc0*/  MUFU.EX2 R215, R3 ;  /* 0x0000000300d77308 */ /* 0x0003ee0000000800 */
[C---:B------:R-:W-:Y:S08]  /*11fd0*/  HMMA.16816.F32 R48, R76.reuse, R94, R48 ;  /* 0x0000005e4c30723c */ /* 0x040ff00000001830 */
[-C--:B--2---:R-:W-:Y:S08]  /*11fe0*/  HMMA.16816.F32 R52, R76, R84.reuse, R52 ;  /* 0x000000544c34723c */ /* 0x084ff00000001834 */
[C---:B------:R-:W-:Y:S04]  /*11ff0*/  HMMA.16816.F32 R56, R80.reuse, R84, R56 ;  /* 0x000000545038723c */ /* 0x040fe80000001838 */
[--C-:B-1----:R-:W-:Y:S04]  /*12000*/  FFMA.FTZ R3, R205, c[0x0][0x2d0], -R105.reuse ;  /* 0x0000b400cd037a23 */ /* 0x102fe80000010869 */
[-C--:B------:R-:W-:Y:S01]  /*12010*/  HMMA.16816.F32 R60, R80, R86.reuse, R60 ;  /* 0x00000056503c723c */ /* 0x080fe2000000183c */
[----:B------:R1:W-:Y:S06]  /*12020*/  MUFU.EX2 R154, R3 ;  /* 0x00000003009a7308 */ /* 0x0003ec0000000800 */
[----:B---3--:R-:W-:Y:S01]  /*12030*/  F2FP.PACK_AB R80, R248, R249 ;  /* 0x000000f9f850723e */ /* 0x008fe200000000ff */
[----:B------:R-:W-:Y:S01]  /*12040*/  HMMA.16816.F32 R64, R76, R86, R64 ;  /* 0x000000564c40723c */ /* 0x000fe20000001840 */
[----:B------:R-:W-:Y:S03]  /*12050*/  LDSM.16.MT88.4 R84, [R225+0x1000] ;  /* 0x00100000e154783b */ /* 0x000fe60000004200 */
[----:B------:R-:W-:Y:S02]  /*12060*/  F2FP.PACK_AB R82, R247, R246 ;  /* 0x000000f6f752723e */ /* 0x000fe400000000ff */
[----:B------:R-:W-:Y:S02]  /*12070*/  F2FP.PACK_AB R81, R192, R144 ;  /* 0x00000090c051723e */ /* 0x000fe400000000ff */
[----:B------:R-:W-:Y:S04]  /*12080*/  F2FP.PACK_AB R76, R145, R146 ;  /* 0x00000092914c723e */ /* 0x000fe800000000ff */
[----:B------:R-:W-:Y:S02]  /*12090*/  F2FP.PACK_AB R78, R128, R136 ;  /* 0x00000088804e723e */ /* 0x000fe400000000ff */
[----:B------:R-:W-:Y:S02]  /*120a0*/  F2FP.PACK_AB R77, R251, R250 ;  /* 0x000000fafb4d723e */ /* 0x000fe400000000ff */
[----:B------:R-:W-:Y:S01]  /*120b0*/  F2FP.PACK_AB R79, R129, R252 ;  /* 0x000000fc814f723e */ /* 0x000fe200000000ff */
[--C-:B-1----:R-:W-:Y:S01]  /*120c0*/  FFMA.FTZ R3, R208, c[0x0][0x2d0], -R105.reuse ;  /* 0x0000b400d0037a23 */ /* 0x102fe20000010869 */
[----:B------:R-:W-:Y:S03]  /*120d0*/  F2FP.PACK_AB R83, R153, R152 ;  /* 0x000000989953723e */ /* 0x000fe600000000ff */
[----:B------:R1:W2:Y:S02]  /*120e0*/  MUFU.EX2 R158, R3 ;  /* 0x00000003009e7308 */ /* 0x0002a40000000800 */
[-C--:B----4-:R-:W-:Y:S08]  /*120f0*/  HMMA.16816.F32 R4, R76, R88.reuse, R4 ;  /* 0x000000584c04723c */ /* 0x090ff00000001804 */
[C---:B------:R-:W-:Y:S08]  /*12100*/  HMMA.16816.F32 R8, R80.reuse, R88, R8 ;  /* 0x000000585008723c */ /* 0x040ff00000001808 */
[-C--:B------:R-:W-:Y:S04]  /*12110*/  HMMA.16816.F32 R12, R80, R90.reuse, R12 ;  /* 0x0000005a500c723c */ /* 0x080fe8000000180c */
[--C-:B-1----:R-:W-:Y:S04]  /*12120*/  FFMA.FTZ R3, R204, c[0x0][0x2d0], -R105.reuse ;  /* 0x0000b400cc037a23 */ /* 0x102fe80000010869 */
[C---:B------:R-:W-:Y:S01]  /*12130*/  HMMA.16816.F32 R16, R76.reuse, R90, R16 ;  /* 0x0000005a4c10723c */ /* 0x040fe20000001810 */
[----:B------:R-:W-:Y:S01]  /*12140*/  LDSM.16.MT88.4 R88, [R227+0x1000] ;  /* 0x00100000e358783b */ /* 0x000fe20000004200 */
[----:B------:R1:W-:Y:S02]  /*12150*/  MUFU.EX2 R214, R3 ;  /* 0x0000000300d67308 */ /* 0x0003e40000000800 */
[--C-:B-1----:R-:W-:Y:S08]  /*12160*/  FFMA.FTZ R3, R206, c[0x0][0x2d0], -R105.reuse ;  /* 0x0000b400ce037a23 */ /* 0x102ff00000010869 */
[----:B------:R1:W3:Y:S02]  /*12170*/  MUFU.EX2 R163, R3 ;  /* 0x0000000300a37308 */ /* 0x0002e40000000800 */
[--C-:B-1----:R-:W-:Y:S01]  /*12180*/  FFMA.FTZ R3, R160, c[0x0][0x2d0], -R100.reuse ;  /* 0x0000b400a0037a23 */ /* 0x102fe20000010864 */
[----:B------:R-:W-:Y:S02]  /*12190*/  MOV R160, R149 ;  /* 0x0000009500a07202 */ /* 0x000fe40000000f00 */
[----:B------:R-:W-:Y:S05]  /*121a0*/  MOV R149, R238 ;  /* 0x000000ee00957202 */ /* 0x000fea0000000f00 */
[----:B------:R1:W-:Y:S01]  /*121b0*/  MUFU.EX2 R157, R3 ;  /* 0x00000003009d7308 */ /* 0x0003e20000000800 */
[----:B------:R-:W-:Y:S01]  /*121c0*/  MOV R165, R160 ;  /* 0x000000a000a57202 */ /* 0x000fe20000000f00 */
[----:B------:R4:W5:Y:S01]  /*121d0*/  LDL.LU R238, [R1+0xa4] ;  /* 0x0000a40001ee7983 */ /* 0x0009620000300800 */
[----:B------:R-:W-:Y:S02]  /*121e0*/  MOV R160, R149 ;  /* 0x0000009500a07202 */ /* 0x000fe40000000f00 */
[----:B------:R-:W-:Y:S01]  /*121f0*/  MOV R149, R132 ;  /* 0x0000008400957202 */ /* 0x000fe20000000f00 */
[----:B------:R4:W5:Y:S01]  /*12200*/  LDL.LU R239, [R1+0xa0] ;  /* 0x0000a00001ef7983 */ /* 0x0009620000300800 */
[----:B------:R-:W-:Y:S03]  /*12210*/  MOV R132, R119 ;  /* 0x0000007700847202 */ /* 0x000fe60000000f00 */
[----:B------:R4:W5:Y:S04]  /*12220*/  LDL.LU R240, [R1+0x9c] ;  /* 0x00009c0001f07983 */ /* 0x0009680000300800 */
[----:B------:R4:W5:Y:S04]  /*12230*/  LDL.LU R233, [R1+0x98] ;  /* 0x0000980001e97983 */ /* 0x0009680000300800 */
[----:B------:R4:W5:Y:S04]  /*12240*/  LDL.LU R234, [R1+0x94] ;  /* 0x0000940001ea7983 */ /* 0x0009680000300800 */
[----:B------:R4:W5:Y:S01]  /*12250*/  LDL.LU R119, [R1+0x90] ;  /* 0x0000900001777983 */ /* 0x0009620000300800 */
[--C-:B-1----:R-:W-:Y:S01]  /*12260*/  FFMA.FTZ R3, R167, c[0x0][0x2d0], -R100.reuse ;  /* 0x0000b400a7037a23 */ /* 0x102fe20000010864 */
[----:B------:R-:W-:Y:S02]  /*12270*/  MOV R167, R162 ;  /* 0x000000a200a77202 */ /* 0x000fe40000000f00 */
[----:B------:R-:W-:Y:S01]  /*12280*/  MOV R162, R199 ;  /* 0x000000c700a27202 */ /* 0x000fe20000000f00 */
[----:B------:R1:W1:Y:S01]  /*12290*/  MUFU.EX2 R156, R3 ;  /* 0x00000003009c7308 */ /* 0x0002620000000800 */
[----:B------:R-:W-:Y:S02]  /*122a0*/  MOV R199, R151 ;  /* 0x0000009700c77202 */ /* 0x000fe40000000f00 */
[----:B------:R-:W-:Y:S02]  /*122b0*/  MOV R151, R148 ;  /* 0x0000009400977202 */ /* 0x000fe40000000f00 */
[----:B------:R-:W-:Y:S02]  /*122c0*/  MOV R148, R230 ;  /* 0x000000e600947202 */ /* 0x000fe40000000f00 */
[----:B------:R4:W5:Y:S01]  /*122d0*/  LDL.LU R230, [R1+0x8c] ;  /* 0x00008c0001e67983 */ /* 0x0009620000300800 */
[--C-:B-1----:R-:W-:Y:S01]  /*122e0*/  FFMA.FTZ R3, R168, c[0x0][0x2d0], -R100.reuse ;  /* 0x0000b400a8037a23 */ /* 0x102fe20000010864 */
[----:B------:R-:W-:Y:S02]  /*122f0*/  MOV R168, R198 ;  /* 0x000000c600a87202 */ /* 0x000fe40000000f00 */
[----:B------:R-:W-:Y:S02]  /*12300*/  MOV R198, R167 ;  /* 0x000000a700c67202 */ /* 0x000fe40000000f00 */
[----:B------:R-:W-:Y:S02]  /*12310*/  MOV R167, R166 ;  /* 0x000000a600a77202 */ /* 0x000fe40000000f00 */
[----:B------:R-:W-:Y:S02]  /*12320*/  MOV R166, R165 ;  /* 0x000000a500a67202 */ /* 0x000fe40000000f00 */
[----:B------:R-:W-:Y:S02]  /*12330*/  MOV R165, R162 ;  /* 0x000000a200a57202 */ /* 0x000fe40000000f00 */
[----:B------:R-:W-:Y:S02]  /*12340*/  MOV R162, R161 ;  /* 0x000000a100a27202 */ /* 0x000fe40000000f00 */
[----:B------:R1:W-:Y:S01]  /*12350*/  MUFU.EX2 R161, R3 ;  /* 0x0000000300a17308 */ /* 0x0003e20000000800 */
[----:B------:R-:W-:Y:S02]  /*12360*/  MOV R169, R198 ;  /* 0x000000c600a97202 */ /* 0x000fe40000000f00 */
[----:B------:R-:W-:Y:S02]  /*12370*/  MOV R198, R166 ;  /* 0x000000a600c67202 */ /* 0x000fe40000000f00 */
[----:B------:R-:W-:Y:S05]  /*12380*/  MOV R166, R162 ;  /* 0x000000a200a67202 */ /* 0x000fea0000000f00 */
[----:B------:R2:W-:Y:S01]  /*12390*/  MUFU.EX2 R162, R92 ;  /* 0x0000005c00a27308 */ /* 0x0005e20000000800 */
[----:B-1----:R-:W-:Y:S01]  /*123a0*/  FFMA.FTZ R3, R168, c[0x0][0x2d0], -R100 ;  /* 0x0000b400a8037a23 */ /* 0x002fe20000010864 */
[----:B------:R-:W-:Y:S02]  /*123b0*/  MOV R168, R167 ;  /* 0x000000a700a87202 */ /* 0x000fe40000000f00 */
[----:B------:R-:W-:Y:S02]  /*123c0*/  MOV R167, R165 ;  /* 0x000000a500a77202 */ /* 0x000fe40000000f00 */
[----:B------:R-:W-:Y:S04]  /*123d0*/  MOV R165, R160 ;  /* 0x000000a000a57202 */ /* 0x000fe80000000f00 */
[----:B------:R1:W1:Y:S01]  /*123e0*/  MUFU.EX2 R160, R3 ;  /* 0x0000000300a07308 */ /* 0x0002620000000800 */
[----:B--2---:R-:W2:Y:S01]  /*123f0*/  LDSM.16.MT88.4 R92, [R228+0x1000] ;  /* 0x00100000e45c783b */ /* 0x004ea20000004200 */
[----:B-1----:R-:W-:Y:S01]  /*12400*/  FFMA.FTZ R3, R169, c[0x0][0x2d0], -R96 ;  /* 0x0000b400a9037a23 */ /* 0x002fe20000010860 */
        /* <DEDUP_REMOVED lines=8> */
[----:B------:R-:W-:Y:S01]  /*12490*/  MOV R120, R124 ;  /* 0x0000007c00787202 */ /* 0x000fe20000000f00 */
[-C--:B--2---:R-:W-:Y:S03]  /*124a0*/  HMMA.16816.F32 R20, R76, R92.reuse, R20 ;  /* 0x0000005c4c14723c */ /* 0x084fe60000001814 */
[----:B------:R-:W-:Y:S01]  /*124b0*/  MOV R124, R212 ;  /* 0x000000d4007c7202 */ /* 0x000fe20000000f00 */
[--C-:B------:R-:W-:Y:S01]  /*124c0*/  FFMA.FTZ R120, R120, c[0x0][0x2d0], -R104.reuse ;  /* 0x0000b40078787a23 */ /* 0x100fe20000010868 */
[----:B------:R1:W-:Y:S03]  /*124d0*/  MUFU.EX2 R212, R3 ;  /* 0x0000000300d47308 */ /* 0x0003e60000000800 */
[C---:B------:R-:W-:Y:S07]  /*124e0*/  HMMA.16816.F32 R24, R80.reuse, R92, R24 ;  /* 0x0000005c5018723c */ /* 0x040fee0000001818 */
[--C-:B------:R-:W-:Y:S01]  /*124f0*/  FFMA.FTZ R92, R150, c[0x0][0x2d0], -R105.reuse ;  /* 0x0000b400965c7a23 */ /* 0x100fe20000010869 */
[-C--:B------:R-:W-:Y:S04]  /*12500*/  HMMA.16816.F32 R28, R80, R94.reuse, R28 ;  /* 0x0000005e501c723c */ /* 0x080fe8000000181c */
[----:B------:R-:W-:Y:S01]  /*12510*/  MOV R150, R127 ;  /* 0x0000007f00967202 */ /* 0x000fe20000000f00 */
[--C-:B------:R-:W-:Y:S02]  /*12520*/  FFMA.FTZ R127, R191, c[0x0][0x2d0], -R105.reuse ;  /* 0x0000b400bf7f7a23 */ /* 0x100fe40000010869 */
[----:B------:R-:W-:Y:S01]  /*12530*/  MUFU.EX2 R191, R106 ;  /* 0x0000006a00bf7308 */ /* 0x000fe20000000800 */
[C---:B------:R-:W-:Y:S04]  /*12540*/  HMMA.16816.F32 R32, R76.reuse, R94, R32 ;  /* 0x0000005e4c20723c */ /* 0x040fe80000001820 */
[--C-:B-1----:R-:W-:Y:S04]  /*12550*/  FFMA.FTZ R3, R169, c[0x0][0x2d0], -R104.reuse ;  /* 0x0000b400a9037a23 */ /* 0x102fe80000010868 */
[-C--:B------:R-:W-:Y:S01]  /*12560*/  HMMA.16816.F32 R36, R76, R84.reuse, R36 ;  /* 0x000000544c24723c */ /* 0x080fe20000001824 */
[----:B------:R1:W-:Y:S07]  /*12570*/  MUFU.EX2 R210, R3 ;  /* 0x0000000300d27308 */ /* 0x0003ee0000000800 */
[C---:B------:R-:W-:Y:S03]  /*12580*/  HMMA.16816.F32 R40, R80.reuse, R84, R40 ;  /* 0x000000545028723c */ /* 0x040fe60000001828 */
[----:B------:R2:W-:Y:S05]  /*12590*/  MUFU.EX2 R169, R92 ;  /* 0x0000005c00a97308 */ /* 0x0005ea0000000800 */
[-C--:B------:R-:W-:Y:S08]  /*125a0*/  HMMA.16816.F32 R44, R80, R86.reuse, R44 ;  /* 0x00000056502c723c */ /* 0x080ff0000000182c */
[C---:B------:R-:W-:Y:S01]  /*125b0*/  HMMA.16816.F32 R48, R76.reuse, R86, R48 ;  /* 0x000000564c30723c */ /* 0x040fe20000001830 */
[----:B------:R-:W4:Y:S03]  /*125c0*/  LDSM.16.MT88.4 R84, [R224+0x1800] ;  /* 0x00180000e054783b */ /* 0x000f260000004200 */
[----:B-1----:R-:W-:Y:S04]  /*125d0*/  FFMA.FTZ R3, R168, c[0x0][0x2d0], -R104 ;  /* 0x0000b400a8037a23 */ /* 0x002fe80000010868 */
[-C--:B------:R-:W-:Y:S01]  /*125e0*/  HMMA.16816.F32 R52, R76, R88.reuse, R52 ;  /* 0x000000584c34723c */ /* 0x080fe20000001834 */
[----:B------:R1:W-:Y:S01]  /*125f0*/  MUFU.EX2 R208, R3 ;  /* 0x0000000300d07308 */ /* 0x0003e20000000800 */
[----:B--2---:R-:W2:Y:S06]  /*12600*/  LDSM.16.MT88.4 R92, [R228+0x1800] ;  /* 0x00180000e45c783b */ /* 0x004eac0000004200 */
[C---:B------:R-:W-:Y:S07]  /*12610*/  HMMA.16816.F32 R56, R80.reuse, R88, R56 ;  /* 0x000000585038723c */ /* 0x040fee0000001838 */
[--C-:B------:R-:W-:Y:S01]  /*12620*/  FFMA.FTZ R88, R118, c[0x0][0x2d0], -R96.reuse ;  /* 0x0000b40076587a23 */ /* 0x100fe20000010860 */
[-C--:B------:R-:W-:Y:S03]  /*12630*/  HMMA.16816.F32 R60, R80, R90.reuse, R60 ;  /* 0x0000005a503c723c */ /* 0x080fe6000000183c */
[----:B------:R2:W-:Y:S01]  /*12640*/  MUFU.EX2 R200, R88 ;  /* 0x0000005800c87308 */ /* 0x0005e20000000800 */
[--C-:B------:R-:W-:Y:S03]  /*12650*/  FFMA.FTZ R118, R99, c[0x0][0x2d0], -R96.reuse ;  /* 0x0000b40063767a23 */ /* 0x100fe60000010860 */
[----:B------:R-:W-:Y:S01]  /*12660*/  F2FP.PACK_AB R80, R158, R154 ;  /* 0x0000009a9e50723e */ /* 0x000fe200000000ff */
[----:B------:R-:W-:Y:S04]  /*12670*/  HMMA.16816.F32 R64, R76, R90, R64 ;  /* 0x0000005a4c40723c */ /* 0x000fe80000001840 */
[--C-:B-1----:R-:W-:Y:S01]  /*12680*/  FFMA.FTZ R3, R198, c[0x0][0x2d0], -R96.reuse ;  /* 0x0000b400c6037a23 */ /* 0x102fe20000010860 */
[----:B---3--:R-:W-:Y:S01]  /*12690*/  F2FP.PACK_AB R82, R163, R214 ;  /* 0x000000d6a352723e */ /* 0x008fe200000000ff */
[----:B------:R-:W-:Y:S01]  /*126a0*/  MUFU.EX2 R198, R103 ;  /* 0x0000006700c67308 */ /* 0x000fe20000000800 */
[----:B------:R-:W-:Y:S02]  /*126b0*/  F2FP.PACK_AB R76, R220, R221 ;  /* 0x000000dddc4c723e */ /* 0x000fe400000000ff */
[----:B------:R-:W-:Y:S03]  /*126c0*/  F2FP.PACK_AB R78, R217, R218 ;  /* 0x000000dad94e723e */ /* 0x000fe600000000ff */
[----:B------:R-:W-:Y:S02]  /*126d0*/  F2FP.PACK_AB R77, R216, R155 ;  /* 0x0000009bd84d723e */ /* 0x000fe400000000ff */
[----:B------:R-:W-:Y:S02]  /*126e0*/  F2FP.PACK_AB R79, R215, R159 ;  /* 0x0000009fd74f723e */ /* 0x000fe400000000ff */
[----:B------:R1:W-:Y:S01]  /*126f0*/  MUFU.EX2 R206, R3 ;  /* 0x0000000300ce7308 */ /* 0x0003e20000000800 */
[----:B------:R-:W-:Y:S01]  /*12700*/  F2FP.PACK_AB R81, R156, R157 ;  /* 0x0000009d9c51723e */ /* 0x000fe200000000ff */
[----:B--2---:R-:W-:Y:S01]  /*12710*/  LDSM.16.MT88.4 R88, [R227+0x1800] ;  /* 0x00180000e358783b */ /* 0x004fe20000004200 */
[----:B------:R-:W-:Y:S02]  /*12720*/  F2FP.PACK_AB R83, R160, R161 ;  /* 0x000000a1a053723e */ /* 0x000fe400000000ff */
[-C--:B----4-:R-:W-:Y:S08]  /*12730*/  HMMA.16816.F32 R4, R76, R84.reuse, R4 ;  /* 0x000000544c04723c */ /* 0x090ff00000001804 */
[C---:B------:R-:W-:Y:S08]  /*12740*/  HMMA.16816.F32 R8, R80.reuse, R84, R8 ;  /* 0x000000545008723c */ /* 0x040ff00000001808 */
[-C--:B------:R-:W-:Y:S04]  /*12750*/  HMMA.16816.F32 R12, R80, R86.reuse, R12 ;  /* 0x00000056500c723c */ /* 0x080fe8000000180c */
[----:B-1----:R-:W-:Y:S04]  /*12760*/  FFMA.FTZ R3, R167, c[0x0][0x2d0], -R96 ;  /* 0x0000b400a7037a23 */ /* 0x002fe80000010860 */
[C---:B------:R-:W-:Y:S01]  /*12770*/  HMMA.16816.F32 R16, R76.reuse, R86, R16 ;  /* 0x000000564c10723c */ /* 0x040fe20000001810 */
[----:B------:R1:W-:Y:S01]  /*12780*/  MUFU.EX2 R205, R3 ;  /* 0x0000000300cd7308 */ /* 0x0003e20000000800 */
[----:B------:R-:W-:Y:S06]  /*12790*/  LDSM.16.MT88.4 R84, [R224+0x2000] ;  /* 0x00200000e054783b */ /* 0x000fec0000004200 */
[-C--:B------:R-:W-:Y:S08]  /*127a0*/  HMMA.16816.F32 R20, R76, R92.reuse, R20 ;  /* 0x0000005c4c14723c */ /* 0x080ff00000001814 */
[C---:B------:R-:W-:Y:S08]  /*127b0*/  HMMA.16816.F32 R24, R80.reuse, R92, R24 ;  /* 0x0000005c5018723c */ /* 0x040ff00000001818 */
[-C--:B------:R-:W-:Y:S04]  /*127c0*/  HMMA.16816.F32 R28, R80, R94.reuse, R28 ;  /* 0x0000005e501c723c */ /* 0x080fe8000000181c */
[--C-:B-1----:R-:W-:Y:S04]  /*127d0*/  FFMA.FTZ R3, R166, c[0x0][0x2d0], -R104.reuse ;  /* 0x0000b400a6037a23 */ /* 0x102fe80000010868 */
[C---:B------:R-:W-:Y:S01]  /*127e0*/  HMMA.16816.F32 R32, R76.reuse, R94, R32 ;  /* 0x0000005e4c20723c */ /* 0x040fe20000001820 */
[----:B------:R1:W-:Y:S01]  /*127f0*/  MUFU.EX2 R204, R3 ;  /* 0x0000000300cc7308 */ /* 0x0003e20000000800 */
[----:B------:R-:W-:Y:S02]  /*12800*/  LDSM.16.MT88.4 R92, [R228+0x2000] ;  /* 0x00200000e45c783b */ /* 0x000fe40000004200 */
[----:B-1----:R-:W-:Y:S07]  /*12810*/  FFMA.FTZ R3, R165, c[0x0][0x2d0], -R104 ;  /* 0x0000b400a5037a23 */ /* 0x002fee0000010868 */
[----:B------:R1:W-:Y:S02]  /*12820*/  MUFU.EX2 R203, R3 ;  /* 0x0000000300cb7308 */ /* 0x0003e40000000800 */
[--C-:B-1----:R-:W-:Y:S08]  /*12830*/  FFMA.FTZ R3, R199, c[0x0][0x2d0], -R105.reuse ;  /* 0x0000b400c7037a23 */ /* 0x102ff00000010869 */
[----:B------:R-:W-:Y:S10]  /*12840*/  MUFU.EX2 R199, R102 ;  /* 0x0000006600c77308 */ /* 0x000ff40000000800 */
[----:B------:R1:W-:Y:S02]  /*12850*/  MUFU.EX2 R171, R3 ;  /* 0x0000000300ab7308 */ /* 0x0003e40000000800 */
[--C-:B-1----:R-:W-:Y:S01]  /*12860*/  FFMA.FTZ R3, R151, c[0x0][0x2d0], -R105.reuse ;  /* 0x0000b40097037a23 */ /* 0x102fe20000010869 */
[----:B------:R-:W-:Y:S07]  /*12870*/  MOV R151, R193 ;  /* 0x000000c100977202 */ /* 0x000fee0000000f00 */
[----:B------:R1:W2:Y:S02]  /*12880*/  MUFU.EX2 R170, R3 ;  /* 0x0000000300aa7308 */ /* 0x0002a40000000800 */
[--C-:B-1----:R-:W-:Y:S01]  /*12890*/  FFMA.FTZ R3, R122, c[0x0][0x2d0], -R100.reuse ;  /* 0x0000b4007a037a23 */ /* 0x102fe20000010864 */
[----:B------:R-:W-:Y:S07]  /*128a0*/  MOV R122, R117 ;  /* 0x00000075007a7202 */ /* 0x000fee0000000f00 */
[----:B------:R1:W-:Y:S02]  /*128b0*/  MUFU.EX2 R117, R3 ;  /* 0x0000000300757308 */ /* 0x0003e40000000800 */
[--C-:B-1----:R-:W-:Y:S01]  /*128c0*/  FFMA.FTZ R3, R148, c[0x0][0x2d0], -R100.reuse ;  /* 0x0000b40094037a23 */ /* 0x102fe20000010864 */
[----:B------:R-:W-:Y:S02]  /*128d0*/  MOV R148, R135 ;  /* 0x0000008700947202 */ /* 0x000fe40000000f00 */
[----:B------:R-:W-:Y:S02]  /*128e0*/  MOV R135, R134 ;  /* 0x0000008600877202 */ /* 0x000fe40000000f00 */
[----:B------:R-:W-:Y:S02]  /*128f0*/  MOV R134, R133 ;  /* 0x0000008500867202 */ /* 0x000fe40000000f00 */
[----:B------:R-:W-:Y:S02]  /*12900*/  MOV R133, R132 ;  /* 0x0000008400857202 */ /* 0x000fe40000000f00 */
[----:B------:R-:W-:Y:S02]  /*12910*/  MOV R132, R125 ;  /* 0x0000007d00847202 */ /* 0x000fe40000000f00 */
[----:B------:R-:W-:Y:S02]  /*12920*/  MOV R125, R116 ;  /* 0x00000074007d7202 */ /* 0x000fe40000000f00 */
[----:B------:R1:W3:Y:S03]  /*12930*/  MUFU.EX2 R116, R3 ;  /* 0x0000000300747308 */ /* 0x0002e60000000800 */
[--C-:B------:R-:W-:Y:S02]  /*12940*/  FFMA.FTZ R125, R125, c[0x0][0x2d0], -R105.reuse ;  /* 0x0000b4007d7d7a23 */ /* 0x100fe40000010869 */
[--C-:B-1----:R-:W-:Y:S01]  /*12950*/  FFMA.FTZ R3, R149, c[0x0][0x2d0], -R105.reuse ;  /* 0x0000b40095037a23 */ /* 0x102fe20000010869 */
[----:B------:R-:W-:Y:S04]  /*12960*/  MOV R149, R132 ;  /* 0x0000008400957202 */ /* 0x000fe80000000f00 */
[----:B------:R1:W4:Y:S02]  /*12970*/  MUFU.EX2 R168, R3 ;  /* 0x0000000300a87308 */ /* 0x0003240000000800 */
[--C-:B-1----:R-:W-:Y:S08]  /*12980*/  FFMA.FTZ R3, R113, c[0x0][0x2d0], -R100.reuse ;  /* 0x0000b40071037a23 */ /* 0x102ff00000010864 */
[----:B------:R1:W-:Y:S02]  /*12990*/  MUFU.EX2 R113, R3 ;  /* 0x0000000300717308 */ /* 0x0003e40000000800 */
[----:B-1----:R-:W-:Y:S01]  /*129a0*/  FFMA.FTZ R3, R122, c[0x0][0x2d0], -R100 ;  /* 0x0000b4007a037a23 */ /* 0x002fe20000010864 */
[----:B------:R-:W-:Y:S07]  /*129b0*/  MOV R122, R114 ;  /* 0x00000072007a7202 */ /* 0x000fee0000000f00 */
[----:B------:R1:W1:Y:S02]  /*129c0*/  MUFU.EX2 R114, R3 ;  /* 0x0000000300727308 */ /* 0x0002640000000800 */
[--C-:B-1----:R-:W-:Y:S08]  /*129d0*/  FFMA.FTZ R3, R148, c[0x0][0x2d0], -R96.reuse ;  /* 0x0000b40094037a23 */ /* 0x102ff00000010860 */
[----:B------:R1:W-:Y:S02]  /*129e0*/  MUFU.EX2 R202, R3 ;  /* 0x0000000300ca7308 */ /* 0x0003e40000000800 */
[--C-:B-1----:R-:W-:Y:S01]  /*129f0*/  FFMA.FTZ R3, R135, c[0x0][0x2d0], -R96.reuse ;  /* 0x0000b40087037a23 */ /* 0x102fe20000010860 */
[----:B------:R-:W-:Y:S02]  /*12a00*/  MOV R135, R134 ;  /* 0x0000008600877202 */ /* 0x000fe40000000f00 */
[----:B------:R-:W-:Y:S05]  /*12a10*/  MOV R134, R133 ;  /* 0x0000008500867202 */ /* 0x000fea0000000f00 */
[----:B------:R1:W-:Y:S01]  /*12a20*/  MUFU.EX2 R175, R3 ;  /* 0x0000000300af7308 */ /* 0x0003e20000000800 */
[----:B------:R-:W-:Y:S01]  /*12a30*/  MOV R133, R123 ;  /* 0x0000007b00857202 */ /* 0x000fe20000000f00 */
[----:B------:R-:W-:Y:S03]  /*12a40*/  FFMA.FTZ R123, R97, c[0x0][0x2d0], -R96 ;  /* 0x0000b400617b7a23 */ /* 0x000fe60000010860 */
[----:B------:R-:W-:Y:S05]  /*12a50*/  MOV R148, R133 ;  /* 0x0000008500947202 */ /* 0x000fea0000000f00 */
[----:B------:R-:W-:Y:S02]  /*12a60*/  FFMA.FTZ R106, R148, c[0x0][0x2d0], -R100 ;  /* 0x0000b400946a7a23 */ /* 0x000fe40000010864 */
[----:B-1----:R-:W-:Y:S02]  /*12a70*/  FFMA.FTZ R3, R121, c[0x0][0x2d0], -R104 ;  /* 0x0000b40079037a23 */ /* 0x002fe40000010868 */
[----:B------:R-:W-:Y:S02]  /*12a80*/  FFMA.FTZ R121, R98, c[0x0][0x2d0], -R96 ;  /* 0x0000b40062797a23 */ /* 0x000fe40000010860 */
[----:B------:R1:W-:Y:S01]  /*12a90*/  MUFU.EX2 R174, R3 ;  /* 0x0000000300ae7308 */ /* 0x0003e20000000800 */
[----:B------:R-:W2:Y:S01]  /*12aa0*/  LDSM.16.MT88.4 R96, [R225+0x1800] ;  /* 0x00180000e160783b */ /* 0x000ea20000004200 */
[--C-:B-1----:R-:W-:Y:S02]  /*12ab0*/  FFMA.FTZ R3, R122, c[0x0][0x2d0], -R104.reuse ;  /* 0x0000b4007a037a23 */ /* 0x102fe40000010868 */
[--C-:B------:R-:W-:Y:S06]  /*12ac0*/  FFMA.FTZ R122, R124, c[0x0][0x2d0], -R104.reuse ;  /* 0x0000b4007c7a7a23 */ /* 0x100fec0000010868 */
[----:B------:R1:W-:Y:S01]  /*12ad0*/  MUFU.EX2 R173, R3 ;  /* 0x0000000300ad7308 */ /* 0x0003e20000000800 */
[----:B------:R-:W-:Y:S02]  /*12ae0*/  FFMA.FTZ R124, R190, c[0x0][0x2d0], -R104 ;  /* 0x0000b400be7c7a23 */ /* 0x000fe40000010868 */
[--C-:B------:R-:W-:Y:S07]  /*12af0*/  FFMA.FTZ R104, R134, c[0x0][0x2d0], -R105.reuse ;  /* 0x0000b40086687a23 */ /* 0x100fee0000010869 */
[----:B------:R3:W-:Y:S01]  /*12b00*/  MUFU.EX2 R193, R104 ;  /* 0x0000006800c17308 */ /* 0x0007e20000000800 */
[-C--:B--2---:R-:W-:Y:S09]  /*12b10*/  HMMA.16816.F32 R36, R76, R96.reuse, R36 ;  /* 0x000000604c24723c */ /* 0x084ff20000001824 */
[----:B------:R-:W-:Y:S01]  /*12b20*/  MUFU.EX2 R190, R107 ;  /* 0x0000006b00be7308 */ /* 0x000fe20000000800 */
[C---:B------:R-:W-:Y:S04]  /*12b30*/  HMMA.16816.F32 R40, R80.reuse, R96, R40 ;  /* 0x000000605028723c */ /* 0x040fe80000001828 */
[--C-:B-1----:R-:W-:Y:S02]  /*12b40*/  FFMA.FTZ R3, R135, c[0x0][0x2d0], -R105.reuse ;  /* 0x0000b40087037a23 */ /* 0x102fe40000010869 */
[----:B------:R-:W2:Y:S01]  /*12b50*/  LDL.LU R135, [R1+0x10] ;  /* 0x0000100001877983 */ /* 0x000ea20000300800 */
[----:B------:R-:W-:Y:S01]  /*12b60*/  FFMA.FTZ R105, R109, c[0x0][0x2d0], -R105 ;  /* 0x0000b4006d697a23 */ /* 0x000fe20000010869 */
[-C--:B------:R-:W-:Y:S01]  /*12b70*/  HMMA.16816.F32 R44, R80, R98.reuse, R44 ;  /* 0x00000062502c723c */ /* 0x080fe2000000182c */
[----:B------:R1:W-:Y:S01]  /*12b80*/  MUFU.EX2 R172, R3 ;  /* 0x0000000300ac7308 */ /* 0x0003e20000000800 */
[----:B------:R-:W2:Y:S02]  /*12b90*/  LDL.LU R134, [R1+0x18] ;  /* 0x0000180001867983 */ /* 0x000ea40000300800 */
[--C-:B------:R-:W-:Y:S02]  /*12ba0*/  FFMA.FTZ R109, R75, c[0x0][0x2d0], -R100.reuse ;  /* 0x0000b4004b6d7a23 */ /* 0x100fe40000010864 */
[----:B------:R-:W2:Y:S01]  /*12bb0*/  LDL.LU R133, [R1+0x14] ;  /* 0x0000140001857983 */ /* 0x000ea20000300800 */
[--C-:B---3--:R-:W-:Y:S01]  /*12bc0*/  FFMA.FTZ R104, R149, c[0x0][0x2d0], -R100.reuse ;  /* 0x0000b40095687a23 */ /* 0x108fe20000010864 */
[C---:B------:R-:W-:Y:S02]  /*12bd0*/  HMMA.16816.F32 R48, R76.reuse, R98, R48 ;  /* 0x000000624c30723c */ /* 0x040fe40000001830 */
[----:B------:R-:W3:Y:S01]  /*12be0*/  LDL.LU R132, [R1+0x1c] ;  /* 0x00001c0001847983 */ /* 0x000ee20000300800 */
[----:B------:R-:W-:Y:S03]  /*12bf0*/  MUFU.EX2 R105, R105 ;  /* 0x0000006900697308 */ /* 0x000fe60000000800 */
[----:B------:R-:W2:Y:S02]  /*12c00*/  LDSM.16.MT88.4 R96, [R225+0x2000] ;  /* 0x00200000e160783b */ /* 0x000ea40000004200 */
[-C--:B------:R-:W-:Y:S08]  /*12c10*/  HMMA.16816.F32 R52, R76, R88.reuse, R52 ;  /* 0x000000584c34723c */ /* 0x080ff00000001834 */
[C---:B------:R-:W-:Y:S04]  /*12c20*/  HMMA.16816.F32 R56, R80.reuse, R88, R56 ;  /* 0x000000585038723c */ /* 0x040fe80000001838 */
[--C-:B-1----:R-:W-:Y:S03]  /*12c30*/  FFMA.FTZ R3, R110, c[0x0][0x2d0], -R100.reuse ;  /* 0x0000b4006e037a23 */ /* 0x102fe60000010864 */
[--C-:B------:R-:W-:Y:S01]  /*12c40*/  FFMA.FTZ R88, R150, c[0x0][0x2d0], -R100.reuse ;  /* 0x0000b40096587a23 */ /* 0x100fe20000010864 */
[-C--:B------:R-:W-:Y:S01]  /*12c50*/  HMMA.16816.F32 R60, R80, R90.reuse, R60 ;  /* 0x0000005a503c723c */ /* 0x080fe2000000183c */
[----:B------:R1:W-:Y:S01]  /*12c60*/  MUFU.EX2 R110, R3 ;  /* 0x00000003006e7308 */ /* 0x0003e20000000800 */
[----:B------:R-:W2:Y:S06]  /*12c70*/  LDSM.16.MT88.4 R80, [R227+0x2000] ;  /* 0x00200000e350783b */ /* 0x000eac0000004200 */
[----:B------:R-:W-:Y:S03]  /*12c80*/  HMMA.16816.F32 R64, R76, R90, R64 ;  /* 0x0000005a4c40723c */ /* 0x000fe60000001840 */
[----:B------:R1:W-:Y:S04]  /*12c90*/  MUFU.EX2 R107, R88 ;  /* 0x00000058006b7308 */ /* 0x0003e80000000800 */
[----:B------:R-:W-:Y:S02]  /*12ca0*/  F2FP.PACK_AB R76, R170, R171 ;  /* 0x000000abaa4c723e */ /* 0x000fe400000000ff */
[----:B------:R-:W-:Y:S03]  /*12cb0*/  F2FP.PACK_AB R77, R116, R117 ;  /* 0x00000075744d723e */ /* 0x000fe600000000ff */
[----:B----4-:R-:W-:Y:S02]  /*12cc0*/  F2FP.PACK_AB R78, R168, R169 ;  /* 0x000000a9a84e723e */ /* 0x010fe400000000ff */
[----:B------:R-:W-:Y:S01]  /*12cd0*/  F2FP.PACK_AB R79, R114, R113 ;  /* 0x00000071724f723e */ /* 0x000fe200000000ff */
[--C-:B-1----:R-:W-:Y:S04]  /*12ce0*/  FFMA.FTZ R3, R111, c[0x0][0x2d0], -R100.reuse ;  /* 0x0000b4006f037a23 */ /* 0x102fe80000010864 */
[----:B------:R1:W-:Y:S01]  /*12cf0*/  MUFU.EX2 R111, R3 ;  /* 0x00000003006f7308 */ /* 0x0003e20000000800 */
[----:B------:R-:W-:Y:S01]  /*12d00*/  LDSM.16.MT88.4 R88, [R228+0x2800] ;  /* 0x00280000e458783b */ /* 0x000fe20000004200 */
[--C-:B-1----:R-:W-:Y:S02]  /*12d10*/  FFMA.FTZ R3, R151, c[0x0][0x2d0], -R100.reuse ;  /* 0x0000b40097037a23 */ /* 0x102fe40000010864 */
[----:B------:R-:W-:Y:S01]  /*12d20*/  FFMA.FTZ R100, R71, c[0x0][0x2d0], -R100 ;  /* 0x0000b40047647a23 */ /* 0x000fe20000010864 */
[----:B------:R-:W-:Y:S04]  /*12d30*/  F2FP.PACK_AB R71, R203, R204 ;  /* 0x000000cccb47723e */ /* 0x000fe800000000ff */
[----:B------:R-:W-:Y:S01]  /*12d40*/  LDSM.16.MT88.4 R148, [R228+0x3000] ;  /* 0x00300000e494783b */ /* 0x000fe20000004200 */
[----:B------:R-:W-:Y:S01]  /*12d50*/  MUFU.EX2 R100, R100 ;  /* 0x0000006400647308 */ /* 0x000fe20000000800 */
[----:B--2---:R-:W-:Y:S01]  /*12d60*/  FFMA.FTZ R70, R70, R135, R207 ;  /* 0x0000008746467223 */ /* 0x004fe200000100cf */
[----:B------:R-:W-:Y:S01]  /*12d70*/  MOV R207, R129 ;  /* 0x0000008100cf7202 */ /* 0x000fe20000000f00 */
[----:B------:R-:W-:Y:S02]  /*12d80*/  FFMA.FTZ R69, R69, R134, R187 ;  /* 0x0000008645457223 */ /* 0x000fe400000100bb */
[----:B------:R-:W-:Y:S01]  /*12d90*/  FADD.FTZ R75, R211, R70 ;  /* 0x00000046d34b7221 */ /* 0x000fe20000010000 */
[----:B------:R-:W-:Y:S01]  /*12da0*/  F2FP.PACK_AB R70, R205, R206 ;  /* 0x000000cecd46723e */ /* 0x000fe200000000ff */
[----:B------:R-:W-:Y:S03]  /*12db0*/  FFMA.FTZ R68, R68, R133, R185 ;  /* 0x0000008544447223 */ /* 0x000fe600000100b9 */
[----:B------:R-:W-:Y:S01]  /*12dc0*/  MUFU.EX2 R187, R112 ;  /* 0x0000007000bb7308 */ /* 0x000fe20000000800 */
[----:B------:R-:W-:Y:S01]  /*12dd0*/  FADD.FTZ R102, R209, R69 ;  /* 0x00000045d1667221 */ /* 0x000fe20000010000 */
[----:B------:R-:W-:Y:S01]  /*12de0*/  F2FP.PACK_AB R69, R208, R210 ;  /* 0x000000d2d045723e */ /* 0x000fe200000000ff */
[----:B------:R-:W-:Y:S01]  /*12df0*/  FADD.FTZ R103, R186, R68 ;  /* 0x00000044ba677221 */ /* 0x000fe20000010000 */
[----:B------:R-:W-:Y:S01]  /*12e00*/  F2FP.PACK_AB R68, R212, R162 ;  /* 0x000000a2d444723e */ /* 0x000fe200000000ff */
[----:B---3--:R-:W-:Y:S01]  /*12e10*/  FFMA.FTZ R0, R0, R132, R108 ;  /* 0x0000008400007223 */ /* 0x008fe2000001006c */
[----:B------:R-:W-:Y:S01]  /*12e20*/  MOV R209, R136 ;  /* 0x0000008800d17202 */ /* 0x000fe20000000f00 */
[----:B------:R-:W-:Y:S01]  /*12e30*/  LDSM.16.MT88.4 R132, [R224+0x3000] ;  /* 0x00300000e084783b */ /* 0x000fe20000004200 */
[----:B------:R-:W-:Y:S01]  /*12e40*/  MOV R211, R128 ;  /* 0x0000008000d37202 */ /* 0x000fe20000000f00 */
[----:B------:R-:W-:Y:S01]  /*12e50*/  FADD.FTZ R101, R184, R0 ;  /* 0x00000000b8657221 */ /* 0x000fe20000010000 */
[----:B------:R-:W-:Y:S01]  /*12e60*/  MUFU.EX2 R185, R115 ;  /* 0x0000007300b97308 */ /* 0x000fe20000000800 */
[-C--:B------:R-:W-:Y:S05]  /*12e70*/  HMMA.16816.F32 R4, R68, R84.reuse, R4 ;  /* 0x000000544404723c */ /* 0x080fea0000001804 */
[----:B------:R-:W-:Y:S02]  /*12e80*/  FADD.FTZ R0, R219, R103 ;  /* 0x00000067db007221 */ /* 0x000fe40000010000 */
[----:B------:R-:W-:Y:S01]  /*12e90*/  FADD.FTZ R75, R213, R75 ;  /* 0x0000004bd54b7221 */ /* 0x000fe20000010000 */
[C---:B------:R-:W-:Y:S01]  /*12ea0*/  HMMA.16816.F32 R8, R76.reuse, R84, R8 ;  /* 0x000000544c08723c */ /* 0x040fe20000001808 */
[----:B------:R-:W-:Y:S03]  /*12eb0*/  MUFU.EX2 R115, R123 ;  /* 0x0000007b00737308 */ /* 0x000fe60000000800 */
[----:B------:R-:W-:Y:S02]  /*12ec0*/  FADD.FTZ R0, R223, R0 ;  /* 0x00000000df007221 */ /* 0x000fe40000010000 */
[----:B------:R-:W-:Y:S02]  /*12ed0*/  FADD.FTZ R75, R245, R75 ;  /* 0x0000004bf54b7221 */ /* 0x000fe40000010000 */
[-C--:B------:R-:W-:Y:S03]  /*12ee0*/  HMMA.16816.F32 R12, R76, R86.reuse, R12 ;  /* 0x000000564c0c723c */ /* 0x080fe6000000180c */
[----:B------:R-:W1:Y:S01]  /*12ef0*/  MUFU.EX2 R184, R120 ;  /* 0x0000007800b87308 */ /* 0x000e620000000800 */
[----:B------:R-:W-:Y:S02]  /*12f00*/  FADD.FTZ R0, R143, R0 ;  /* 0x000000008f007221 */ /* 0x000fe40000010000 */
[----:B------:R-:W-:Y:S02]  /*12f10*/  FADD.FTZ R75, R244, R75 ;  /* 0x0000004bf44b7221 */ /* 0x000fe40000010000 */
[C---:B------:R-:W-:Y:S01]  /*12f20*/  HMMA.16816.F32 R16, R68.reuse, R86, R16 ;  /* 0x000000564410723c */ /* 0x040fe20000001810 */
[----:B------:R-:W2:Y:S03]  /*12f30*/  LDSM.16.MT88.4 R84, [R224+0x2800] ;  /* 0x00280000e054783b */ /* 0x000ea60000004200 */
[----:B------:R-:W-:Y:S01]  /*12f40*/  FADD.FTZ R75, R139, R75 ;  /* 0x0000004b8b4b7221 */ /* 0x000fe20000010000 */
[----:B------:R-:W-:Y:S03]  /*12f50*/  MUFU.EX2 R112, R122 ;  /* 0x0000007a00707308 */ /* 0x000fe60000000800 */
[-C--:B------:R-:W-:Y:S07]  /*12f60*/  HMMA.16816.F32 R20, R68, R92.reuse, R20 ;  /* 0x0000005c4414723c */ /* 0x080fee0000001814 */
[----:B------:R3:W-:Y:S01]  /*12f70*/  MUFU.EX2 R108, R3 ;  /* 0x00000003006c7308 */ /* 0x0007e20000000800 */
[C---:B------:R-:W-:Y:S04]  /*12f80*/  HMMA.16816.F32 R24, R76.reuse, R92, R24 ;  /* 0x0000005c4c18723c */ /* 0x040fe80000001818 */
[----:B-1----:R-:W-:Y:S04]  /*12f90*/  F2FP.PACK_AB R181, R184, R185 ;  /* 0x000000b9b8b5723e */ /* 0x002fe800000000ff */
[-C--:B------:R-:W-:Y:S01]  /*12fa0*/  HMMA.16816.F32 R28, R76, R94.reuse, R28 ;  /* 0x0000005e4c1c723c */ /* 0x080fe2000000181c */
[----:B------:R-:W1:Y:S07]  /*12fb0*/  MUFU.EX2 R186, R118 ;  /* 0x0000007600ba7308 */ /* 0x000e6e0000000800 */
[C---:B------:R-:W-:Y:S01]  /*12fc0*/  HMMA.16816.F32 R32, R68.reuse, R94, R32 ;  /* 0x0000005e4420723c */ /* 0x040fe20000001820 */
[----:B------:R-:W4:Y:S02]  /*12fd0*/  LDSM.16.MT88.4 R92, [R225+0x2800] ;  /* 0x00280000e15c783b */ /* 0x000f240000004200 */
[----:B------:R-:W2:Y:S01]  /*12fe0*/  MUFU.EX2 R118, R121 ;  /* 0x0000007900767308 */ /* 0x000ea20000000800 */
[----:B---3--:R-:W-:Y:S04]  /*12ff0*/  FADD.FTZ R3, R222, R102 ;  /* 0x00000066de037221 */ /* 0x008fe80000010000 */
[-C--:B------:R-:W-:Y:S04]  /*13000*/  HMMA.16816.F32 R36, R68, R96.reuse, R36 ;  /* 0x000000604424723c */ /* 0x080fe80000001824 */
[----:B------:R-:W-:Y:S04]  /*13010*/  FADD.FTZ R3, R243, R3 ;  /* 0x00000003f3037221 */ /* 0x000fe80000010000 */
[C---:B------:R-:W-:Y:S01]  /*13020*/  HMMA.16816.F32 R40, R76.reuse, R96, R40 ;  /* 0x000000604c28723c */ /* 0x040fe20000001828 */
[----:B------:R-:W-:Y:S03]  /*13030*/  MUFU.EX2 R97, R126 ;  /* 0x0000007e00617308 */ /* 0x000fe60000000800 */
[----:B------:R-:W-:Y:S01]  /*13040*/  FADD.FTZ R3, R164, R3 ;  /* 0x00000003a4037221 */ /* 0x000fe20000010000 */
[----:B-1----:R-:W-:Y:S01]  /*13050*/  F2FP.PACK_AB R180, R186, R187 ;  /* 0x000000bbbab4723e */ /* 0x002fe200000000ff */
[----:B------:R-:W-:Y:S02]  /*13060*/  LDSM.16.MT88.4 R164, [R225+0x3000] ;  /* 0x00300000e1a4783b */ /* 0x000fe40000004200 */
[-C--:B------:R-:W-:Y:S04]  /*13070*/  HMMA.16816.F32 R44, R76, R98.reuse, R44 ;  /* 0x000000624c2c723c */ /* 0x080fe8000000182c */
[----:B--2---:R-:W-:Y:S01]  /*13080*/  F2FP.PACK_AB R182, R115, R118 ;  /* 0x0000007673b6723e */ /* 0x004fe200000000ff */
[----:B------:R-:W-:Y:S03]  /*13090*/  FADD.FTZ R3, R138, R3 ;  /* 0x000000038a037221 */ /* 0x000fe60000010000 */
[C---:B------:R-:W-:Y:S01]  /*130a0*/  HMMA.16816.F32 R48, R68.reuse, R98, R48 ;  /* 0x000000624430723c */ /* 0x040fe20000001830 */
[----:B------:R-:W1:Y:S07]  /*130b0*/  MUFU.EX2 R99, R124 ;  /* 0x0000007c00637308 */ /* 0x000e6e0000000800 */
[-C--:B------:R-:W-:Y:S03]  /*130c0*/  HMMA.16816.F32 R52, R68, R80.reuse, R52 ;  /* 0x000000504434723c */ /* 0x080fe60000001834 */
[----:B------:R-:W2:Y:S05]  /*130d0*/  MUFU.EX2 R98, R125 ;  /* 0x0000007d00627308 */ /* 0x000eaa0000000800 */
[C---:B------:R-:W-:Y:S08]  /*130e0*/  HMMA.16816.F32 R56, R76.reuse, R80, R56 ;  /* 0x000000504c38723c */ /* 0x040ff00000001838 */
[-C--:B------:R-:W-:Y:S04]  /*130f0*/  HMMA.16816.F32 R60, R76, R82.reuse, R60 ;  /* 0x000000524c3c723c */ /* 0x080fe8000000183c */
[----:B-1----:R-:W-:Y:S03]  /*13100*/  F2FP.PACK_AB R183, R99, R112 ;  /* 0x0000007063b7723e */ /* 0x002fe600000000ff */
[----:B------:R-:W-:Y:S01]  /*13110*/  F2FP.PACK_AB R77, R111, R110 ;  /* 0x0000006e6f4d723e */ /* 0x000fe200000000ff */
[----:B------:R-:W-:Y:S01]  /*13120*/  HMMA.16816.F32 R64, R68, R82, R64 ;  /* 0x000000524440723c */ /* 0x000fe20000001840 */
[----:B------:R-:W1:Y:S03]  /*13130*/  LDSM.16.MT88.4 R80, [R227+0x2800] ;  /* 0x00280000e350783b */ /* 0x000e660000004200 */
[----:B------:R-:W-:Y:S01]  /*13140*/  FADD.FTZ R76, R188, R101 ;  /* 0x00000065bc4c7221 */ /* 0x000fe20000010000 */
[----:B------:R-:W-:Y:S02]  /*13150*/  F2FP.PACK_AB R78, R190, R191 ;  /* 0x000000bfbe4e723e */ /* 0x000fe400000000ff */
[----:B------:R-:W-:Y:S01]  /*13160*/  F2FP.PACK_AB R68, R175, R202 ;  /* 0x000000caaf44723e */ /* 0x000fe200000000ff */
[----:B------:R-:W-:Y:S01]  /*13170*/  FADD.FTZ R96, R189, R76 ;  /* 0x0000004cbd607221 */ /* 0x000fe20000010000 */
[----:B------:R-:W-:Y:S03]  /*13180*/  F2FP.PACK_AB R69, R173, R174 ;  /* 0x000000aead45723e */ /* 0x000fe600000000ff */
[----:B------:R-:W-:Y:S02]  /*13190*/  F2FP.PACK_AB R70, R201, R200 ;  /* 0x000000c8c946723e */ /* 0x000fe400000000ff */
[----:B------:R-:W-:Y:S02]  /*131a0*/  F2FP.PACK_AB R71, R198, R199 ;  /* 0x000000c7c647723e */ /* 0x000fe400000000ff */
[----:B------:R-:W-:Y:S02]  /*131b0*/  F2FP.PACK_AB R76, R193, R172 ;  /* 0x000000acc14c723e */ /* 0x000fe400000000ff */
[----:B------:R-:W-:Y:S02]  /*131c0*/  F2FP.PACK_AB R79, R107, R108 ;  /* 0x0000006c6b4f723e */ /* 0x000fe400000000ff */
[----:B--2---:R-:W-:Y:S01]  /*131d0*/  F2FP.PACK_AB R176, R97, R98 ;  /* 0x0000006261b0723e */ /* 0x004fe200000000ff */
[-C--:B------:R-:W-:Y:S08]  /*131e0*/  HMMA.16816.F32 R4, R68, R84.reuse, R4 ;  /* 0x000000544404723c */ /* 0x080ff00000001804 */
[C---:B------:R-:W-:Y:S01]  /*131f0*/  HMMA.16816.F32 R8, R76.reuse, R84, R8 ;  /* 0x000000544c08723c */ /* 0x040fe20000001808 */
[----:B------:R-:W2:Y:S07]  /*13200*/  MUFU.EX2 R84, R109 ;  /* 0x0000006d00547308 */ /* 0x000eae0000000800 */
[-C--:B------:R-:W-:Y:S03]  /*13210*/  HMMA.16816.F32 R12, R76, R86.reuse, R12 ;  /* 0x000000564c0c723c */ /* 0x080fe6000000180c */
[----:B------:R-:W-:Y:S05]  /*13220*/  MUFU.EX2 R85, R106 ;  /* 0x0000006a00557308 */ /* 0x000fea0000000800 */
[C---:B------:R-:W-:Y:S05]  /*13230*/  HMMA.16816.F32 R16, R68.reuse, R86, R16 ;  /* 0x000000564410723c */ /* 0x040fea0000001810 */
[----:B------:R-:W3:Y:S03]  /*13240*/  MUFU.EX2 R87, R127 ;  /* 0x0000007f00577308 */ /* 0x000ee60000000800 */
[-C--:B------:R-:W-:Y:S04]  /*13250*/  HMMA.16816.F32 R20, R68, R88.reuse, R20 ;  /* 0x000000584414723c */ /* 0x080fe80000001814 */
[----:B--2---:R-:W-:Y:S03]  /*13260*/  F2FP.PACK_AB R179, R100, R84 ;  /* 0x0000005464b3723e */ /* 0x004fe600000000ff */
[----:B------:R-:W2:Y:S01]  /*13270*/  MUFU.EX2 R86, R104 ;  /* 0x0000006800567308 */ /* 0x000ea20000000800 */
[C---:B------:R-:W-:Y:S08]  /*13280*/  HMMA.16816.F32 R24, R76.reuse, R88, R24 ;  /* 0x000000584c18723c */ /* 0x040ff00000001818 */
[-C--:B------:R-:W-:Y:S04]  /*13290*/  HMMA.16816.F32 R28, R76, R90.reuse, R28 ;  /* 0x0000005a4c1c723c */ /* 0x080fe8000000181c */
[----:B---3--:R-:W-:Y:S04]  /*132a0*/  F2FP.PACK_AB R178, R105, R87 ;  /* 0x0000005769b2723e */ /* 0x008fe800000000ff */
[C---:B------:R-:W-:Y:S04]  /*132b0*/  HMMA.16816.F32 R32, R68.reuse, R90, R32 ;  /* 0x0000005a4420723c */ /* 0x040fe80000001820 */
[----:B--2---:R-:W-:Y:S04]  /*132c0*/  F2FP.PACK_AB R177, R85, R86 ;  /* 0x0000005655b1723e */ /* 0x004fe800000000ff */
[-C--:B----4-:R-:W-:Y:S08]  /*132d0*/  HMMA.16816.F32 R36, R68, R92.reuse, R36 ;  /* 0x0000005c4424723c */ /* 0x090ff00000001824 */
[C---:B------:R-:W-:Y:S08]  /*132e0*/  HMMA.16816.F32 R40, R76.reuse, R92, R40 ;  /* 0x0000005c4c28723c */ /* 0x040ff00000001828 */
[-C--:B------:R-:W-:Y:S08]  /*132f0*/  HMMA.16816.F32 R44, R76, R94.reuse, R44 ;  /* 0x0000005e4c2c723c */ /* 0x080ff0000000182c */
[C---:B------:R-:W-:Y:S08]  /*13300*/  HMMA.16816.F32 R48, R68.reuse, R94, R48 ;  /* 0x0000005e4430723c */ /* 0x040ff00000001830 */
[-C--:B-1----:R-:W-:Y:S08]  /*13310*/  HMMA.16816.F32 R52, R68, R80.reuse, R52 ;  /* 0x000000504434723c */ /* 0x082ff00000001834 */
[C---:B------:R-:W-:Y:S08]  /*13320*/  HMMA.16816.F32 R56, R76.reuse, R80, R56 ;  /* 0x000000504c38723c */ /* 0x040ff00000001838 */
[-C--:B------:R-:W-:Y:S07]  /*13330*/  HMMA.16816.F32 R60, R76, R82.reuse, R60 ;  /* 0x000000524c3c723c */ /* 0x080fee000000183c */
[----:B------:R-:W-:Y:S01]  /*13340*/  FADD.FTZ R77, R137, R0 ;  /* 0x00000000894d7221 */ /* 0x000fe20000010000 */
[----:B------:R-:W-:Y:S04]  /*13350*/  HMMA.16816.F32 R64, R68, R82, R64 ;  /* 0x000000524440723c */ /* 0x000fe80000001840 */
[----:B------:R-:W-:Y:S02]  /*13360*/  FADD.FTZ R0, R131, R75 ;  /* 0x0000004b83007221 */ /* 0x000fe40000010000 */
[----:B------:R-:W-:Y:S01]  /*13370*/  FADD.FTZ R76, R194, R96 ;  /* 0x00000060c24c7221 */ /* 0x000fe20000010000 */
[-C--:B------:R-:W-:Y:S01]  /*13380*/  MOV R70, R2.reuse ;  /* 0x0000000200467202 */ /* 0x080fe20000000f00 */
        /* <DEDUP_REMOVED lines=55> */
[----:B------:R-:W-:Y:S01]  /*13700*/  FADD.FTZ R0, R117, R10 ;  /* 0x0000000a75007221 */ /* 0x000fe20000010000 */
[----:B------:R-:W-:Y:S01]  /*13710*/  MOV R117, R2 ;  /* 0x0000000200757202 */ /* 0x000fe20000000f00 */
[----:B------:R-:W-:Y:S01]  /*13720*/  FADD.FTZ R12, R212, R9 ;  /* 0x00000009d40c7221 */ /* 0x000fe20000010000 */
[C---:B------:R-:W-:Y:S04]  /*13730*/  HMMA.16816.F32 R164, R180.reuse, R166, R48 ;  /* 0x000000a6b4a4723c */ /* 0x040fe80000001830 */
[----:B------:R-:W-:Y:S01]  /*13740*/  FADD.FTZ R11, R208, R8 ;  /* 0x00000008d00b7221 */ /* 0x000fe20000010000 */
[----:B------:R-:W-:Y:S01]  /*13750*/  MOV R2, R74 ;  /* 0x0000004a00027202 */ /* 0x000fe20000000f00 */
[----:B------:R-:W-:Y:S02]  /*13760*/  FADD.FTZ R10, R170, R3 ;  /* 0x00000003aa0a7221 */ /* 0x000fe40000010000 */
[----:B------:R-:W-:Y:S01]  /*13770*/  FADD.FTZ R9, R116, R0 ;  /* 0x0000000074097221 */ /* 0x000fe20000010000 */
[----:B------:R-:W-:Y:S03]  /*13780*/  MOV R116, R72 ;  /* 0x0000004800747202 */ /* 0x000fe60000000f00 */
        /* <DEDUP_REMOVED lines=50> */
.L_x_519:
[----:B------:R-:W-:Y:S02]  /*13ab0*/  MOV R10, 0x1f ;  /* 0x0000001f000a7802 */ /* 0x000fe40000000f00 */
[----:B------:R-:W-:Y:S01]  /*13ac0*/  MOV R7, 0xffffffff ;  /* 0xffffffff00077802 */ /* 0x000fe20000000f00 */
[----:B------:R-:W-:Y:S05]  /*13ad0*/  BRA.DIV ~URZ, `(.L_x_521) ;  /* 0x00002a427f007947 */ /* 0x000fea000b800000 */
[----:B--2---:R-:W2:Y:S04]  /*13ae0*/  LDL R0, [R1+0x10] ;  /* 0x0000100001007983 */ /* 0x004ea80000100800 */
[----:B--2---:R1:W2:Y:S02]  /*13af0*/  SHFL.BFLY PT, R2, R0, 0x2, 0x1f ;  /* 0x0c401f0000027f89 */ /* 0x0042a400000e0000 */
.L_x_559:
[----:B-1----:R-:W3:Y:S02]  /*13b00*/  LDL.LU R0, [R1+0x10] ;  /* 0x0000100001007983 */ /* 0x002ee40000300800 */
[----:B--23--:R-:W-:Y:S01]  /*13b10*/  FADD.FTZ R2, R2, R0 ;  /* 0x0000000002027221 */ /* 0x00cfe20000010000 */
[----:B------:R-:W-:Y:S05]  /*13b20*/  BRA.DIV ~URZ, `(.L_x_522) ;  /* 0x00002a527f007947 */ /* 0x000fea000b800000 */
[----:B------:R-:W2:Y:S04]  /*13b30*/  LDL.LU R3, [R1+0x18] ;  /* 0x0000180001037983 */ /* 0x000ea80000300800 */
[----:B------:R-:W3:Y:S04]  /*13b40*/  LDL.LU R0, [R1+0x14] ;  /* 0x0000140001007983 */ /* 0x000ee80000300800 */
[----:B------:R-:W4:Y:S04]  /*13b50*/  LDL.LU R9, [R1+0x1c] ;  /* 0x00001c0001097983 */ /* 0x000f280000300800 */
[----:B--2---:R-:W1:Y:S04]  /*13b60*/  SHFL.BFLY PT, R4, R3, 0x2, 0x1f ;  /* 0x0c401f0003047f89 */ /* 0x004e6800000e0000 */
[----:B---3--:R-:W2:Y:S04]  /*13b70*/  SHFL.BFLY PT, R6, R0, 0x2, 0x1f ;  /* 0x0c401f0000067f89 */ /* 0x008ea800000e0000 */
[----:B----4-:R-:W3:Y:S01]  /*13b80*/  SHFL.BFLY PT, R5, R9, 0x2, 0x1f ;  /* 0x0c401f0009057f89 */ /* 0x010ee200000e0000 */
[----:B-1----:R-:W-:-:S02]  /*13b90*/  FADD.FTZ R4, R4, R3 ;  /* 0x0000000304047221 */ /* 0x002fc40000010000 */
[----:B--2---:R-:W-:-:S03]  /*13ba0*/  FADD.FTZ R6, R6, R0 ;  /* 0x0000000006067221 */ /* 0x004fc60000010000 */
[----:B------:R-:W1:Y:S01]  /*13bb0*/  SHFL.BFLY PT, R3, R4, 0x1, 0x1f ;  /* 0x0c201f0004037f89 */ /* 0x000e6200000e0000 */
[----:B---3--:R-:W-:-:S03]  /*13bc0*/  FADD.FTZ R5, R5, R9 ;  /* 0x0000000905057221 */ /* 0x008fc60000010000 */
[----:B------:R-:W2:Y:S04]  /*13bd0*/  SHFL.BFLY PT, R0, R2, 0x1, 0x1f ;  /* 0x0c201f0002007f89 */ /* 0x000ea800000e0000 */
[----:B------:R-:W3:Y:S04]  /*13be0*/  SHFL.BFLY PT, R7, R6, 0x1, 0x1f ;  /* 0x0c201f0006077f89 */ /* 0x000ee800000e0000 */
[----:B------:R4:W4:Y:S01]  /*13bf0*/  SHFL.BFLY PT, R8, R5, 0x1, 0x1f ;  /* 0x0c201f0005087f89 */ /* 0x00092200000e0000 */
[----:B-1----:R-:W-:Y:S02]  /*13c00*/  FADD.FTZ R4, R4, R3 ;  /* 0x0000000304047221 */ /* 0x002fe40000010000 */
[----:B--2---:R-:W-:-:S02]  /*13c10*/  FADD.FTZ R2, R2, R0 ;  /* 0x0000000002027221 */ /* 0x004fc40000010000 */
[----:B---3--:R-:W-:-:S03]  /*13c20*/  FADD.FTZ R6, R6, R7 ;  /* 0x0000000706067221 */ /* 0x008fc60000010000 */
.L_x_560:
[----:B------:R-:W-:Y:S01]  /*13c30*/  FSETP.NE.FTZ.AND P3, PT, R2, RZ, PT ;  /* 0x000000ff0200720b */ /* 0x000fe20003f75000 */
[----:B----4-:R-:W-:Y:S01]  /*13c40*/  FADD.FTZ R5, R8, R5 ;  /* 0x0000000508057221 */ /* 0x010fe20000010000 */
[----:B------:R-:W-:Y:S02]  /*13c50*/  MOV R0, RZ ;  /* 0x000000ff00007202 */ /* 0x000fe40000000f00 */
[----:B------:R-:W-:Y:S02]  /*13c60*/  FSETP.NE.FTZ.AND P2, PT, R4, RZ, PT ;  /* 0x000000ff0400720b */ /* 0x000fe40003f55000 */
[----:B------:R-:W-:Y:S02]  /*13c70*/  FSETP.NE.FTZ.AND P1, PT, R6, RZ, PT ;  /* 0x000000ff0600720b */ /* 0x000fe40003f35000 */
[----:B------:R-:W-:Y:S02]  /*13c80*/  FSETP.NE.FTZ.AND P0, PT, R5, RZ, PT ;  /* 0x000000ff0500720b */ /* 0x000fe40003f15000 */
[----:B------:R-:W-:-:S02]  /*13c90*/  MOV R34, 0xff800000 ;  /* 0xff80000000227802 */ /* 0x000fc40000000f00 */
[----:B------:R-:W-:Y:S01]  /*13ca0*/  MOV R33, 0xff800000 ;  /* 0xff80000000217802 */ /* 0x000fe20000000f00 */
[----:B------:R-:W1:Y:S01]  /*13cb0*/  @P3 MUFU.RCP R0, R2 ;  /* 0x0000000200003308 */ /* 0x000e620000001000 */
[----:B------:R-:W-:Y:S02]  /*13cc0*/  MOV R32, 0xff800000 ;  /* 0xff80000000207802 */ /* 0x000fe40000000f00 */
[----:B------:R-:W-:Y:S02]  /*13cd0*/  MOV R31, 0xff800000 ;  /* 0xff800000001f7802 */ /* 0x000fe40000000f00 */
[----:B------:R-:W-:Y:S02]  /*13ce0*/  @P2 MOV R9, 0x3f317218 ;  /* 0x3f31721800092802 */ /* 0x000fe40000000f00 */
[----:B------:R-:W-:Y:S01]  /*13cf0*/  @P1 MOV R21, 0x3f317218 ;  /* 0x3f31721800151802 */ /* 0x000fe20000000f00 */
[----:B------:R2:W-:Y:S01]  /*13d00*/  @P3 MUFU.LG2 R17, R2 ;  /* 0x0000000200113308 */ /* 0x0005e20000000c00 */
[----:B-1----:R-:W-:-:S02]  /*13d10*/  FMUL.FTZ R124, R0, R124 ;  /* 0x0000007c007c7220 */ /* 0x002fc40000410000 */
[C---:B------:R-:W-:Y:S02]  /*13d20*/  FMUL.FTZ R30, R0.reuse, R125 ;  /* 0x0000007d001e7220 */ /* 0x040fe40000410000 */
[C---:B------:R-:W-:Y:S02]  /*13d30*/  FMUL.FTZ R132, R0.reuse, R132 ;  /* 0x0000008400847220 */ /* 0x040fe40000410000 */
[C---:B------:R-:W-:Y:S01]  /*13d40*/  FMUL.FTZ R27, R0.reuse, R133 ;  /* 0x00000085001b7220 */ /* 0x040fe20000410000 */
[----:B--2---:R-:W-:Y:S01]  /*13d50*/  CS2R R2, SRZ ;  /* 0x0000000000027805 */ /* 0x004fe2000001ff00 */
[C---:B------:R-:W-:Y:S02]  /*13d60*/  FMUL.FTZ R136, R0.reuse, R136 ;  /* 0x0000008800887220 */ /* 0x040fe40000410000 */
[C---:B------:R-:W-:Y:S02]  /*13d70*/  FMUL.FTZ R24, R0.reuse, R137 ;  /* 0x0000008900187220 */ /* 0x040fe40000410000 */
[C---:B------:R-:W-:Y:S01]  /*13d80*/  FMUL.FTZ R148, R0.reuse, R148 ;  /* 0x0000009400947220 */ /* 0x040fe20000410000 */
[----:B------:R-:W1:Y:S01]  /*13d90*/  @P2 MUFU.RCP R3, R4 ;  /* 0x0000000400032308 */ /* 0x000e620000001000 */
[----:B------:R-:W-:-:S02]  /*13da0*/  FMUL.FTZ R20, R0, R149 ;  /* 0x0000009500147220 */ /* 0x000fc40000410000 */
[C---:B------:R-:W-:Y:S02]  /*13db0*/  FMUL.FTZ R152, R0.reuse, R152 ;  /* 0x0000009800987220 */ /* 0x040fe40000410000 */
[C---:B------:R-:W-:Y:S02]  /*13dc0*/  FMUL.FTZ R16, R0.reuse, R153 ;  /* 0x0000009900107220 */ /* 0x040fe40000410000 */
[C---:B------:R-:W-:Y:S01]  /*13dd0*/  FMUL.FTZ R164, R0.reuse, R164 ;  /* 0x000000a400a47220 */ /* 0x040fe20000410000 */
[----:B------:R-:W2:Y:S01]  /*13de0*/  @P1 MUFU.RCP R2, R6 ;  /* 0x0000000600021308 */ /* 0x000ea20000001000 */
[C---:B------:R-:W-:Y:S02]  /*13df0*/  FMUL.FTZ R12, R0.reuse, R165 ;  /* 0x000000a5000c7220 */ /* 0x040fe40000410000 */
[C---:B------:R-:W-:Y:S02]  /*13e00*/  FMUL.FTZ R168, R0.reuse, R168 ;  /* 0x000000a800a87220 */ /* 0x040fe40000410000 */
[----:B------:R-:W-:-:S02]  /*13e10*/  FMUL.FTZ R8, R0, R169 ;  /* 0x000000a900087220 */ /* 0x000fc40000410000 */
[----:B------:R-:W-:Y:S01]  /*13e20*/  FMUL.FTZ R180, R0, R180 ;  /* 0x000000b400b47220 */ /* 0x000fe20000410000 */
[----:B------:R-:W3:Y:S01]  /*13e30*/  @P2 MUFU.LG2 R4, R4 ;  /* 0x0000000400042308 */ /* 0x000ee20000000c00 */
[C---:B-1----:R-:W-:Y:S02]  /*13e40*/  FMUL.FTZ R126, R3.reuse, R126 ;  /* 0x0000007e037e7220 */ /* 0x042fe40000410000 */
        /* <DEDUP_REMOVED lines=14> */
[----:B------:R-:W-:Y:S02]  /*13f30*/  FMUL.FTZ R183, R3, R183 ;  /* 0x000000b703b77220 */ /* 0x000fe40000410000 */
[----:B------:R1:W4:Y:S01]  /*13f40*/  @P1 MUFU.LG2 R3, R6 ;  /* 0x0000000600031308 */ /* 0x0003220000000c00 */
[----:B------:R-:W-:Y:S01]  /*13f50*/  FMUL.FTZ R181, R0, R181 ;  /* 0x000000b500b57220 */ /* 0x000fe20000410000 */
[----:B------:R-:W-:Y:S01]  /*13f60*/  MOV R0, RZ ;  /* 0x000000ff00007202 */ /* 0x000fe20000000f00 */
[----:B--2---:R-:W-:-:S02]  /*13f70*/  FMUL.FTZ R120, R2, R120 ;  /* 0x0000007802787220 */ /* 0x004fc40000410000 */
[C---:B------:R-:W-:Y:S02]  /*13f80*/  FMUL.FTZ R28, R2.reuse, R121 ;  /* 0x00000079021c7220 */ /* 0x040fe40000410000 */
[C---:B------:R-:W-:Y:S01]  /*13f90*/  FMUL.FTZ R128, R2.reuse, R128 ;  /* 0x0000008002807220 */ /* 0x040fe20000410000 */
[----:B------:R-:W-:Y:S01]  /*13fa0*/  @P0 MUFU.RCP R0, R5 ;  /* 0x0000000500000308 */ /* 0x000fe20000001000 */
[C---:B------:R-:W-:Y:S02]  /*13fb0*/  FMUL.FTZ R25, R2.reuse, R129 ;  /* 0x0000008102197220 */ /* 0x040fe40000410000 */
[C---:B------:R-:W-:Y:S02]  /*13fc0*/  FMUL.FTZ R140, R2.reuse, R140 ;  /* 0x0000008c028c7220 */ /* 0x040fe40000410000 */
[C---:B------:R-:W-:Y:S02]  /*13fd0*/  FMUL.FTZ R22, R2.reuse, R141 ;  /* 0x0000008d02167220 */ /* 0x040fe40000410000 */
[C---:B------:R-:W-:Y:S01]  /*13fe0*/  FMUL.FTZ R144, R2.reuse, R144 ;  /* 0x0000009002907220 */ /* 0x040fe20000410000 */
[----:B-1----:R-:W-:Y:S01]  /*13ff0*/  @P3 MOV R6, 0x3f317218 ;  /* 0x3f31721800063802 */ /* 0x002fe20000000f00 */
        /* <DEDUP_REMOVED lines=8> */
[----:B------:R-:W-:Y:S02]  /*14080*/  FMUL.FTZ R177, R2, R177 ;  /* 0x000000b102b17220 */ /* 0x000fe40000410000 */
[----:B------:R-:W1:Y:S01]  /*14090*/  @P0 MUFU.LG2 R2, R5 ;  /* 0x0000000500020308 */ /* 0x000e620000000c00 */
[----:B---3--:R-:W-:Y:S02]  /*140a0*/  @P2 FMUL.FTZ R13, R4, 0.69314718246459960938 ;  /* 0x3f317218040d2820 */ /* 0x008fe40000410000 */
[----:B------:R-:W-:Y:S02]  /*140b0*/  @P2 FMUL.FTZ R4, R9, c[0x0][0x2d0] ;  /* 0x0000b40009042a20 */ /* 0x000fe40000410000 */
[----:B----4-:R-:W-:Y:S02]  /*140c0*/  @P1 FMUL.FTZ R9, R3, 0.69314718246459960938 ;  /* 0x3f31721803091820 */ /* 0x010fe40000410000 */
[----:B------:R-:W-:-:S02]  /*140d0*/  @P1 FMUL.FTZ R3, R21, c[0x0][0x2d0] ;  /* 0x0000b40015031a20 */ /* 0x000fc40000410000 */
[----:B------:R-:W-:Y:S02]  /*140e0*/  @P3 FMUL.FTZ R17, R17, 0.69314718246459960938 ;  /* 0x3f31721811113820 */ /* 0x000fe40000410000 */
[----:B------:R-:W-:Y:S01]  /*140f0*/  @P1 FFMA.FTZ R34, R3, R72, R9 ;  /* 0x0000004803221223 */ /* 0x000fe20000010009 */
[----:B------:R-:W-:Y:S01]  /*14100*/  @P0 MOV R3, 0x3f317218 ;  /* 0x3f31721800030802 */ /* 0x000fe20000000f00 */
[----:B------:R-:W-:Y:S02]  /*14110*/  @P3 FMUL.FTZ R6, R6, c[0x0][0x2d0] ;  /* 0x0000b40006063a20 */ /* 0x000fe40000410000 */
[----:B------:R-:W-:Y:S01]  /*14120*/  @P2 FFMA.FTZ R33, R4, R73, R13 ;  /* 0x0000004904212223 */ /* 0x000fe2000001000d */
[----:B------:R-:W-:Y:S01]  /*14130*/  MOV R4, 0x1 ;  /* 0x0000000100047802 */ /* 0x000fe20000000f00 */
[----:B-1----:R-:W-:Y:S02]  /*14140*/  @P0 FMUL.FTZ R2, R2, 0.69314718246459960938 ;  /* 0x3f31721802020820 */ /* 0x002fe40000410000 */
[----:B------:R-:W-:-:S02]  /*14150*/  @P0 FMUL.FTZ R3, R3, c[0x0][0x2d0] ;  /* 0x0000b40003030a20 */ /* 0x000fc40000410000 */
[----:B------:R-:W-:Y:S02]  /*14160*/  @P3 FFMA.FTZ R32, R6, R74, R17 ;  /* 0x0000004a06203223 */ /* 0x000fe40000010011 */
        /* <DEDUP_REMOVED lines=15> */
[----:B------:R-:W-:Y:S01]  /*14260*/  FMUL.FTZ R179, R0, R179 ;  /* 0x000000b300b37220 */ /* 0x000fe20000410000 */
[----:B------:R-:W-:Y:S01]  /*14270*/  PRMT R0, R4, 0x7610, R0 ;  /* 0x0000761004007816 */ /* 0x000fe20000000000 */
[----:B------:R-:W-:-:S02]  /*14280*/  @P0 FFMA.FTZ R31, R3, R70, R2 ;  /* 0x00000046031f0223 */ /* 0x000fc40000010002 */
.L_x_488:
[----:B------:R1:W5:Y:S01]  /*14290*/  LDL R6, [R1+0x54] ;  /* 0x0000540001067983 */ /* 0x0003620000100800 */
[----:B------:R-:W-:Y:S03]  /*142a0*/  BSSY B0, `(.L_x_523) ;  /* 0x0000012000007945 */ /* 0x000fe60003800000 */
[----:B------:R-:W2:Y:S02]  /*142b0*/  S2R R35, SR_TID.X ;  /* 0x0000000000237919 */ /* 0x000ea40000002100 */
[----:B--2---:R-:W-:-:S13]  /*142c0*/  LOP3.LUT P6, RZ, R35, 0x7f, RZ, 0xc0, !PT ;  /* 0x0000007f23ff7812 */ /* 0x004fda00078cc0ff */
[----:B------:R-:W-:Y:S05]  /*142d0*/  @P6 BRA `(.L_x_524) ;  /* 0x000000e000006947 */ /* 0x000fea0003800000 */
[----:B-1----:R-:W1:Y:S01]  /*142e0*/  S2R R4, SR_LANEID ;  /* 0x0000000000047919 */ /* 0x002e620000000000 */
[----:B------:R-:W-:Y:S01]  /*142f0*/  VOTEU.ANY UR4, UPT, PT ;  /* 0x0000000000047886 */ /* 0x000fe200038e0100 */
[----:B------:R-:W-:Y:S01]  /*14300*/  IMAD.MOV.U32 R36, RZ, RZ, c[0x0][0x580] ;  /* 0x00016000ff247624 */ /* 0x000fe200078e00ff */
[----:B------:R-:W1:Y:S01]  /*14310*/  FLO.U32 R3, UR4 ;  /* 0x0000000400037d00 */ /* 0x000e6200080e0000 */
[----:B------:R-:W-:-:S07]  /*14320*/  IMAD.MOV.U32 R37, RZ, RZ, c[0x0][0x584] ;  /* 0x00016100ff257624 */ /* 0x000fce00078e00ff */
[----:B------:R-:W2:Y:S01]  /*14330*/  POPC R2, UR4 ;  /* 0x0000000400027d09 */ /* 0x000ea20008000000 */
[----:B-1----:R-:W-:-:S13]  /*14340*/  ISETP.EQ.U32.AND P0, PT, R3, R4, PT ;  /* 0x000000040300720c */ /* 0x002fda0003f02070 */
[----:B--2---:R-:W2:Y:S04]  /*14350*/  @P0 ATOMG.E.ADD.STRONG.GPU PT, R2, [R36.64], R2 ;  /* 0x00000002240209a8 */ /* 0x004ea800081ee1c8 */
[----:B------:R-:W1:Y:S04]  /*14360*/  S2R R4, SR_LTMASK ;  /* 0x0000000000047919 */ /* 0x000e680000003900 */
[----:B--2---:R1:W2:Y:S02]  /*14370*/  SHFL.IDX PT, R3, R2, R3, 0x1f ;  /* 0x00001f0302037589 */ /* 0x0042a400000e0000 */
[----:B-1----:R-:W-:-:S06]  /*14380*/  LOP3.LUT R2, R4, UR4, RZ, 0xc0, !PT ;  /* 0x0000000404027c12 */ /* 0x002fcc000f8ec0ff */
[----:B------:R-:W2:Y:S02]  /*14390*/  POPC R2, R2 ;  /* 0x0000000200027309 */ /* 0x000ea40000000000 */
[----:B--2--5:R-:W-:-:S05]  /*143a0*/  IADD3 R6, R3, c[0x0][0xc], R2 ;  /* 0x0000030003067a10 */ /* 0x024fca0007ffe002 */
[----:B------:R1:W-:Y:S02]  /*143b0*/  STL [R1+0x54], R6 ;  /* 0x0000540601007387 */ /* 0x0003e40000100800 */
.L_x_524:
[----:B-1----:R-:W-:Y:S05]  /*143c0*/  BSYNC B0 ;  /* 0x0000000000007941 */ /* 0x002fea0003800000 */
.L_x_523:
[----:B------:R-:W-:Y:S01]  /*143d0*/  PRMT R0, R0, 0x9910, RZ ;  /* 0x0000991000007816 */ /* 0x000fe200000000ff */
[----:B------:R-:W-:Y:S01]  /*143e0*/  BSSY B1, `(.L_x_525) ;  /* 0x0000193000017945 */ /* 0x000fe20003800000 */
[----:B-----5:R-:W-:Y:S02]  /*143f0*/  IMAD.MOV.U32 R47, RZ, RZ, R6 ;  /* 0x000000ffff2f7224 */ /* 0x020fe400078e0006 */
[----:B------:R-:W-:-:S13]  /*14400*/  ISETP.NE.AND P0, PT, R0, RZ, PT ;  /* 0x000000ff0000720c */ /* 0x000fda0003f05270 */
[----:B------:R-:W-:Y:S05]  /*14410*/  @!P0 BRA `(.L_x_526) ;  /* 0x00000f6000008947 */ /* 0x000fea0003800000 */
[----:B------:R-:W2:Y:S04]  /*14420*/  LDL R44, [R1+0x58] ;  /* 0x00005800012c7983 */ /* 0x000ea80000100800 */
[----:B------:R-:W3:Y:S04]  /*14430*/  LDL R43, [R1+0x68] ;  /* 0x00006800012b7983 */ /* 0x000ee80000100800 */
[----:B------:R-:W4:Y:S04]  /*14440*/  LDL R42, [R1+0x70] ;  /* 0x00007000012a7983 */ /* 0x000f280000100800 */
[----:B------:R-:W5:Y:S04]  /*14450*/  LDL R41, [R1+0x6c] ;  /* 0x00006c0001297983 */ /* 0x000f680000100800 */
[----:B------:R-:W4:Y:S04]  /*14460*/  LDL R40, [R1+0x5c] ;  /* 0x00005c0001287983 */ /* 0x000f280000100800 */
[----:B------:R-:W4:Y:S04]  /*14470*/  LDL R39, [R1+0x64] ;  /* 0x0000640001277983 */ /* 0x000f280000100800 */
[----:B------:R-:W4:Y:S04]  /*14480*/  LDL R38, [R1+0x60] ;  /* 0x0000600001267983 */ /* 0x000f280000100800 */
[----:B------:R-:W4:Y:S04]  /*14490*/  LDL R37, [R1+0x7c] ;  /* 0x00007c0001257983 */ /* 0x000f280000100800 */
[----:B------:R-:W4:Y:S01]  /*144a0*/  LDL R36, [R1+0x80] ;  /* 0x0000800001247983 */ /* 0x000f220000100800 */
[----:B------:R-:W-:Y:S01]  /*144b0*/  WARPSYNC 0xffffffff ;  /* 0xffffffff00007948 */ /* 0x000fe20003800000 */
[----:B------:R-:W-:-:S02]  /*144c0*/  F2FP.PACK_AB R30, R30, R124 ;  /* 0x0000007c1e1e723e */ /* 0x000fc400000000ff */
[----:B------:R-:W-:Y:S01]  /*144d0*/  BAR.SYNC.DEFER_BLOCKING 0x1, 0x80 ;  /* 0x0042000000007b1d */ /* 0x000fe20000010000 */
        /* <DEDUP_REMOVED lines=31> */
[----:B--2---:R1:W-:Y:S04]  /*146d0*/  STS [R44], R30 ;  /* 0x0000001e2c007388 */ /* 0x0043e80000000800 */
[----:B------:R1:W-:Y:S04]  /*146e0*/  STS [R44+0x400], R29 ;  /* 0x0004001d2c007388 */ /* 0x0003e80000000800 */
[----:B---3--:R1:W-:Y:S04]  /*146f0*/  STS [R43], R27 ;  /* 0x0000001b2b007388 */ /* 0x0083e80000000800 */
[----:B------:R1:W-:Y:S04]  /*14700*/  STS [R43+0x400], R26 ;  /* 0x0004001a2b007388 */ /* 0x0003e80000000800 */
[----:B------:R1:W-:Y:S04]  /*14710*/  STS [R44+0x2000], R28 ;  /* 0x0020001c2c007388 */ /* 0x0003e80000000800 */
[----:B------:R1:W-:Y:S04]  /*14720*/  STS [R44+0x2400], R122 ;  /* 0x0024007a2c007388 */ /* 0x0003e80000000800 */
[----:B------:R1:W-:Y:S04]  /*14730*/  STS [R43+0x2000], R25 ;  /* 0x002000192b007388 */ /* 0x0003e80000000800 */
[----:B------:R1:W-:Y:S04]  /*14740*/  STS [R43+0x2400], R130 ;  /* 0x002400822b007388 */ /* 0x0003e80000000800 */
[----:B----4-:R1:W-:Y:S04]  /*14750*/  STS [R42], R24 ;  /* 0x000000182a007388 */ /* 0x0103e80000000800 */
[----:B------:R1:W-:Y:S04]  /*14760*/  STS [R42+0x400], R23 ;  /* 0x000400172a007388 */ /* 0x0003e80000000800 */
[----:B-----5:R1:W-:Y:S04]  /*14770*/  STS [R41], R20 ;  /* 0x0000001429007388 */ /* 0x0203e80000000800 */
[----:B------:R1:W-:Y:S04]  /*14780*/  STS [R41+0x400], R19 ;  /* 0x0004001329007388 */ /* 0x0003e80000000800 */
[----:B------:R1:W-:Y:S04]  /*14790*/  STS [R42+0x2000], R22 ;  /* 0x002000162a007388 */ /* 0x0003e80000000800 */
[----:B------:R1:W-:Y:S04]  /*147a0*/  STS [R42+0x2400], R21 ;  /* 0x002400152a007388 */ /* 0x0003e80000000800 */
[----:B------:R1:W-:Y:S04]  /*147b0*/  STS [R41+0x2000], R18 ;  /* 0x0020001229007388 */ /* 0x0003e80000000800 */
[----:B------:R1:W-:Y:S04]  /*147c0*/  STS [R41+0x2400], R17 ;  /* 0x0024001129007388 */ /* 0x0003e80000000800 */
[----:B------:R1:W-:Y:S04]  /*147d0*/  STS [R40], R16 ;  /* 0x0000001028007388 */ /* 0x0003e80000000800 */
[----:B------:R1:W-:Y:S04]  /*147e0*/  STS [R40+0x400], R15 ;  /* 0x0004000f28007388 */ /* 0x0003e80000000800 */
[----:B------:R1:W-:Y:S04]  /*147f0*/  STS [R39], R12 ;  /* 0x0000000c27007388 */ /* 0x0003e80000000800 */
        /* <DEDUP_REMOVED lines=13> */
[----:B------:R-:W-:Y:S06]  /*148d0*/  BAR.SYNC.DEFER_BLOCKING 0x1, 0x80 ;  /* 0x0042000000007b1d */ /* 0x000fec0000010000 */
[----:B------:R-:W-:Y:S05]  /*148e0*/  BRA.CONV ~URZ, `(.L_x_527) ;  /* 0x000000737f007947 */ /* 0x000fea000b800000 */
[----:B-1----:R-:W-:Y:S01]  /*148f0*/  SHF.R.S32.HI R10, RZ, 0x1f, R35 ;  /* 0x0000001fff0a7819 */ /* 0x002fe20000011423 */
[----:B------:R-:W-:Y:S01]  /*14900*/  IMAD.MOV.U32 R8, RZ, RZ, RZ ;  /* 0x000000ffff087224 */ /* 0x000fe200078e00ff */
[----:B------:R-:W-:Y:S01]  /*14910*/  MOV R9, 0x14960 ;  /* 0x0001496000097802 */ /* 0x000fe20000000f00 */
[----:B------:R-:W-:Y:S01]  /*14920*/  IMAD.MOV.U32 R7, RZ, RZ, 0x1f ;  /* 0x0000001fff077424 */ /* 0x000fe200078e00ff */
[----:B------:R-:W-:-:S04]  /*14930*/  LEA.HI R10, R10, R35, RZ, 0x7 ;  /* 0x000000230a0a7211 */ /* 0x000fc800078f38ff */
[----:B------:R-:W-:Y:S02]  /*14940*/  SHF.R.S32.HI R10, RZ, 0x7, R10 ;  /* 0x00000007ff0a7819 */ /* 0x000fe4000001140a */
[----:B------:R-:W-:Y:S05]  /*14950*/  CALL.REL.NOINC `($__internal_1_$__cuda_sm70_shflsync_idx_p) ;  /* 0x0000260000007944 */ /* 0x000fea0003c00000 */
.L_x_527:
[----:B-1----:R-:W2:Y:S04]  /*14960*/  LDL R2, [R1+0x74] ;  /* 0x0000740001027983 */ /* 0x002ea80000100800 */
[----:B------:R-:W3:Y:S04]  /*14970*/  LDL R5, [R1+0x78] ;  /* 0x0000780001057983 */ /* 0x000ee80000100800 */
[----:B------:R-:W4:Y:S04]  /*14980*/  LDL.LU R4, [R1+0x44] ;  /* 0x0000440001047983 */ /* 0x000f280000300800 */
[----:B------:R-:W5:Y:S04]  /*14990*/  LDL.LU R15, [R1+0x48] ;  /* 0x00004800010f7983 */ /* 0x000f680000300800 */
[----:B------:R-:W2:Y:S01]  /*149a0*/  LDL.LU R17, [R1+0x50] ;  /* 0x0000500001117983 */ /* 0x000ea20000300800 */
[----:B------:R-:W-:-:S03]  /*149b0*/  IMAD.MOV.U32 R0, RZ, RZ, 0x1 ;  /* 0x00000001ff007424 */ /* 0x000fc600078e00ff */
[----:B------:R-:W3:Y:S02]  /*149c0*/  LDL R14, [R1+0x88] ;  /* 0x00008800010e7983 */ /* 0x000ee40000100800 */
[----:B------:R-:W-:Y:S02]  /*149d0*/  ISETP.NE.AND P0, PT, R0, c[0x0][0x4e8], PT ;  /* 0x00013a0000007a0c */ /* 0x000fe40003f05270 */
[----:B------:R-:W3:Y:S04]  /*149e0*/  LDL.64 R48, [R1+0x28] ;  /* 0x0000280001307983 */ /* 0x000ee80000100a00 */
[----:B------:R-:W1:Y:S04]  /*149f0*/  S2R R16, SR_TID.X ;  /* 0x0000000000107919 */ /* 0x000e680000002100 */
[----:B------:R-:W1:Y:S01]  /*14a00*/  S2R R18, SR_TID.X ;  /* 0x0000000000127919 */ /* 0x000e620000002100 */
[----:B------:R-:W-:-:S02]  /*14a10*/  ULDC UR5, c[0x0][0x4e8] ;  /* 0x00013a0000057ab9 */ /* 0x000fc40000000800 */
[----:B------:R-:W-:Y:S02]  /*14a20*/  ULDC UR4, c[0x0][0x388] ;  /* 0x0000e20000047ab9 */ /* 0x000fe40000000800 */
[----:B------:R-:W-:Y:S01]  /*14a30*/  UIMAD UR4, UR5, UR4, URZ ;  /* 0x00000004050472a4 */ /* 0x000fe2000f8e023f */
[----:B----4-:R-:W-:Y:S01]  /*14a40*/  SHF.R.S32.HI R0, RZ, 0x1f, R4 ;  /* 0x0000001fff007819 */ /* 0x010fe20000011404 */
[----:B------:R-:W-:Y:S01]  /*14a50*/  IMAD.WIDE.U32 R6, R4, c[0x0][0x490], RZ ;  /* 0x0001240004067a25 */ /* 0x000fe200078e00ff */
[----:B-----5:R-:W-:-:S03]  /*14a60*/  SHF.R.S32.HI R8, RZ, 0x1f, R15 ;  /* 0x0000001fff087819 */ /* 0x020fc6000001140f */
[----:B--2---:R-:W-:Y:S02]  /*14a70*/  IMAD.IADD R3, R2, 0x1, R17 ;  /* 0x0000000102037824 */ /* 0x004fe400078e0211 */
[C---:B------:R-:W-:Y:S02]  /*14a80*/  IMAD R2, R0.reuse, c[0x0][0x490], RZ ;  /* 0x0001240000027a24 */ /* 0x040fe400078e02ff */
[----:B------:R-:W-:Y:S02]  /*14a90*/  IMAD R0, R0, c[0x0][0x3e8], RZ ;  /* 0x0000fa0000007a24 */ /* 0x000fe400078e02ff */
[----:B------:R-:W-:-:S04]  /*14aa0*/  @P0 IMAD.HI.U32 R12, R3, c[0x0][0x4ec], RZ ;  /* 0x00013b00030c0a27 */ /* 0x000fc800078e00ff */
[----:B---3--:R-:W-:Y:S02]  /*14ab0*/  IMAD.IADD R10, R5, 0x1, R17 ;  /* 0x00000001050a7824 */ /* 0x008fe400078e0211 */
[C---:B------:R-:W-:Y:S02]  /*14ac0*/  IMAD R9, R4.reuse, c[0x0][0x494], R2 ;  /* 0x0001250004097a24 */ /* 0x040fe400078e0202 */
[C---:B------:R-:W-:Y:S02]  /*14ad0*/  IMAD R11, R4.reuse, c[0x0][0x3ec], R0 ;  /* 0x0000fb00040b7a24 */ /* 0x040fe400078e0200 */
[----:B------:R-:W-:Y:S01]  /*14ae0*/  IMAD.MOV.U32 R2, RZ, RZ, R3 ;  /* 0x000000ffff027224 */ /* 0x000fe200078e0003 */
[----:B------:R-:W-:Y:S01]  /*14af0*/  @P0 SHF.R.U32.HI R2, RZ, c[0x0][0x4f0], R12 ;  /* 0x00013c00ff020a19 */ /* 0x000fe2000001160c */
[----:B------:R-:W-:-:S04]  /*14b00*/  IMAD.WIDE.U32 R4, R4, c[0x0][0x3e8], RZ ;  /* 0x0000fa0004047a25 */ /* 0x000fc800078e00ff */
[----:B------:R-:W-:-:S04]  /*14b10*/  @P0 IMAD.HI.U32 R13, R10, c[0x0][0x4ec], RZ ;  /* 0x00013b000a0d0a27 */ /* 0x000fc800078e00ff */
[----:B------:R-:W-:Y:S02]  /*14b20*/  IMAD.IADD R7, R7, 0x1, R9 ;  /* 0x0000000107077824 */ /* 0x000fe400078e0209 */
[C---:B------:R-:W-:Y:S02]  /*14b30*/  IMAD R9, R8.reuse, c[0x0][0x498], RZ ;  /* 0x0001260008097a24 */ /* 0x040fe400078e02ff */
[----:B------:R-:W-:Y:S02]  /*14b40*/  IMAD R8, R8, c[0x0][0x3f0], RZ ;  /* 0x0000fc0008087a24 */ /* 0x000fe400078e02ff */
[----:B------:R-:W-:Y:S01]  /*14b50*/  IMAD.MOV.U32 R0, RZ, RZ, R10 ;  /* 0x000000ffff007224 */ /* 0x000fe200078e000a */
[----:B------:R-:W-:Y:S01]  /*14b60*/  @P0 SHF.R.U32.HI R0, RZ, c[0x0][0x4f0], R13 ;  /* 0x00013c00ff000a19 */ /* 0x000fe2000001160d */
[----:B------:R-:W-:Y:S02]  /*14b70*/  IMAD.IADD R5, R5, 0x1, R11 ;  /* 0x0000000105057824 */ /* 0x000fe400078e020b */
[----:B------:R-:W-:-:S02]  /*14b80*/  IMAD.MOV R11, RZ, RZ, -R2 ;  /* 0x000000ffff0b7224 */ /* 0x000fc400078e0a02 */
[C---:B------:R-:W-:Y:S02]  /*14b90*/  IMAD R13, R15.reuse, c[0x0][0x49c], R9 ;  /* 0x000127000f0d7a24 */ /* 0x040fe400078e0209 */
[C---:B------:R-:W-:Y:S02]  /*14ba0*/  IMAD R12, R15.reuse, c[0x0][0x3f4], R8 ;  /* 0x0000fd000f0c7a24 */ /* 0x040fe400078e0208 */
[----:B------:R-:W-:Y:S01]  /*14bb0*/  IMAD.WIDE.U32 R8, R15, c[0x0][0x3f0], R4 ;  /* 0x0000fc000f087a25 */ /* 0x000fe200078e0004 */
[----:B------:R-:W-:-:S03]  /*14bc0*/  SHF.R.S32.HI R5, RZ, 0x1f, R0 ;  /* 0x0000001fff057819 */ /* 0x000fc60000011400 */
[----:B------:R-:W-:-:S04]  /*14bd0*/  IMAD.WIDE.U32 R6, R15, c[0x0][0x498], R6 ;  /* 0x000126000f067a25 */ /* 0x000fc800078e0006 */
[----:B------:R-:W-:Y:S01]  /*14be0*/  IMAD R4, R11, c[0x0][0x4e8], R3 ;  /* 0x00013a000b047a24 */ /* 0x000fe200078e0203 */
[----:B------:R-:W-:Y:S01]  /*14bf0*/  SHF.R.S32.HI R11, RZ, 0x1f, R2 ;  /* 0x0000001fff0b7819 */ /* 0x000fe20000011402 */
[----:B------:R-:W-:Y:S01]  /*14c00*/  IMAD.IADD R3, R9, 0x1, R12 ;  /* 0x0000000109037824 */ /* 0x000fe200078e020c */
[----:B------:R-:W-:Y:S01]  /*14c10*/  IADD3 R6, P0, R2, R6, RZ ;  /* 0x0000000602067210 */ /* 0x000fe20007f1e0ff */
[----:B------:R-:W-:Y:S01]  /*14c20*/  IMAD R5, R5, c[0x0][0x3e0], RZ ;  /* 0x0000f80005057a24 */ /* 0x000fe200078e02ff */
[----:B------:R-:W-:Y:S01]  /*14c30*/  SHF.R.S32.HI R9, RZ, 0x1f, R4 ;  /* 0x0000001fff097819 */ /* 0x000fe20000011404 */
[----:B------:R-:W-:Y:S01]  /*14c40*/  IMAD.MOV.U32 R2, RZ, RZ, R8 ;  /* 0x000000ffff027224 */ /* 0x000fe200078e0008 */
[----:B------:R-:W-:Y:S01]  /*14c50*/  IADD3.X R7, R11, R7, R13, P0, !PT ;  /* 0x000000070b077210 */ /* 0x000fe200007fe40d */
[----:B------:R-:W-:Y:S01]  /*14c60*/  IMAD R12, R0, c[0x0][0x3e4], R5 ;  /* 0x0000f900000c7a24 */ /* 0x000fe200078e0205 */
[----:B-1----:R-:W-:Y:S01]  /*14c70*/  SHF.R.S32.HI R15, RZ, 0x1f, R16 ;  /* 0x0000001fff0f7819 */ /* 0x002fe20000011410 */
[----:B------:R-:W-:-:S02]  /*14c80*/  IMAD R5, R9, c[0x0][0x488], RZ ;  /* 0x0001220009057a24 */ /* 0x000fc400078e02ff */
[----:B------:R-:W-:Y:S01]  /*14c90*/  IMAD.WIDE.U32 R8, R0, c[0x0][0x3e0], R2 ;  /* 0x0000f80000087a25 */ /* 0x000fe200078e0002 */
[----:B------:R-:W-:-:S03]  /*14ca0*/  LEA.HI R15, R15, R16, RZ, 0x5 ;  /* 0x000000100f0f7211 */ /* 0x000fc600078f28ff */
[----:B------:R-:W-:Y:S02]  /*14cb0*/  IMAD.MOV R0, RZ, RZ, -R0 ;  /* 0x000000ffff007224 */ /* 0x000fe400078e0a00 */
[C---:B------:R-:W-:Y:S02]  /*14cc0*/  IMAD R11, R4.reuse, c[0x0][0x48c], R5 ;  /* 0x00012300040b7a24 */ /* 0x040fe400078e0205 */
[----:B------:R-:W-:Y:S01]  /*14cd0*/  IMAD.WIDE.U32 R2, R4, c[0x0][0x488], R6 ;  /* 0x0001220004027a25 */ /* 0x000fe200078e0006 */
[----:B------:R-:W-:-:S03]  /*14ce0*/  LOP3.LUT R15, R15, 0xffffffe0, RZ, 0xc0, !PT ;  /* 0xffffffe00f0f7812 */ /* 0x000fc600078ec0ff */
[----:B------:R-:W-:Y:S02]  /*14cf0*/  IMAD R6, R0, c[0x0][0x4e8], R10 ;  /* 0x00013a0000067a24 */ /* 0x000fe400078e020a */
[----:B------:R-:W-:Y:S01]  /*14d00*/  IMAD.IADD R0, R3, 0x1, R11 ;  /* 0x0000000103007824 */ /* 0x000fe200078e020b */
[----:B------:R-:W-:Y:S01]  /*14d10*/  LEA R3, P0, R2, c[0x0][0x450], 0x2 ;  /* 0x0001140002037a11 */ /* 0x000fe200078010ff */
[----:B------:R-:W-:-:S03]  /*14d20*/  IMAD.IADD R15, R16, 0x1, -R15 ;  /* 0x00000001100f7824 */ /* 0x000fc600078e0a0f */
[----:B------:R-:W-:Y:S01]  /*14d30*/  LEA.HI.X R2, R2, c[0x0][0x454], R0, 0x2, P0 ;  /* 0x0001150002027a11 */ /* 0x000fe200000f1400 */
[----:B------:R-:W-:Y:S01]  /*14d40*/  IMAD.IADD R0, R14, 0x1, R17 ;  /* 0x000000010e007824 */ /* 0x000fe200078e0211 */
[----:B------:R-:W-:Y:S01]  /*14d50*/  LOP3.LUT P1, RZ, R15, 0x3, RZ, 0xc0, !PT ;  /* 0x000000030fff7812 */ /* 0x000fe2000782c0ff */
[----:B------:R-:W-:Y:S01]  /*14d60*/  IMAD.IADD R5, R9, 0x1, R12 ;  /* 0x0000000109057824 */ /* 0x000fe200078e020c */
[----:B------:R-:W-:Y:S01]  /*14d70*/  SHFL.IDX PT, R14, R3, RZ, 0x1c1f ;  /* 0x001c1fff030e7589 */ /* 0x000fe200000e0000 */
[----:B------:R-:W-:-:S03]  /*14d80*/  IMAD.MOV.U32 R4, RZ, RZ, R8 ;  /* 0x000000ffff047224 */ /* 0x000fc600078e0008 */
[----:B------:R-:W1:Y:S04]  /*14d90*/  SHFL.IDX PT, R15, R2, RZ, 0x1c1f ;  /* 0x001c1fff020f7589 */ /* 0x000e6800000e0000 */
[----:B------:R-:W-:Y:S04]  /*14da0*/  SHFL.IDX PT, R12, R3, 0x1, 0x1c1f ;  /* 0x003c1f00030c7f89 */ /* 0x000fe800000e0000 */
[----:B------:R-:W2:Y:S04]  /*14db0*/  SHFL.IDX PT, R13, R2, 0x1, 0x1c1f ;  /* 0x003c1f00020d7f89 */ /* 0x000ea800000e0000 */
[----:B------:R-:W-:Y:S04]  /*14dc0*/  SHFL.IDX PT, R10, R3, 0x2, 0x1c1f ;  /* 0x005c1f00030a7f89 */ /* 0x000fe800000e0000 */
[----:B------:R-:W3:Y:S04]  /*14dd0*/  SHFL.IDX PT, R11, R2, 0x2, 0x1c1f ;  /* 0x005c1f00020b7f89 */ /* 0x000ee800000e0000 */
[----:B------:R4:W-:Y:S04]  /*14de0*/  SHFL.IDX PT, R8, R3, 0x3, 0x1c1f ;  /* 0x007c1f0003087f89 */ /* 0x0009e800000e0000 */
[----:B------:R5:W1:Y:S01]  /*14df0*/  SHFL.IDX PT, R9, R2, 0x3, 0x1c1f ;  /* 0x007c1f0002097f89 */ /* 0x000a6200000e0000 */
[----:B------:R-:W-:-:S02]  /*14e00*/  SHF.R.S32.HI R7, RZ, 0x1f, R6 ;  /* 0x0000001fff077819 */ /* 0x000fc40000011406 */
[----:B------:R-:W-:-:S03]  /*14e10*/  ISETP.GE.OR P4, PT, R0, UR4, P1 ;  /* 0x0000000400007c0c */ /* 0x000fc60008f86670 */
[----:B------:R-:W-:Y:S01]  /*14e20*/  IMAD R7, R7, c[0x0][0x3d8], RZ ;  /* 0x0000f60007077a24 */ /* 0x000fe200078e02ff */
[----:B------:R-:W-:Y:S01]  /*14e30*/  SHF.R.S32.HI R16, RZ, 0x1f, R18 ;  /* 0x0000001fff107819 */ /* 0x000fe20000011412 */
[----:B------:R-:W-:Y:S01]  /*14e40*/  IMAD.WIDE.U32 R4, R6, c[0x0][0x3d8], R4 ;  /* 0x0000f60006047a25 */ /* 0x000fe200078e0004 */
[C---:B----4-:R-:W-:Y:S02]  /*14e50*/  IADD3 R3, R0.reuse, 0x8, RZ ;  /* 0x0000000800037810 */ /* 0x050fe40007ffe0ff */
[C---:B-----5:R-:W-:Y:S02]  /*14e60*/  IADD3 R2, R0.reuse, 0x40, RZ ;  /* 0x0000004000027810 */ /* 0x060fe40007ffe0ff */
[----:B------:R-:W-:Y:S02]  /*14e70*/  IADD3 R0, R0, 0x48, RZ ;  /* 0x0000004800007810 */ /* 0x000fe40007ffe0ff */
[----:B------:R-:W-:Y:S02]  /*14e80*/  ISETP.GE.OR P3, PT, R3, UR4, P1 ;  /* 0x0000000403007c0c */ /* 0x000fe40008f66670 */
[----:B------:R-:W-:-:S02]  /*14e90*/  ISETP.GE.OR P2, PT, R2, UR4, P1 ;  /* 0x0000000402007c0c */ /* 0x000fc40008f46670 */
[----:B------:R-:W-:Y:S01]  /*14ea0*/  ISETP.GE.OR P1, PT, R0, UR4, P1 ;  /* 0x0000000400007c0c */ /* 0x000fe20008f26670 */
[----:B------:R-:W-:Y:S01]  /*14eb0*/  IMAD R7, R6, c[0x0][0x3dc], R7 ;  /* 0x0000f70006077a24 */ /* 0x000fe200078e0207 */
[----:B------:R-:W-:Y:S01]  /*14ec0*/  LEA.HI R16, R16, R18, RZ, 0x3 ;  /* 0x0000001210107211 */ /* 0x000fe200078f18ff */
[----:B-1----:R-:W-:Y:S01]  /*14ed0*/  @!P4 ST.E [R14.64], R32 ;  /* 0x000000200e00c985 */ /* 0x002fe2000c101908 */
[----:B------:R-:W-:Y:S01]  /*14ee0*/  LEA R2, P0, R4, c[0x0][0x380], 0x1 ;  /* 0x0000e00004027a11 */ /* 0x000fe200078008ff */
[----:B------:R-:W-:Y:S01]  /*14ef0*/  IMAD.IADD R0, R5, 0x1, R7 ;  /* 0x0000000105007824 */ /* 0x000fe200078e0207 */
[----:B------:R-:W-:-:S03]  /*14f00*/  SHF.R.S32.HI R16, RZ, 0x3, R16 ;  /* 0x00000003ff107819 */ /* 0x000fc60000011410 */
[----:B--2---:R-:W-:Y:S01]  /*14f10*/  @!P3 ST.E [R12.64], R33 ;  /* 0x000000210c00b985 */ /* 0x004fe2000c101908 */
[----:B------:R-:W-:-:S03]  /*14f20*/  LEA.HI.X R0, R4, c[0x0][0x384], R0, 0x1, P0 ;  /* 0x0000e10004007a11 */ /* 0x000fc600000f0c00 */
[----:B---3--:R-:W-:Y:S01]  /*14f30*/  @!P2 ST.E [R10.64], R34 ;  /* 0x000000220a00a985 */ /* 0x008fe2000c101908 */
[----:B------:R-:W-:-:S03]  /*14f40*/  IMAD.IADD R3, R16, 0x1, R17 ;  /* 0x0000000110037824 */ /* 0x000fc600078e0211 */
[----:B------:R-:W-:Y:S04]  /*14f50*/  @!P1 ST.E [R8.64], R31 ;  /* 0x0000001f08009985 */ /* 0x000fe8000c101908 */
[----:B------:R-:W1:Y:S04]  /*14f60*/  SHFL.IDX PT, R8, R2, RZ, 0x181f ;  /* 0x00181fff02087589 */ /* 0x000e6800000e0000 */
[----:B------:R-:W-:Y:S01]  /*14f70*/  LDS.128 R20, [R241+0x80] ;  /* 0x00008000f1147984 */ /* 0x000fe20000000c00 */
[----:B------:R-:W-:-:S03]  /*14f80*/  ISETP.GE.AND P5, PT, R48, c[0x0][0x3c8], PT ;  /* 0x0000f20030007a0c */ /* 0x000fc60003fa6270 */
[----:B------:R-:W2:Y:S01]  /*14f90*/  SHFL.IDX PT, R7, R0, RZ, 0x181f ;  /* 0x00181fff00077589 */ /* 0x000ea200000e0000 */
[----:B------:R-:W-:-:S03]  /*14fa0*/  IADD3 R4, R3, 0x10, RZ ;  /* 0x0000001003047810 */ /* 0x000fc60007ffe0ff */
[----:B------:R-:W3:Y:S04]  /*14fb0*/  SHFL.IDX PT, R6, R2, 0x1, 0x181f ;  /* 0x00381f0002067f89 */ /* 0x000ee800000e0000 */
[----:B------:R-:W4:Y:S01]  /*14fc0*/  SHFL.IDX PT, R5, R2, 0x2, 0x181f ;  /* 0x00581f0002057f89 */ /* 0x000f2200000e0000 */
[----:B------:R-:W-:-:S03]  /*14fd0*/  ISETP.GE.OR P2, PT, R4, UR4, P5 ;  /* 0x0000000404007c0c */ /* 0x000fc6000af46670 */
[----:B------:R-:W5:Y:S01]  /*14fe0*/  SHFL.IDX PT, R11, R0, 0x1, 0x181f ;  /* 0x00381f00000b7f89 */ /* 0x000f6200000e0000 */
[----:B------:R-:W-:-:S03]  /*14ff0*/  ISETP.GE.OR P3, PT, R3, UR4, P5 ;  /* 0x0000000403007c0c */ /* 0x000fc6000af66670 */
[----:B------:R-:W5:Y:S01]  /*15000*/  SHFL.IDX PT, R10, R0, 0x2, 0x181f ;  /* 0x00581f00000a7f89 */ /* 0x000f6200000e0000 */
[----:B------:R-:W-:-:S03]  /*15010*/  IADD3 R4, R3, 0x20, RZ ;  /* 0x0000002003047810 */ /* 0x000fc60007ffe0ff */
[----:B------:R-:W5:Y:S01]  /*15020*/  LDS.128 R16, [R241+0x880] ;  /* 0x00088000f1107984 */ /* 0x000f620000000c00 */
[----:B------:R-:W-:-:S03]  /*15030*/  ISETP.GE.OR P0, PT, R4, UR4, P5 ;  /* 0x0000000404007c0c */ /* 0x000fc6000af06670 */
[----:B------:R-:W5:Y:S02]  /*15040*/  LDS.128 R12, [R241+0x1080] ;  /* 0x00108000f10c7984 */ /* 0x000f640000000c00 */
[C---:B-1----:R-:W-:Y:S02]  /*15050*/  @!P3 LEA R8, P4, R48.reuse, R8, 0x1 ;  /* 0x000000083008b211 */ /* 0x042fe400078808ff */
[----:B------:R-:W-:Y:S01]  /*15060*/  LDS.128 R24, [R241+0x1880] ;  /* 0x00188000f1187984 */ /* 0x000fe20000000c00 */
[C---:B------:R-:W-:Y:S02]  /*15070*/  IADD3 R29, R3.reuse, 0x30, RZ ;  /* 0x00000030031d7810 */ /* 0x040fe40007ffe0ff */
[C---:B--2---:R-:W-:Y:S01]  /*15080*/  @!P3 LEA.HI.X R9, R48.reuse, R7, R49, 0x1, P4 ;  /* 0x000000073009b211 */ /* 0x044fe200020f0c31 */
[----:B------:R-:W1:Y:S01]  /*15090*/  SHFL.IDX PT, R45, R2, 0x3, 0x181f ;  /* 0x00781f00022d7f89 */ /* 0x000e6200000e0000 */
[C---:B---3--:R-:W-:Y:S02]  /*150a0*/  @!P2 LEA R6, P1, R48.reuse, R6, 0x1 ;  /* 0x000000063006a211 */ /* 0x048fe400078208ff */
[----:B------:R-:W-:Y:S01]  /*150b0*/  IADD3 R28, R3, 0x40, RZ ;  /* 0x00000040031c7810 */ /* 0x000fe20007ffe0ff */
[----:B------:R-:W2:Y:S01]  /*150c0*/  SHFL.IDX PT, R46, R0, 0x3, 0x181f ;  /* 0x00781f00002e7f89 */ /* 0x000ea200000e0000 */
[----:B----4-:R-:W-:-:S02]  /*150d0*/  @!P0 LEA R4, P4, R48, R5, 0x1 ;  /* 0x0000000530048211 */ /* 0x010fc400078808ff */
[C-C-:B-----5:R-:W-:Y:S01]  /*150e0*/  @!P2 LEA.HI.X R7, R48.reuse, R11, R49.reuse, 0x1, P1 ;  /* 0x0000000b3007a211 */ /* 0x160fe200008f0c31 */
[----:B------:R-:W-:Y:S01]  /*150f0*/  LDS.128 R32, [R241+0x2880] ;  /* 0x00288000f1207984 */ /* 0x000fe20000000c00 */
[----:B------:R-:W-:Y:S02]  /*15100*/  @!P0 LEA.HI.X R5, R48, R10, R49, 0x1, P4 ;  /* 0x0000000a30058211 */ /* 0x000fe400020f0c31 */
[----:B------:R-:W-:Y:S01]  /*15110*/  ISETP.GE.OR P1, PT, R29, UR4, P5 ;  /* 0x000000041d007c0c */ /* 0x000fe2000af26670 */
[----:B------:R-:W-:Y:S01]  /*15120*/  LDS.128 R36, [R241+0x3080] ;  /* 0x00308000f1247984 */ /* 0x000fe20000000c00 */
[----:B------:R-:W-:-:S03]  /*15130*/  ISETP.GE.OR P4, PT, R28, UR4, P5 ;  /* 0x000000041c007c0c */ /* 0x000fc6000af86670 */
[----:B------:R-:W-:Y:S04]  /*15140*/  LDS.128 R28, [R241+0x2080] ;  /* 0x00208000f11c7984 */ /* 0x000fe80000000c00 */
[----:B------:R-:W3:Y:S04]  /*15150*/  SHFL.IDX PT, R44, R2, 0x4, 0x181f ;  /* 0x00981f00022c7f89 */ /* 0x000ee800000e0000 */
[----:B------:R-:W-:Y:S04]  /*15160*/  LDS.128 R40, [R241+0x3880] ;  /* 0x00388000f1287984 */ /* 0x000fe80000000c00 */
[----:B------:R4:W-:Y:S04]  /*15170*/  @!P3 ST.E.128 [R8.64], R20 ;  /* 0x000000140800b985 */ /* 0x0009e8000c101d08 */
[----:B------:R-:W5:Y:S04]  /*15180*/  SHFL.IDX PT, R9, R2, 0x5, 0x181f ;  /* 0x00b81f0002097f89 */ /* 0x000f6800000e0000 */
[----:B------:R-:W1:Y:S04]  /*15190*/  SHFL.IDX PT, R11, R0, 0x4, 0x181f ;  /* 0x00981f00000b7f89 */ /* 0x000e6800000e0000 */
[----:B------:R-:W-:Y:S04]  /*151a0*/  SHFL.IDX PT, R10, R2, 0x6, 0x181f ;  /* 0x00d81f00020a7f89 */ /* 0x000fe800000e0000 */
[----:B------:R-:W1:Y:S04]  /*151b0*/  SHFL.IDX PT, R21, R0, 0x5, 0x181f ;  /* 0x00b81f0000157f89 */ /* 0x000e6800000e0000 */
[----:B------:R-:W1:Y:S04]  /*151c0*/  SHFL.IDX PT, R20, R0, 0x6, 0x181f ;  /* 0x00d81f0000147f89 */ /* 0x000e6800000e0000 */
[----:B------:R-:W-:Y:S01]  /*151d0*/  @!P2 ST.E.128 [R6.64], R16 ;  /* 0x000000100600a985 */ /* 0x000fe2000c101d08 */
[----:B----4-:R-:W-:-:S02]  /*151e0*/  IADD3 R22, R3, 0x50, RZ ;  /* 0x0000005003167810 */ /* 0x010fc40007ffe0ff */
[C---:B------:R-:W-:Y:S02]  /*151f0*/  IADD3 R8, R3.reuse, 0x60, RZ ;  /* 0x0000006003087810 */ /* 0x040fe40007ffe0ff */
[----:B------:R-:W-:Y:S01]  /*15200*/  ISETP.GE.OR P3, PT, R22, UR4, P5 ;  /* 0x0000000416007c0c */ /* 0x000fe2000af66670 */
[----:B------:R1:W-:Y:S01]  /*15210*/  @!P0 ST.E.128 [R4.64], R12 ;  /* 0x0000000c04008985 */ /* 0x0003e2000c101d08 */
[----:B------:R-:W-:Y:S02]  /*15220*/  ISETP.GE.OR P2, PT, R8, UR4, P5 ;  /* 0x0000000408007c0c */ /* 0x000fe4000af46670 */
[----:B------:R-:W-:-:S04]  /*15230*/  IADD3 R3, R3, 0x70, RZ ;  /* 0x0000007003037810 */ /* 0x000fc80007ffe0ff */
[----:B------:R-:W-:Y:S02]  /*15240*/  ISETP.GE.OR P5, PT, R3, UR4, P5 ;  /* 0x0000000403007c0c */ /* 0x000fe4000afa6670 */
[----:B-1----:R-:W-:-:S04]  /*15250*/  @!P1 LEA R4, P0, R48, R45, 0x1 ;  /* 0x0000002d30049211 */ /* 0x002fc800078008ff */
[C---:B--2---:R-:W-:Y:S02]  /*15260*/  @!P1 LEA.HI.X R5, R48.reuse, R46, R49, 0x1, P0 ;  /* 0x0000002e30059211 */ /* 0x044fe400000f0c31 */
[----:B---3--:R-:W-:-:S03]  /*15270*/  @!P4 LEA R8, P0, R48, R44, 0x1 ;  /* 0x0000002c3008c211 */ /* 0x008fc600078008ff */
[----:B------:R1:W-:Y:S01]  /*15280*/  @!P1 ST.E.128 [R4.64], R24 ;  /* 0x0000001804009985 */ /* 0x0003e2000c101d08 */
[C---:B-----5:R-:W-:Y:S02]  /*15290*/  @!P3 LEA R6, P1, R48.reuse, R9, 0x1 ;  /* 0x000000093006b211 */ /* 0x060fe400078208ff */
[C-C-:B------:R-:W-:Y:S02]  /*152a0*/  @!P4 LEA.HI.X R9, R48.reuse, R11, R49.reuse, 0x1, P0 ;  /* 0x0000000b3009c211 */ /* 0x140fe400000f0c31 */
[----:B------:R-:W-:-:S03]  /*152b0*/  @!P3 LEA.HI.X R7, R48, R21, R49, 0x1, P1 ;  /* 0x000000153007b211 */ /* 0x000fc600008f0c31 */
[----:B------:R2:W-:Y:S04]  /*152c0*/  @!P4 ST.E.128 [R8.64], R28 ;  /* 0x0000001c0800c985 */ /* 0x0005e8000c101d08 */
[----:B------:R2:W-:Y:S01]  /*152d0*/  @!P3 ST.E.128 [R6.64], R32 ;  /* 0x000000200600b985 */ /* 0x0005e2000c101d08 */
[----:B-1----:R-:W-:-:S04]  /*152e0*/  @!P2 LEA R4, P0, R48, R10, 0x1 ;  /* 0x0000000a3004a211 */ /* 0x002fc800078008ff */
[----:B------:R-:W-:-:S05]  /*152f0*/  @!P2 LEA.HI.X R5, R48, R20, R49, 0x1, P0 ;  /* 0x000000143005a211 */ /* 0x000fca00000f0c31 */
[----:B------:R2:W-:Y:S04]  /*15300*/  @!P2 ST.E.128 [R4.64], R36 ;  /* 0x000000240400a985 */ /* 0x0005e8000c101d08 */
[----:B------:R-:W1:Y:S04]  /*15310*/  SHFL.IDX PT, R2, R2, 0x7, 0x181f ;  /* 0x00f81f0002027f89 */ /* 0x000e6800000e0000 */
[----:B------:R-:W3:Y:S01]  /*15320*/  SHFL.IDX PT, R0, R0, 0x7, 0x181f ;  /* 0x00f81f0000007f89 */ /* 0x000ee200000e0000 */
[----:B------:R-:W-:Y:S05]  /*15330*/  @P5 BRA `(.L_x_528) ;  /* 0x000009d000005947 */ /* 0x000fea0003800000 */
[----:B-1----:R-:W-:-:S04]  /*15340*/  LEA R2, P0, R48, R2, 0x1 ;  /* 0x0000000230027211 */ /* 0x002fc800078008ff */
[----:B---3--:R-:W-:-:S05]  /*15350*/  LEA.HI.X R3, R48, R0, R49, 0x1, P0 ;  /* 0x0000000030037211 */ /* 0x008fca00000f0c31 */
[----:B------:R1:W-:Y:S01]  /*15360*/  ST.E.128 [R2.64], R40 ;  /* 0x0000002802007985 */ /* 0x0003e2000c101d08 */
[----:B------:R-:W-:Y:S05]  /*15370*/  BRA `(.L_x_528) ;  /* 0x0000099000007947 */ /* 0x000fea0003800000 */
.L_x_526:
[----:B------:R-:W2:Y:S04]  /*15380*/  LDL R0, [R1+0x50] ;  /* 0x0000500001007983 */ /* 0x000ea80000100800 */
[----:B------:R-:W3:Y:S04]  /*15390*/  LDL R16, [R1+0x44] ;  /* 0x0000440001107983 */ /* 0x000ee80000100800 */
[----:B------:R-:W4:Y:S01]  /*153a0*/  LDL R15, [R1+0x48] ;  /* 0x00004800010f7983 */ /* 0x000f220000100800 */
[----:B------:R-:W-:Y:S03]  /*153b0*/  BSSY B0, `(.L_x_529) ;  /* 0x0000025000007945 */ /* 0x000fe60003800000 */
[----:B------:R-:W1:Y:S02]  /*153c0*/  S2R R14, SR_TID.X ;  /* 0x00000000000e7919 */ /* 0x000e640000002100 */
[----:B-1----:R-:W-:Y:S01]  /*153d0*/  ISETP.GE.AND P0, PT, R14, 0x80, PT ;  /* 0x000000800e00780c */ /* 0x002fe20003f06270 */
[----:B--2---:R-:W-:Y:S01]  /*153e0*/  IMAD.MOV.U32 R11, RZ, RZ, R0 ;  /* 0x000000ffff0b7224 */ /* 0x004fe200078e0000 */
[----:B---3--:R-:W-:-:S02]  /*153f0*/  SHF.R.S32.HI R7, RZ, 0x1f, R16 ;  /* 0x0000001fff077819 */ /* 0x008fc40000011410 */
[----:B----4-:R-:W-:-:S09]  /*15400*/  SHF.R.S32.HI R10, RZ, 0x1f, R15 ;  /* 0x0000001fff0a7819 */ /* 0x010fd2000001140f */
[----:B------:R-:W-:Y:S05]  /*15410*/  @P0 BRA `(.L_x_530) ;  /* 0x000001e000000947 */ /* 0x000fea0003800000 */
[----:B------:R-:W-:Y:S02]  /*15420*/  MOV R2, c[0x0][0x4e8] ;  /* 0x00013a0000027a02 */ /* 0x000fe40000000f00 */
[----:B------:R-:W-:-:S03]  /*15430*/  IADD3 R6, R11, R14, RZ ;  /* 0x0000000e0b067210 */ /* 0x000fc60007ffe0ff */
[----:B------:R-:W-:-:S05]  /*15440*/  IMAD R0, R2, c[0x0][0x388], RZ ;  /* 0x0000e20002007a24 */ /* 0x000fca00078e02ff */
[----:B------:R-:W-:-:S13]  /*15450*/  ISETP.GE.AND P0, PT, R6, R0, PT ;  /* 0x000000000600720c */ /* 0x000fda0003f06270 */
[----:B------:R-:W-:Y:S05]  /*15460*/  @P0 BRA `(.L_x_530) ;  /* 0x0000019000000947 */ /* 0x000fea0003800000 */
[----:B------:R-:W-:Y:S01]  /*15470*/  ISETP.NE.AND P0, PT, R2, 0x1, PT ;  /* 0x000000010200780c */ /* 0x000fe20003f05270 */
[----:B------:R-:W-:Y:S01]  /*15480*/  IMAD R4, R7, c[0x0][0x490], RZ ;  /* 0x0001240007047a24 */ /* 0x000fe200078e02ff */
[----:B------:R-:W-:Y:S01]  /*15490*/  MOV R0, R6 ;  /* 0x0000000600007202 */ /* 0x000fe20000000f00 */
[----:B------:R-:W-:-:S04]  /*154a0*/  IMAD.WIDE.U32 R2, R16, c[0x0][0x490], RZ ;  /* 0x0001240010027a25 */ /* 0x000fc800078e00ff */
[----:B------:R-:W-:Y:S02]  /*154b0*/  IMAD R4, R16, c[0x0][0x494], R4 ;  /* 0x0001250010047a24 */ /* 0x000fe400078e0204 */
[----:B------:R-:W-:-:S03]  /*154c0*/  IMAD R9, R10, c[0x0][0x498], RZ ;  /* 0x000126000a097a24 */ /* 0x000fc600078e02ff */
[----:B------:R-:W-:Y:S01]  /*154d0*/  IADD3 R3, R3, R4, RZ ;  /* 0x0000000403037210 */ /* 0x000fe20007ffe0ff */
[----:B------:R-:W-:-:S05]  /*154e0*/  @P0 IMAD.HI.U32 R5, R6, c[0x0][0x4ec], RZ ;  /* 0x00013b0006050a27 */ /* 0x000fca00078e00ff */
[----:B------:R-:W-:Y:S01]  /*154f0*/  @P0 SHF.R.U32.HI R0, RZ, c[0x0][0x4f0], R5 ;  /* 0x00013c00ff000a19 */ /* 0x000fe20000011605 */
[----:B------:R-:W-:-:S03]  /*15500*/  IMAD.WIDE.U32 R4, R15, c[0x0][0x498], R2 ;  /* 0x000126000f047a25 */ /* 0x000fc600078e0002 */
[C---:B------:R-:W-:Y:S01]  /*15510*/  IADD3 R8, -R0.reuse, RZ, RZ ;  /* 0x000000ff00087210 */ /* 0x040fe20007ffe1ff */
[----:B------:R-:W-:Y:S01]  /*15520*/  IMAD R3, R15, c[0x0][0x49c], R9 ;  /* 0x000127000f037a24 */ /* 0x000fe200078e0209 */
[----:B------:R-:W-:-:S03]  /*15530*/  IADD3 R4, P0, R0, R4, RZ ;  /* 0x0000000400047210 */ /* 0x000fc60007f1e0ff */
[----:B------:R-:W-:Y:S01]  /*15540*/  IMAD R2, R8, c[0x0][0x4e8], R6 ;  /* 0x00013a0008027a24 */ /* 0x000fe200078e0206 */
[----:B------:R-:W-:-:S04]  /*15550*/  SHF.R.S32.HI R6, RZ, 0x1f, R0 ;  /* 0x0000001fff067819 */ /* 0x000fc80000011400 */
[----:B------:R-:W-:Y:S02]  /*15560*/  SHF.R.S32.HI R0, RZ, 0x1f, R2 ;  /* 0x0000001fff007819 */ /* 0x000fe40000011402 */
[----:B------:R-:W-:-:S03]  /*15570*/  IADD3.X R5, R6, R5, R3, P0, !PT ;  /* 0x0000000506057210 */ /* 0x000fc600007fe403 */
[----:B------:R-:W-:-:S04]  /*15580*/  IMAD R0, R0, c[0x0][0x488], RZ ;  /* 0x0001220000007a24 */ /* 0x000fc800078e02ff */
[C---:B------:R-:W-:Y:S02]  /*15590*/  IMAD R0, R2.reuse, c[0x0][0x48c], R0 ;  /* 0x0001230002007a24 */ /* 0x040fe400078e0200 */
[----:B------:R-:W-:-:S05]  /*155a0*/  IMAD.WIDE.U32 R2, R2, c[0x0][0x488], R4 ;  /* 0x0001220002027a25 */ /* 0x000fca00078e0004 */
[----:B------:R-:W-:Y:S02]  /*155b0*/  IADD3 R0, R3, R0, RZ ;  /* 0x0000000003007210 */ /* 0x000fe40007ffe0ff */
[----:B------:R-:W-:-:S04]  /*155c0*/  LEA R4, P0, R2, c[0x0][0x450], 0x2 ;  /* 0x0001140002047a11 */ /* 0x000fc800078010ff */
[----:B------:R-:W-:Y:S02]  /*155d0*/  LEA.HI.X R5, R2, c[0x0][0x454], R0, 0x2, P0 ;  /* 0x0001150002057a11 */ /* 0x000fe400000f1400 */
[----:B------:R-:W-:-:S05]  /*155e0*/  MOV R0, 0xff800000 ;  /* 0xff80000000007802 */ /* 0x000fca0000000f00 */
[----:B------:R1:W-:Y:S02]  /*155f0*/  STG.E [R4.64], R0 ;  /* 0x0000000004007986 */ /* 0x0003e4000c101908 */
.L_x_530:
[----:B------:R-:W-:Y:S05]  /*15600*/  BSYNC B0 ;  /* 0x0000000000007941 */ /* 0x000fea0003800000 */
.L_x_529:
[----:B------:R-:W2:Y:S04]  /*15610*/  LDL R2, [R1+0x78] ;  /* 0x0000780001027983 */ /* 0x000ea80000100800 */
[----:B------:R-:W3:Y:S01]  /*15620*/  LDL.64 R12, [R1+0x28] ;  /* 0x00002800010c7983 */ /* 0x000ee20000100a00 */
[----:B-1----:R-:W-:Y:S01]  /*15630*/  MOV R0, c[0x0][0x4e8] ;  /* 0x00013a0000007a02 */ /* 0x002fe20000000f00 */
[----:B------:R-:W-:Y:S01]  /*15640*/  IMAD R6, R10, c[0x0][0x3f0], RZ ;  /* 0x0000fc000a067a24 */ /* 0x000fe200078e02ff */
[----:B------:R-:W-:Y:S02]  /*15650*/  SHF.R.S32.HI R9, RZ, 0x1f, R14 ;  /* 0x0000001fff097819 */ /* 0x000fe4000001140e */
[----:B------:R-:W-:Y:S01]  /*15660*/  ISETP.NE.AND P0, PT, R0, 0x1, PT ;  /* 0x000000010000780c */ /* 0x000fe20003f05270 */
[----:B------:R-:W-:Y:S01]  /*15670*/  IMAD R0, R7, c[0x0][0x3e8], RZ ;  /* 0x0000fa0007007a24 */ /* 0x000fe200078e02ff */
[----:B------:R-:W-:Y:S01]  /*15680*/  LEA.HI R9, R9, R14, RZ, 0x3 ;  /* 0x0000000e09097211 */ /* 0x000fe200078f18ff */
[----:B------:R-:W-:-:S02]  /*15690*/  IMAD R8, R15, c[0x0][0x3f4], R6 ;  /* 0x0000fd000f087a24 */ /* 0x000fc400078e0206 */
[----:B------:R-:W-:Y:S01]  /*156a0*/  IMAD R5, R16, c[0x0][0x3ec], R0 ;  /* 0x0000fb0010057a24 */ /* 0x000fe200078e0200 */
[----:B------:R-:W-:Y:S02]  /*156b0*/  SHF.R.S32.HI R9, RZ, 0x3, R9 ;  /* 0x00000003ff097819 */ /* 0x000fe40000011409 */
[----:B--2---:R-:W-:Y:S01]  /*156c0*/  IADD3 R4, R2, R11, RZ ;  /* 0x0000000b02047210 */ /* 0x004fe20007ffe0ff */
[----:B------:R-:W-:-:S03]  /*156d0*/  IMAD.WIDE.U32 R2, R16, c[0x0][0x3e8], RZ ;  /* 0x0000fa0010027a25 */ /* 0x000fc600078e00ff */
[----:B------:R-:W-:Y:S01]  /*156e0*/  MOV R0, R4 ;  /* 0x0000000400007202 */ /* 0x000fe20000000f00 */
[----:B------:R-:W-:-:S04]  /*156f0*/  @P0 IMAD.HI.U32 R7, R4, c[0x0][0x4ec], RZ ;  /* 0x00013b0004070a27 */ /* 0x000fc800078e00ff */
[----:B------:R-:W-:Y:S01]  /*15700*/  IMAD.IADD R3, R3, 0x1, R5 ;  /* 0x0000000103037824 */ /* 0x000fe200078e0205 */
[----:B------:R-:W-:Y:S02]  /*15710*/  @P0 SHF.R.U32.HI R0, RZ, c[0x0][0x4f0], R7 ;  /* 0x00013c00ff000a19 */ /* 0x000fe40000011607 */
[----:B---3--:R-:W-:Y:S01]  /*15720*/  ISETP.GE.AND P0, PT, R12, c[0x0][0x3c8], PT ;  /* 0x0000f2000c007a0c */ /* 0x008fe20003f06270 */
[----:B------:R-:W-:Y:S01]  /*15730*/  IMAD.WIDE.U32 R2, R15, c[0x0][0x3f0], R2 ;  /* 0x0000fc000f027a25 */ /* 0x000fe200078e0002 */
[----:B------:R-:W-:Y:S02]  /*15740*/  SHF.R.S32.HI R5, RZ, 0x1f, R0 ;  /* 0x0000001fff057819 */ /* 0x000fe40000011400 */
[----:B------:R-:W-:Y:S02]  /*15750*/  IADD3 R6, -R0, RZ, RZ ;  /* 0x000000ff00067210 */ /* 0x000fe40007ffe1ff */
[----:B------:R-:W-:Y:S01]  /*15760*/  IADD3 R3, R3, R8, RZ ;  /* 0x0000000803037210 */ /* 0x000fe20007ffe0ff */
[----:B------:R-:W-:-:S02]  /*15770*/  IMAD R5, R5, c[0x0][0x3e0], RZ ;  /* 0x0000f80005057a24 */ /* 0x000fc400078e02ff */
[----:B------:R-:W-:Y:S02]  /*15780*/  IMAD R6, R6, c[0x0][0x4e8], R4 ;  /* 0x00013a0006067a24 */ /* 0x000fe400078e0204 */
[C---:B------:R-:W-:Y:S02]  /*15790*/  IMAD R4, R0.reuse, c[0x0][0x3e4], R5 ;  /* 0x0000f90000047a24 */ /* 0x040fe400078e0205 */
[----:B------:R-:W-:Y:S01]  /*157a0*/  IMAD.WIDE.U32 R2, R0, c[0x0][0x3e0], R2 ;  /* 0x0000f80000027a25 */ /* 0x000fe200078e0002 */
[----:B------:R-:W-:-:S03]  /*157b0*/  SHF.R.S32.HI R0, RZ, 0x1f, R6 ;  /* 0x0000001fff007819 */ /* 0x000fc60000011406 */
[----:B------:R-:W-:Y:S02]  /*157c0*/  IMAD.IADD R3, R3, 0x1, R4 ;  /* 0x0000000103037824 */ /* 0x000fe400078e0204 */
[----:B------:R-:W-:Y:S02]  /*157d0*/  IMAD R0, R0, c[0x0][0x3d8], RZ ;  /* 0x0000f60000007a24 */ /* 0x000fe400078e02ff */
[----:B------:R-:W-:-:S04]  /*157e0*/  IMAD.WIDE.U32 R4, R6, c[0x0][0x3d8], R2 ;  /* 0x0000f60006047a25 */ /* 0x000fc800078e0002 */
[----:B------:R-:W-:Y:S01]  /*157f0*/  IMAD R6, R6, c[0x0][0x3dc], R0 ;  /* 0x0000f70006067a24 */ /* 0x000fe200078e0200 */
[----:B------:R-:W-:Y:S02]  /*15800*/  LEA R3, P1, R4, c[0x0][0x380], 0x1 ;  /* 0x0000e00004037a11 */ /* 0x000fe400078208ff */
[----:B------:R-:W-:Y:S02]  /*15810*/  IADD3 R0, R9, R11, RZ ;  /* 0x0000000b09007210 */ /* 0x000fe40007ffe0ff */
[----:B------:R-:W-:-:S04]  /*15820*/  IADD3 R2, R5, R6, RZ ;  /* 0x0000000605027210 */ /* 0x000fc80007ffe0ff */
[----:B------:R-:W-:Y:S01]  /*15830*/  LEA.HI.X R2, R4, c[0x0][0x384], R2, 0x1, P1 ;  /* 0x0000e10004027a11 */ /* 0x000fe200008f0c02 */
[----:B------:R-:W-:Y:S05]  /*15840*/  BRA.DIV ~URZ, `(.L_x_531) ;  /* 0x00000fa27f007947 */ /* 0x000fea000b800000 */
[----:B------:R1:W2:Y:S02]  /*15850*/  SHFL.IDX PT, R5, R2, RZ, 0x181f ;  /* 0x00181fff02057589 */ /* 0x0002a400000e0000 */
.L_x_561:
[----:B------:R-:W-:Y:S05]  /*15860*/  BRA.DIV ~URZ, `(.L_x_532) ;  /* 0x00000ff27f007947 */ /* 0x000fea000b800000 */
[----:B------:R3:W4:Y:S02]  /*15870*/  SHFL.IDX PT, R4, R3, RZ, 0x181f ;  /* 0x00181fff03047589 */ /* 0x00072400000e0000 */
.L_x_562:
[----:B------:R-:W5:Y:S01]  /*15880*/  LDL.64 R6, [R1+0x28] ;  /* 0x0000280001067983 */ /* 0x000f620000100a00 */
[----:B------:R-:W-:-:S04]  /*15890*/  IMAD.MOV.U32 R11, RZ, RZ, c[0x0][0x4e8] ;  /* 0x00013a00ff0b7624 */ /* 0x000fc800078e00ff */
[----:B------:R-:W-:-:S05]  /*158a0*/  IMAD R11, R11, c[0x0][0x388], RZ ;  /* 0x0000e2000b0b7a24 */ /* 0x000fca00078e02ff */
[----:B------:R-:W-:-:S13]  /*158b0*/  ISETP.GE.OR P2, PT, R0, R11, P0 ;  /* 0x0000000b0000720c */ /* 0x000fda0000746670 */
[----:B----45:R-:W-:-:S04]  /*158c0*/  @!P2 LEA R4, P1, R6, R4, 0x1 ;  /* 0x000000040604a211 */ /* 0x030fc800078208ff */
[----:B--2---:R-:W-:-:S05]  /*158d0*/  @!P2 LEA.HI.X R5, R6, R5, R7, 0x1, P1 ;  /* 0x000000050605a211 */ /* 0x004fca00008f0c07 */
[----:B------:R2:W-:Y:S01]  /*158e0*/  @!P2 ST.E.128 [R4.64], RZ ;  /* 0x000000ff0400a985 */ /* 0x0005e2000c101d08 */
[----:B------:R-:W-:Y:S05]  /*158f0*/  BRA.DIV ~URZ, `(.L_x_533) ;  /* 0x00000fd27f007947 */ /* 0x000fea000b800000 */
[----:B------:R4:W1:Y:S04]  /*15900*/  SHFL.IDX PT, R6, R2, 0x1, 0x181f ;  /* 0x00381f0002067f89 */ /* 0x00086800000e0000 */
[----:B--2---:R4:W2:Y:S02]  /*15910*/  SHFL.IDX PT, R4, R3, 0x1, 0x181f ;  /* 0x00381f0003047f89 */ /* 0x0048a400000e0000 */
.L_x_563:
[----:B------:R-:W5:Y:S01]  /*15920*/  LDL.64 R8, [R1+0x28] ;  /* 0x0000280001087983 */ /* 0x000f620000100a00 */
[----:B------:R-:W-:-:S04]  /*15930*/  IADD3 R5, R0, 0x10, RZ ;  /* 0x0000001000057810 */ /* 0x000fc80007ffe0ff */
[----:B------:R-:W-:-:S13]  /*15940*/  ISETP.GE.OR P2, PT, R5, R11, P0 ;  /* 0x0000000b0500720c */ /* 0x000fda0000746670 */
[----:B--2--5:R-:W-:-:S04]  /*15950*/  @!P2 LEA R4, P1, R8, R4, 0x1 ;  /* 0x000000040804a211 */ /* 0x024fc800078208ff */
[----:B-1----:R-:W-:-:S05]  /*15960*/  @!P2 LEA.HI.X R5, R8, R6, R9, 0x1, P1 ;  /* 0x000000060805a211 */ /* 0x002fca00008f0c09 */
[----:B------:R1:W-:Y:S01]  /*15970*/  @!P2 ST.E.128 [R4.64], RZ ;  /* 0x000000ff0400a985 */ /* 0x0003e2000c101d08 */
[----:B------:R-:W-:Y:S05]  /*15980*/  BRA.DIV ~URZ, `(.L_x_534) ;  /* 0x000010127f007947 */ /* 0x000fea000b800000 */
[----:B------:R2:W1:Y:S02]  /*15990*/  SHFL.IDX PT, R6, R2, 0x2, 0x181f ;  /* 0x00581f0002067f89 */ /* 0x00046400000e0000 */
.L_x_564:
[----:B------:R-:W-:Y:S05]  /*159a0*/  BRA.DIV ~URZ, `(.L_x_535) ;  /* 0x000010627f007947 */ /* 0x000fea000b800000 */
[----:B-1----:R1:W2:Y:S02]  /*159b0*/  SHFL.IDX PT, R4, R3, 0x2, 0x181f ;  /* 0x00581f0003047f89 */ /* 0x0022a400000e0000 */
.L_x_565:
[----:B------:R-:W5:Y:S01]  /*159c0*/  LDL.64 R8, [R1+0x28] ;  /* 0x0000280001087983 */ /* 0x000f620000100a00 */
[----:B------:R-:W-:-:S04]  /*159d0*/  IADD3 R5, R0, 0x20, RZ ;  /* 0x0000002000057810 */ /* 0x000fc80007ffe0ff */
[----:B------:R-:W-:-:S13]  /*159e0*/  ISETP.GE.OR P2, PT, R5, R11, P0 ;  /* 0x0000000b0500720c */ /* 0x000fda0000746670 */
[----:B--2--5:R-:W-:-:S04]  /*159f0*/  @!P2 LEA R4, P1, R8, R4, 0x1 ;  /* 0x000000040804a211 */ /* 0x024fc800078208ff */
[----:B------:R-:W-:-:S05]  /*15a00*/  @!P2 LEA.HI.X R5, R8, R6, R9, 0x1, P1 ;  /* 0x000000060805a211 */ /* 0x000fca00008f0c09 */
[----:B------:R2:W-:Y:S01]  /*15a10*/  @!P2 ST.E.128 [R4.64], RZ ;  /* 0x000000ff0400a985 */ /* 0x0005e2000c101d08 */
[----:B------:R-:W-:Y:S05]  /*15a20*/  BRA.DIV ~URZ, `(.L_x_536) ;  /* 0x000010527f007947 */ /* 0x000fea000b800000 */
[----:B------:R1:W2:Y:S04]  /*15a30*/  SHFL.IDX PT, R6, R2, 0x3, 0x181f ;  /* 0x00781f0002067f89 */ /* 0x0002a800000e0000 */
[----:B--2---:R1:W2:Y:S02]  /*15a40*/  SHFL.IDX PT, R4, R3, 0x3, 0x181f ;  /* 0x00781f0003047f89 */ /* 0x0042a400000e0000 */
.L_x_566:
[----:B------:R-:W5:Y:S01]  /*15a50*/  LDL.64 R8, [R1+0x28] ;  /* 0x0000280001087983 */ /* 0x000f620000100a00 */
[----:B------:R-:W-:-:S04]  /*15a60*/  IADD3 R5, R0, 0x30, RZ ;  /* 0x0000003000057810 */ /* 0x000fc80007ffe0ff */
[----:B------:R-:W-:-:S13]  /*15a70*/  ISETP.GE.OR P2, PT, R5, R11, P0 ;  /* 0x0000000b0500720c */ /* 0x000fda0000746670 */
[----:B--2--5:R-:W-:-:S04]  /*15a80*/  @!P2 LEA R4, P1, R8, R4, 0x1 ;  /* 0x000000040804a211 */ /* 0x024fc800078208ff */
[----:B------:R-:W-:-:S05]  /*15a90*/  @!P2 LEA.HI.X R5, R8, R6, R9, 0x1, P1 ;  /* 0x000000060805a211 */ /* 0x000fca00008f0c09 */
[----:B------:R2:W-:Y:S01]  /*15aa0*/  @!P2 ST.E.128 [R4.64], RZ ;  /* 0x000000ff0400a985 */ /* 0x0005e2000c101d08 */
[----:B------:R-:W-:Y:S05]  /*15ab0*/  BRA.DIV ~URZ, `(.L_x_537) ;  /* 0x000010927f007947 */ /* 0x000fea000b800000 */
[----:B------:R1:W2:Y:S02]  /*15ac0*/  SHFL.IDX PT, R6, R2, 0x4, 0x181f ;  /* 0x00981f0002067f89 */ /* 0x0002a400000e0000 */
.L_x_567:
[----:B------:R-:W-:Y:S05]  /*15ad0*/  BRA.DIV ~URZ, `(.L_x_538) ;  /* 0x000010e27f007947 */ /* 0x000fea000b800000 */
[----:B--2---:R2:W1:Y:S02]  /*15ae0*/  SHFL.IDX PT, R4, R3, 0x4, 0x181f ;  /* 0x00981f0003047f89 */ /* 0x00446400000e0000 */
.L_x_568:
[----:B------:R-:W5:Y:S01]  /*15af0*/  LDL.64 R8, [R1+0x28] ;  /* 0x0000280001087983 */ /* 0x000f620000100a00 */
[----:B------:R-:W-:-:S04]  /*15b00*/  IADD3 R5, R0, 0x40, RZ ;  /* 0x0000004000057810 */ /* 0x000fc80007ffe0ff */
[----:B------:R-:W-:-:S13]  /*15b10*/  ISETP.GE.OR P2, PT, R5, R11, P0 ;  /* 0x0000000b0500720c */ /* 0x000fda0000746670 */
[----:B-1---5:R-:W-:-:S04]  /*15b20*/  @!P2 LEA R4, P1, R8, R4, 0x1 ;  /* 0x000000040804a211 */ /* 0x022fc800078208ff */
[----:B------:R-:W-:-:S05]  /*15b30*/  @!P2 LEA.HI.X R5, R8, R6, R9, 0x1, P1 ;  /* 0x000000060805a211 */ /* 0x000fca00008f0c09 */
[----:B------:R1:W-:Y:S01]  /*15b40*/  @!P2 ST.E.128 [R4.64], RZ ;  /* 0x000000ff0400a985 */ /* 0x0003e2000c101d08 */
[----:B------:R-:W-:Y:S05]  /*15b50*/  BRA.DIV ~URZ, `(.L_x_539) ;  /* 0x000010d27f007947 */ /* 0x000fea000b800000 */
[----:B------:R1:W2:Y:S04]  /*15b60*/  SHFL.IDX PT, R6, R2, 0x5, 0x181f ;  /* 0x00b81f0002067f89 */ /* 0x0002a800000e0000 */
[----:B-1----:R1:W3:Y:S02]  /*15b70*/  SHFL.IDX PT, R4, R3, 0x5, 0x181f ;  /* 0x00b81f0003047f89 */ /* 0x0022e400000e0000 */
.L_x_569:
[----:B------:R-:W5:Y:S01]  /*15b80*/  LDL.64 R8, [R1+0x28] ;  /* 0x0000280001087983 */ /* 0x000f620000100a00 */
[----:B------:R-:W-:-:S04]  /*15b90*/  IADD3 R5, R0, 0x50, RZ ;  /* 0x0000005000057810 */ /* 0x000fc80007ffe0ff */
[----:B------:R-:W-:-:S13]  /*15ba0*/  ISETP.GE.OR P2, PT, R5, R11, P0 ;  /* 0x0000000b0500720c */ /* 0x000fda0000746670 */
[----:B---3-5:R-:W-:-:S04]  /*15bb0*/  @!P2 LEA R4, P1, R8, R4, 0x1 ;  /* 0x000000040804a211 */ /* 0x028fc800078208ff */
[----:B--2---:R-:W-:-:S05]  /*15bc0*/  @!P2 LEA.HI.X R5, R8, R6, R9, 0x1, P1 ;  /* 0x000000060805a211 */ /* 0x004fca00008f0c09 */
[----:B------:R2:W-:Y:S01]  /*15bd0*/  @!P2 ST.E.128 [R4.64], RZ ;  /* 0x000000ff0400a985 */ /* 0x0005e2000c101d08 */
[----:B------:R-:W-:Y:S05]  /*15be0*/  BRA.DIV ~URZ, `(.L_x_540) ;  /* 0x000011127f007947 */ /* 0x000fea000b800000 */
[----:B------:R3:W1:Y:S02]  /*15bf0*/  SHFL.IDX PT, R6, R2, 0x6, 0x181f ;  /* 0x00d81f0002067f89 */ /* 0x00066400000e0000 */
.L_x_570:
[----:B------:R-:W-:Y:S05]  /*15c00*/  BRA.DIV ~URZ, `(.L_x_541) ;  /* 0x000011627f007947 */ /* 0x000fea000b800000 */
[----:B--2---:R2:W3:Y:S02]  /*15c10*/  SHFL.IDX PT, R4, R3, 0x6, 0x181f ;  /* 0x00d81f0003047f89 */ /* 0x0044e400000e0000 */
.L_x_571:
[----:B------:R-:W5:Y:S01]  /*15c20*/  LDL.64 R8, [R1+0x28] ;  /* 0x0000280001087983 */ /* 0x000f620000100a00 */
[----:B------:R-:W-:-:S04]  /*15c30*/  IADD3 R5, R0, 0x60, RZ ;  /* 0x0000006000057810 */ /* 0x000fc80007ffe0ff */
[----:B------:R-:W-:-:S13]  /*15c40*/  ISETP.GE.OR P2, PT, R5, R11, P0 ;  /* 0x0000000b0500720c */ /* 0x000fda0000746670 */
[----:B---3-5:R-:W-:-:S04]  /*15c50*/  @!P2 LEA R4, P1, R8, R4, 0x1 ;  /* 0x000000040804a211 */ /* 0x028fc800078208ff */
[----:B-1----:R-:W-:-:S05]  /*15c60*/  @!P2 LEA.HI.X R5, R8, R6, R9, 0x1, P1 ;  /* 0x000000060805a211 */ /* 0x002fca00008f0c09 */
[----:B------:R1:W-:Y:S01]  /*15c70*/  @!P2 ST.E.128 [R4.64], RZ ;  /* 0x000000ff0400a985 */ /* 0x0003e2000c101d08 */
[----:B------:R-:W-:Y:S05]  /*15c80*/  BRA.DIV ~URZ, `(.L_x_542) ;  /* 0x000011527f007947 */ /* 0x000fea000b800000 */
[----:B-1----:R1:W3:Y:S04]  /*15c90*/  SHFL.IDX PT, R4, R2, 0x7, 0x181f ;  /* 0x00f81f0002047f89 */ /* 0x0022e800000e0000 */
[----:B--2-4-:R-:W2:Y:S02]  /*15ca0*/  SHFL.IDX PT, R3, R3, 0x7, 0x181f ;  /* 0x00f81f0003037f89 */ /* 0x014ea400000e0000 */
.L_x_572:
[----:B------:R-:W4:Y:S01]  /*15cb0*/  LDL.64 R6, [R1+0x28] ;  /* 0x0000280001067983 */ /* 0x000f220000100a00 */
[----:B------:R-:W-:-:S04]  /*15cc0*/  IADD3 R0, R0, 0x70, RZ ;  /* 0x0000007000007810 */ /* 0x000fc80007ffe0ff */
[----:B------:R-:W-:-:S13]  /*15cd0*/  ISETP.GE.OR P1, PT, R0, R11, P0 ;  /* 0x0000000b0000720c */ /* 0x000fda0000726670 */
[----:B-12-4-:R-:W-:-:S04]  /*15ce0*/  @!P1 LEA R2, P0, R6, R3, 0x1 ;  /* 0x0000000306029211 */ /* 0x016fc800078008ff */
[----:B---3--:R-:W-:-:S05]  /*15cf0*/  @!P1 LEA.HI.X R3, R6, R4, R7, 0x1, P0 ;  /* 0x0000000406039211 */ /* 0x008fca00000f0c07 */
[----:B------:R1:W-:Y:S04]  /*15d00*/  @!P1 ST.E.128 [R2.64], RZ ;  /* 0x000000ff02009985 */ /* 0x0003e8000c101d08 */
.L_x_528:
[----:B------:R-:W-:Y:S05]  /*15d10*/  BSYNC B1 ;  /* 0x0000000000017941 */ /* 0x000fea0003800000 */
.L_x_525:
[----:B---3--:R-:W3:Y:S02]  /*15d20*/  LDL R0, [R1+0x84] ;  /* 0x0000840001007983 */ /* 0x008ee40000100800 */
[----:B---3--:R-:W-:-:S13]  /*15d30*/  ISETP.NE.AND P0, PT, R0, RZ, PT ;  /* 0x000000ff0000720c */ /* 0x008fda0003f05270 */
[----:B------:R-:W-:Y:S01]  /*15d40*/  @P0 WARPSYNC 0xffffffff ;  /* 0xffffffff00000948 */ /* 0x000fe20003800000 */
[----:B------:R-:W-:Y:S06]  /*15d50*/  @P0 BAR.SYNC.DEFER_BLOCKING 0x5, 0x80 ;  /* 0x0142000000000b1d */ /* 0x000fec0000010000 */
[----:B------:R-:W3:Y:S04]  /*15d60*/  @P0 LDS R0, [0xb100] ;  /* 0x00b10000ff000984 */ /* 0x000ee80000000800 */
[----:B---3--:R3:W-:Y:S04]  /*15d70*/  @P0 STL [R1+0x54], R0 ;  /* 0x0000540001000387 */ /* 0x0087e80000100800 */
[----:B------:R-:W-:Y:S06]  /*15d80*/  @P0 BAR.ARV 0x4, 0x80 ;  /* 0x0102000000000b1d */ /* 0x000fec0000002000 */
[----:B------:R-:W-:Y:S05]  /*15d90*/  @P0 BRA `(.L_x_543) ;  /* 0x0000007000000947 */ /* 0x000fea0003800000 */
[----:B------:R-:W-:Y:S05]  /*15da0*/  BRA.DIV ~URZ, `(.L_x_544) ;  /* 0x000011027f007947 */ /* 0x000fea000b800000 */
[----:B---3--:R3:W4:Y:S02]  /*15db0*/  SHFL.IDX PT, R0, R47, RZ, 0x1f ;  /* 0x00001fff2f007589 */ /* 0x00872400000e0000 */
.L_x_573:
[----:B------:R-:W-:Y:S01]  /*15dc0*/  WARPSYNC 0xffffffff ;  /* 0xffffffff00007948 */ /* 0x000fe20003800000 */
[----:B------:R-:W-:Y:S06]  /*15dd0*/  BAR.SYNC.DEFER_BLOCKING 0x4, 0x80 ;  /* 0x0102000000007b1d */ /* 0x000fec0000010000 */
[----:B----4-:R4:W-:Y:S04]  /*15de0*/  STL [R1+0x54], R0 ;  /* 0x0000540001007387 */ /* 0x0109e80000100800 */
[----:B------:R4:W-:Y:S04]  /*15df0*/  @!P6 STS [0xb100], R47 ;  /* 0x00b1002fff00e388 */ /* 0x0009e80000000800 */
[----:B------:R-:W-:Y:S06]  /*15e00*/  BAR.ARV 0x5, 0x80 ;  /* 0x0142000000007b1d */ /* 0x000fec0000002000 */
.L_x_543:
[----:B---34-:R-:W3:Y:S02]  /*15e10*/  LDL R0, [R1+0x54] ;  /* 0x0000540001007983 */ /* 0x018ee40000100800 */
[----:B---3--:R-:W-:-:S13]  /*15e20*/  ISETP.GE.AND P0, PT, R0, c[0x0][0x538], PT ;  /* 0x00014e0000007a0c */ /* 0x008fda0003f06270 */
[----:B-12---:R-:W-:Y:S01]  /*15e30*/  @P0 CALL.REL.NOINC `(.L_x_545) ;  /* 0x0000001000000944 */ /* 0x006fe20003c00000 */
[----:B------:R-:W-:Y:S05]  /*15e40*/  BRA `(.L_x_546) ;  /* 0xfffeab2000007947 */ /* 0x000fea000383ffff */
.L_x_545:
[----:B------:R-:W-:Y:S05]  /*15e50*/  EXIT ;  /* 0x000000000000794d */ /* 0x000fea0003800000 */
.L_x_489:
[----:B------:R-:W-:Y:S01]  /*15e60*/  IMAD.MOV.U32 R10, RZ, RZ, R2 ;  /* 0x000000ffff0a7224 */ /* 0x000fe200078e0002 */
[----:B-1----:R-:W-:Y:S01]  /*15e70*/  MOV R8, RZ ;  /* 0x000000ff00087202 */ /* 0x002fe20000000f00 */
[----:B------:R-:W-:Y:S01]  /*15e80*/  IMAD.MOV.U32 R7, RZ, RZ, 0x181f ;  /* 0x0000181fff077424 */ /* 0x000fe200078e00ff */
[----:B------:R-:W-:Y:S02]  /*15e90*/  MOV R9, 0x15eb0 ;  /* 0x00015eb000097802 */ /* 0x000fe40000000f00 */
[----:B------:R-:W-:Y:S05]  /*15ea0*/  CALL.REL.NOINC `($__internal_1_$__cuda_sm70_shflsync_idx_p) ;  /* 0x000010b000007944 */ /* 0x000fea0003c00000 */
[----:B------:R-:W-:Y:S01]  /*15eb0*/  MOV R5, R7 ;  /* 0x0000000700057202 */ /* 0x000fe20000000f00 */
[----:B------:R-:W-:Y:S05]  /*15ec0*/  BRA `(.L_x_547) ;  /* 0xfffeb6a000007947 */ /* 0x000fea000383ffff */
.L_x_490:
[----:B------:R-:W-:Y:S01]  /*15ed0*/  IMAD.MOV.U32 R10, RZ, RZ, R3 ;  /* 0x000000ffff0a7224 */ /* 0x000fe200078e0003 */
[----:B-1----:R-:W-:Y:S01]  /*15ee0*/  MOV R8, RZ ;  /* 0x000000ff00087202 */ /* 0x002fe20000000f00 */
[----:B------:R-:W-:Y:S01]  /*15ef0*/  IMAD.MOV.U32 R7, RZ, RZ, 0x181f ;  /* 0x0000181fff077424 */ /* 0x000fe200078e00ff */
[----:B------:R-:W-:Y:S02]  /*15f00*/  MOV R9, 0x15f20 ;  /* 0x00015f2000097802 */ /* 0x000fe40000000f00 */
[----:B--23--:R-:W-:Y:S05]  /*15f10*/  CALL.REL.NOINC `($__internal_1_$__cuda_sm70_shflsync_idx_p) ;  /* 0x0000104000007944 */ /* 0x00cfea0003c00000 */
[----:B------:R-:W-:Y:S01]  /*15f20*/  MOV R4, R7 ;  /* 0x0000000700047202 */ /* 0x000fe20000000f00 */
[----:B------:R-:W-:Y:S05]  /*15f30*/  BRA `(.L_x_548) ;  /* 0xfffeb65000007947 */ /* 0x000fea000383ffff */
.L_x_493:
[----:B------:R-:W-:Y:S01]  /*15f40*/  IMAD.MOV.U32 R10, RZ, RZ, R2 ;  /* 0x000000ffff0a7224 */ /* 0x000fe200078e0002 */
[----:B------:R-:W-:Y:S01]  /*15f50*/  MOV R8, 0x1 ;  /* 0x0000000100087802 */ /* 0x000fe20000000f00 */
[----:B------:R-:W-:Y:S01]  /*15f60*/  IMAD.MOV.U32 R7, RZ, RZ, 0x181f ;  /* 0x0000181fff077424 */ /* 0x000fe200078e00ff */
[----:B------:R-:W-:-:S02]  /*15f70*/  MOV R9, 0x15f90 ;  /* 0x00015f9000097802 */ /* 0x000fc40000000f00 */
[----:B-1234-:R-:W-:Y:S05]  /*15f80*/  CALL.REL.NOINC `($__internal_1_$__cuda_sm70_shflsync_idx_p) ;  /* 0x00000fd000007944 */ /* 0x01efea0003c00000 */
[----:B------:R-:W-:Y:S01]  /*15f90*/  IMAD.MOV.U32 R6, RZ, RZ, R7 ;  /* 0x000000ffff067224 */ /* 0x000fe200078e0007 */
[----:B------:R-:W-:Y:S01]  /*15fa0*/  MOV R8, 0x1 ;  /* 0x0000000100087802 */ /* 0x000fe20000000f00 */
[----:B------:R-:W-:Y:S01]  /*15fb0*/  IMAD.MOV.U32 R10, RZ, RZ, R3 ;  /* 0x000000ffff0a7224 */ /* 0x000fe200078e0003 */
[----:B------:R-:W-:-:S02]  /*15fc0*/  MOV R7, 0x181f ;  /* 0x0000181f00077802 */ /* 0x000fc40000000f00 */
[----:B------:R-:W-:Y:S02]  /*15fd0*/  MOV R9, 0x15ff0 ;  /* 0x00015ff000097802 */ /* 0x000fe40000000f00 */
[----:B------:R-:W-:Y:S05]  /*15fe0*/  CALL.REL.NOINC `($__internal_1_$__cuda_sm70_shflsync_idx_p) ;  /* 0x00000f7000007944 */ /* 0x000fea0003c00000 */
[----:B------:R-:W-:Y:S01]  /*15ff0*/  MOV R4, R7 ;  /* 0x0000000700047202 */ /* 0x000fe20000000f00 */
[----:B------:R-:W-:Y:S05]  /*16000*/  BRA `(.L_x_549) ;  /* 0xfffeb68000007947 */ /* 0x000fea000383ffff */
.L_x_496:
[----:B------:R-:W-:Y:S01]  /*16010*/  IMAD.MOV.U32 R10, RZ, RZ, R2 ;  /* 0x000000ffff0a7224 */ /* 0x000fe200078e0002 */
[----:B------:R-:W-:Y:S01]  /*16020*/  MOV R8, 0x2 ;  /* 0x0000000200087802 */ /* 0x000fe20000000f00 */
[----:B------:R-:W-:Y:S01]  /*16030*/  IMAD.MOV.U32 R7, RZ, RZ, 0x181f ;  /* 0x0000181fff077424 */ /* 0x000fe200078e00ff */
[----:B------:R-:W-:Y:S02]  /*16040*/  MOV R9, 0x16060 ;  /* 0x0001606000097802 */ /* 0x000fe40000000f00 */
[----:B-123--:R-:W-:Y:S05]  /*16050*/  CALL.REL.NOINC `($__internal_1_$__cuda_sm70_shflsync_idx_p) ;  /* 0x00000f0000007944 */ /* 0x00efea0003c00000 */
[----:B------:R-:W-:Y:S01]  /*16060*/  MOV R6, R7 ;  /* 0x0000000700067202 */ /* 0x000fe20000000f00 */
[----:B------:R-:W-:Y:S05]  /*16070*/  BRA `(.L_x_550) ;  /* 0xfffeb6f000007947 */ /* 0x000fea000383ffff */
.L_x_497:
[----:B------:R-:W-:Y:S01]  /*16080*/  IMAD.MOV.U32 R10, RZ, RZ, R3 ;  /* 0x000000ffff0a7224 */ /* 0x000fe200078e0003 */
[----:B------:R-:W-:Y:S01]  /*16090*/  MOV R8, 0x2 ;  /* 0x0000000200087802 */ /* 0x000fe20000000f00 */
[----:B------:R-:W-:Y:S01]  /*160a0*/  IMAD.MOV.U32 R7, RZ, RZ, 0x181f ;  /* 0x0000181fff077424 */ /* 0x000fe200078e00ff */
[----:B------:R-:W-:Y:S02]  /*160b0*/  MOV R9, 0x160d0 ;  /* 0x000160d000097802 */ /* 0x000fe40000000f00 */
[----:B-1234-:R-:W-:Y:S05]  /*160c0*/  CALL.REL.NOINC `($__internal_1_$__cuda_sm70_shflsync_idx_p) ;  /* 0x00000e9000007944 */ /* 0x01efea0003c00000 */
[----:B------:R-:W-:Y:S01]  /*160d0*/  MOV R4, R7 ;  /* 0x0000000700047202 */ /* 0x000fe20000000f00 */
[----:B------:R-:W-:Y:S05]  /*160e0*/  BRA `(.L_x_551) ;  /* 0xfffeb6a000007947 */ /* 0x000fea000383ffff */
.L_x_500:
        /* <DEDUP_REMOVED lines=13> */
.L_x_503:
[----:B------:R-:W-:Y:S01]  /*161c0*/  IMAD.MOV.U32 R10, RZ, RZ, R2 ;  /* 0x000000ffff0a7224 */ /* 0x000fe200078e0002 */
[----:B------:R-:W-:Y:S01]  /*161d0*/  MOV R8, 0x4 ;  /* 0x0000000400087802 */ /* 0x000fe20000000f00 */
[----:B------:R-:W-:Y:S01]  /*161e0*/  IMAD.MOV.U32 R7, RZ, RZ, 0x181f ;  /* 0x0000181fff077424 */ /* 0x000fe200078e00ff */
[----:B------:R-:W-:Y:S02]  /*161f0*/  MOV R9, 0x16210 ;  /* 0x0001621000097802 */ /* 0x000fe40000000f00 */
[----:B-1234-:R-:W-:Y:S05]  /*16200*/  CALL.REL.NOINC `($__internal_1_$__cuda_sm70_shflsync_idx_p) ;  /* 0x00000d5000007944 */ /* 0x01efea0003c00000 */
[----:B------:R-:W-:Y:S01]  /*16210*/  MOV R6, R7 ;  /* 0x0000000700067202 */ /* 0x000fe20000000f00 */
[----:B------:R-:W-:Y:S05]  /*16220*/  BRA `(.L_x_553) ;  /* 0xfffeb73000007947 */ /* 0x000fea000383ffff */
.L_x_504:
[----:B------:R-:W-:Y:S01]  /*16230*/  IMAD.MOV.U32 R10, RZ, RZ, R3 ;  /* 0x000000ffff0a7224 */ /* 0x000fe200078e0003 */
[----:B------:R-:W-:Y:S01]  /*16240*/  MOV R8, 0x4 ;  /* 0x0000000400087802 */ /* 0x000fe20000000f00 */
[----:B------:R-:W-:Y:S01]  /*16250*/  IMAD.MOV.U32 R7, RZ, RZ, 0x181f ;  /* 0x0000181fff077424 */ /* 0x000fe200078e00ff */
[----:B------:R-:W-:Y:S02]  /*16260*/  MOV R9, 0x16280 ;  /* 0x0001628000097802 */ /* 0x000fe40000000f00 */
[----:B-1234-:R-:W-:Y:S05]  /*16270*/  CALL.REL.NOINC `($__internal_1_$__cuda_sm70_shflsync_idx_p) ;  /* 0x00000ce000007944 */ /* 0x01efea0003c00000 */
[----:B------:R-:W-:Y:S01]  /*16280*/  MOV R4, R7 ;  /* 0x0000000700047202 */ /* 0x000fe20000000f00 */
[----:B------:R-:W-:Y:S05]  /*16290*/  BRA `(.L_x_554) ;  /* 0xfffeb6e000007947 */ /* 0x000fea000383ffff */
.L_x_507:
        /* <DEDUP_REMOVED lines=13> */
.L_x_510:
[----:B------:R-:W-:Y:S01]  /*16370*/  IMAD.MOV.U32 R10, RZ, RZ, R2 ;  /* 0x000000ffff0a7224 */ /* 0x000fe200078e0002 */
[----:B------:R-:W-:Y:S01]  /*16380*/  MOV R8, 0x6 ;  /* 0x0000000600087802 */ /* 0x000fe20000000f00 */
[----:B------:R-:W-:Y:S01]  /*16390*/  IMAD.MOV.U32 R7, RZ, RZ, 0x181f ;  /* 0x0000181fff077424 */ /* 0x000fe200078e00ff */
[----:B------:R-:W-:Y:S02]  /*163a0*/  MOV R9, 0x163c0 ;  /* 0x000163c000097802 */ /* 0x000fe40000000f00 */
[----:B-1234-:R-:W-:Y:S05]  /*163b0*/  CALL.REL.NOINC `($__internal_1_$__cuda_sm70_shflsync_idx_p) ;  /* 0x00000ba000007944 */ /* 0x01efea0003c00000 */
[----:B------:R-:W-:Y:S01]  /*163c0*/  MOV R6, R7 ;  /* 0x0000000700067202 */ /* 0x000fe20000000f00 */
[----:B------:R-:W-:Y:S05]  /*163d0*/  BRA `(.L_x_556) ;  /* 0xfffeb77000007947 */ /* 0x000fea000383ffff */
.L_x_511:
[----:B------:R-:W-:Y:S01]  /*163e0*/  IMAD.MOV.U32 R10, RZ, RZ, R3 ;  /* 0x000000ffff0a7224 */ /* 0x000fe200078e0003 */
[----:B------:R-:W-:Y:S01]  /*163f0*/  MOV R8, 0x6 ;  /* 0x0000000600087802 */ /* 0x000fe20000000f00 */
[----:B------:R-:W-:Y:S01]  /*16400*/  IMAD.MOV.U32 R7, RZ, RZ, 0x181f ;  /* 0x0000181fff077424 */ /* 0x000fe200078e00ff */
[----:B------:R-:W-:Y:S02]  /*16410*/  MOV R9, 0x16430 ;  /* 0x0001643000097802 */ /* 0x000fe40000000f00 */
[----:B-1234-:R-:W-:Y:S05]  /*16420*/  CALL.REL.NOINC `($__internal_1_$__cuda_sm70_shflsync_idx_p) ;  /* 0x00000b3000007944 */ /* 0x01efea0003c00000 */
[----:B------:R-:W-:Y:S01]  /*16430*/  MOV R4, R7 ;  /* 0x0000000700047202 */ /* 0x000fe20000000f00 */
[----:B------:R-:W-:Y:S05]  /*16440*/  BRA `(.L_x_557) ;  /* 0xfffeb72000007947 */ /* 0x000fea000383ffff */
.L_x_514:
        /* <DEDUP_REMOVED lines=13> */
.L_x_521:
[----:B--2---:R1:W5:Y:S01]  /*16520*/  LDL R0, [R1+0x10] ;  /* 0x0000100001007983 */ /* 0x0043620000100800 */
[----:B------:R-:W-:Y:S02]  /*16530*/  MOV R3, 0x2 ;  /* 0x0000000200037802 */ /* 0x000fe40000000f00 */
[----:B------:R-:W-:Y:S02]  /*16540*/  MOV R8, 0x16560 ;  /* 0x0001656000087802 */ /* 0x000fe40000000f00 */
[----:B-1---5:R-:W-:Y:S05]  /*16550*/  CALL.REL.NOINC `($__internal_0_$__cuda_sm70_shflsync_bfly_p) ;  /* 0x000009c000007944 */ /* 0x022fea0003c00000 */
[----:B--2---:R-:W-:Y:S01]  /*16560*/  MOV R2, R3 ;  /* 0x0000000300027202 */ /* 0x004fe20000000f00 */
[----:B-1----:R-:W-:Y:S05]  /*16570*/  BRA `(.L_x_559) ;  /* 0xffffd58000007947 */ /* 0x002fea000383ffff */
.L_x_522:
[----:B------:R-:W-:Y:S01]  /*16580*/  IMAD.MOV.U32 R0, RZ, RZ, R2 ;  /* 0x000000ffff007224 */ /* 0x000fe200078e0002 */
[----:B------:R-:W-:Y:S02]  /*16590*/  MOV R3, 0x1 ;  /* 0x0000000100037802 */ /* 0x000fe40000000f00 */
[----:B------:R-:W-:Y:S02]  /*165a0*/  MOV R8, 0x165c0 ;  /* 0x000165c000087802 */ /* 0x000fe40000000f00 */
[----:B-----5:R-:W-:Y:S05]  /*165b0*/  CALL.REL.NOINC `($__internal_0_$__cuda_sm70_shflsync_bfly_p) ;  /* 0x0000096000007944 */ /* 0x020fea0003c00000 */
[----:B-1----:R1:W5:Y:S01]  /*165c0*/  LDL R0, [R1+0x18] ;  /* 0x0000180001007983 */ /* 0x0023620000100800 */
[----:B--2---:R-:W-:Y:S01]  /*165d0*/  FADD.FTZ R2, R2, R3 ;  /* 0x0000000302027221 */ /* 0x004fe20000010000 */
[----:B------:R-:W-:-:S02]  /*165e0*/  MOV R3, 0x2 ;  /* 0x0000000200037802 */ /* 0x000fc40000000f00 */
[----:B------:R-:W-:Y:S02]  /*165f0*/  MOV R8, 0x16610 ;  /* 0x0001661000087802 */ /* 0x000fe40000000f00 */
[----:B-1---5:R-:W-:Y:S05]  /*16600*/  CALL.REL.NOINC `($__internal_0_$__cuda_sm70_shflsync_bfly_p) ;  /* 0x0000091000007944 */ /* 0x022fea0003c00000 */
[----:B-1----:R-:W3:Y:S01]  /*16610*/  LDL.LU R0, [R1+0x18] ;  /* 0x0000180001007983 */ /* 0x002ee20000300800 */
[----:B------:R-:W-:Y:S01]  /*16620*/  MOV R8, 0x16670 ;  /* 0x0001667000087802 */ /* 0x000fe20000000f00 */
[----:B--23--:R-:W-:Y:S01]  /*16630*/  FADD.FTZ R4, R0, R3 ;  /* 0x0000000300047221 */ /* 0x00cfe20000010000 */
[----:B------:R-:W-:-:S04]  /*16640*/  MOV R3, 0x1 ;  /* 0x0000000100037802 */ /* 0x000fc80000000f00 */
[----:B------:R-:W-:Y:S02]  /*16650*/  MOV R0, R4 ;  /* 0x0000000400007202 */ /* 0x000fe40000000f00 */
[----:B------:R-:W-:Y:S05]  /*16660*/  CALL.REL.NOINC `($__internal_0_$__cuda_sm70_shflsync_bfly_p) ;  /* 0x000008b000007944 */ /* 0x000fea0003c00000 */
[----:B-1----:R1:W5:Y:S01]  /*16670*/  LDL R0, [R1+0x14] ;  /* 0x0000140001007983 */ /* 0x0023620000100800 */
[----:B--2---:R-:W-:Y:S01]  /*16680*/  FADD.FTZ R4, R4, R3 ;  /* 0x0000000304047221 */ /* 0x004fe20000010000 */
[----:B------:R-:W-:Y:S02]  /*16690*/  MOV R3, 0x2 ;  /* 0x0000000200037802 */ /* 0x000fe40000000f00 */
        /* <DEDUP_REMOVED lines=19> */
[----:B--2---:R-:W-:Y:S01]  /*167d0*/  MOV R8, R3 ;  /* 0x0000000300087202 */ /* 0x004fe20000000f00 */
[----:B-1----:R-:W-:Y:S05]  /*167e0*/  BRA `(.L_x_560) ;  /* 0xffffd44000007947 */ /* 0x002fea000383ffff */
.L_x_531:
[----:B------:R-:W-:Y:S01]  /*167f0*/  IMAD.MOV.U32 R10, RZ, RZ, R2 ;  /* 0x000000ffff0a7224 */ /* 0x000fe200078e0002 */
[----:B------:R-:W-:Y:S01]  /*16800*/  MOV R8, RZ ;  /* 0x000000ff00087202 */ /* 0x000fe20000000f00 */
[----:B------:R-:W-:Y:S01]  /*16810*/  IMAD.MOV.U32 R7, RZ, RZ, 0x181f ;  /* 0x0000181fff077424 */ /* 0x000fe200078e00ff */
[----:B------:R-:W-:Y:S02]  /*16820*/  MOV R9, 0x16840 ;  /* 0x0001684000097802 */ /* 0x000fe40000000f00 */
[----:B------:R-:W-:Y:S05]  /*16830*/  CALL.REL.NOINC `($__internal_1_$__cuda_sm70_shflsync_idx_p) ;  /* 0x0000072000007944 */ /* 0x000fea0003c00000 */
[----:B------:R-:W-:Y:S01]  /*16840*/  MOV R5, R7 ;  /* 0x0000000700057202 */ /* 0x000fe20000000f00 */
[----:B------:R-:W-:Y:S05]  /*16850*/  BRA `(.L_x_561) ;  /* 0xfffff00000007947 */ /* 0x000fea000383ffff */
.L_x_532:
[----:B------:R-:W-:Y:S01]  /*16860*/  IMAD.MOV.U32 R10, RZ, RZ, R3 ;  /* 0x000000ffff0a7224 */ /* 0x000fe200078e0003 */
[----:B------:R-:W-:Y:S01]  /*16870*/  MOV R8, RZ ;  /* 0x000000ff00087202 */ /* 0x000fe20000000f00 */
[----:B------:R-:W-:Y:S01]  /*16880*/  IMAD.MOV.U32 R7, RZ, RZ, 0x181f ;  /* 0x0000181fff077424 */ /* 0x000fe200078e00ff */
[----:B------:R-:W-:Y:S02]  /*16890*/  MOV R9, 0x168b0 ;  /* 0x000168b000097802 */ /* 0x000fe40000000f00 */
[----:B-12---:R-:W-:Y:S05]  /*168a0*/  CALL.REL.NOINC `($__internal_1_$__cuda_sm70_shflsync_idx_p) ;  /* 0x000006b000007944 */ /* 0x006fea0003c00000 */
[----:B------:R-:W-:Y:S01]  /*168b0*/  MOV R4, R7 ;  /* 0x0000000700047202 */ /* 0x000fe20000000f00 */
[----:B------:R-:W-:Y:S05]  /*168c0*/  BRA `(.L_x_562) ;  /* 0xffffefb000007947 */ /* 0x000fea000383ffff */
.L_x_533:
[----:B------:R-:W-:Y:S01]  /*168d0*/  IMAD.MOV.U32 R10, RZ, RZ, R2 ;  /* 0x000000ffff0a7224 */ /* 0x000fe200078e0002 */
[----:B------:R-:W-:Y:S01]  /*168e0*/  MOV R8, 0x1 ;  /* 0x0000000100087802 */ /* 0x000fe20000000f00 */
[----:B------:R-:W-:Y:S01]  /*168f0*/  IMAD.MOV.U32 R7, RZ, RZ, 0x181f ;  /* 0x0000181fff077424 */ /* 0x000fe200078e00ff */
[----:B------:R-:W-:-:S02]  /*16900*/  MOV R9, 0x16920 ;  /* 0x0001692000097802 */ /* 0x000fc40000000f00 */
[----:B-123--:R-:W-:Y:S05]  /*16910*/  CALL.REL.NOINC `($__internal_1_$__cuda_sm70_shflsync_idx_p) ;  /* 0x0000064000007944 */ /* 0x00efea0003c00000 */
        /* <DEDUP_REMOVED lines=8> */
.L_x_534:
[----:B------:R-:W-:Y:S01]  /*169a0*/  IMAD.MOV.U32 R10, RZ, RZ, R2 ;  /* 0x000000ffff0a7224 */ /* 0x000fe200078e0002 */
[----:B------:R-:W-:Y:S01]  /*169b0*/  MOV R8, 0x2 ;  /* 0x0000000200087802 */ /* 0x000fe20000000f00 */
[----:B------:R-:W-:Y:S01]  /*169c0*/  IMAD.MOV.U32 R7, RZ, RZ, 0x181f ;  /* 0x0000181fff077424 */ /* 0x000fe200078e00ff */
[----:B------:R-:W-:Y:S02]  /*169d0*/  MOV R9, 0x169f0 ;  /* 0x000169f000097802 */ /* 0x000fe40000000f00 */
[----:B-1-34-:R-:W-:Y:S05]  /*169e0*/  CALL.REL.NOINC `($__internal_1_$__cuda_sm70_shflsync_idx_p) ;  /* 0x0000057000007944 */ /* 0x01afea0003c00000 */
[----:B------:R-:W-:Y:S01]  /*169f0*/  MOV R6, R7 ;  /* 0x0000000700067202 */ /* 0x000fe20000000f00 */
[----:B------:R-:W-:Y:S05]  /*16a00*/  BRA `(.L_x_564) ;  /* 0xffffef9000007947 */ /* 0x000fea000383ffff */
.L_x_535:
[----:B------:R-:W-:Y:S01]  /*16a10*/  IMAD.MOV.U32 R10, RZ, RZ, R3 ;  /* 0x000000ffff0a7224 */ /* 0x000fe200078e0003 */
[----:B------:R-:W-:Y:S01]  /*16a20*/  MOV R8, 0x2 ;  /* 0x0000000200087802 */ /* 0x000fe20000000f00 */
[----:B------:R-:W-:Y:S01]  /*16a30*/  IMAD.MOV.U32 R7, RZ, RZ, 0x181f ;  /* 0x0000181fff077424 */ /* 0x000fe200078e00ff */
[----:B------:R-:W-:Y:S02]  /*16a40*/  MOV R9, 0x16a60 ;  /* 0x00016a6000097802 */ /* 0x000fe40000000f00 */
[----:B-1234-:R-:W-:Y:S05]  /*16a50*/  CALL.REL.NOINC `($__internal_1_$__cuda_sm70_shflsync_idx_p) ;  /* 0x0000050000007944 */ /* 0x01efea0003c00000 */
[----:B------:R-:W-:Y:S01]  /*16a60*/  MOV R4, R7 ;  /* 0x0000000700047202 */ /* 0x000fe20000000f00 */
[----:B------:R-:W-:Y:S05]  /*16a70*/  BRA `(.L_x_565) ;  /* 0xffffef4000007947 */ /* 0x000fea000383ffff */
.L_x_536:
        /* <DEDUP_REMOVED lines=13> */
.L_x_537:
[----:B------:R-:W-:Y:S01]  /*16b50*/  IMAD.MOV.U32 R10, RZ, RZ, R2 ;  /* 0x000000ffff0a7224 */ /* 0x000fe200078e0002 */
[----:B------:R-:W-:Y:S01]  /*16b60*/  MOV R8, 0x4 ;  /* 0x0000000400087802 */ /* 0x000fe20000000f00 */
[----:B------:R-:W-:Y:S01]  /*16b70*/  IMAD.MOV.U32 R7, RZ, RZ, 0x181f ;  /* 0x0000181fff077424 */ /* 0x000fe200078e00ff */
[----:B------:R-:W-:Y:S02]  /*16b80*/  MOV R9, 0x16ba0 ;  /* 0x00016ba000097802 */ /* 0x000fe40000000f00 */
[----:B-1234-:R-:W-:Y:S05]  /*16b90*/  CALL.REL.NOINC `($__internal_1_$__cuda_sm70_shflsync_idx_p) ;  /* 0x000003c000007944 */ /* 0x01efea0003c00000 */
[----:B------:R-:W-:Y:S01]  /*16ba0*/  MOV R6, R7 ;  /* 0x0000000700067202 */ /* 0x000fe20000000f00 */
[----:B------:R-:W-:Y:S05]  /*16bb0*/  BRA `(.L_x_567) ;  /* 0xffffef1000007947 */ /* 0x000fea000383ffff */
.L_x_538:
[----:B------:R-:W-:Y:S01]  /*16bc0*/  IMAD.MOV.U32 R10, RZ, RZ, R3 ;  /* 0x000000ffff0a7224 */ /* 0x000fe200078e0003 */
[----:B------:R-:W-:Y:S01]  /*16bd0*/  MOV R8, 0x4 ;  /* 0x0000000400087802 */ /* 0x000fe20000000f00 */
[----:B------:R-:W-:Y:S01]  /*16be0*/  IMAD.MOV.U32 R7, RZ, RZ, 0x181f ;  /* 0x0000181fff077424 */ /* 0x000fe200078e00ff */
[----:B------:R-:W-:Y:S02]  /*16bf0*/  MOV R9, 0x16c10 ;  /* 0x00016c1000097802 */ /* 0x000fe40000000f00 */
[----:B-1234-:R-:W-:Y:S05]  /*16c00*/  CALL.REL.NOINC `($__internal_1_$__cuda_sm70_shflsync_idx_p) ;  /* 0x0000035000007944 */ /* 0x01efea0003c00000 */
[----:B------:R-:W-:Y:S01]  /*16c10*/  MOV R4, R7 ;  /* 0x0000000700047202 */ /* 0x000fe20000000f00 */
[----:B------:R-:W-:Y:S05]  /*16c20*/  BRA `(.L_x_568) ;  /* 0xffffeec000007947 */ /* 0x000fea000383ffff */
.L_x_539:
        /* <DEDUP_REMOVED lines=13> */
.L_x_540:
[----:B------:R-:W-:Y:S01]  /*16d00*/  IMAD.MOV.U32 R10, RZ, RZ, R2 ;  /* 0x000000ffff0a7224 */ /* 0x000fe200078e0002 */
[----:B------:R-:W-:Y:S01]  /*16d10*/  MOV R8, 0x6 ;  /* 0x0000000600087802 */ /* 0x000fe20000000f00 */
[----:B------:R-:W-:Y:S01]  /*16d20*/  IMAD.MOV.U32 R7, RZ, RZ, 0x181f ;  /* 0x0000181fff077424 */ /* 0x000fe200078e00ff */
[----:B------:R-:W-:Y:S02]  /*16d30*/  MOV R9, 0x16d50 ;  /* 0x00016d5000097802 */ /* 0x000fe40000000f00 */
[----:B-12-4-:R-:W-:Y:S05]  /*16d40*/  CALL.REL.NOINC `($__internal_1_$__cuda_sm70_shflsync_idx_p) ;  /* 0x0000021000007944 */ /* 0x016fea0003c00000 */
[----:B------:R-:W-:Y:S01]  /*16d50*/  MOV R6, R7 ;  /* 0x0000000700067202 */ /* 0x000fe20000000f00 */
[----:B------:R-:W-:Y:S05]  /*16d60*/  BRA `(.L_x_570) ;  /* 0xffffee9000007947 */ /* 0x000fea000383ffff */
.L_x_541:
[----:B------:R-:W-:Y:S01]  /*16d70*/  IMAD.MOV.U32 R10, RZ, RZ, R3 ;  /* 0x000000ffff0a7224 */ /* 0x000fe200078e0003 */
[----:B------:R-:W-:Y:S01]  /*16d80*/  MOV R8, 0x6 ;  /* 0x0000000600087802 */ /* 0x000fe20000000f00 */
[----:B------:R-:W-:Y:S01]  /*16d90*/  IMAD.MOV.U32 R7, RZ, RZ, 0x181f ;  /* 0x0000181fff077424 */ /* 0x000fe200078e00ff */
[----:B------:R-:W-:Y:S02]  /*16da0*/  MOV R9, 0x16dc0 ;  /* 0x00016dc000097802 */ /* 0x000fe40000000f00 */
[----:B-1234-:R-:W-:Y:S05]  /*16db0*/  CALL.REL.NOINC `($__internal_1_$__cuda_sm70_shflsync_idx_p) ;  /* 0x000001a000007944 */ /* 0x01efea0003c00000 */
[----:B------:R-:W-:Y:S01]  /*16dc0*/  MOV R4, R7 ;  /* 0x0000000700047202 */ /* 0x000fe20000000f00 */
[----:B------:R-:W-:Y:S05]  /*16dd0*/  BRA `(.L_x_571) ;  /* 0xffffee4000007947 */ /* 0x000fea000383ffff */
.L_x_542:
[----:B------:R-:W-:Y:S01]  /*16de0*/  IMAD.MOV.U32 R10, RZ, RZ, R2 ;  /* 0x000000ffff0a7224 */ /* 0x000fe200078e0002 */
[----:B------:R-:W-:Y:S01]  /*16df0*/  MOV R8, 0x7 ;  /* 0x0000000700087802 */ /* 0x000fe20000000f00 */
[----:B------:R-:W-:Y:S01]  /*16e00*/  IMAD.MOV.U32 R7, RZ, RZ, 0x181f ;  /* 0x0000181fff077424 */ /* 0x000fe200078e00ff */
[----:B------:R-:W-:-:S02]  /*16e10*/  MOV R9, 0x16e30 ;  /* 0x00016e3000097802 */ /* 0x000fc40000000f00 */
[----:B-12-4-:R-:W-:Y:S05]  /*16e20*/  CALL.REL.NOINC `($__internal_1_$__cuda_sm70_shflsync_idx_p) ;  /* 0x0000013000007944 */ /* 0x016fea0003c00000 */
        /* <DEDUP_REMOVED lines=8> */
.L_x_544:
[----:B------:R-:W-:Y:S01]  /*16eb0*/  IMAD.MOV.U32 R10, RZ, RZ, R47 ;  /* 0x000000ffff0a7224 */ /* 0x000fe200078e002f */
[----:B--2---:R-:W-:Y:S01]  /*16ec0*/  MOV R8, RZ ;  /* 0x000000ff00087202 */ /* 0x004fe20000000f00 */
[----:B------:R-:W-:Y:S01]  /*16ed0*/  IMAD.MOV.U32 R7, RZ, RZ, 0x1f ;  /* 0x0000001fff077424 */ /* 0x000fe200078e00ff */
[----:B------:R-:W-:Y:S02]  /*16ee0*/  MOV R9, 0x16f00 ;  /* 0x00016f0000097802 */ /* 0x000fe40000000f00 */
[----:B-1-3--:R-:W-:Y:S05]  /*16ef0*/  CALL.REL.NOINC `($__internal_1_$__cuda_sm70_shflsync_idx_p) ;  /* 0x0000006000007944 */ /* 0x00afea0003c00000 */
[----:B------:R-:W-:Y:S01]  /*16f00*/  MOV R0, R7 ;  /* 0x0000000700007202 */ /* 0x000fe20000000f00 */
[----:B------:R-:W-:Y:S05]  /*16f10*/  BRA `(.L_x_573) ;  /* 0xffffeea000007947 */ /* 0x000fea000383ffff */
        .weak           $__internal_0_$__cuda_sm70_shflsync_bfly_p
        .type           $__internal_0_$__cuda_sm70_shflsync_bfly_p,@function
        .size           $__internal_0_$__cuda_sm70_shflsync_bfly_p,($__internal_1_$__cuda_sm70_shflsync_idx_p - $__internal_0_$__cuda_sm70_shflsync_bfly_p)
$__internal_0_$__cuda_sm70_shflsync_bfly_p:
[----:B------:R-:W-:Y:S01]  /*16f20*/  MOV R9, 0x0 ;  /* 0x0000000000097802 */ /* 0x000fe20000000f00 */
[----:B------:R-:W-:Y:S04]  /*16f30*/  WARPSYNC R7 ;  /* 0x0000000700007348 */ /* 0x000fe80003800000 */
[----:B------:R1:W2:Y:S01]  /*16f40*/  SHFL.BFLY PT, R3, R0, R3, R10 ;  /* 0x0c00000300037389 */ /* 0x0002a200000e000a */
[----:B------:R-:W-:Y:S05]  /*16f50*/  RET.REL.NODEC R8 `(_ZN7cutlass13device_kernelIN5flash19enable_sm80_to_sm89INS1_16FlashAttnFwdSm80INS1_25CollectiveMainloopFwdSm80ILi4ELi1ELb0EN4cute5tupleIJNS5_1CILi128EEENS7_ILi112EEENS7_ILi64EEEEEELi64ENS_6half_tEfNS_4arch4Sm80ELb1ELb0ELb1ELb0ELb0ELb0ELb1ELb0EEENS1_21CollectiveEpilogueFwdINS6_IJS8_SA_S9_EEENS6_IJNS7_ILi1EEESI_SI_EEESC_SE_Li128ELb0ELb1ELb0ELb0EEENS1_30DynamicPersistentTileSchedulerILi128ELi128ELb0ELb1ELb0EEEEEEEEEvNT_6ParamsE) ;  /* 0xfffe90a008007950 */ /* 0x000fea0003c3ffff */
        .weak           $__internal_1_$__cuda_sm70_shflsync_idx_p
        .type           $__internal_1_$__cuda_sm70_shflsync_idx_p,@function
        .size           $__internal_1_$__cuda_sm70_shflsync_idx_p,(.L_x_741 - $__internal_1_$__cuda_sm70_shflsync_idx_p)
$__internal_1_$__cuda_sm70_shflsync_idx_p:
[----:B------:R-:W-:-:S04]  /*16f60*/  MOV R12, 0xffffffff ;  /* 0xffffffff000c7802 */ /* 0x000fc80000000f00 */
[----:B------:R-:W-:Y:S04]  /*16f70*/  WARPSYNC R12 ;  /* 0x0000000c00007348 */ /* 0x000fe80003800000 */
[----:B------:R1:W2:Y:S02]  /*16f80*/  SHFL.IDX PT, R7, R10, R8, R7 ;  /* 0x000000080a077389 */ /* 0x0002a400000e0007 */
[----:B-1----:R-:W-:Y:S02]  /*16f90*/  MOV R8, R9 ;  /* 0x0000000900087202 */ /* 0x002fe40000000f00 */
[----:B------:R-:W-:-:S04]  /*16fa0*/  MOV R9, 0x0 ;  /* 0x0000000000097802 */ /* 0x000fc80000000f00 */
[----:B--2---:R-:W-:Y:S05]  /*16fb0*/  RET.REL.NODEC R8 `(_ZN7cutlass13device_kernelIN5flash19enable_sm80_to_sm89INS1_16FlashAttnFwdSm80INS1_25CollectiveMainloopFwdSm80ILi4ELi1ELb0EN4cute5tupleIJNS5_1CILi128EEENS7_ILi112EEENS7_ILi64EEEEEELi64ENS_6half_tEfNS_4arch4Sm80ELb1ELb0ELb1ELb0ELb0ELb0ELb1ELb0EEENS1_21CollectiveEpilogueFwdINS6_IJS8_SA_S9_EEENS6_IJNS7_ILi1EEESI_SI_EEESC_SE_Li128ELb0ELb1ELb0ELb0EEENS1_30DynamicPersistentTileSchedulerILi128ELi128ELb0ELb1ELb0EEEEEEEEEvNT_6ParamsE) ;  /* 0xfffe904008007950 */ /* 0x004fea0003c3ffff */
.L_x_574:
        /* <DEDUP_REMOVED lines=12> */
.L_x_741:


//--------------------- .text._ZN7cutlass13device_kernelIN5flash19enable_sm80_to_sm89INS1_16FlashAttnFwdSm80INS1_25CollectiveMainloopFwdSm80ILi4ELi1ELb0EN4cute5tupleIJNS5_1CILi128EEENS7_ILi112EEENS7_ILi64EEEEEELi64ENS_6half_tEfNS_4arch4Sm80ELb1ELb0ELb1ELb1ELb0ELb0ELb1ELb0EEENS1_21CollectiveEpilogueFwdINS6_IJS8_SA_S9_EEENS6_IJNS7_ILi1EEESI_SI_EEESC_SE_Li128ELb1ELb1ELb0ELb0EEENS1_19SingleTileSchedulerILb1ELb0ELb1ELi128EEEEEEEEEvNT_6ParamsE --------------------------
	.section	.text._ZN7cutlass13device_kernelIN5flash19enable_sm80_to_sm89INS1_16FlashAttnFwdSm80INS1_25CollectiveMainloopFwdSm80ILi4ELi1ELb0EN4cute5tupleIJNS5_1CILi128EEENS7_ILi112EEENS7_ILi64EEEEEELi64ENS_6half_tEfNS_4arch4Sm80ELb1ELb0ELb1ELb1ELb0ELb0ELb1ELb0EEENS1_21CollectiveEpilogueFwdINS6_IJS8_SA_S9_EEENS6_IJNS7_ILi1EEESI_SI_EEESC_SE_Li128ELb1ELb1ELb0ELb0EEENS1_19SingleTileSchedulerILb1ELb0ELb1ELi128EEEEEEEEEvNT_6ParamsE,"ax",@progbits
	.sectioninfo	@"SHI_REGISTERS=255"
	.align	128
.text._ZN7cutlass13device_kernelIN5flash19enable_sm80_to_sm89INS1_16FlashAttnFwdSm80INS1_25CollectiveMainloopFwdSm80ILi4ELi1ELb0EN4cute5tupleIJNS5_1CILi128EEENS7_ILi112EEENS7_ILi64EEEEEELi64ENS_6half_tEfNS_4arch4Sm80ELb1ELb0ELb1ELb1ELb0ELb0ELb1ELb0EEENS1_21CollectiveEpilogueFwdINS6_IJS8_SA_S9_EEENS6_IJNS7_ILi1EEESI_SI_EEESC_SE_Li128ELb1ELb1ELb0ELb0EEENS1_19SingleTileSchedulerILb1ELb0ELb1ELi128EEEEEEEEEvNT_6ParamsE:
        .type           _ZN7cutlass13device_kernelIN5flash19enable_sm80_to_sm89INS1_16FlashAttnFwdSm80INS1_25CollectiveMainloopFwdSm80ILi4ELi1ELb0EN4cute5tupleIJNS5_1CILi128EEENS7_ILi112EEENS7_ILi64EEEEEELi64ENS_6half_tEfNS_4arch4Sm80ELb1ELb0ELb1ELb1ELb0ELb0ELb1ELb0EEENS1_21CollectiveEpilogueFwdINS6_IJS8_SA_S9_EEENS6_IJNS7_ILi1EEESI_SI_EEESC_SE_Li128ELb1ELb1ELb0ELb0EEENS1_19SingleTileSchedulerILb1ELb0ELb1ELi128EEEEEEEEEvNT_6ParamsE,@function
        .size           _ZN7cutlass13device_kernelIN5flash19enable_sm80_to_sm89INS1_16FlashAttnFwdSm80INS1_25CollectiveMainloopFwdSm80ILi4ELi1ELb0EN4cute5tupleIJNS5_1CILi128EEENS7_ILi112EEENS7_ILi64EEEEEELi64ENS_6half_tEfNS_4arch4Sm80ELb1ELb0ELb1ELb1ELb0ELb0ELb1ELb0EEENS1_21CollectiveEpilogueFwdINS6_IJS8_SA_S9_EEENS6_IJNS7_ILi1EEESI_SI_EEESC_SE_Li128ELb1ELb1ELb0ELb0EEENS1_19SingleTileSchedulerILb1ELb0ELb1ELi128EEEEEEEEEvNT_6ParamsE,(.L_x_744 - _ZN7cutlass13device_kernelIN5flash19enable_sm80_to_sm89INS1_16FlashAttnFwdSm80INS1_25CollectiveMainloopFwdSm80ILi4ELi1ELb0EN4cute5tupleIJNS5_1CILi128EEENS7_ILi112EEENS7_ILi64EEEEEELi64ENS_6half_tEfNS_4arch4Sm80ELb1ELb0ELb1ELb1ELb0ELb0ELb1ELb0EEENS1_21CollectiveEpilogueFwdINS6_IJS8_SA_S9_EEENS6_IJNS7_ILi1EEESI_SI_EEESC_SE_Li128ELb1ELb1ELb0ELb0EEENS1_19SingleTileSchedulerILb1ELb0ELb1ELi128EEEEEEEEEvNT_6ParamsE)
        .other          _ZN7cutlass13device_kernelIN5flash19enable_sm80_to_sm89INS1_16FlashAttnFwdSm80INS1_25CollectiveMainloopFwdSm80ILi4ELi1ELb0EN4cute5tupleIJNS5_1CILi128EEENS7_ILi112EEENS7_ILi64EEEEEELi64ENS_6half_tEfNS_4arch4Sm80ELb1ELb0ELb1ELb1ELb0ELb0ELb1ELb0EEENS1_21CollectiveEpilogueFwdINS6_IJS8_SA_S9_EEENS6_IJNS7_ILi1EEESI_SI_EEESC_SE_Li128ELb1ELb1ELb0ELb0EEENS1_19SingleTileSchedulerILb1ELb0ELb1ELi128EEEEEEEEEvNT_6ParamsE,@"STO_CUDA_ENTRY STV_DEFAULT"
_ZN7cutlass13device_kernelIN5flash19enable_sm80_to_sm89INS1_16FlashAttnFwdSm80INS1_25CollectiveMainloopFwdSm80ILi4ELi1ELb0EN4cute5tupleIJNS5_1CILi128EEENS7_ILi112EEENS7_ILi64EEEEEELi64ENS_6half_tEfNS_4arch4Sm80ELb1ELb0ELb1ELb1ELb0ELb0ELb1ELb0EEENS1_21CollectiveEpilogueFwdINS6_IJS8_SA_S9_EEENS6_IJNS7_ILi1EEESI_SI_EEESC_SE_Li128ELb1ELb1ELb0ELb0EEENS1_19SingleTileSchedulerILb1ELb0ELb1ELi128EEEEEEEEEvNT_6ParamsE:
        /* <DEDUP_REMOVED lines=17> */
.L_x_576:
        /* <DEDUP_REMOVED lines=8> */
.L_x_578:
[----:B------:R-:W-:-:S04]  /*0190*/  MOV R0, c[0x0][0x54c] ;  /* 0x0001530000007a02 */ /* 0x000fc80000000f00 */
.L_x_577:
[----:B------:R-:W-:Y:S01]  /*01a0*/  USHF.L.U32 UR4, UR4, 0x7, URZ ;  /* 0x0000000704047899 */ /* 0x000fe2000800063f */
[----:B-----5:R-:W-:-:S05]  /*01b0*/  IMAD R0, R0, c[0x0][0x548], RZ ;  /* 0x0001520000007a24 */ /* 0x020fca00078e02ff */
[----:B------:R-:W-:-:S04]  /*01c0*/  MOV R10, UR4 ;  /* 0x00000004000a7c02 */ /* 0x000fc80008000f00 */
[----:B------:R-:W-:-:S04]  /*01d0*/  ISETP.GE.AND P0, PT, R10, R0, PT ;  /* 0x000000000a00720c */ /* 0x000fc80003f06270 */
[----:B------:R-:W-:-:S05]  /*01e0*/  SEL R0, R5, 0xffffffff, !P0 ;  /* 0xffffffff05007807 */ /* 0x000fca0004000000 */
[----:B------:R2:W-:Y:S01]  /*01f0*/  STL [R1+0x4c], R0 ;  /* 0x00004c0001007387 */ /* 0x0005e20000100800 */
[----:B------:R-:W-:Y:S05]  /*0200*/  BRA `(.L_x_579) ;  /* 0x0000014000007947 */ /* 0x000fea0003800000 */
.L_x_575:
[----:B------:R-:W-:-:S04]  /*0210*/  ISETP.NE.U32.AND P0, PT, RZ, c[0x0][0x568], PT ;  /* 0x00015a00ff007a0c */ /* 0x000fc80003f05070 */
[----:B------:R-:W-:-:S13]  /*0220*/  ISETP.NE.AND.EX P0, PT, RZ, c[0x0][0x56c], PT, P0 ;  /* 0x00015b00ff007a0c */ /* 0x000fda0003f05300 */
[----:B------:R-:W-:Y:S05]  /*0230*/  @!P0 BRA `(.L_x_580) ;  /* 0x0000002000008947 */ /* 0x000fea0003800000 */
[----:B------:R1:W5:Y:S01]  /*0240*/  LDG.E R0, [R2.64] ;  /* 0x0000000a02007981 */ /* 0x000362000c1e1900 */
[----:B------:R-:W-:Y:S05]  /*0250*/  BRA `(.L_x_581) ;  /* 0x0000009000007947 */ /* 0x000fea0003800000 */
.L_x_580:
        /* <DEDUP_REMOVED lines=8> */
.L_x_582:
[----:B------:R-:W-:-:S04]  /*02e0*/  MOV R0, c[0x0][0x54c] ;  /* 0x0001530000007a02 */ /* 0x000fc80000000f00 */
.L_x_581:
[----:B------:R-:W-:Y:S01]  /*02f0*/  USHF.L.U32 UR4, UR4, 0x7, URZ ;  /* 0x0000000704047899 */ /* 0x000fe2000800063f */
[----:B-----5:R-:W-:-:S05]  /*0300*/  IMAD R0, R0, c[0x0][0x548], RZ ;  /* 0x0001520000007a24 */ /* 0x020fca00078e02ff */
[----:B------:R-:W-:-:S04]  /*0310*/  MOV R10, UR4 ;  /* 0x00000004000a7c02 */ /* 0x000fc80008000f00 */
[----:B------:R-:W-:-:S04]  /*0320*/  ISETP.GE.AND P0, PT, R10, R0, PT ;  /* 0x000000000a00720c */ /* 0x000fc80003f06270 */
[----:B------:R-:W-:-:S05]  /*0330*/  SEL R0, R5, 0xffffffff, !P0 ;  /* 0xffffffff05007807 */ /* 0x000fca0004000000 */
[----:B------:R2:W-:Y:S04]  /*0340*/  STL [R1+0x4c], R0 ;  /* 0x00004c0001007387 */ /* 0x0005e80000100800 */
.L_x_579:
        /* <DEDUP_REMOVED lines=10> */
[CC--:B------:R-:W-:Y:S01]  /*03f0*/  IMAD.WIDE R4, R35.reuse, R18.reuse, c[0x0][0x348] ;  /* 0x0000d20023047625 */ /* 0x0c0fe200078e0212 */
[----:B------:R-:W-:Y:S02]  /*0400*/  ISETP.NE.U32.AND P2, PT, RZ, c[0x0][0x348], PT ;  /* 0x0000d200ff007a0c */ /* 0x000fe40003f45070 */
[----:B------:R-:W-:Y:S01]  /*0410*/  ISETP.NE.U32.AND P1, PT, RZ, c[0x0][0x350], PT ;  /* 0x0000d400ff007a0c */ /* 0x000fe20003f25070 */
[----:B-1----:R-:W-:Y:S01]  /*0420*/  IMAD.WIDE R2, R35, R18, c[0x0][0x350] ;  /* 0x0000d40023027625 */ /* 0x002fe200078e0212 */
[----:B------:R-:W-:-:S02]  /*0430*/  ISETP.NE.AND.EX P2, PT, RZ, c[0x0][0x34c], PT, P2 ;  /* 0x0000d300ff007a0c */ /* 0x000fc40003f45320 */
[----:B------:R-:W-:-:S03]  /*0440*/  ISETP.NE.AND.EX P1, PT, RZ, c[0x0][0x354], PT, P1 ;  /* 0x0000d500ff007a0c */ /* 0x000fc60003f25310 */
[----:B------:R-:W-:-:S04]  /*0450*/  @P0 IMAD.WIDE R6, R35, R18, c[0x0][0x360] ;  /* 0x0000d80023060625 */ /* 0x000fc800078e0212 */
[----:B------:R-:W-:Y:S01]  /*0460*/  @P3 IMAD.WIDE R8, R35, R18, c[0x0][0x370] ;  /* 0x0000dc0023083625 */ /* 0x000fe200078e0212 */
[----:B------:R1:W2:Y:S04]  /*0470*/  @P0 LDG.E R0, [R6.64] ;  /* 0x0000000a06000981 */ /* 0x0002a8000c1e1900 */
[----:B------:R3:W5:Y:S04]  /*0480*/  @P3 LDG.E R12, [R8.64] ;  /* 0x0000000a080c3981 */ /* 0x000768000c1e1900 */
[----:B------:R3:W5:Y:S04]  /*0490*/  @P2 LDG.E R11, [R4.64] ;  /* 0x0000000a040b2981 */ /* 0x000768000c1e1900 */
[----:B------:R3:W5:Y:S01]  /*04a0*/  @P1 LDG.E R13, [R2.64] ;  /* 0x0000000a020d1981 */ /* 0x000762000c1e1900 */
[----:B-1----:R-:W-:-:S03]  /*04b0*/  IMAD.MOV.U32 R6, RZ, RZ, c[0x0][0x1d0] ;  /* 0x00007400ff067624 */ /* 0x002fc600078e00ff */
[----:B--2---:R3:W-:Y:S01]  /*04c0*/  STL [R1+0x20], R0 ;  /* 0x0000200001007387 */ /* 0x0047e20000100800 */
[----:B------:R-:W-:Y:S01]  /*04d0*/  IMAD.MOV.U32 R252, RZ, RZ, R0 ;  /* 0x000000fffffc7224 */ /* 0x000fe200078e0000 */
[----:B------:R-:W-:Y:S05]  /*04e0*/  @P0 BRA `(.L_x_583) ;  /* 0x0000005000000947 */ /* 0x000fea0003800000 */
[----:B------:R-:W-:Y:S05]  /*04f0*/  @!P2 BRA `(.L_x_583) ;  /* 0x000000400000a947 */ /* 0x000fea0003800000 */
[----:B---3--:R1:W2:Y:S04]  /*0500*/  LDG.E R0, [R4.64] ;  /* 0x0000000a04007981 */ /* 0x0082a8000c1e1900 */
[----:B-1----:R-:W2:Y:S02]  /*0510*/  LDG.E R4, [R4.64+0x4] ;  /* 0x0000040a04047981 */ /* 0x002ea4000c1e1900 */
[----:B--2---:R-:W-:-:S05]  /*0520*/  IADD3 R252, -R0, R4, RZ ;  /* 0x0000000400fc7210 */ /* 0x004fca0007ffe1ff */
[----:B------:R1:W-:Y:S02]  /*0530*/  STL [R1+0x20], R252 ;  /* 0x000020fc01007387 */ /* 0x0003e40000100800 */
.L_x_583:
[----:B------:R-:W-:-:S04]  /*0540*/  ISETP.NE.U32.AND P0, PT, RZ, c[0x0][0x368], PT ;  /* 0x0000da00ff007a0c */ /* 0x000fc80003f05070 */
[----:B------:R-:W-:-:S13]  /*0550*/  ISETP.NE.AND.EX P0, PT, RZ, c[0x0][0x36c], PT, P0 ;  /* 0x0000db00ff007a0c */ /* 0x000fda0003f05300 */
[----:B------:R-:W-:Y:S05]  /*0560*/  @!P0 BRA `(.L_x_584) ;  /* 0x0000003000008947 */ /* 0x000fea0003800000 */
[----:B---3--:R-:W-:-:S05]  /*0570*/  IMAD.WIDE R2, R35, R18, c[0x0][0x368] ;  /* 0x0000da0023027625 */ /* 0x008fca00078e0212 */
[----:B------:R2:W5:Y:S01]  /*0580*/  LDG.E R6, [R2.64] ;  /* 0x0000000a02067981 */ /* 0x000562000c1e1900 */
[----:B------:R-:W-:Y:S05]  /*0590*/  BRA `(.L_x_585) ;  /* 0x0000004000007947 */ /* 0x000fea0003800000 */
.L_x_584:
[----:B------:R-:W-:Y:S05]  /*05a0*/  @!P1 BRA `(.L_x_585) ;  /* 0x0000003000009947 */ /* 0x000fea0003800000 */
[----:B------:R2:W4:Y:S04]  /*05b0*/  LDG.E R6, [R2.64] ;  /* 0x0000000a02067981 */ /* 0x000528000c1e1900 */
[----:B--23--:R-:W4:Y:S02]  /*05c0*/  LDG.E R2, [R2.64+0x4] ;  /* 0x0000040a02027981 */ /* 0x00cf24000c1e1900 */
[----:B----4-:R-:W-:-:S03]  /*05d0*/  IADD3 R6, -R6, R2, RZ ;  /* 0x0000000206067210 */ /* 0x010fc60007ffe1ff */
.L_x_585:
[----:B---3--:R-:W-:Y:S01]  /*05e0*/  IMAD.MOV.U32 R0, RZ, RZ, c[0x0][0x2c4] ;  /* 0x0000b100ff007624 */ /* 0x008fe200078e00ff */
[----:B-----5:R-:W-:Y:S01]  /*05f0*/  IADD3 R249, -R12, R6, RZ ;  /* 0x000000060cf97210 */ /* 0x020fe20007ffe1ff */
[----:B------:R-:W-:Y:S01]  /*0600*/  IMAD.MOV.U32 R243, RZ, RZ, R10 ;  /* 0x000000fffff37224 */ /* 0x000fe200078e000a */
[----:B--2---:R-:W-:Y:S01]  /*0610*/  IADD3 R2, R10, 0x7f, RZ ;  /* 0x0000007f0a027810 */ /* 0x004fe20007ffe0ff */
[----:B------:R-:W-:Y:S01]  /*0620*/  IMAD.MOV.U32 R4, RZ, RZ, RZ ;  /* 0x000000ffff047224 */ /* 0x000fe200078e00ff */
[----:B------:R-:W-:Y:S01]  /*0630*/  ISETP.NE.AND P4, PT, R0, 0x1, PT ;  /* 0x000000010000780c */ /* 0x000fe20003f85270 */
[----:B------:R2:W-:Y:S01]  /*0640*/  STL [R1+0x38], R249 ;  /* 0x000038f901007387 */ /* 0x0005e20000100800 */
[----:B------:R-:W-:Y:S01]  /*0650*/  IADD3 R3, R249, 0x70, -R252 ;  /* 0x00000070f9037810 */ /* 0x000fe20007ffe8fc */
[----:B------:R-:W-:Y:S01]  /*0660*/  IMAD.IADD R6, R13, 0x1, R12 ;  /* 0x000000010d067824 */ /* 0x000fe200078e020c */
[----:B------:R-:W-:Y:S01]  /*0670*/  IADD3 R5, R249, 0x6f, RZ ;  /* 0x0000006ff9057810 */ /* 0x000fe20007ffe0ff */
[----:B------:R-:W-:Y:S01]  /*0680*/  CS2R R178, SRZ ;  /* 0x0000000000b27805 */ /* 0x000fe2000001ff00 */
[----:B------:R-:W-:Y:S01]  /*0690*/  PLOP3.LUT P0, PT, PT, PT, PT, 0x80, 0x0 ;  /* 0x000000000000781c */ /* 0x000fe20003f0f070 */
[----:B------:R-:W-:Y:S01]  /*06a0*/  CS2R R176, SRZ ;  /* 0x0000000000b07805 */ /* 0x000fe2000001ff00 */
[----:B------:R-:W-:Y:S01]  /*06b0*/  CS2R R182, SRZ ;  /* 0x0000000000b67805 */ /* 0x000fe2000001ff00 */
[----:B------:R-:W-:Y:S01]  /*06c0*/  IMAD.HI R4, R5, -0x6db6db6d, R4 ;  /* 0x9249249305047827 */ /* 0x000fe200078e0204 */
[----:B------:R-:W-:Y:S01]  /*06d0*/  CS2R R12, SRZ ;  /* 0x00000000000c7805 */ /* 0x000fe2000001ff00 */
[----:B------:R-:W-:Y:S01]  /*06e0*/  CS2R R14, SRZ ;  /* 0x00000000000e7805 */ /* 0x000fe2000001ff00 */
[----:B------:R-:W-:Y:S01]  /*06f0*/  MOV R174, RZ ;  /* 0x000000ff00ae7202 */ /* 0x000fe20000000f00 */
[----:B------:R-:W-:Y:S01]  /*0700*/  IMAD.MOV.U32 R180, RZ, RZ, RZ ;  /* 0x000000ffffb47224 */ /* 0x000fe200078e00ff */
[----:B------:R-:W-:Y:S01]  /*0710*/  @P4 IADD3 R0, R243, 0x7f, RZ ;  /* 0x0000007ff3004810 */ /* 0x000fe20007ffe0ff */
[----:B------:R-:W-:Y:S01]  /*0720*/  IMAD.MOV.U32 R172, RZ, RZ, RZ ;  /* 0x000000ffffac7224 */ /* 0x000fe200078e00ff */
[----:B------:R-:W-:Y:S01]  /*0730*/  CS2R R16, SRZ ;  /* 0x0000000000107805 */ /* 0x000fe2000001ff00 */
[----:B------:R-:W-:Y:S01]  /*0740*/  IMAD.MOV.U32 R170, RZ, RZ, RZ ;  /* 0x000000ffffaa7224 */ /* 0x000fe200078e00ff */
[----:B------:R-:W-:Y:S01]  /*0750*/  MOV R19, RZ ;  /* 0x000000ff00137202 */ /* 0x000fe20000000f00 */
[----:B------:R-:W-:Y:S01]  /*0760*/  @P4 IMAD.HI.U32 R0, R0, c[0x0][0x2c8], RZ ;  /* 0x0000b20000004a27 */ /* 0x000fe200078e00ff */
[----:B------:R-:W-:Y:S01]  /*0770*/  CS2R R26, SRZ ;  /* 0x00000000001a7805 */ /* 0x000fe2000001ff00 */
[----:B------:R-:W-:Y:S01]  /*0780*/  CS2R R20, SRZ ;  /* 0x0000000000147805 */ /* 0x000fe2000001ff00 */
[----:B------:R-:W-:Y:S01]  /*0790*/  MOV R160, RZ ;  /* 0x000000ff00a07202 */ /* 0x000fe20000000f00 */
[----:B------:R-:W-:Y:S01]  /*07a0*/  IMAD.MOV.U32 R168, RZ, RZ, RZ ;  /* 0x000000ffffa87224 */ /* 0x000fe200078e00ff */
[----:B------:R-:W-:Y:S01]  /*07b0*/  @P4 SHF.R.U32.HI R2, RZ, c[0x0][0x2cc], R0 ;  /* 0x0000b300ff024a19 */ /* 0x000fe20000011600 */
[----:B------:R-:W-:Y:S01]  /*07c0*/  IMAD.MOV.U32 R162, RZ, RZ, RZ ;  /* 0x000000ffffa27224 */ /* 0x000fe200078e00ff */
[----:B------:R-:W-:Y:S01]  /*07d0*/  SHF.R.U32.HI R0, RZ, 0x1f, R4 ;  /* 0x0000001fff007819 */ /* 0x000fe20000011604 */
[----:B------:R-:W-:Y:S01]  /*07e0*/  IMAD.MOV.U32 R166, RZ, RZ, RZ ;  /* 0x000000ffffa67224 */ /* 0x000fe200078e00ff */
[----:B------:R-:W-:Y:S01]  /*07f0*/  CS2R R22, SRZ ;  /* 0x0000000000167805 */ /* 0x000fe2000001ff00 */
[----:B------:R-:W-:Y:S01]  /*0800*/  IMAD.IADD R3, R3, 0x1, R2 ;  /* 0x0000000103037824 */ /* 0x000fe200078e0202 */
[----:B------:R-:W-:Y:S01]  /*0810*/  MOV R2, RZ ;  /* 0x000000ff00027202 */ /* 0x000fe20000000f00 */
[----:B------:R-:W-:Y:S01]  /*0820*/  IMAD.MOV.U32 R164, RZ, RZ, RZ ;  /* 0x000000ffffa47224 */ /* 0x000fe200078e00ff */
[----:B------:R-:W-:Y:S01]  /*0830*/  LEA.HI.SX32 R0, R4, R0, 0x1a ;  /* 0x0000000004007211 */ /* 0x000fe200078fd2ff */
[----:B------:R-:W-:Y:S01]  /*0840*/  IMAD.MOV.U32 R156, RZ, RZ, RZ ;  /* 0x000000ffff9c7224 */ /* 0x000fe200078e00ff */
[----:B------:R-:W-:Y:S01]  /*0850*/  MOV R158, RZ ;  /* 0x000000ff009e7202 */ /* 0x000fe20000000f00 */
[----:B------:R-:W-:Y:S01]  /*0860*/  IMAD.HI R2, R3, -0x6db6db6d, R2 ;  /* 0x9249249303027827 */ /* 0x000fe200078e0202 */
[----:B------:R-:W-:Y:S01]  /*0870*/  CS2R R24, SRZ ;  /* 0x0000000000187805 */ /* 0x000fe2000001ff00 */
[----:B------:R-:W-:Y:S01]  /*0880*/  MOV R152, RZ ;  /* 0x000000ff00987202 */ /* 0x000fe20000000f00 */
[----:B------:R-:W-:Y:S01]  /*0890*/  CS2R R146, SRZ ;  /* 0x0000000000927805 */ /* 0x000fe2000001ff00 */
[----:B------:R-:W-:Y:S01]  /*08a0*/  IMAD.MOV.U32 R154, RZ, RZ, RZ ;  /* 0x000000ffff9a7224 */ /* 0x000fe200078e00ff */
[----:B------:R-:W-:Y:S01]  /*08b0*/  SHF.R.U32.HI R3, RZ, 0x1f, R2 ;  /* 0x0000001fff037819 */ /* 0x000fe20000011602 */
[----:B------:R-:W-:Y:S01]  /*08c0*/  CS2R R30, SRZ ;  /* 0x00000000001e7805 */ /* 0x000fe2000001ff00 */
[----:B------:R-:W-:Y:S01]  /*08d0*/  IMAD.MOV.U32 R144, RZ, RZ, RZ ;  /* 0x000000ffff907224 */ /* 0x000fe200078e00ff */
[----:B------:R-:W-:Y:S01]  /*08e0*/  MOV R150, RZ ;  /* 0x000000ff00967202 */ /* 0x000fe20000000f00 */
[----:B------:R-:W-:Y:S01]  /*08f0*/  IMAD.MOV.U32 R148, RZ, RZ, RZ ;  /* 0x000000ffff947224 */ /* 0x000fe200078e00ff */
[----:B------:R-:W-:Y:S01]  /*0900*/  LEA.HI.SX32 R2, R2, R3, 0x1a ;  /* 0x0000000302027211 */ /* 0x000fe200078fd2ff */
[----:B------:R-:W-:Y:S01]  /*0910*/  CS2R R142, SRZ ;  /* 0x00000000008e7805 */ /* 0x000fe2000001ff00 */
[----:B------:R-:W-:Y:S01]  /*0920*/  CS2R R32, SRZ ;  /* 0x0000000000207805 */ /* 0x000fe2000001ff00 */
[----:B------:R-:W-:Y:S01]  /*0930*/  MOV R140, RZ ;  /* 0x000000ff008c7202 */ /* 0x000fe20000000f00 */
[----:B------:R-:W-:Y:S01]  /*0940*/  CS2R R28, SRZ ;  /* 0x00000000001c7805 */ /* 0x000fe2000001ff00 */
[----:B------:R-:W-:Y:S01]  /*0950*/  IMNMX R46, R0, R2, PT ;  /* 0x00000002002e7217 */ /* 0x000fe20003800200 */
[----:B------:R-:W-:Y:S01]  /*0960*/  IMAD.MOV.U32 R138, RZ, RZ, RZ ;  /* 0x000000ffff8a7224 */ /* 0x000fe200078e00ff */
[----:B------:R-:W-:Y:S01]  /*0970*/  MOV R136, RZ ;  /* 0x000000ff00887202 */ /* 0x000fe20000000f00 */
[----:B------:R-:W-:Y:S01]  /*0980*/  CS2R R130, SRZ ;  /* 0x0000000000827805 */ /* 0x000fe2000001ff00 */
[----:B------:R-:W-:Y:S01]  /*0990*/  ISETP.GE.AND P3, PT, R46, 0x1, PT ;  /* 0x000000012e00780c */ /* 0x000fe20003f66270 */
        /* <DEDUP_REMOVED lines=13> */
[----:B------:R-:W-:-:S04]  /*0a70*/  ISETP.NE.U32.AND P3, PT, RZ, c[0x0][0x340], PT ;  /* 0x0000d000ff007a0c */ /* 0x000fc80003f65070 */
[----:B------:R-:W-:-:S13]  /*0a80*/  ISETP.NE.AND.EX P3, PT, RZ, c[0x0][0x344], PT, P3 ;  /* 0x0000d100ff007a0c */ /* 0x000fda0003f65330 */
[----:B------:R-:W-:-:S05]  /*0a90*/  @P3 IMAD.WIDE R2, R35, R18, c[0x0][0x340] ;  /* 0x0000d00023023625 */ /* 0x000fca00078e0212 */
[----:B------:R3:W4:Y:S01]  /*0aa0*/  @P3 LDG.E R16, [R2.64] ;  /* 0x0000000a02103981 */ /* 0x000722000c1e1900 */
[----:B------:R-:W-:Y:S01]  /*0ab0*/  SHF.R.S32.HI R246, RZ, 0x1f, R247 ;  /* 0x0000001ffff67819 */ /* 0x000fe200000114f7 */
[----:B------:R-:W-:Y:S01]  /*0ac0*/  IMAD.MOV.U32 R23, RZ, RZ, 0x10 ;  /* 0x00000010ff177424 */ /* 0x000fe200078e00ff */
[----:B------:R-:W-:Y:S01]  /*0ad0*/  SHF.R.S32.HI R0, RZ, 0x1f, R11 ;  /* 0x0000001fff007819 */ /* 0x000fe2000001140b */
[----:B------:R-:W5:Y:S01]  /*0ae0*/  S2R R19, SR_CTAID.Y ;  /* 0x0000000000137919 */ /* 0x000f620000002600 */
[-C--:B------:R-:W-:Y:S01]  /*0af0*/  LEA.HI R4, R246, R247.reuse, RZ, 0x3 ;  /* 0x000000f7f6047211 */ /* 0x080fe200078f18ff */
[----:B------:R-:W-:Y:S01]  /*0b00*/  BSSY B0, `(.L_x_587) ;  /* 0x000006d000007945 */ /* 0x000fe20003800000 */
[----:B------:R-:W-:Y:S01]  /*0b10*/  SHF.R.S32.HI R7, RZ, 0x1f, R6 ;  /* 0x0000001fff077819 */ /* 0x000fe20000011406 */
        /* <DEDUP_REMOVED lines=10> */
[----:B------:R-:W-:Y:S02]  /*0bc0*/  SEL R10, R15, RZ, !P2 ;  /* 0x000000ff0f0a7207 */ /* 0x000fe40005000000 */
[----:B------:R-:W-:Y:S02]  /*0bd0*/  LEA.HI R24, R246, R247, RZ, 0x4 ;  /* 0x000000f7f6187211 */ /* 0x000fe400078f20ff */
[----:B------:R-:W-:Y:S01]  /*0be0*/  LOP3.LUT R6, R5, 0x38, R20, 0xf8, !PT ;  /* 0x0000003805067812 */ /* 0x000fe200078ef814 */
[----:B---3--:R-:W-:Y:S01]  /*0bf0*/  IMAD.WIDE.U32 R2, R11, c[0x0][0x178], RZ ;  /* 0x00005e000b027a25 */ /* 0x008fe200078e00ff */
[----:B------:R-:W-:-:S02]  /*0c00*/  SHF.R.U32.HI R5, RZ, 0x3, R5 ;  /* 0x00000003ff057819 */ /* 0x000fc40000011605 */
[----:B-----5:R-:W-:Y:S01]  /*0c10*/  SHF.R.S32.HI R14, RZ, 0x1f, R19 ;  /* 0x0000001fff0e7819 */ /* 0x020fe20000011413 */
[----:B------:R-:W-:Y:S01]  /*0c20*/  IMAD R10, R10, c[0x0][0x1c0], RZ ;  /* 0x000070000a0a7a24 */ /* 0x000fe200078e02ff */
[----:B------:R-:W-:Y:S01]  /*0c30*/  LOP3.LUT R18, R6, R5, RZ, 0x3c, !PT ;  /* 0x0000000506127212 */ /* 0x000fe200078e3cff */
[----:B------:R-:W-:Y:S01]  /*0c40*/  IMAD R5, R45, 0x10, R17 ;  /* 0x000000102d057824 */ /* 0x000fe200078e0211 */
[----:B------:R-:W-:Y:S01]  /*0c50*/  IADD3 R3, R3, R0, RZ ;  /* 0x0000000003037210 */ /* 0x000fe20007ffe0ff */
[----:B------:R-:W-:Y:S01]  /*0c60*/  IMAD R8, R14, c[0x0][0x1b8], RZ ;  /* 0x00006e000e087a24 */ /* 0x000fe200078e02ff */
[----:B------:R-:W-:Y:S02]  /*0c70*/  LEA.HI.X.SX32 R0, R17, R7, 0x1, P0 ;  /* 0x0000000711007211 */ /* 0x000fe400000f0eff */
[----:B------:R-:W-:Y:S01]  /*0c80*/  IADD3 R9, R243, R5, RZ ;  /* 0x00000005f3097210 */ /* 0x000fe20007ffe0ff */
[C---:B------:R-:W-:Y:S01]  /*0c90*/  IMAD R8, R19.reuse, c[0x0][0x1bc], R8 ;  /* 0x00006f0013087a24 */ /* 0x040fe200078e0208 */
[----:B------:R-:W-:Y:S01]  /*0ca0*/  SHF.R.S32.HI R21, RZ, 0x1f, R20 ;  /* 0x0000001fff157819 */ /* 0x000fe20000011414 */
[----:B------:R-:W-:Y:S01]  /*0cb0*/  IMAD R6, R0, c[0x0][0x1e0], RZ ;  /* 0x0000780000067a24 */ /* 0x000fe200078e02ff */
[----:B------:R-:W-:Y:S01]  /*0cc0*/  ISETP.GE.AND P5, PT, R20, c[0x0][0x198], PT ;  /* 0x0000660014007a0c */ /* 0x000fe20003fa6270 */
[----:B------:R-:W-:Y:S01]  /*0cd0*/  IMAD R0, R0, c[0x0][0x208], RZ ;  /* 0x0000820000007a24 */ /* 0x000fe200078e02ff */
[----:B------:R-:W-:Y:S01]  /*0ce0*/  MOV R25, 0x20 ;  /* 0x0000002000197802 */ /* 0x000fe20000000f00 */
[----:B------:R-:W-:-:S04]  /*0cf0*/  IMAD.WIDE.U32 R2, R19, c[0x0][0x1b8], R2 ;  /* 0x00006e0013027a25 */ /* 0x000fc800078e0002 */
[----:B------:R-:W-:-:S04]  /*0d00*/  @P4 IMAD.HI.U32 R11, R9, c[0x0][0x2c8], RZ ;  /* 0x0000b200090b4a27 */ /* 0x000fc800078e00ff */
[C---:B------:R-:W-:Y:S01]  /*0d10*/  IMAD R13, R4.reuse, c[0x0][0x20c], R0 ;  /* 0x00008300040d7a24 */ /* 0x040fe200078e0200 */
[----:B------:R-:W-:Y:S01]  /*0d20*/  MOV R0, R9 ;  /* 0x0000000900007202 */ /* 0x000fe20000000f00 */
[----:B------:R-:W-:Y:S01]  /*0d30*/  IMAD.IADD R3, R3, 0x1, R8 ;  /* 0x0000000103037824 */ /* 0x000fe200078e0208 */
[----:B------:R-:W-:Y:S01]  /*0d40*/  SEL R8, R35, RZ, !P2 ;  /* 0x000000ff23087207 */ /* 0x000fe20005000000 */
[C---:B------:R-:W-:Y:S01]  /*0d50*/  IMAD R12, R4.reuse, c[0x0][0x1e4], R6 ;  /* 0x00007900040c7a24 */ /* 0x040fe200078e0206 */
[----:B------:R-:W-:Y:S01]  /*0d60*/  @P4 SHF.R.U32.HI R0, RZ, c[0x0][0x2cc], R11 ;  /* 0x0000b300ff004a19 */ /* 0x000fe2000001160b */
[----:B------:R-:W-:-:S04]  /*0d70*/  IMAD.WIDE.U32 R6, R4, c[0x0][0x1e0], R20 ;  /* 0x0000780004067a25 */ /* 0x000fc800078e0014 */
[C---:B------:R-:W-:Y:S02]  /*0d80*/  IMAD R11, R8.reuse, c[0x0][0x1c4], R10 ;  /* 0x00007100080b7a24 */ /* 0x040fe400078e020a */
[----:B------:R-:W-:Y:S01]  /*0d90*/  IMAD.WIDE.U32 R2, R8, c[0x0][0x1c0], R2 ;  /* 0x0000700008027a25 */ /* 0x000fe200078e0002 */
[----:B------:R-:W-:-:S03]  /*0da0*/  SHF.R.S32.HI R8, RZ, 0x1f, R0 ;  /* 0x0000001fff087819 */ /* 0x000fc60000011400 */
[----:B------:R-:W-:Y:S01]  /*0db0*/  IMAD.MOV R10, RZ, RZ, -R0 ;  /* 0x000000ffff0a7224 */ /* 0x000fe200078e0a00 */
[----:B------:R-:W-:Y:S01]  /*0dc0*/  IADD3 R3, R3, R11, RZ ;  /* 0x0000000b03037210 */ /* 0x000fe20007ffe0ff */
[----:B------:R-:W-:Y:S02]  /*0dd0*/  IMAD R8, R8, c[0x0][0x1b0], RZ ;  /* 0x00006c0008087a24 */ /* 0x000fe400078e02ff */
[----:B------:R-:W-:Y:S01]  /*0de0*/  IMAD R10, R10, c[0x0][0x2c4], R9 ;  /* 0x0000b1000a0a7a24 */ /* 0x000fe200078e0209 */
[----:B------:R-:W-:Y:S01]  /*0df0*/  LOP3.LUT R9, R24, 0xfffffff0, RZ, 0xc0, !PT ;  /* 0xfffffff018097812 */ /* 0x000fe200078ec0ff */
[----:B------:R-:W-:-:S03]  /*0e00*/  IMAD.WIDE.U32 R4, R4, c[0x0][0x208], R20 ;  /* 0x0000820004047a25 */ /* 0x000fc600078e0014 */
[----:B------:R-:W-:Y:S01]  /*0e10*/  SHF.R.S32.HI R11, RZ, 0x1f, R10 ;  /* 0x0000001fff0b7819 */ /* 0x000fe2000001140a */
        /* <DEDUP_REMOVED lines=14> */
[----:B------:R-:W-:Y:S02]  /*0f00*/  IMAD R11, R11, c[0x0][0x1a8], RZ ;  /* 0x00006a000b0b7a24 */ /* 0x000fe400078e02ff */
[C---:B------:R-:W-:Y:S02]  /*0f10*/  IMAD R12, R19.reuse, c[0x0][0x1ec], R12 ;  /* 0x00007b00130c7a24 */ /* 0x040fe400078e020c */
[----:B------:R-:W-:Y:S01]  /*0f20*/  IMAD R13, R19, c[0x0][0x214], R13 ;  /* 0x00008500130d7a24 */ /* 0x000fe200078e020d */
[----:B------:R-:W-:Y:S01]  /*0f30*/  IADD3 R19, R0, -R2, RZ ;  /* 0x8000000200137210 */ /* 0x000fe20007ffe0ff */
[----:B------:R-:W-:Y:S02]  /*0f40*/  IMAD R11, R10, c[0x0][0x1ac], R11 ;  /* 0x00006b000a0b7a24 */ /* 0x000fe400078e020b */
[----:B------:R-:W-:Y:S01]  /*0f50*/  IMAD.IADD R9, R9, 0x1, R12 ;  /* 0x0000000109097824 */ /* 0x000fe200078e020c */
[----:B------:R-:W-:Y:S01]  /*0f60*/  LEA R12, P0, R4, c[0x0][0x160], 0x1 ;  /* 0x00005800040c7a11 */ /* 0x000fe200078008ff */
[----:B------:R-:W-:Y:S01]  /*0f70*/  IMAD.IADD R11, R5, 0x1, R11 ;  /* 0x00000001050b7824 */ /* 0x000fe200078e020b */
[----:B------:R-:W-:Y:S01]  /*0f80*/  IADD3 R7, R7, R13, RZ ;  /* 0x0000000d07077210 */ /* 0x000fe20007ffe0ff */
[----:B------:R-:W-:Y:S01]  /*0f90*/  IMAD R10, R252, c[0x0][0x2c4], RZ ;  /* 0x0000b100fc0a7a24 */ /* 0x000fe200078e02ff */
[----:B------:R-:W-:-:S02]  /*0fa0*/  LEA.HI R5, R246, R247, RZ, 0x6 ;  /* 0x000000f7f6057211 */ /* 0x000fc400078f30ff */
[----:B------:R-:W-:-:S03]  /*0fb0*/  LEA.HI.X R11, R4, c[0x0][0x164], R11, 0x1, P0 ;  /* 0x00005900040b7a11 */ /* 0x000fc600000f0c0b */
[----:B------:R-:W-:-:S05]  /*0fc0*/  IMAD.SHL.U32 R5, R5, 0x8, RZ ;  /* 0x0000000805057824 */ /* 0x000fca00078e00ff */
[----:B------:R-:W-:Y:S02]  /*0fd0*/  LOP3.LUT R5, R18, 0xfffffe00, R5, 0xf8, !PT ;  /* 0xfffffe0012057812 */ /* 0x000fe400078ef805 */
[--C-:B----4-:R-:W-:Y:S01]  /*0fe0*/  @P3 SHF.R.S32.HI R3, RZ, 0x1f, R16.reuse ;  /* 0x0000001fff033819 */ /* 0x110fe20000011410 */
[----:B------:R-:W-:Y:S01]  /*0ff0*/  @P3 IMAD.MOV.U32 R2, RZ, RZ, R16 ;  /* 0x000000ffff023224 */ /* 0x000fe200078e0010 */
[----:B------:R-:W-:Y:S01]  /*1000*/  @!P3 MOV R2, R35 ;  /* 0x000000230002b202 */ /* 0x000fe20000000f00 */
[----:B------:R-:W-:Y:S01]  /*1010*/  @!P3 IMAD.MOV.U32 R3, RZ, RZ, R15 ;  /* 0x000000ffff03b224 */ /* 0x000fe200078e000f */
[----:B------:R3:W4:Y:S02]  /*1020*/  SHFL.IDX PT, R16, R11, RZ, 0x181f ;  /* 0x00181fff0b107589 */ /* 0x00072400000e0000 */
[----:B------:R-:W-:Y:S02]  /*1030*/  SEL R0, R2, RZ, !P1 ;  /* 0x000000ff02007207 */ /* 0x000fe40004800000 */
[----:B------:R-:W-:Y:S01]  /*1040*/  SEL R2, R3, RZ, !P1 ;  /* 0x000000ff03027207 */ /* 0x000fe20004800000 */
[----:B------:R3:W1:Y:S01]  /*1050*/  SHFL.IDX PT, R15, R12, RZ, 0x181f ;  /* 0x00181fff0c0f7589 */ /* 0x00066200000e0000 */
[----:B------:R-:W-:Y:S01]  /*1060*/  IADD3 R3, R243, R17, RZ ;  /* 0x00000011f3037210 */ /* 0x000fe20007ffe0ff */
[----:B------:R-:W-:-:S03]  /*1070*/  IMAD.WIDE.U32 R28, R0, c[0x0][0x1f0], R8 ;  /* 0x00007c00001c7a25 */ /* 0x000fc600078e0008 */
[----:B------:R-:W-:Y:S01]  /*1080*/  ISETP.GE.AND P0, PT, R3, R10, PT ;  /* 0x0000000a0300720c */ /* 0x000fe20003f06270 */
[C---:B------:R-:W-:Y:S01]  /*1090*/  IMAD R4, R2.reuse, c[0x0][0x1f0], RZ ;  /* 0x00007c0002047a24 */ /* 0x040fe200078e02ff */
[----:B------:R3:W-:Y:S01]  /*10a0*/  STL.64 [R1+0x60], R28 ;  /* 0x0000601c01007387 */ /* 0x0007e20000100a00 */
[----:B------:R-:W-:Y:S01]  /*10b0*/  IMAD R2, R2, c[0x0][0x218], RZ ;  /* 0x0000860002027a24 */ /* 0x000fe200078e02ff */
[----:B------:R-:W-:Y:S01]  /*10c0*/  R2P PR, R19, 0x6 ;  /* 0x0000000613007804 */ /* 0x000fe20000000000 */
[C---:B------:R-:W-:Y:S02]  /*10d0*/  IMAD R14, R0.reuse, c[0x0][0x1f4], R4 ;  /* 0x00007d00000e7a24 */ /* 0x040fe400078e0204 */
[C---:B------:R-:W-:Y:S02]  /*10e0*/  IMAD R13, R0.reuse, c[0x0][0x21c], R2 ;  /* 0x00008700000d7a24 */ /* 0x040fe400078e0202 */
[----:B------:R-:W-:Y:S01]  /*10f0*/  IMAD.WIDE.U32 R102, R0, c[0x0][0x218], R6 ;  /* 0x0000860000667a25 */ /* 0x000fe200078e0006 */
[----:B------:R-:W-:-:S02]  /*1100*/  IADD3 R31, R29, R14, RZ ;  /* 0x0000000e1d1f7210 */ /* 0x000fc40007ffe0ff */
[----:B------:R-:W-:Y:S01]  /*1110*/  SEL R2, R23, 0xfffffff0, !P1 ;  /* 0xfffffff017027807 */ /* 0x000fe20004800000 */
[----:B------:R-:W-:Y:S01]  /*1120*/  IMAD.IADD R27, R103, 0x1, R13 ;  /* 0x00000001671b7824 */ /* 0x000fe200078e020d */
[----:B------:R3:W-:Y:S01]  /*1130*/  STL.64 [R1+0x30], R102 ;  /* 0x0000306601007387 */ /* 0x0007e20000100a00 */
[----:B------:R-:W-:-:S03]  /*1140*/  SEL R4, R25, 0xffffffe0, !P2 ;  /* 0xffffffe019047807 */ /* 0x000fc60005000000 */
[----:B------:R3:W-:Y:S04]  /*1150*/  STL [R1+0x2c], R27 ;  /* 0x00002c1b01007387 */ /* 0x0007e80000100800 */
[----:B------:R3:W-:Y:S01]  /*1160*/  STL [R1+0x5c], R31 ;  /* 0x00005c1f01007387 */ /* 0x0007e20000100800 */
[----:B------:R-:W-:Y:S05]  /*1170*/  @P0 BRA `(.L_x_588) ;  /* 0x0000005000000947 */ /* 0x000fea0003800000 */
[----:B-1--4-:R-:W-:Y:S01]  /*1180*/  LEA R6, P0, R20, R15, 0x1 ;  /* 0x0000000f14067211 */ /* 0x012fe200078008ff */
[----:B------:R-:W-:-:S03]  /*1190*/  IMAD.SHL.U32 R0, R5, 0x2, RZ ;  /* 0x0000000205007824 */ /* 0x000fc600078e00ff */
[----:B------:R-:W-:-:S05]  /*11a0*/  LEA.HI.X R7, R20, R16, R21, 0x1, P0 ;  /* 0x0000001014077211 */ /* 0x000fca00000f0c15 */
[----:B------:R-:W-:Y:S01]  /*11b0*/  @!PT LDS RZ, [RZ] ;  /* 0x00000000fffff984 */ /* 0x000fe20000000800 */
[----:B------:R1:W-:Y:S04]  /*11c0*/  LDGSTS.E.BYPASS.LTC128B.128 [R0+0x7100], [R6.64], !P5 ;  /* 0x0710000006007fae */ /* 0x0003e8000e901d4a */
.L_x_588:
[----:B-1--4-:R-:W-:Y:S05]  /*11d0*/  BSYNC B0 ;  /* 0x0000000000007941 */ /* 0x012fea0003800000 */
.L_x_587:
[----:B------:R-:W-:Y:S01]  /*11e0*/  IADD3 R0, R3, 0x10, RZ ;  /* 0x0000001003007810 */ /* 0x000fe20007ffe0ff */
[----:B------:R1:W4:Y:S01]  /*11f0*/  SHFL.IDX PT, R7, R11, 0x1, 0x181f ;  /* 0x00381f000b077f89 */ /* 0x00032200000e0000 */
[----:B------:R-:W-:Y:S02]  /*1200*/  BSSY B0, `(.L_x_589) ;  /* 0x0000009000007945 */ /* 0x000fe40003800000 */
[----:B------:R-:W-:Y:S01]  /*1210*/  ISETP.GE.AND P0, PT, R0, R10, PT ;  /* 0x0000000a0000720c */ /* 0x000fe20003f06270 */
[----:B------:R1:W2:-:S12]  /*1220*/  SHFL.IDX PT, R6, R12, 0x1, 0x181f ;  /* 0x00381f000c067f89 */ /* 0x00029800000e0000 */
[----:B------:R-:W-:Y:S05]  /*1230*/  @P0 BRA `(.L_x_590) ;  /* 0x0000005000000947 */ /* 0x000fea0003800000 */
[----:B--2---:R-:W-:Y:S01]  /*1240*/  LEA R6, P0, R20, R6, 0x1 ;  /* 0x0000000614067211 */ /* 0x004fe200078008ff */
[----:B------:R-:W-:-:S03]  /*1250*/  IMAD.SHL.U32 R0, R5, 0x2, RZ ;  /* 0x0000000205007824 */ /* 0x000fc600078e00ff */
[----:B----4-:R-:W-:-:S05]  /*1260*/  LEA.HI.X R7, R20, R7, R21, 0x1, P0 ;  /* 0x0000000714077211 */ /* 0x010fca00000f0c15 */
[----:B------:R-:W-:Y:S01]  /*1270*/  @!PT LDS RZ, [RZ] ;  /* 0x00000000fffff984 */ /* 0x000fe20000000800 */
[----:B------:R2:W-:Y:S04]  /*1280*/  LDGSTS.E.BYPASS.LTC128B.128 [R0+0x7900], [R6.64], !P5 ;  /* 0x0790000006007fae */ /* 0x0005e8000e901d4a */
.L_x_590:
[----:B------:R-:W-:Y:S05]  /*1290*/  BSYNC B0 ;  /* 0x0000000000007941 */ /* 0x000fea0003800000 */
.L_x_589:
[----:B--2---:R-:W-:Y:S01]  /*12a0*/  IADD3 R0, R3, 0x20, RZ ;  /* 0x0000002003007810 */ /* 0x004fe20007ffe0ff */
[----:B----4-:R2:W4:Y:S01]  /*12b0*/  SHFL.IDX PT, R7, R11, 0x2, 0x181f ;  /* 0x00581f000b077f89 */ /* 0x01052200000e0000 */
[----:B------:R-:W-:Y:S02]  /*12c0*/  BSSY B0, `(.L_x_591) ;  /* 0x0000009000007945 */ /* 0x000fe40003800000 */
[----:B------:R-:W-:Y:S01]  /*12d0*/  ISETP.GE.AND P0, PT, R0, R10, PT ;  /* 0x0000000a0000720c */ /* 0x000fe20003f06270 */
[----:B------:R2:W1:-:S12]  /*12e0*/  SHFL.IDX PT, R6, R12, 0x2, 0x181f ;  /* 0x00581f000c067f89 */ /* 0x00045800000e0000 */
[----:B------:R-:W-:Y:S05]  /*12f0*/  @P0 BRA `(.L_x_592) ;  /* 0x0000005000000947 */ /* 0x000fea0003800000 */
[----:B-1----:R-:W-:Y:S01]  /*1300*/  LEA R6, P0, R20, R6, 0x1 ;  /* 0x0000000614067211 */ /* 0x002fe200078008ff */
[----:B------:R-:W-:-:S03]  /*1310*/  IMAD.SHL.U32 R0, R5, 0x2, RZ ;  /* 0x0000000205007824 */ /* 0x000fc600078e00ff */
[----:B----4-:R-:W-:-:S05]  /*1320*/  LEA.HI.X R7, R20, R7, R21, 0x1, P0 ;  /* 0x0000000714077211 */ /* 0x010fca00000f0c15 */
[----:B------:R-:W-:Y:S01]  /*1330*/  @!PT LDS RZ, [RZ] ;  /* 0x00000000fffff984 */ /* 0x000fe20000000800 */
[----:B------:R1:W-:Y:S04]  /*1340*/  LDGSTS.E.BYPASS.LTC128B.128 [R0+0x8100], [R6.64], !P5 ;  /* 0x0810000006007fae */ /* 0x0003e8000e901d4a */
.L_x_592:
[----:B------:R-:W-:Y:S05]  /*1350*/  BSYNC B0 ;  /* 0x0000000000007941 */ /* 0x000fea0003800000 */
.L_x_591:
[----:B-1----:R-:W-:Y:S01]  /*1360*/  IADD3 R0, R3, 0x30, RZ ;  /* 0x0000003003007810 */ /* 0x002fe20007ffe0ff */
[----:B----4-:R1:W4:Y:S01]  /*1370*/  SHFL.IDX PT, R7, R11, 0x3, 0x181f ;  /* 0x00781f000b077f89 */ /* 0x01032200000e0000 */
        /* <DEDUP_REMOVED lines=9> */
.L_x_594:
[----:B------:R-:W-:Y:S05]  /*1410*/  BSYNC B0 ;  /* 0x0000000000007941 */ /* 0x000fea0003800000 */
.L_x_593:
        /* <DEDUP_REMOVED lines=11> */
.L_x_596:
[----:B------:R-:W-:Y:S05]  /*14d0*/  BSYNC B0 ;  /* 0x0000000000007941 */ /* 0x000fea0003800000 */
.L_x_595:
        /* <DEDUP_REMOVED lines=11> */
.L_x_598:
[----:B------:R-:W-:Y:S05]  /*1590*/  BSYNC B0 ;  /* 0x0000000000007941 */ /* 0x000fea0003800000 */
.L_x_597:
        /* <DEDUP_REMOVED lines=11> */
.L_x_600:
[----:B------:R-:W-:Y:S05]  /*1650*/  BSYNC B0 ;  /* 0x0000000000007941 */ /* 0x000fea0003800000 */
.L_x_599:
[----:B------:R-:W5:Y:S01]  /*1660*/  SHFL.IDX PT, R8, R12, 0x7, 0x181f ;  /* 0x00f81f000c087f89 */ /* 0x000f6200000e0000 */
[----:B-1----:R-:W-:Y:S01]  /*1670*/  IADD3 R0, R3, 0x70, RZ ;  /* 0x0000007003007810 */ /* 0x002fe20007ffe0ff */
[----:B------:R-:W-:Y:S01]  /*1680*/  IMAD.SHL.U32 R241, R5, 0x2, RZ ;  /* 0x0000000205f17824 */ /* 0x000fe200078e00ff */
[----:B------:R-:W-:Y:S01]  /*1690*/  IADD3 R23, R46, -0x1, RZ ;  /* 0xffffffff2e177810 */ /* 0x000fe20007ffe0ff */
[----:B--23--:R-:W1:Y:S01]  /*16a0*/  SHFL.IDX PT, R11, R11, 0x7, 0x181f ;  /* 0x00f81f000b0b7f89 */ /* 0x00ce6200000e0000 */
[----:B------:R-:W-:Y:S01]  /*16b0*/  ISETP.GE.AND P6, PT, R0, R10, PT ;  /* 0x0000000a0000720c */ /* 0x000fe20003fc6270 */
[----:B------:R-:W-:Y:S01]  /*16c0*/  IMAD.MOV.U32 R0, RZ, RZ, 0x70 ;  /* 0x00000070ff007424 */ /* 0x000fe200078e00ff */
[----:B------:R-:W-:Y:S01]  /*16d0*/  SHF.R.S32.HI R16, RZ, 0x4, R24 ;  /* 0x00000004ff107819 */ /* 0x000fe20000011418 */
[----:B------:R-:W-:Y:S01]  /*16e0*/  IMAD.MOV.U32 R6, RZ, RZ, R30 ;  /* 0x000000ffff067224 */ /* 0x000fe200078e001e */
[----:B------:R-:W-:Y:S01]  /*16f0*/  LEA.HI R245, R246, R247, RZ, 0x5 ;  /* 0x000000f7f6f57211 */ /* 0x000fe200078f28ff */
[----:B------:R-:W-:Y:S01]  /*1700*/  IMAD R242, R46, -0x70, R0 ;  /* 0xffffff902ef27824 */ /* 0x000fe200078e0200 */
[----:B------:R-:W-:Y:S01]  /*1710*/  ULDC.64 UR4, c[0x0][0x208] ;  /* 0x0000820000047ab9 */ /* 0x000fe20000000a00 */
[C---:B------:R-:W-:Y:S01]  /*1720*/  IMAD R3, R0.reuse, c[0x0][0x1e4], RZ ;  /* 0x0000790000037a24 */ /* 0x040fe200078e02ff */
[----:B------:R-:W-:Y:S01]  /*1730*/  SHF.R.S32.HI R244, RZ, 0x5, R245 ;  /* 0x00000005fff47819 */ /* 0x000fe200000114f5 */
[----:B------:R-:W-:Y:S01]  /*1740*/  IMAD.WIDE.U32 R250, R0, c[0x0][0x1e0], RZ ;  /* 0x0000780000fa7a25 */ /* 0x000fe200078e00ff */
[----:B------:R-:W-:Y:S01]  /*1750*/  IADD3 R44, R242, R249, -R17 ;  /* 0x000000f9f22c7210 */ /* 0x000fe20007ffe811 */
[----:B------:R-:W-:-:S02]  /*1760*/  USHF.L.U32 UR9, UR4, 0x5, URZ ;  /* 0x0000000504097899 */ /* 0x000fc4000800063f */
[----:B------:R-:W-:Y:S01]  /*1770*/  IMAD.IADD R117, R251, 0x1, R3 ;  /* 0x00000001fb757824 */ /* 0x000fe200078e0203 */
[C---:B------:R-:W-:Y:S01]  /*1780*/  ISETP.GE.AND P2, PT, R44.reuse, 0x11, PT ;  /* 0x000000112c00780c */ /* 0x040fe20003f46270 */
[----:B----4-:R-:W-:Y:S01]  /*1790*/  IMAD.MOV.U32 R7, RZ, RZ, R31 ;  /* 0x000000ffff077224 */ /* 0x010fe200078e001f */
[----:B------:R-:W-:Y:S01]  /*17a0*/  ISETP.GE.AND P3, PT, R44, 0x1, PT ;  /* 0x000000012c00780c */ /* 0x000fe20003f66270 */
[----:B------:R-:W-:Y:S01]  /*17b0*/  IMAD.MOV.U32 R6, RZ, RZ, R28 ;  /* 0x000000ffff067224 */ /* 0x000fe200078e001c */
[----:B------:R-:W-:Y:S01]  /*17c0*/  UMOV UR8, 0x5 ;  /* 0x0000000500087882 */ /* 0x000fe20000000000 */
[C---:B-----5:R-:W-:Y:S01]  /*17d0*/  @!P6 LEA R8, P0, R20.reuse, R8, 0x1 ;  /* 0x000000081408e211 */ /* 0x060fe200078008ff */
[----:B------:R-:W-:Y:S01]  /*17e0*/  IMAD R3, R117, R23, RZ ;  /* 0x0000001775037224 */ /* 0x000fe200078e02ff */
[----:B------:R-:W-:Y:S01]  /*17f0*/  USHF.L.U64.HI UR8, UR4, UR8, UR5 ;  /* 0x0000000804087299 */ /* 0x000fe20008010205 */
[----:B------:R2:W-:Y:S01]  /*1800*/  STL.64 [R1+0x58], R6 ;  /* 0x0000580601007387 */ /* 0x0005e20000100a00 */
[----:B-1----:R-:W-:Y:S01]  /*1810*/  @!P6 LEA.HI.X R9, R20, R11, R21, 0x1, P0 ;  /* 0x0000000b1409e211 */ /* 0x002fe200000f0c15 */
[----:B------:R-:W-:Y:S01]  /*1820*/  IMAD.MOV.U32 R118, RZ, RZ, c[0x0][0x1e0] ;  /* 0x00007800ff767624 */ /* 0x000fe200078e00ff */
[----:B------:R-:W-:Y:S01]  /*1830*/  SHF.R.S32.HI R21, RZ, 0x1f, R23 ;  /* 0x0000001fff157819 */ /* 0x000fe20000011417 */
[----:B------:R-:W-:Y:S01]  /*1840*/  IMAD.MOV.U32 R248, RZ, RZ, c[0x0][0x1e4] ;  /* 0x00007900fff87624 */ /* 0x000fe200078e00ff */
[----:B------:R-:W-:Y:S01]  /*1850*/  ISETP.GE.AND P0, PT, R44, 0x21, PT ;  /* 0x000000212c00780c */ /* 0x000fe20003f06270 */
[----:B------:R-:W-:Y:S01]  /*1860*/  @!PT LDS RZ, [RZ] ;  /* 0x00000000fffff984 */ /* 0x000fe20000000800 */
[----:B------:R1:W-:Y:S01]  /*1870*/  @!P6 LDGSTS.E.BYPASS.LTC128B.128 [R241+0xa900], [R8.64], !P5 ;  /* 0x0a90000008f1efae */ /* 0x0003e2000e901d4a */
[----:B------:R-:W-:Y:S01]  /*1880*/  ISETP.GE.AND P6, PT, R20, c[0x0][0x1d4], PT ;  /* 0x0000750014007a0c */ /* 0x000fe20003fc6270 */
[----:B------:R-:W-:-:S02]  /*1890*/  IMAD R3, R21, R250, R3 ;  /* 0x000000fa15037224 */ /* 0x000fc400078e0203 */
[----:B------:R-:W0:Y:S01]  /*18a0*/  LDGDEPBAR ;  /* 0x00000000000079af */ /* 0x000e220000000000 */
[----:B------:R-:W-:-:S04]  /*18b0*/  IMAD.WIDE.U32 R10, R118, 0x20, RZ ;  /* 0x00000020760a7825 */ /* 0x000fc800078e00ff */
[----:B------:R-:W-:Y:S02]  /*18c0*/  IMAD.MOV.U32 R100, RZ, RZ, R26 ;  /* 0x000000ffff647224 */ /* 0x000fe400078e001a */
[----:B------:R-:W-:Y:S02]  /*18d0*/  IMAD.MOV.U32 R101, RZ, RZ, R27 ;  /* 0x000000ffff657224 */ /* 0x000fe400078e001b */
[----:B------:R-:W-:-:S05]  /*18e0*/  IMAD.MOV.U32 R100, RZ, RZ, R102 ;  /* 0x000000ffff647224 */ /* 0x000fca00078e0066 */
[----:B------:R-:W-:Y:S01]  /*18f0*/  STL.64 [R1+0x28], R100 ;  /* 0x0000286401007387 */ /* 0x000fe20000100a00 */
[----:B--2---:R-:W-:-:S04]  /*1900*/  IMAD.WIDE.U32 R6, R23, R250, R6 ;  /* 0x000000fa17067225 */ /* 0x004fc800078e0006 */
[----:B------:R-:W-:Y:S01]  /*1910*/  IMAD.IADD R7, R7, 0x1, R3 ;  /* 0x0000000107077824 */ /* 0x000fe200078e0203 */
[----:B------:R-:W-:Y:S01]  /*1920*/  BAR.SYNC.DEFER_BLOCKING 0x0 ;  /* 0x0000000000007b1d */ /* 0x000fe20000010000 */
[----:B------:R-:W-:Y:S02]  /*1930*/  @P2 LEA R0, P1, R118, R6, 0x4 ;  /* 0x0000000676002211 */ /* 0x000fe400078220ff */
[----:B-1----:R-:W-:Y:S02]  /*1940*/  @P3 LEA R8, P5, R6, c[0x0][0x1c8], 0x1 ;  /* 0x0000720006083a11 */ /* 0x002fe400078a08ff */
[----:B------:R-:W-:Y:S02]  /*1950*/  @P2 LEA.HI.X R3, R118, R7, R248, 0x4, P1 ;  /* 0x0000000776032211 */ /* 0x000fe400008f24f8 */
[----:B------:R-:W-:Y:S02]  /*1960*/  @P2 LEA R12, P1, R0, c[0x0][0x1c8], 0x1 ;  /* 0x00007200000c2a11 */ /* 0x000fe400078208ff */
[----:B------:R-:W-:-:S02]  /*1970*/  @P3 LEA.HI.X R9, R6, c[0x0][0x1cc], R7, 0x1, P5 ;  /* 0x0000730006093a11 */ /* 0x000fc400028f0c07 */
[----:B------:R-:W-:Y:S02]  /*1980*/  ISETP.GE.AND P5, PT, R44, 0x31, PT ;  /* 0x000000312c00780c */ /* 0x000fe40003fa6270 */
[----:B------:R-:W-:Y:S01]  /*1990*/  @P2 LEA.HI.X R13, R0, c[0x0][0x1cc], R3, 0x1, P1 ;  /* 0x00007300000d2a11 */ /* 0x000fe200008f0c03 */
[----:B------:R-:W-:Y:S01]  /*19a0*/  IMAD.SHL.U32 R3, R248, 0x20, RZ ;  /* 0x00000020f8037824 */ /* 0x000fe200078e00ff */
[----:B------:R-:W-:-:S04]  /*19b0*/  @P0 IADD3 R0, P1, R6, R10, RZ ;  /* 0x0000000a06000210 */ /* 0x000fc80007f3e0ff */
[----:B------:R-:W-:Y:S02]  /*19c0*/  @P0 IADD3.X R3, R7, R11, R3, P1, !PT ;  /* 0x0000000b07030210 */ /* 0x000fe40000ffe403 */
[----:B------:R-:W-:Y:S01]  /*19d0*/  @P0 LEA R10, P1, R0, c[0x0][0x1c8], 0x1 ;  /* 0x00007200000a0a11 */ /* 0x000fe200078208ff */
[----:B------:R-:W-:Y:S01]  /*19e0*/  @!PT LDS RZ, [RZ] ;  /* 0x00000000fffff984 */ /* 0x000fe20000000800 */
[----:B------:R-:W-:Y:S01]  /*19f0*/  @!PT LDS RZ, [RZ] ;  /* 0x00000000fffff984 */ /* 0x000fe20000000800 */
[----:B------:R-:W-:Y:S01]  /*1a00*/  @!PT LDS RZ, [RZ] ;  /* 0x00000000fffff984 */ /* 0x000fe20000000800 */
[----:B------:R1:W-:Y:S01]  /*1a10*/  @P3 LDGSTS.E.BYPASS.LTC128B.128 [R241+0x3900], [R8.64], !P6 ;  /* 0x0390000008f13fae */ /* 0x0003e2000f101d4a */
[----:B------:R-:W-:Y:S02]  /*1a20*/  ISETP.GE.AND P3, PT, R44, 0x41, PT ;  /* 0x000000412c00780c */ /* 0x000fe40003f66270 */
[----:B------:R-:W-:Y:S01]  /*1a30*/  @P0 LEA.HI.X R11, R0, c[0x0][0x1cc], R3, 0x1, P1 ;  /* 0x00007300000b0a11 */ /* 0x000fe200008f0c03 */
[----:B------:R-:W-:Y:S01]  /*1a40*/  @P5 IMAD R0, R248, 0x30, RZ ;  /* 0x00000030f8005824 */ /* 0x000fe200078e02ff */
[----:B------:R2:W-:Y:S01]  /*1a50*/  @P2 LDGSTS.E.BYPASS.LTC128B.128 [R241+0x4100], [R12.64], !P6 ;  /* 0x041000000cf12fae */ /* 0x0005e2000f101d4a */
[C---:B------:R-:W-:Y:S02]  /*1a60*/  ISETP.GE.AND P2, PT, R44.reuse, 0x51, PT ;  /* 0x000000512c00780c */ /* 0x040fe40003f46270 */
[----:B------:R-:W-:Y:S01]  /*1a70*/  ISETP.GE.AND P1, PT, R44, 0x61, PT ;  /* 0x000000612c00780c */ /* 0x000fe20003f26270 */
[----:B------:R3:W-:-:S12]  /*1a80*/  @P0 LDGSTS.E.BYPASS.LTC128B.128 [R241+0x4900], [R10.64], !P6 ;  /* 0x049000000af10fae */ /* 0x0007d8000f101d4a */
[----:B------:R-:W-:Y:S02]  /*1a90*/  @P1 IMAD R5, R248, 0x60, RZ ;  /* 0x00000060f8051824 */ /* 0x000fe400078e02ff */
[----:B-1----:R-:W-:-:S04]  /*1aa0*/  @P5 IMAD.WIDE.U32 R8, R118, 0x30, R6 ;  /* 0x0000003076085825 */ /* 0x002fc800078e0006 */
[----:B------:R-:W-:Y:S01]  /*1ab0*/  @P5 IMAD.IADD R0, R9, 0x1, R0 ;  /* 0x0000000109005824 */ /* 0x000fe200078e0200 */
[----:B------:R-:W-:-:S04]  /*1ac0*/  @P5 LEA R14, P0, R8, c[0x0][0x1c8], 0x1 ;  /* 0x00007200080e5a11 */ /* 0x000fc800078008ff */
[----:B------:R-:W-:Y:S01]  /*1ad0*/  @P5 LEA.HI.X R15, R8, c[0x0][0x1cc], R0, 0x1, P0 ;  /* 0x00007300080f5a11 */ /* 0x000fe200000f0c00 */
[----:B---3--:R-:W-:Y:S01]  /*1ae0*/  @P2 IMAD R10, R248, 0x50, RZ ;  /* 0x00000050f80a2824 */ /* 0x008fe200078e02ff */
[C---:B------:R-:W-:Y:S01]  /*1af0*/  @P3 LEA R0, P0, R118.reuse, R6, 0x6 ;  /* 0x0000000676003211 */ /* 0x040fe200078030ff */
[C---:B------:R-:W-:Y:S02]  /*1b00*/  @P2 IMAD.WIDE.U32 R8, R118.reuse, 0x50, R6 ;  /* 0x0000005076082825 */ /* 0x040fe400078e0006 */
[----:B------:R1:W-:Y:S01]  /*1b10*/  @P5 LDGSTS.E.BYPASS.LTC128B.128 [R241+0x5100], [R14.64], !P6 ;  /* 0x051000000ef15fae */ /* 0x0003e2000f101d4a */
[C---:B------:R-:W-:Y:S01]  /*1b20*/  @P3 LEA.HI.X R3, R118.reuse, R7, R248, 0x6, P0 ;  /* 0x0000000776033211 */ /* 0x040fe200000f34f8 */
[----:B------:R-:W-:Y:S01]  /*1b30*/  @P1 IMAD.WIDE.U32 R6, R118, 0x60, R6 ;  /* 0x0000006076061825 */ /* 0x000fe200078e0006 */
[----:B--2---:R-:W-:-:S04]  /*1b40*/  @P3 LEA R12, P0, R0, c[0x0][0x1c8], 0x1 ;  /* 0x00007200000c3a11 */ /* 0x004fc800078008ff */
[----:B------:R-:W-:Y:S01]  /*1b50*/  @P3 LEA.HI.X R13, R0, c[0x0][0x1cc], R3, 0x1, P0 ;  /* 0x00007300000d3a11 */ /* 0x000fe200000f0c03 */
[----:B------:R-:W-:Y:S01]  /*1b60*/  @P2 IMAD.IADD R0, R9, 0x1, R10 ;  /* 0x0000000109002824 */ /* 0x000fe200078e020a */
[----:B------:R-:W-:Y:S02]  /*1b70*/  @P2 LEA R10, P0, R8, c[0x0][0x1c8], 0x1 ;  /* 0x00007200080a2a11 */ /* 0x000fe400078008ff */
[----:B------:R-:W-:Y:S01]  /*1b80*/  LEA.HI R3, R24, R16, RZ, 0x1 ;  /* 0x0000001018037211 */ /* 0x000fe200078f08ff */
[----:B------:R1:W-:Y:S01]  /*1b90*/  @P3 LDGSTS.E.BYPASS.LTC128B.128 [R241+0x5900], [R12.64], !P6 ;  /* 0x059000000cf13fae */ /* 0x0003e2000f101d4a */
[----:B------:R-:W-:Y:S01]  /*1ba0*/  @P2 LEA.HI.X R11, R8, c[0x0][0x1cc], R0, 0x1, P0 ;  /* 0x00007300080b2a11 */ /* 0x000fe200000f0c00 */
[----:B------:R-:W-:Y:S01]  /*1bb0*/  @P1 IMAD.IADD R0, R7, 0x1, R5 ;  /* 0x0000000107001824 */ /* 0x000fe200078e0205 */
[----:B------:R-:W-:Y:S01]  /*1bc0*/  @P1 LEA R8, P0, R6, c[0x0][0x1c8], 0x1 ;  /* 0x0000720006081a11 */ /* 0x000fe200078008ff */
[----:B------:R-:W-:Y:S01]  /*1bd0*/  IMAD.SHL.U32 R5, R22, 0x40, RZ ;  /* 0x0000004016057824 */ /* 0x000fe200078e00ff */
[----:B------:R-:W-:Y:S01]  /*1be0*/  LOP3.LUT R3, R3, 0xfffffffe, RZ, 0xc0, !PT ;  /* 0xfffffffe03037812 */ /* 0x000fe200078ec0ff */
[----:B------:R2:W-:Y:S01]  /*1bf0*/  @P2 LDGSTS.E.BYPASS.LTC128B.128 [R241+0x6100], [R10.64], !P6 ;  /* 0x061000000af12fae */ /* 0x0005e2000f101d4a */
[----:B------:R-:W-:Y:S01]  /*1c00*/  @P1 LEA.HI.X R9, R6, c[0x0][0x1cc], R0, 0x1, P0 ;  /* 0x0000730006091a11 */ /* 0x000fe200000f0c00 */
[----:B------:R-:W-:Y:S01]  /*1c10*/  IMAD.SHL.U32 R0, R45, 0x40, RZ ;  /* 0x000000402d007824 */ /* 0x000fe200078e00ff */
[----:B------:R-:W-:Y:S01]  /*1c20*/  LOP3.LUT R116, R5, 0xfffffe00, RZ, 0xc0, !PT ;  /* 0xfffffe0005747812 */ /* 0x000fe200078ec0ff */
[----:B------:R-:W-:Y:S01]  /*1c30*/  IMAD.IADD R16, R16, 0x1, -R3 ;  /* 0x0000000110107824 */ /* 0x000fe200078e0a03 */
[----:B------:R-:W-:Y:S01]  /*1c40*/  LOP3.LUT P0, RZ, R45, 0x2, RZ, 0xc0, !PT ;  /* 0x000000022dff7812 */ /* 0x000fe2000780c0ff */
[----:B------:R2:W-:Y:S01]  /*1c50*/  @P1 LDGSTS.E.BYPASS.LTC128B.128 [R241+0x6900], [R8.64], !P6 ;  /* 0x0690000008f11fae */ /* 0x0005e2000f101d4a */
[----:B------:R-:W-:Y:S01]  /*1c60*/  IMAD.SHL.U32 R3, R19, 0x40, RZ ;  /* 0x0000004013037824 */ /* 0x000fe200078e00ff */
[----:B------:R-:W-:Y:S01]  /*1c70*/  LOP3.LUT R0, R0, 0x1c0, RZ, 0xc0, !PT ;  /* 0x000001c000007812 */ /* 0x000fe200078ec0ff */
[----:B------:R-:W-:Y:S01]  /*1c80*/  IMAD.SHL.U32 R7, R17, 0x8, RZ ;  /* 0x0000000811077824 */ /* 0x000fe200078e00ff */
[----:B------:R-:W0:Y:S01]  /*1c90*/  LDGDEPBAR ;  /* 0x00000000000079af */ /* 0x000e220000000000 */
[----:B------:R-:W-:Y:S01]  /*1ca0*/  IMAD.SHL.U32 R6, R16, 0x8, RZ ;  /* 0x0000000810067824 */ /* 0x000fe200078e00ff */
[----:B------:R-:W-:-:S02]  /*1cb0*/  LOP3.LUT R3, R3, 0x1c0, RZ, 0xc0, !PT ;  /* 0x000001c003037812 */ /* 0x000fc400078ec0ff */
[----:B------:R-:W-:Y:S02]  /*1cc0*/  LOP3.LUT R7, R0, 0x8, R7, 0xf8, !PT ;  /* 0x0000000800077812 */ /* 0x000fe400078ef807 */
[----:B------:R-:W-:Y:S02]  /*1cd0*/  LOP3.LUT R5, R3, 0x8, R6, 0xf8, !PT ;  /* 0x0000000803057812 */ /* 0x000fe400078ef806 */
[----:B------:R-:W-:Y:S02]  /*1ce0*/  SHF.R.U32.HI R0, RZ, 0x3, R0 ;  /* 0x00000003ff007819 */ /* 0x000fe40000011600 */
[----:B------:R-:W-:Y:S02]  /*1cf0*/  SHF.R.U32.HI R3, RZ, 0x3, R3 ;  /* 0x00000003ff037819 */ /* 0x000fe40000011603 */
[----:B------:R-:W-:Y:S01]  /*1d00*/  LOP3.LUT R0, R7, R0, RZ, 0x3c, !PT ;  /* 0x0000000007007212 */ /* 0x000fe200078e3cff */
[----:B------:R-:W-:Y:S01]  /*1d10*/  IMAD.WIDE.U32 R6, R23, c[0x0][0x208], RZ ;  /* 0x0000820017067a25 */ /* 0x000fe200078e00ff */
[----:B------:R-:W-:-:S02]  /*1d20*/  LOP3.LUT R5, R5, R3, RZ, 0x3c, !PT ;  /* 0x0000000305057212 */ /* 0x000fc400078e3cff */
[----:B------:R-:W-:Y:S01]  /*1d30*/  ISETP.GE.AND P2, PT, R20, c[0x0][0x1d4], PT ;  /* 0x0000750014007a0c */ /* 0x000fe20003f46270 */
[----:B------:R-:W-:Y:S02]  /*1d40*/  IMAD R3, R244, 0x400, R116 ;  /* 0x00000400f4037824 */ /* 0x000fe400078e0274 */
[----:B------:R-:W-:Y:S01]  /*1d50*/  IMAD R0, R16, 0x200, R0 ;  /* 0x0000020010007824 */ /* 0x000fe200078e0200 */
[----:B------:R-:W-:Y:S01]  /*1d60*/  ISETP.LT.OR P5, PT, R44, 0x1, P2 ;  /* 0x000000012c00780c */ /* 0x000fe200017a1670 */
[----:B------:R-:W-:Y:S02]  /*1d70*/  IMAD.IADD R3, R5, 0x1, R3 ;  /* 0x0000000105037824 */ /* 0x000fe400078e0203 */
[----:B------:R-:W-:Y:S01]  /*1d80*/  IMAD.SHL.U32 R119, R0, 0x2, RZ ;  /* 0x0000000200777824 */ /* 0x000fe200078e00ff */
[----:B------:R-:W-:-:S04]  /*1d90*/  DEPBAR.LE SB0, 0x1 ;  /* 0x000080400000791a */ /* 0x000fc80000000000 */
[----:B------:R-:W-:-:S04]  /*1da0*/  DEPBAR.LE SB0, 0x0 ;  /* 0x000080000000791a */ /* 0x000fc80000000000 */
[----:B------:R-:W-:Y:S01]  /*1db0*/  BAR.SYNC.DEFER_BLOCKING 0x0 ;  /* 0x0000000000007b1d */ /* 0x000fe20000010000 */
[----:B------:R-:W-:Y:S01]  /*1dc0*/  IMAD.SHL.U32 R230, R3, 0x2, RZ ;  /* 0x0000000203e67824 */ /* 0x000fe200078e00ff */
[C---:B------:R-:W-:Y:S01]  /*1dd0*/  IADD3 R0, R119.reuse, 0x3900, RZ ;  /* 0x0000390077007810 */ /* 0x040fe20007ffe0ff */
[----:B------:R-:W-:Y:S01]  /*1de0*/  IMAD.MOV.U32 R3, RZ, RZ, R46 ;  /* 0x000000ffff037224 */ /* 0x000fe200078e002e */
[----:B------:R-:W-:Y:S01]  /*1df0*/  IADD3 R234, R119, 0x3920, RZ ;  /* 0x0000392077ea7810 */ /* 0x000fe20007ffe0ff */
[--C-:B------:R-:W-:Y:S01]  /*1e00*/  IMAD R233, R2, 0x2, R230.reuse ;  /* 0x0000000202e97824 */ /* 0x100fe200078e02e6 */
[----:B------:R-:W-:Y:S01]  /*1e10*/  @P0 IADD3 R234, R0, -0x20, RZ ;  /* 0xffffffe000ea0810 */ /* 0x000fe20007ffe0ff */
[----:B------:R-:W-:Y:S02]  /*1e20*/  IMAD R0, R21, c[0x0][0x208], RZ ;  /* 0x0000820015007a24 */ /* 0x000fe400078e02ff */
[----:B------:R-:W-:Y:S01]  /*1e30*/  IMAD R231, R4, 0x2, R230 ;  /* 0x0000000204e77824 */ /* 0x000fe200078e02e6 */
[C---:B------:R-:W-:Y:S01]  /*1e40*/  IADD3 R240, R234.reuse, 0x800, RZ ;  /* 0x00000800eaf07810 */ /* 0x040fe20007ffe0ff */
[----:B------:R-:W-:Y:S01]  /*1e50*/  IMAD R0, R23, c[0x0][0x20c], R0 ;  /* 0x0000830017007a24 */ /* 0x000fe200078e0200 */
[----:B------:R-:W-:Y:S01]  /*1e60*/  IADD3 R235, R234, 0x3000, RZ ;  /* 0x00003000eaeb7810 */ /* 0x000fe20007ffe0ff */
[----:B------:R-:W-:-:S02]  /*1e70*/  IMAD R232, R2, 0x2, R231 ;  /* 0x0000000202e87824 */ /* 0x000fc400078e02e7 */
[----:B------:R-:W-:Y:S02]  /*1e80*/  IMAD.IADD R0, R7, 0x1, R0 ;  /* 0x0000000107007824 */ /* 0x000fe400078e0200 */
[----:B------:R-:W-:-:S04]  /*1e90*/  IMAD.WIDE.U32 R6, R6, 0x70, R100 ;  /* 0x0000007006067825 */ /* 0x000fc800078e0064 */
[----:B------:R-:W-:Y:S01]  /*1ea0*/  IMAD R0, R0, 0x70, RZ ;  /* 0x0000007000007824 */ /* 0x000fe200078e02ff */
[----:B--2---:R-:W-:Y:S03]  /*1eb0*/  LDSM.16.M88.4 R8, [R230+0x9100] ;  /* 0x00910000e608783b */ /* 0x004fe60000000200 */
[----:B------:R-:W-:Y:S01]  /*1ec0*/  IMAD.IADD R0, R7, 0x1, R0 ;  /* 0x0000000107007824 */ /* 0x000fe200078e0200 */
[----:B------:R-:W2:Y:S04]  /*1ed0*/  LDSM.16.M88.4 R24, [R119+0x4100] ;  /* 0x004100007718783b */ /* 0x000ea80000000200 */
[----:B-1----:R-:W1:Y:S04]  /*1ee0*/  LDSM.16.M88.4 R12, [R230+0x7100] ;  /* 0x00710000e60c783b */ /* 0x002e680000000200 */
[----:B------:R-:W3:Y:S04]  /*1ef0*/  LDSM.16.M88.4 R28, [R119+0x3900] ;  /* 0x00390000771c783b */ /* 0x000ee80000000200 */
[----:B------:R-:W4:Y:S04]  /*1f00*/  LDSM.16.M88.4 R16, [R119+0x4900] ;  /* 0x004900007710783b */ /* 0x000f280000000200 */
[----:B------:R-:W5:Y:S04]  /*1f10*/  LDSM.16.M88.4 R32, [R119+0x5100] ;  /* 0x005100007720783b */ /* 0x000f680000000200 */
[----:B------:R-:W4:Y:S04]  /*1f20*/  LDSM.16.M88.4 R36, [R119+0x5900] ;  /* 0x005900007724783b */ /* 0x000f280000000200 */
[----:B------:R-:W4:Y:S04]  /*1f30*/  LDSM.16.M88.4 R48, [R119+0x6100] ;  /* 0x006100007730783b */ /* 0x000f280000000200 */
[----:B------:R-:W4:Y:S04]  /*1f40*/  LDSM.16.M88.4 R40, [R119+0x6900] ;  /* 0x006900007728783b */ /* 0x000f280000000200 */
[----:B------:R-:W-:Y:S04]  /*1f50*/  LDSM.16.M88.4 R60, [R234] ;  /* 0x00000000ea3c783b */ /* 0x000fe80000000200 */
[----:B------:R-:W-:Y:S01]  /*1f60*/  LDSM.16.M88.4 R56, [R234+0x800] ;  /* 0x00080000ea38783b */ /* 0x000fe20000000200 */
[-C--:B--2---:R-:W-:Y:S03]  /*1f70*/  HMMA.16816.F32 R68, R8, R24.reuse, RZ ;  /* 0x000000180844723c */ /* 0x084fe600000018ff */
[----:B------:R-:W-:Y:S05]  /*1f80*/  LDSM.16.M88.4 R52, [R234+0x1000] ;  /* 0x00100000ea34783b */ /* 0x000fea0000000200 */
[C---:B-1----:R-:W-:Y:S07]  /*1f90*/  HMMA.16816.F32 R156, R12.reuse, R24, RZ ;  /* 0x000000180c9c723c */ /* 0x042fee00000018ff */
[----:B------:R-:W-:Y:S01]  /*1fa0*/  LEA R24, P1, R6, c[0x0][0x1f8], 0x1 ;  /* 0x00007e0006187a11 */ /* 0x000fe200078208ff */
[----:B---3--:R-:W-:Y:S03]  /*1fb0*/  HMMA.16816.F32 R184, R12, R28, RZ ;  /* 0x0000001c0cb8723c */ /* 0x008fe600000018ff */
[----:B------:R-:W-:-:S02]  /*1fc0*/  IADD3 R22, P0, R24, UR9, RZ ;  /* 0x0000000918167c10 */ /* 0x000fc4000ff1e0ff */
[----:B------:R-:W-:Y:S01]  /*1fd0*/  LEA.HI.X R25, R6, c[0x0][0x1fc], R0, 0x1, P1 ;  /* 0x00007f0006197a11 */ /* 0x000fe200008f0c00 */
[----:B------:R-:W-:Y:S02]  /*1fe0*/  IMAD.MOV.U32 R0, RZ, RZ, 0x40 ;  /* 0x00000040ff007424 */ /* 0x000fe400078e00ff */
[----:B------:R-:W-:Y:S01]  /*1ff0*/  HMMA.16816.F32 R180, R12, R30, RZ ;  /* 0x0000001e0cb4723c */ /* 0x000fe200000018ff */
[----:B------:R-:W-:-:S07]  /*2000*/  IADD3.X R23, R25, UR8, RZ, P0, !PT ;  /* 0x0000000819177c10 */ /* 0x000fce00087fe4ff */
[C---:B------:R-:W-:Y:S08]  /*2010*/  HMMA.16816.F32 R176, R12.reuse, R26, RZ ;  /* 0x0000001a0cb0723c */ /* 0x040ff000000018ff */
[C---:B----4-:R-:W-:Y:S08]  /*2020*/  HMMA.16816.F32 R148, R12.reuse, R16, RZ ;  /* 0x000000100c94723c */ /* 0x050ff000000018ff */
[C---:B------:R-:W-:Y:S08]  /*2030*/  HMMA.16816.F32 R172, R12.reuse, R18, RZ ;  /* 0x000000120cac723c */ /* 0x040ff000000018ff */
[C---:B-----5:R-:W-:Y:S08]  /*2040*/  HMMA.16816.F32 R144, R12.reuse, R32, RZ ;  /* 0x000000200c90723c */ /* 0x060ff000000018ff */
[C---:B------:R-:W-:Y:S08]  /*2050*/  HMMA.16816.F32 R168, R12.reuse, R34, RZ ;  /* 0x000000220ca8723c */ /* 0x040ff000000018ff */
[C---:B------:R-:W-:Y:S08]  /*2060*/  HMMA.16816.F32 R140, R12.reuse, R36, RZ ;  /* 0x000000240c8c723c */ /* 0x040ff000000018ff */
[C---:B------:R-:W-:Y:S08]  /*2070*/  HMMA.16816.F32 R160, R12.reuse, R38, RZ ;  /* 0x000000260ca0723c */ /* 0x040ff000000018ff */
[C---:B------:R-:W-:Y:S08]  /*2080*/  HMMA.16816.F32 R132, R12.reuse, R48, RZ ;  /* 0x000000300c84723c */ /* 0x040ff000000018ff */
[C---:B------:R-:W-:Y:S08]  /*2090*/  HMMA.16816.F32 R152, R12.reuse, R50, RZ ;  /* 0x000000320c98723c */ /* 0x040ff000000018ff */
[C---:B------:R-:W-:Y:S08]  /*20a0*/  HMMA.16816.F32 R128, R12.reuse, R40, RZ ;  /* 0x000000280c80723c */ /* 0x040ff000000018ff */
[----:B------:R-:W-:Y:S07]  /*20b0*/  HMMA.16816.F32 R136, R12, R42, RZ ;  /* 0x0000002a0c88723c */ /* 0x000fee00000018ff */
[----:B------:R-:W-:Y:S01]  /*20c0*/  IADD3 R14, P1, R22, UR9, RZ ;  /* 0x00000009160e7c10 */ /* 0x000fe2000ff3e0ff */
[----:B------:R-:W-:Y:S03]  /*20d0*/  HMMA.16816.F32 R72, R8, R16, RZ ;  /* 0x000000100848723c */ /* 0x000fe600000018ff */
[----:B------:R-:W-:-:S02]  /*20e0*/  IADD3 R12, P0, R14, UR9, RZ ;  /* 0x000000090e0c7c10 */ /* 0x000fc4000ff1e0ff */
[----:B------:R-:W-:Y:S02]  /*20f0*/  IADD3.X R15, R23, UR8, RZ, P1, !PT ;  /* 0x00000008170f7c10 */ /* 0x000fe40008ffe4ff */
[----:B------:R-:W-:Y:S01]  /*2100*/  IADD3 R6, P3, R12, UR9, RZ ;  /* 0x000000090c067c10 */ /* 0x000fe2000ff7e0ff */
[C---:B------:R-:W-:Y:S01]  /*2110*/  HMMA.16816.F32 R80, R8.reuse, R36, RZ ;  /* 0x000000240850723c */ /* 0x040fe200000018ff */
[----:B------:R-:W-:Y:S02]  /*2120*/  IADD3.X R13, R15, UR8, RZ, P0, !PT ;  /* 0x000000080f0d7c10 */ /* 0x000fe400087fe4ff */
[----:B------:R-:W-:Y:S02]  /*2130*/  ISETP.LT.OR P1, PT, R44, 0x11, P2 ;  /* 0x000000112c00780c */ /* 0x000fe40001721670 */
[----:B------:R-:W-:Y:S02]  /*2140*/  IADD3.X R7, R13, UR8, RZ, P3, !PT ;  /* 0x000000080d077c10 */ /* 0x000fe40009ffe4ff */
[----:B------:R-:W-:Y:S01]  /*2150*/  IADD3 R20, P0, R6, UR9, RZ ;  /* 0x0000000906147c10 */ /* 0x000fe2000ff1e0ff */
[----:B------:R-:W-:Y:S01]  /*2160*/  HMMA.16816.F32 R112, R8, R18, RZ ;  /* 0x000000120870723c */ /* 0x000fe200000018ff */
[----:B------:R-:W1:Y:S01]  /*2170*/  LDSM.16.M88.4 R16, [R233+0x9100] ;  /* 0x00910000e910783b */ /* 0x000e620000000200 */
[----:B------:R-:W-:-:S02]  /*2180*/  ISETP.LT.OR P3, PT, R44, 0x21, P2 ;  /* 0x000000212c00780c */ /* 0x000fc40001761670 */
[----:B------:R-:W-:Y:S02]  /*2190*/  IADD3.X R21, R7, UR8, RZ, P0, !PT ;  /* 0x0000000807157c10 */ /* 0x000fe400087fe4ff */
[C---:B------:R-:W-:Y:S02]  /*21a0*/  ISETP.LT.OR P0, PT, R44.reuse, 0x31, P2 ;  /* 0x000000312c00780c */ /* 0x040fe40001701670 */
[C---:B------:R-:W-:Y:S01]  /*21b0*/  HMMA.16816.F32 R164, R8.reuse, R38, RZ ;  /* 0x0000002608a4723c */ /* 0x040fe200000018ff */
[----:B------:R-:W2:Y:S07]  /*21c0*/  LDSM.16.M88.4 R36, [R234+0x2000] ;  /* 0x00200000ea24783b */ /* 0x000eae0000000200 */
[C---:B------:R-:W-:Y:S08]  /*21d0*/  HMMA.16816.F32 R88, R8.reuse, R48, RZ ;  /* 0x000000300858723c */ /* 0x040ff000000018ff */
[C---:B------:R-:W-:Y:S01]  /*21e0*/  HMMA.16816.F32 R192, R8.reuse, R50, RZ ;  /* 0x0000003208c0723c */ /* 0x040fe200000018ff */
[----:B------:R-:W3:Y:S07]  /*21f0*/  LDSM.16.M88.4 R48, [R234+0x1800] ;  /* 0x00180000ea30783b */ /* 0x000eee0000000200 */
[C---:B------:R-:W-:Y:S08]  /*2200*/  HMMA.16816.F32 R64, R8.reuse, R28, RZ ;  /* 0x0000001c0840723c */ /* 0x040ff000000018ff */
[C---:B------:R-:W-:Y:S08]  /*2210*/  HMMA.16816.F32 R76, R8.reuse, R32, RZ ;  /* 0x00000020084c723c */ /* 0x040ff000000018ff */
[C---:B------:R-:W-:Y:S01]  /*2220*/  HMMA.16816.F32 R96, R8.reuse, R30, RZ ;  /* 0x0000001e0860723c */ /* 0x040fe200000018ff */
[----:B------:R-:W-:Y:S07]  /*2230*/  LDSM.16.M88.4 R28, [R234+0x3000] ;  /* 0x00300000ea1c783b */ /* 0x000fee0000000200 */
[C---:B------:R-:W-:Y:S01]  /*2240*/  HMMA.16816.F32 R124, R8.reuse, R34, RZ ;  /* 0x00000022087c723c */ /* 0x040fe200000018ff */
[----:B------:R-:W4:Y:S07]  /*2250*/  LDSM.16.M88.4 R32, [R234+0x2800] ;  /* 0x00280000ea20783b */ /* 0x000f2e0000000200 */
[C---:B------:R-:W-:Y:S08]  /*2260*/  HMMA.16816.F32 R92, R8.reuse, R40, RZ ;  /* 0x00000028085c723c */ /* 0x040ff000000018ff */
[C---:B------:R-:W-:Y:S08]  /*2270*/  HMMA.16816.F32 R84, R8.reuse, R26, RZ ;  /* 0x0000001a0854723c */ /* 0x040ff000000018ff */
[----:B------:R-:W-:Y:S01]  /*2280*/  HMMA.16816.F32 R188, R8, R42, RZ ;  /* 0x0000002a08bc723c */ /* 0x000fe200000018ff */
[----:B------:R-:W5:Y:S04]  /*2290*/  LDSM.16.M88.4 R8, [R233+0x7100] ;  /* 0x00710000e908783b */ /* 0x000f680000000200 */
[----:B------:R-:W-:Y:S01]  /*22a0*/  @!PT LDS RZ, [RZ] ;  /* 0x00000000fffff984 */ /* 0x000fe20000000800 */
[----:B------:R-:W-:Y:S01]  /*22b0*/  @!PT LDS RZ, [RZ] ;  /* 0x00000000fffff984 */ /* 0x000fe20000000800 */
[----:B------:R-:W-:Y:S01]  /*22c0*/  @!PT LDS RZ, [RZ] ;  /* 0x00000000fffff984 */ /* 0x000fe20000000800 */
[----:B------:R3:W-:Y:S01]  /*22d0*/  LDGSTS.E.BYPASS.LTC128B.128 [R241+0x100], [R24.64], !P5 ;  /* 0x0010000018f17fae */ /* 0x0007e2000e901d4a */
[----:B------:R-:W-:-:S02]  /*22e0*/  ISETP.LT.OR P5, PT, R44, 0x41, P2 ;  /* 0x000000412c00780c */ /* 0x000fc400017a1670 */
[----:B-1----:R-:W-:Y:S01]  /*22f0*/  HMMA.16816.F32 R120, R16, R60, R64 ;  /* 0x0000003c1078723c */ /* 0x002fe20000001840 */
[----:B------:R1:W-:Y:S01]  /*2300*/  LDGSTS.E.BYPASS.LTC128B.128 [R241+0x900], [R22.64], !P1 ;  /* 0x0090000016f17fae */ /* 0x0003e2000c901d4a */
[----:B------:R-:W-:-:S03]  /*2310*/  LOP3.LUT P1, RZ, R45, 0x4, RZ, 0xc0, !PT ;  /* 0x000000042dff7812 */ /* 0x000fc6000782c0ff */
[----:B------:R1:W-:Y:S01]  /*2320*/  LDGSTS.E.BYPASS.LTC128B.128 [R241+0x1100], [R14.64], !P3 ;  /* 0x011000000ef17fae */ /* 0x0003e2000d901d4a */
[C---:B------:R-:W-:Y:S02]  /*2330*/  ISETP.LT.OR P3, PT, R44.reuse, 0x51, P2 ;  /* 0x000000512c00780c */ /* 0x040fe40001761670 */
[----:B------:R-:W-:Y:S01]  /*2340*/  ISETP.LT.OR P2, PT, R44, 0x61, P2 ;  /* 0x000000612c00780c */ /* 0x000fe20001741670 */
[----:B------:R1:W-:Y:S01]  /*2350*/  LDGSTS.E.BYPASS.LTC128B.128 [R241+0x1900], [R12.64], !P0 ;  /* 0x019000000cf17fae */ /* 0x0003e2000c101d4a */
[----:B------:R-:W-:Y:S01]  /*2360*/  SEL R0, R0, 0xffffffc0, !P1 ;  /* 0xffffffc000007807 */ /* 0x000fe20004800000 */
[----:B--2---:R-:W-:Y:S02]  /*2370*/  HMMA.16816.F32 R40, R16, R36, R80 ;  /* 0x000000241028723c */ /* 0x004fe40000001850 */
[----:B------:R2:W-:Y:S02]  /*2380*/  LDGSTS.E.BYPASS.LTC128B.128 [R241+0x2100], [R6.64], !P5 ;  /* 0x0210000006f17fae */ /* 0x0005e4000e901d4a */
[----:B------:R-:W-:-:S02]  /*2390*/  IMAD.IADD R229, R119, 0x1, R0 ;  /* 0x0000000177e57824 */ /* 0x000fc400078e0200 */
[----:B------:R-:W-:Y:S01]  /*23a0*/  IMAD.IADD R228, R0, 0x1, R234 ;  /* 0x0000000100e47824 */ /* 0x000fe200078e02ea */
[----:B------:R-:W-:Y:S01]  /*23b0*/  LOP3.LUT R0, R5, R116, RZ, 0xfc, !PT ;  /* 0x0000007405007212 */ /* 0x000fe200078efcff */
[----:B------:R2:W-:Y:S01]  /*23c0*/  LDGSTS.E.BYPASS.LTC128B.128 [R241+0x2900], [R20.64], !P3 ;  /* 0x0290000014f17fae */ /* 0x0005e2000d901d4a */
[C---:B------:R-:W-:Y:S08]  /*23d0*/  HMMA.16816.F32 R108, R16.reuse, R56, R68 ;  /* 0x00000038106c723c */ /* 0x040ff00000001844 */
[----:B------:R-:W-:Y:S01]  /*23e0*/  HMMA.16816.F32 R104, R16, R52, R72 ;  /* 0x000000341068723c */ /* 0x000fe20000001848 */
[----:B-1----:R-:W-:-:S07]  /*23f0*/  IADD3 R12, P0, R20, UR9, RZ ;  /* 0x00000009140c7c10 */ /* 0x002fce000ff1e0ff */
[----:B---3--:R-:W-:Y:S01]  /*2400*/  HMMA.16816.F32 R24, R16, R62, R96 ;  /* 0x0000003e1018723c */ /* 0x008fe20000001860 */
[----:B------:R-:W-:Y:S02]  /*2410*/  IADD3.X R13, R21, UR8, RZ, P0, !PT ;  /* 0x00000008150d7c10 */ /* 0x000fe400087fe4ff */
[----:B------:R-:W-:-:S03]  /*2420*/  ISETP.GE.AND P0, PT, R3, 0x2, PT ;  /* 0x000000020300780c */ /* 0x000fc60003f06270 */
[----:B------:R1:W-:Y:S02]  /*2430*/  LDGSTS.E.BYPASS.LTC128B.128 [R241+0x3100], [R12.64], !P2 ;  /* 0x031000000cf17fae */ /* 0x0003e4000d101d4a */
[C---:B------:R-:W-:Y:S02]  /*2440*/  HMMA.16816.F32 R224, R16.reuse, R58, R84 ;  /* 0x0000003a10e0723c */ /* 0x040fe40000001854 */
[----:B--2---:R-:W-:Y:S04]  /*2450*/  LDSM.16.M88.4 R20, [R231+0x9100] ;  /* 0x00910000e714783b */ /* 0x004fe80000000200 */
[----:B------:R-:W-:Y:S02]  /*2460*/  LDSM.16.M88.4 R80, [R229+0x3900] ;  /* 0x00390000e550783b */ /* 0x000fe40000000200 */
[C---:B------:R-:W-:Y:S02]  /*2470*/  HMMA.16816.F32 R204, R16.reuse, R50, R124 ;  /* 0x0000003210cc723c */ /* 0x040fe4000000187c */
[----:B------:R-:W2:Y:S04]  /*2480*/  LDSM.16.M88.4 R64, [R229+0x5900] ;  /* 0x00590000e540783b */ /* 0x000ea80000000200 */
[----:B------:R-:W3:Y:S02]  /*2490*/  LDSM.16.M88.4 R72, [R229+0x4900] ;  /* 0x00490000e548783b */ /* 0x000ee40000000200 */
[C---:B------:R-:W-:Y:S02]  /*24a0*/  HMMA.16816.F32 R100, R16.reuse, R48, R76 ;  /* 0x000000301064723c */ /* 0x040fe4000000184c */
[----:B------:R-:W2:Y:S04]  /*24b0*/  LDSM.16.M88.4 R68, [R229+0x5100] ;  /* 0x00510000e544783b */ /* 0x000ea80000000200 */
[----:B------:R-:W2:Y:S02]  /*24c0*/  LDSM.16.M88.4 R84, [R229+0x6100] ;  /* 0x00610000e554783b */ /* 0x000ea40000000200 */
[C---:B----4-:R-:W-:Y:S02]  /*24d0*/  HMMA.16816.F32 R88, R16.reuse, R32, R88 ;  /* 0x000000201058723c */ /* 0x050fe40000001858 */
[----:B------:R-:W4:Y:S04]  /*24e0*/  LDSM.16.M88.4 R96, [R229+0x6900] ;  /* 0x00690000e560783b */ /* 0x000f280000000200 */
[----:B------:R-:W2:Y:S02]  /*24f0*/  LDSM.16.M88.4 R76, [R229+0x4100] ;  /* 0x00410000e54c783b */ /* 0x000ea40000000200 */
[C---:B------:R-:W-:Y:S02]  /*2500*/  HMMA.16816.F32 R92, R16.reuse, R28, R92 ;  /* 0x0000001c105c723c */ /* 0x040fe4000000185c */
[----:B------:R-:W-:Y:S04]  /*2510*/  LDSM.16.M88.4 R44, [R228+0x800] ;  /* 0x00080000e42c783b */ /* 0x000fe80000000200 */
[----:B-1----:R-:W-:Y:S02]  /*2520*/  LDSM.16.M88.4 R12, [R232+0x7100] ;  /* 0x00710000e80c783b */ /* 0x002fe40000000200 */
[C---:B------:R-:W-:Y:S02]  /*2530*/  HMMA.16816.F32 R220, R16.reuse, R54, R112 ;  /* 0x0000003610dc723c */ /* 0x040fe40000001870 */
[----:B------:R-:W0:Y:S06]  /*2540*/  LDGDEPBAR ;  /* 0x00000000000079af */ /* 0x000e2c0000000000 */
[C---:B------:R-:W-:Y:S08]  /*2550*/  HMMA.16816.F32 R124, R16.reuse, R38, R164 ;  /* 0x00000026107c723c */ /* 0x040ff000000018a4 */
[C---:B------:R-:W-:Y:S08]  /*2560*/  HMMA.16816.F32 R200, R16.reuse, R34, R192 ;  /* 0x0000002210c8723c */ /* 0x040ff000000018c0 */
[----:B------:R-:W-:Y:S01]  /*2570*/  HMMA.16816.F32 R188, R16, R30, R188 ;  /* 0x0000001e10bc723c */ /* 0x000fe200000018bc */
[----:B------:R-:W1:Y:S07]  /*2580*/  LDSM.16.M88.4 R16, [R231+0x7100] ;  /* 0x00710000e710783b */ /* 0x000e6e0000000200 */
[C---:B-----5:R-:W-:Y:S08]  /*2590*/  HMMA.16816.F32 R184, R8.reuse, R60, R184 ;  /* 0x0000003c08b8723c */ /* 0x060ff000000018b8 */
        /* <DEDUP_REMOVED lines=13> */
[C---:B------:R-:W-:Y:S01]  /*2670*/  HMMA.16816.F32 R180, R8.reuse, R34, R152 ;  /* 0x0000002208b4723c */ /* 0x040fe20000001898 */
[----:B------:R-:W-:Y:S07]  /*2680*/  LDSM.16.M88.4 R32, [R228+0x2000] ;  /* 0x00200000e420783b */ /* 0x000fee0000000200 */
[----:B------:R-:W-:Y:S01]  /*2690*/  HMMA.16816.F32 R172, R8, R30, R136 ;  /* 0x0000001e08ac723c */ /* 0x000fe20000001888 */
[----:B------:R-:W5:Y:S04]  /*26a0*/  LDSM.16.M88.4 R8, [R232+0x9100] ;  /* 0x00910000e808783b */ /* 0x000f680000000200 */
[----:B------:R-:W-:Y:S03]  /*26b0*/  LDSM.16.M88.4 R28, [R228+0x2800] ;  /* 0x00280000e41c783b */ /* 0x000fe60000000200 */
[C---:B--2---:R-:W-:Y:S01]  /*26c0*/  HMMA.16816.F32 R148, R20.reuse, R64, R40 ;  /* 0x000000401494723c */ /* 0x044fe20000001828 */
[----:B------:R-:W2:Y:S07]  /*26d0*/  LDSM.16.M88.4 R40, [R228+0x1000] ;  /* 0x00100000e428783b */ /* 0x000eae0000000200 */
[----:B------:R-:W-:Y:S01]  /*26e0*/  HMMA.16816.F32 R140, R20, R82, R24 ;  /* 0x00000052148c723c */ /* 0x000fe20000001818 */
[----:B------:R-:W1:Y:S01]  /*26f0*/  LDSM.16.M88.4 R24, [R228+0x3000] ;  /* 0x00300000e418783b */ /* 0x000e620000000200 */
[----:B------:R-:W-:-:S06]  /*2700*/  DEPBAR.LE SB0, 0x0 ;  /* 0x000080000000791a */ /* 0x000fcc0000000000 */
[C---:B---3--:R-:W-:Y:S08]  /*2710*/  HMMA.16816.F32 R160, R20.reuse, R72, R104 ;  /* 0x0000004814a0723c */ /* 0x048ff00000001868 */
[C---:B------:R-:W-:Y:S08]  /*2720*/  HMMA.16816.F32 R152, R20.reuse, R68, R100 ;  /* 0x000000441498723c */ /* 0x040ff00000001864 */
[C---:B------:R-:W-:Y:S08]  /*2730*/  HMMA.16816.F32 R144, R20.reuse, R84, R88 ;  /* 0x000000541490723c */ /* 0x040ff00000001858 */
[C---:B----4-:R-:W-:Y:S08]  /*2740*/  HMMA.16816.F32 R112, R20.reuse, R96, R92 ;  /* 0x000000601470723c */ /* 0x050ff0000000185c */
[C---:B------:R-:W-:Y:S08]  /*2750*/  HMMA.16816.F32 R168, R20.reuse, R80, R120 ;  /* 0x0000005014a8723c */ /* 0x040ff00000001878 */
[C---:B------:R-:W-:Y:S08]  /*2760*/  HMMA.16816.F32 R164, R20.reuse, R76, R108 ;  /* 0x0000004c14a4723c */ /* 0x040ff0000000186c */
[----:B------:R-:W-:Y:S08]  /*2770*/  HMMA.16816.F32 R136, R20, R78, R224 ;  /* 0x0000004e1488723c */ /* 0x000ff000000018e0 */
[C---:B-1----:R-:W-:Y:S08]  /*2780*/  HMMA.16816.F32 R104, R16.reuse, R80, R184 ;  /* 0x000000501068723c */ /* 0x042ff000000018b8 */
[C---:B------:R-:W-:Y:S08]  /*2790*/  HMMA.16816.F32 R100, R16.reuse, R82, R60 ;  /* 0x000000521064723c */ /* 0x040ff0000000183c */
[C---:B------:R-:W-:Y:S08]  /*27a0*/  HMMA.16816.F32 R92, R16.reuse, R76, R192 ;  /* 0x0000004c105c723c */ /* 0x040ff000000018c0 */
[----:B------:R-:W-:Y:S08]  /*27b0*/  HMMA.16816.F32 R88, R16, R78, R56 ;  /* 0x0000004e1058723c */ /* 0x000ff00000001838 */
        /* <DEDUP_REMOVED lines=19> */
[C---:B-----5:R-:W-:Y:S08]  /*28f0*/  HMMA.16816.F32 R168, R8.reuse, R48, R168 ;  /* 0x0000003008a8723c */ /* 0x060ff000000018a8 */
[C---:B------:R-:W-:Y:S08]  /*2900*/  HMMA.16816.F32 R140, R8.reuse, R50, R140 ;  /* 0x00000032088c723c */ /* 0x040ff0000000188c */
[C---:B------:R-:W-:Y:S08]  /*2910*/  HMMA.16816.F32 R164, R8.reuse, R44, R164 ;  /* 0x0000002c08a4723c */ /* 0x040ff000000018a4 */
[----:B------:R-:W-:Y:S08]  /*2920*/  HMMA.16816.F32 R136, R8, R46, R136 ;  /* 0x0000002e0888723c */ /* 0x000ff00000001888 */
        /* <DEDUP_REMOVED lines=25> */
[----:B------:R-:W-:Y:S06]  /*2ac0*/  @!UPT UIADD3 URZ, URZ, URZ, URZ ;  /* 0x0000003f3f3ff290 */ /* 0x000fec000fffe03f */
[----:B------:R-:W-:Y:S11]  /*2ad0*/  @!P0 BRA `(.L_x_601) ;  /* 0x0000021000008947 */ /* 0x000ff60003800000 */
[----:B------:R-:W2:Y:S01]  /*2ae0*/  LDL.64 R226, [R1+0x58] ;  /* 0x0000580001e27983 */ /* 0x000ea20000100a00 */
[----:B------:R-:W-:Y:S01]  /*2af0*/  IADD3 R3, R3, -0x2, RZ ;  /* 0xfffffffe03037810 */ /* 0x000fe20007ffe0ff */
[----:B------:R-:W-:-:S03]  /*2b00*/  IMAD.SHL.U32 R16, R118, 0x20, RZ ;  /* 0x0000002076107824 */ /* 0x000fc600078e00ff */
[----:B------:R-:W-:Y:S01]  /*2b10*/  SHF.R.S32.HI R6, RZ, 0x1f, R3 ;  /* 0x0000001fff067819 */ /* 0x000fe20000011403 */
[----:B------:R-:W-:Y:S02]  /*2b20*/  IMAD R5, R117, R3, RZ ;  /* 0x0000000375057224 */ /* 0x000fe400078e02ff */
[----:B--2---:R-:W-:-:S04]  /*2b30*/  IMAD.WIDE.U32 R8, R3, R250, R226 ;  /* 0x000000fa03087225 */ /* 0x004fc800078e00e2 */
        /* <DEDUP_REMOVED lines=27> */
.L_x_601:
[----:B------:R-:W-:Y:S01]  /*2cf0*/  FMUL.FTZ R3, R45, c[0x0][0x320] ;  /* 0x0000c8002d037a20 */ /* 0x000fe20000410000 */
[-C--:B---3--:R-:W-:Y:S01]  /*2d00*/  LEA.HI R6, R246, R247.reuse, RZ, 0x2 ;  /* 0x000000f7f6067211 */ /* 0x088fe200078f10ff */
[----:B------:R-:W-:Y:S01]  /*2d10*/  FMUL.FTZ R5, R121, c[0x0][0x320] ;  /* 0x0000c80079057a20 */ /* 0x000fe20000410000 */
[----:B------:R-:W-:Y:S01]  /*2d20*/  SHF.R.S32.HI R7, RZ, 0x1f, R244 ;  /* 0x0000001fff077819 */ /* 0x000fe200000114f4 */
[----:B------:R1:W-:Y:S01]  /*2d30*/  MUFU.TANH R177, R3 ;  /* 0x0000000300b17308 */ /* 0x0003e20000002400 */
[----:B------:R-:W-:Y:S01]  /*2d40*/  LOP3.LUT R6, R6, 0xfffffffc, RZ, 0xc0, !PT ;  /* 0xfffffffc06067812 */ /* 0x000fe200078ec0ff */
[----:B------:R-:W-:Y:S01]  /*2d50*/  FMUL.FTZ R8, R122, c[0x0][0x320] ;  /* 0x0000c8007a087a20 */ /* 0x000fe20000410000 */
[----:B------:R-:W-:Y:S01]  /*2d60*/  LEA.HI R7, R7, R244, RZ, 0x2 ;  /* 0x000000f407077211 */ /* 0x000fe200078f10ff */
[----:B------:R-:W-:Y:S01]  /*2d70*/  FMUL.FTZ R12, R123, c[0x0][0x320] ;  /* 0x0000c8007b0c7a20 */ /* 0x000fe20000410000 */
[----:B------:R-:W-:Y:S01]  /*2d80*/  IADD3 R6, -R6, R247, RZ ;  /* 0x000000f706067210 */ /* 0x000fe20007ffe1ff */
[----:B------:R-:W-:Y:S01]  /*2d90*/  STL [R1+0xa0], R241 ;  /* 0x0000a0f101007387 */ /* 0x000fe20000100800 */
[----:B------:R-:W-:Y:S01]  /*2da0*/  LOP3.LUT R9, R7, 0xffffffc, RZ, 0xc0, !PT ;  /* 0x0ffffffc07097812 */ /* 0x000fe200078ec0ff */
[----:B------:R-:W-:Y:S01]  /*2db0*/  MUFU.TANH R29, R5 ;  /* 0x00000005001d7308 */ /* 0x000fe20000002400 */
[----:B------:R-:W-:Y:S01]  /*2dc0*/  IMAD.MOV.U32 R214, RZ, RZ, R249 ;  /* 0x000000ffffd67224 */ /* 0x000fe200078e00f9 */
[----:B------:R-:W-:Y:S01]  /*2dd0*/  STL [R1+0x9c], R240 ;  /* 0x00009cf001007387 */ /* 0x000fe20000100800 */
[----:B------:R-:W-:-:S02]  /*2de0*/  IMAD.MOV.U32 R211, RZ, RZ, R252 ;  /* 0x000000ffffd37224 */ /* 0x000fc400078e00fc */
[----:B------:R-:W-:Y:S01]  /*2df0*/  IMAD.IADD R11, R244, 0x1, -R9 ;  /* 0x00000001f40b7824 */ /* 0x000fe200078e0a09 */
[----:B------:R-:W-:Y:S01]  /*2e00*/  STL [R1+0x98], R239 ;  /* 0x000098ef01007387 */ /* 0x000fe20000100800 */
[----:B------:R-:W-:Y:S02]  /*2e10*/  FMUL.FTZ R20, R110, c[0x0][0x320] ;  /* 0x0000c8006e147a20 */ /* 0x000fe40000410000 */
[----:B-1----:R-:W-:Y:S01]  /*2e20*/  FMUL.FTZ R3, R104, c[0x0][0x320] ;  /* 0x0000c80068037a20 */ /* 0x002fe20000410000 */
[----:B------:R-:W-:Y:S01]  /*2e30*/  STL [R1+0x94], R238 ;  /* 0x000094ee01007387 */ /* 0x000fe20000100800 */
[----:B------:R-:W-:Y:S02]  /*2e40*/  FMUL.FTZ R21, R111, c[0x0][0x320] ;  /* 0x0000c8006f157a20 */ /* 0x000fe40000410000 */
[----:B------:R1:W-:Y:S01]  /*2e50*/  MUFU.TANH R176, R3 ;  /* 0x0000000300b07308 */ /* 0x0003e20000002400 */
[----:B------:R-:W-:Y:S01]  /*2e60*/  STL [R1+0x90], R237 ;  /* 0x000090ed01007387 */ /* 0x000fe20000100800 */
[----:B------:R-:W-:-:S03]  /*2e70*/  IMAD.SHL.U32 R224, R0, 0x2, RZ ;  /* 0x0000000200e07824 */ /* 0x000fc600078e00ff */
[----:B------:R-:W-:Y:S01]  /*2e80*/  STL [R1+0x8c], R236 ;  /* 0x00008cec01007387 */ /* 0x000fe20000100800 */
[--C-:B------:R-:W-:Y:S02]  /*2e90*/  IMAD R225, R4, 0x2, R224.reuse ;  /* 0x0000000204e17824 */ /* 0x100fe400078e02e0 */
[C---:B------:R-:W-:Y:S01]  /*2ea0*/  IMAD R227, R2.reuse, 0x2, R224 ;  /* 0x0000000202e37824 */ /* 0x040fe200078e02e0 */
[----:B------:R-:W-:Y:S02]  /*2eb0*/  STL [R1+0x88], R235 ;  /* 0x000088eb01007387 */ /* 0x000fe40000100800 */
[----:B------:R-:W-:Y:S02]  /*2ec0*/  LEA R226, R2, R225, 0x1 ;  /* 0x000000e102e27211 */ /* 0x000fe400078e08ff */
[----:B------:R-:W-:Y:S01]  /*2ed0*/  STL [R1+0x84], R234 ;  /* 0x000084ea01007387 */ /* 0x000fe20000100800 */
[----:B-1----:R-:W-:-:S03]  /*2ee0*/  FMUL.FTZ R3, R105, c[0x0][0x320] ;  /* 0x0000c80069037a20 */ /* 0x002fc60000410000 */
[----:B------:R-:W-:Y:S01]  /*2ef0*/  STL [R1+0x80], R233 ;  /* 0x000080e901007387 */ /* 0x000fe20000100800 */
[----:B------:R1:W2:Y:S03]  /*2f00*/  MUFU.TANH R22, R3 ;  /* 0x0000000300167308 */ /* 0x0002a60000002400 */
[----:B------:R-:W-:Y:S04]  /*2f10*/  STL [R1+0x7c], R232 ;  /* 0x00007ce801007387 */ /* 0x000fe80000100800 */
[----:B------:R-:W-:Y:S04]  /*2f20*/  STL [R1+0x78], R231 ;  /* 0x000078e701007387 */ /* 0x000fe80000100800 */
[----:B------:R-:W-:Y:S04]  /*2f30*/  STL [R1+0x74], R230 ;  /* 0x000074e601007387 */ /* 0x000fe80000100800 */
[----:B------:R-:W-:Y:S01]  /*2f40*/  STL [R1+0x70], R229 ;  /* 0x000070e501007387 */ /* 0x000fe20000100800 */
[----:B-1----:R-:W-:-:S03]  /*2f50*/  FMUL.FTZ R3, R100, c[0x0][0x320] ;  /* 0x0000c80064037a20 */ /* 0x002fc60000410000 */
[----:B------:R-:W-:Y:S01]  /*2f60*/  STL [R1+0x6c], R228 ;  /* 0x00006ce401007387 */ /* 0x000fe20000100800 */
[----:B------:R1:W3:Y:S03]  /*2f70*/  MUFU.TANH R23, R3 ;  /* 0x0000000300177308 */ /* 0x0002e60000002400 */
[----:B------:R-:W-:Y:S04]  /*2f80*/  STL [R1+0x68], R119 ;  /* 0x0000687701007387 */ /* 0x000fe80000100800 */
[----:B------:R-:W-:Y:S04]  /*2f90*/  STL [R1+0xa4], R243 ;  /* 0x0000a4f301007387 */ /* 0x000fe80000100800 */
[----:B------:R-:W0:Y:S01]  /*2fa0*/  LDGDEPBAR ;  /* 0x00000000000079af */ /* 0x000e220000000000 */
[----:B-1----:R-:W-:-:S04]  /*2fb0*/  FMUL.FTZ R3, R101, c[0x0][0x320] ;  /* 0x0000c80065037a20 */ /* 0x002fc80000410000 */
[----:B------:R1:W4:Y:S02]  /*2fc0*/  MUFU.TANH R25, R3 ;  /* 0x0000000300197308 */ /* 0x0003240000002400 */
[----:B-1----:R-:W-:-:S06]  /*2fd0*/  FMUL.FTZ R3, R92, c[0x0][0x320] ;  /* 0x0000c8005c037a20 */ /* 0x002fcc0000410000 */
[----:B------:R1:W-:Y:S02]  /*2fe0*/  MUFU.TANH R173, R3 ;  /* 0x0000000300ad7308 */ /* 0x0003e40000002400 */
[----:B-1----:R-:W-:-:S06]  /*2ff0*/  FMUL.FTZ R3, R93, c[0x0][0x320] ;  /* 0x0000c8005d037a20 */ /* 0x002fcc0000410000 */
[----:B------:R1:W-:Y:S02]  /*3000*/  MUFU.TANH R118, R3 ;  /* 0x0000000300767308 */ /* 0x0003e40000002400 */
[----:B-1----:R-:W-:-:S06]  /*3010*/  FMUL.FTZ R3, R88, c[0x0][0x320] ;  /* 0x0000c80058037a20 */ /* 0x002fcc0000410000 */
[----:B------:R1:W1:Y:S02]  /*3020*/  MUFU.TANH R117, R3 ;  /* 0x0000000300757308 */ /* 0x0002640000002400 */
[----:B-1----:R-:W-:-:S06]  /*3030*/  FMUL.FTZ R3, R89, c[0x0][0x320] ;  /* 0x0000c80059037a20 */ /* 0x002fcc0000410000 */
[----:B------:R1:W1:Y:S02]  /*3040*/  MUFU.TANH R92, R3 ;  /* 0x00000003005c7308 */ /* 0x0002640000002400 */
[----:B-1----:R-:W-:-:S06]  /*3050*/  FMUL.FTZ R3, R80, c[0x0][0x320] ;  /* 0x0000c80050037a20 */ /* 0x002fcc0000410000 */
[----:B------:R1:W1:Y:S02]  /*3060*/  MUFU.TANH R97, R3 ;  /* 0x0000000300617308 */ /* 0x0002640000002400 */
        /* <DEDUP_REMOVED lines=17> */
[----:B------:R-:W-:Y:S08]  /*3180*/  MUFU.TANH R61, R12 ;  /* 0x0000000c003d7308 */ /* 0x000ff00000002400 */
        /* <DEDUP_REMOVED lines=21> */
[----:B------:R1:W-:Y:S02]  /*32e0*/  MUFU.TANH R186, R3 ;  /* 0x0000000300ba7308 */ /* 0x0003e40000002400 */
        /* <DEDUP_REMOVED lines=116> */
[----:B-1----:R-:W-:-:S05]  /*3a30*/  LOP3.LUT R3, R245, 0xffffffe0, RZ, 0xc0, !PT ;  /* 0xffffffe0f5037812 */ /* 0x002fca00078ec0ff */
[----:B------:R-:W-:-:S05]  /*3a40*/  IMAD.IADD R3, R247, 0x1, -R3 ;  /* 0x00000001f7037824 */ /* 0x000fca00078e0a03 */
[----:B------:R-:W-:-:S04]  /*3a50*/  SHF.R.S32.HI R5, RZ, 0x1f, R3 ;  /* 0x0000001fff057819 */ /* 0x000fc80000011403 */
[----:B------:R-:W-:Y:S02]  /*3a60*/  LEA.HI R7, R5, R3, RZ, 0x2 ;  /* 0x0000000305077211 */ /* 0x000fe400078f10ff */
[----:B------:R-:W-:Y:S02]  /*3a70*/  LEA.HI R5, R6, R6, RZ, 0x1 ;  /* 0x0000000606057211 */ /* 0x000fe400078f08ff */
[----:B------:R-:W-:Y:S02]  /*3a80*/  LEA.HI.SX32 R8, R7, R243, 0x1e ;  /* 0x000000f307087211 */ /* 0x000fe400078ff2ff */
[C---:B------:R-:W-:Y:S01]  /*3a90*/  LOP3.LUT R10, R5.reuse, 0x1ffffffe, RZ, 0xc0, !PT ;  /* 0x1ffffffe050a7812 */ /* 0x040fe200078ec0ff */
[----:B------:R-:W-:Y:S01]  /*3aa0*/  IMAD.SHL.U32 R9, R5, 0x20, RZ ;  /* 0x0000002005097824 */ /* 0x000fe200078e00ff */
[----:B------:R-:W-:Y:S01]  /*3ab0*/  LOP3.LUT R7, R7, 0x7ffffffc, RZ, 0xc0, !PT ;  /* 0x7ffffffc07077812 */ /* 0x000fe200078ec0ff */
[----:B------:R-:W-:-:S03]  /*3ac0*/  IMAD R5, R11, 0x10, R8 ;  /* 0x000000100b057824 */ /* 0x000fc600078e0208 */
[----:B------:R-:W-:Y:S02]  /*3ad0*/  LOP3.LUT R8, R9, 0xffffffc0, RZ, 0xc0, !PT ;  /* 0xffffffc009087812 */ /* 0x000fe400078ec0ff */
[----:B------:R-:W-:Y:S02]  /*3ae0*/  IADD3 R9, R6, -R10, RZ ;  /* 0x8000000a06097210 */ /* 0x000fe40007ffe0ff */
[----:B------:R-:W-:Y:S01]  /*3af0*/  IADD3 R7, R3, -R7, RZ ;  /* 0x8000000703077210 */ /* 0x000fe20007ffe0ff */
[----:B------:R-:W-:Y:S02]  /*3b00*/  IMAD.IADD R6, R8, 0x1, R5 ;  /* 0x0000000108067824 */ /* 0x000fe400078e0205 */
[----:B------:R-:W-:Y:S02]  /*3b10*/  IMAD.IADD R3, R214, 0x1, R242 ;  /* 0x00000001d6037824 */ /* 0x000fe400078e02f2 */
[----:B------:R-:W-:Y:S02]  /*3b20*/  IMAD R13, R9, 0x8, R6 ;  /* 0x00000008090d7824 */ /* 0x000fe400078e0206 */
[----:B------:R-:W-:-:S02]  /*3b30*/  IMAD.SHL.U32 R14, R7, 0x2, RZ ;  /* 0x00000002070e7824 */ /* 0x000fc400078e00ff */
[----:B------:R-:W-:Y:S01]  /*3b40*/  @P4 IMAD.HI.U32 R6, R13, c[0x0][0x2c8], RZ ;  /* 0x0000b2000d064a27 */ /* 0x000fe200078e00ff */
[----:B------:R1:W-:Y:S03]  /*3b50*/  STL [R1+0x18], R13 ;  /* 0x0000180d01007387 */ /* 0x0003e60000100800 */
[----:B------:R-:W-:Y:S01]  /*3b60*/  IMAD.MOV.U32 R12, RZ, RZ, R13 ;  /* 0x000000ffff0c7224 */ /* 0x000fe200078e000d */
[----:B------:R-:W-:Y:S01]  /*3b70*/  @P4 SHF.R.U32.HI R12, RZ, c[0x0][0x2cc], R6 ;  /* 0x0000b300ff0c4a19 */ /* 0x000fe20000011606 */
[----:B------:R-:W-:Y:S01]  /*3b80*/  FMUL.FTZ R5, R170, c[0x0][0x320] ;  /* 0x0000c800aa057a20 */ /* 0x000fe20000410000 */
[----:B------:R-:W-:Y:S01]  /*3b90*/  IADD3 R6, -R14, 0x1, R3 ;  /* 0x000000010e067810 */ /* 0x000fe20007ffe103 */
[----:B------:R2:W-:Y:S01]  /*3ba0*/  STL [R1+0x1c], R14 ;  /* 0x00001c0e01007387 */ /* 0x0005e20000100800 */
[----:B------:R-:W-:Y:S01]  /*3bb0*/  FMUL.FTZ R7, R109, c[0x0][0x320] ;  /* 0x0000c8006d077a20 */ /* 0x000fe20000410000 */
[----:B------:R1:W-:Y:S01]  /*3bc0*/  MUFU.TANH R19, R5 ;  /* 0x0000000500137308 */ /* 0x0003e20000002400 */
[----:B------:R-:W-:Y:S01]  /*3bd0*/  FMUL.FTZ R9, R115, c[0x0][0x320] ;  /* 0x0000c80073097a20 */ /* 0x000fe20000410000 */
[----:B------:R-:W3:Y:S04]  /*3be0*/  SHFL.IDX PT, R8, R12, RZ, 0x1c1f ;  /* 0x001c1fff0c087589 */ /* 0x000ee800000e0000 */
[----:B------:R-:W4:Y:S02]  /*3bf0*/  SHFL.IDX PT, R11, R12, 0x3, 0x1c1f ;  /* 0x007c1f000c0b7f89 */ /* 0x000f2400000e0000 */
[----:B------:R-:W-:Y:S02]  /*3c00*/  MUFU.TANH R7, R7 ;  /* 0x0000000700077308 */ /* 0x000fe40000002400 */
[----:B------:R-:W4:Y:S01]  /*3c10*/  SHFL.IDX PT, R10, R12, 0x2, 0x1c1f ;  /* 0x005c1f000c0a7f89 */ /* 0x000f2200000e0000 */
[----:B-1----:R-:W-:-:S02]  /*3c20*/  IMAD.IADD R13, R6, 0x1, -R211 ;  /* 0x00000001060d7824 */ /* 0x002fc400078e0ad3 */
[----:B------:R-:W-:-:S04]  /*3c30*/  FMUL.FTZ R5, R171, c[0x0][0x320] ;  /* 0x0000c800ab057a20 */ /* 0x000fc80000410000 */
[----:B------:R1:W-:Y:S01]  /*3c40*/  MUFU.TANH R18, R5 ;  /* 0x0000000500127308 */ /* 0x0003e20000002400 */
[----:B--2---:R-:W-:Y:S01]  /*3c50*/  IADD3 R14, -R14, R3, RZ ;  /* 0x000000030e0e7210 */ /* 0x004fe20007ffe1ff */
[C---:B---3--:R-:W-:Y:S02]  /*3c60*/  IMAD.IADD R3, R13.reuse, 0x1, R8 ;  /* 0x000000010d037824 */ /* 0x048fe400078e0208 */
[----:B----4-:R-:W-:-:S03]  /*3c70*/  IMAD.IADD R6, R13, 0x1, R11 ;  /* 0x000000010d067824 */ /* 0x010fc600078e020b */
[----:B------:R-:W-:-:S04]  /*3c80*/  IMNMX R3, R14, R3, PT ;  /* 0x000000030e037217 */ /* 0x000fc80003800200 */
[C---:B------:R-:W-:Y:S02]  /*3c90*/  ISETP.GT.AND P2, PT, R3.reuse, 0x1, PT ;  /* 0x000000010300780c */ /* 0x040fe40003f44270 */
[C---:B------:R-:W-:Y:S01]  /*3ca0*/  ISETP.GT.AND P1, PT, R3.reuse, 0x8, PT ;  /* 0x000000080300780c */ /* 0x040fe20003f24270 */
[----:B-1----:R-:W-:Y:S01]  /*3cb0*/  FMUL.FTZ R5, R112, c[0x0][0x320] ;  /* 0x0000c80070057a20 */ /* 0x002fe20000410000 */
[C---:B------:R-:W-:Y:S02]  /*3cc0*/  ISETP.GT.AND P3, PT, R3.reuse, RZ, PT ;  /* 0x000000ff0300720c */ /* 0x040fe40003f64270 */
[----:B------:R-:W-:Y:S01]  /*3cd0*/  ISETP.GT.AND P0, PT, R3, 0x9, PT ;  /* 0x000000090300780c */ /* 0x000fe20003f04270 */
[----:B------:R1:W-:Y:S01]  /*3ce0*/  MUFU.TANH R17, R5 ;  /* 0x0000000500117308 */ /* 0x0003e20000002400 */
[----:B------:R-:W-:Y:S02]  /*3cf0*/  FSEL R22, R22, -INF , P2 ;  /* 0xff80000016167808 */ /* 0x000fe40001000000 */
[----:B------:R-:W-:-:S02]  /*3d00*/  FSEL R23, R23, -INF , P1 ;  /* 0xff80000017177808 */ /* 0x000fc40000800000 */
[C---:B------:R-:W-:Y:S02]  /*3d10*/  ISETP.GT.AND P2, PT, R3.reuse, 0x18, PT ;  /* 0x000000180300780c */ /* 0x040fe40003f44270 */
[C---:B------:R-:W-:Y:S02]  /*3d20*/  ISETP.GT.AND P1, PT, R3.reuse, 0x19, PT ;  /* 0x000000190300780c */ /* 0x040fe40003f24270 */
[----:B------:R-:W-:Y:S02]  /*3d30*/  FSEL R11, R176, -INF , P3 ;  /* 0xff800000b00b7808 */ /* 0x000fe40001800000 */
[C---:B------:R-:W-:Y:S02]  /*3d40*/  ISETP.GT.AND P3, PT, R3.reuse, 0x11, PT ;  /* 0x000000110300780c */ /* 0x040fe40003f64270 */
[----:B------:R-:W-:Y:S02]  /*3d50*/  ISETP.GT.AND P5, PT, R3, 0x10, PT ;  /* 0x000000100300780c */ /* 0x000fe40003fa4270 */
[----:B------:R-:W-:Y:S01]  /*3d60*/  FSEL R25, R25, -INF , P0 ;  /* 0xff80000019197808 */ /* 0x000fe20000000000 */
[----:B-1----:R-:W-:Y:S01]  /*3d70*/  FMUL.FTZ R5, R113, c[0x0][0x320] ;  /* 0x0000c80071057a20 */ /* 0x002fe20000410000 */
[----:B------:R-:W-:-:S02]  /*3d80*/  ISETP.GT.AND P0, PT, R3, 0x20, PT ;  /* 0x000000200300780c */ /* 0x000fc40003f04270 */
[----:B------:R-:W-:Y:S01]  /*3d90*/  FSEL R91, R117, -INF , P2 ;  /* 0xff800000755b7808 */ /* 0x000fe20001000000 */
[----:B------:R1:W-:Y:S01]  /*3da0*/  MUFU.TANH R16, R5 ;  /* 0x0000000500107308 */ /* 0x0003e20000002400 */
[----:B------:R-:W-:Y:S02]  /*3db0*/  FSEL R92, R92, -INF , P1 ;  /* 0xff8000005c5c7808 */ /* 0x000fe40000800000 */
[C---:B------:R-:W-:Y:S02]  /*3dc0*/  ISETP.GT.AND P2, PT, R3.reuse, 0x29, PT ;  /* 0x000000290300780c */ /* 0x040fe40003f44270 */
[----:B------:R-:W-:Y:S02]  /*3dd0*/  ISETP.GT.AND P1, PT, R3, 0x30, PT ;  /* 0x000000300300780c */ /* 0x000fe40003f24270 */
[----:B------:R-:W-:Y:S02]  /*3de0*/  FSEL R89, R118, -INF , P3 ;  /* 0xff80000076597808 */ /* 0x000fe40001800000 */
[----:B------:R-:W-:-:S02]  /*3df0*/  FSEL R88, R173, -INF , P5 ;  /* 0xff800000ad587808 */ /* 0x000fc40002800000 */
[C---:B------:R-:W-:Y:S02]  /*3e00*/  ISETP.GT.AND P3, PT, R3.reuse, 0x28, PT ;  /* 0x000000280300780c */ /* 0x040fe40003f64270 */
[----:B------:R-:W-:Y:S02]  /*3e10*/  ISETP.GT.AND P5, PT, R3, 0x21, PT ;  /* 0x000000210300780c */ /* 0x000fe40003fa4270 */
[----:B------:R-:W-:Y:S01]  /*3e20*/  FSEL R97, R97, -INF , P0 ;  /* 0xff80000061617808 */ /* 0x000fe20000000000 */
[----:B-1----:R-:W-:Y:S01]  /*3e30*/  FMUL.FTZ R5, R114, c[0x0][0x320] ;  /* 0x0000c80072057a20 */ /* 0x002fe20000410000 */
[----:B------:R-:W-:Y:S02]  /*3e40*/  ISETP.GT.AND P0, PT, R3, 0x31, PT ;  /* 0x000000310300780c */ /* 0x000fe40003f04270 */
[----:B------:R-:W-:Y:S01]  /*3e50*/  FSEL R140, R104, -INF , P2 ;  /* 0xff800000688c7808 */ /* 0x000fe20001000000 */
[----:B------:R1:W-:Y:S01]  /*3e60*/  MUFU.TANH R49, R5 ;  /* 0x0000000500317308 */ /* 0x0003e20000002400 */
[----:B------:R-:W-:-:S02]  /*3e70*/  FSEL R153, R100, -INF , P1 ;  /* 0xff80000064997808 */ /* 0x000fc40000800000 */
[C---:B------:R-:W-:Y:S02]  /*3e80*/  ISETP.GT.AND P2, PT, R3.reuse, 0x40, PT ;  /* 0x000000400300780c */ /* 0x040fe40003f44270 */
[----:B------:R-:W-:Y:S02]  /*3e90*/  ISETP.GT.AND P1, PT, R3, 0x41, PT ;  /* 0x000000410300780c */ /* 0x000fe40003f24270 */
[----:B------:R-:W-:Y:S02]  /*3ea0*/  FSEL R139, R116, -INF , P3 ;  /* 0xff800000748b7808 */ /* 0x000fe40001800000 */
[----:B------:R-:W-:Y:S02]  /*3eb0*/  FSEL R99, R99, -INF , P5 ;  /* 0xff80000063637808 */ /* 0x000fe40002800000 */
[C---:B------:R-:W-:Y:S02]  /*3ec0*/  ISETP.GT.AND P3, PT, R3.reuse, 0x39, PT ;  /* 0x000000390300780c */ /* 0x040fe40003f64270 */
[----:B------:R-:W-:-:S02]  /*3ed0*/  ISETP.GT.AND P5, PT, R3, 0x38, PT ;  /* 0x000000380300780c */ /* 0x000fc40003fa4270 */
[----:B------:R-:W-:Y:S01]  /*3ee0*/  FSEL R156, R156, -INF , P0 ;  /* 0xff8000009c9c7808 */ /* 0x000fe20000000000 */
[----:B-1----:R-:W-:Y:S01]  /*3ef0*/  FMUL.FTZ R5, R152, c[0x0][0x320] ;  /* 0x0000c80098057a20 */ /* 0x002fe20000410000 */
[----:B------:R-:W-:Y:S02]  /*3f00*/  ISETP.GT.AND P0, PT, R3, 0x48, PT ;  /* 0x000000480300780c */ /* 0x000fe40003f04270 */
[----:B------:R-:W-:Y:S01]  /*3f10*/  FSEL R171, R93, -INF , P2 ;  /* 0xff8000005dab7808 */ /* 0x000fe20001000000 */
[----:B------:R1:W2:Y:S01]  /*3f20*/  MUFU.TANH R15, R5 ;  /* 0x00000005000f7308 */ /* 0x0002a20000002400 */
[----:B------:R-:W-:Y:S02]  /*3f30*/  FSEL R172, R172, -INF , P1 ;  /* 0xff800000acac7808 */ /* 0x000fe40000800000 */
[C---:B------:R-:W-:Y:S02]  /*3f40*/  ISETP.GT.AND P2, PT, R3.reuse, 0x51, PT ;  /* 0x000000510300780c */ /* 0x040fe40003f44270 */
[----:B------:R-:W-:-:S02]  /*3f50*/  ISETP.GT.AND P1, PT, R3, 0x58, PT ;  /* 0x000000580300780c */ /* 0x000fc40003f24270 */
[----:B------:R-:W-:Y:S02]  /*3f60*/  FSEL R158, R158, -INF , P3 ;  /* 0xff8000009e9e7808 */ /* 0x000fe40001800000 */
[----:B------:R-:W-:Y:S02]  /*3f70*/  FSEL R157, R157, -INF , P5 ;  /* 0xff8000009d9d7808 */ /* 0x000fe40002800000 */
[C---:B------:R-:W-:Y:S02]  /*3f80*/  ISETP.GT.AND P3, PT, R3.reuse, 0x50, PT ;  /* 0x000000500300780c */ /* 0x040fe40003f64270 */
[C---:B------:R-:W-:Y:S02]  /*3f90*/  ISETP.GT.AND P5, PT, R3.reuse, 0x49, PT ;  /* 0x000000490300780c */ /* 0x040fe40003fa4270 */
[----:B------:R-:W-:Y:S01]  /*3fa0*/  FSEL R174, R174, -INF , P0 ;  /* 0xff800000aeae7808 */ /* 0x000fe20000000000 */
[----:B-1----:R-:W-:Y:S01]  /*3fb0*/  FMUL.FTZ R5, R108, c[0x0][0x320] ;  /* 0x0000c8006c057a20 */ /* 0x002fe20000410000 */
[----:B------:R-:W-:-:S02]  /*3fc0*/  ISETP.GT.AND P0, PT, R3, 0x59, PT ;  /* 0x000000590300780c */ /* 0x000fc40003f04270 */
[----:B------:R-:W-:Y:S01]  /*3fd0*/  FSEL R207, R86, -INF , P2 ;  /* 0xff80000056cf7808 */ /* 0x000fe20001000000 */
[----:B------:R1:W3:Y:S01]  /*3fe0*/  MUFU.TANH R8, R5 ;  /* 0x0000000500087308 */ /* 0x0002e20000002400 */
        /* <DEDUP_REMOVED lines=8> */
[----:B-1----:R-:W-:Y:S01]  /*4070*/  IMAD.IADD R5, R13, 0x1, R10 ;  /* 0x000000010d057824 */ /* 0x002fe200078e020a */
[----:B------:R-:W-:Y:S01]  /*4080*/  FSEL R236, R33, -INF , P2 ;  /* 0xff80000021ec7808 */ /* 0x000fe20001000000 */
[----:B------:R-:W1:Y:S01]  /*4090*/  MUFU.TANH R10, R9 ;  /* 0x00000009000a7308 */ /* 0x000e620000002400 */
[----:B------:R-:W-:Y:S01]  /*40a0*/  FSEL R235, R177, -INF , P1 ;  /* 0xff800000b1eb7808 */ /* 0x000fe20000800000 */
[----:B------:R-:W-:Y:S01]  /*40b0*/  LDSM.16.MT88.4 R84, [R226+0x900] ;  /* 0x00090000e254783b */ /* 0x000fe20000004200 */
[----:B------:R-:W-:-:S02]  /*40c0*/  IMNMX R5, R14, R5, PT ;  /* 0x000000050e057217 */ /* 0x000fc40003800200 */
[----:B------:R-:W-:Y:S02]  /*40d0*/  FSEL R196, R80, -INF , P3 ;  /* 0xff80000050c47808 */ /* 0x000fe40001800000 */
[C---:B------:R-:W-:Y:S01]  /*40e0*/  ISETP.GT.AND P0, PT, R5.reuse, RZ, PT ;  /* 0x000000ff0500720c */ /* 0x040fe20003f04270 */
[----:B------:R-:W-:Y:S01]  /*40f0*/  MUFU.TANH R9, R21 ;  /* 0x0000001500097308 */ /* 0x000fe20000002400 */
[C---:B------:R-:W-:Y:S02]  /*4100*/  ISETP.GT.AND P2, PT, R5.reuse, 0x9, PT ;  /* 0x000000090500780c */ /* 0x040fe40003f44270 */
[----:B------:R-:W-:Y:S02]  /*4110*/  ISETP.GT.AND P1, PT, R5, 0x10, PT ;  /* 0x000000100500780c */ /* 0x000fe40003f24270 */
[----:B------:R-:W-:Y:S02]  /*4120*/  FSEL R199, R81, -INF , P5 ;  /* 0xff80000051c77808 */ /* 0x000fe40002800000 */
[----:B------:R-:W-:-:S02]  /*4130*/  ISETP.GT.AND P3, PT, R5, 0x8, PT ;  /* 0x000000080500780c */ /* 0x000fc40003f64270 */
[C---:B------:R-:W-:Y:S02]  /*4140*/  ISETP.GT.AND P5, PT, R5.reuse, 0x1, PT ;  /* 0x000000010500780c */ /* 0x040fe40003fa4270 */
[----:B------:R-:W-:Y:S02]  /*4150*/  FSEL R24, R24, -INF , P0 ;  /* 0xff80000018187808 */ /* 0x000fe40000000000 */
[----:B------:R-:W-:Y:S02]  /*4160*/  ISETP.GT.AND P0, PT, R5, 0x11, PT ;  /* 0x000000110500780c */ /* 0x000fe40003f04270 */
[----:B------:R-:W-:Y:S02]  /*4170*/  FSEL R28, R28, -INF , P2 ;  /* 0xff8000001c1c7808 */ /* 0x000fe40001000000 */
[----:B------:R-:W-:Y:S02]  /*4180*/  FSEL R31, R31, -INF , P1 ;  /* 0xff8000001f1f7808 */ /* 0x000fe40000800000 */
[----:B------:R-:W-:-:S02]  /*4190*/  ISETP.GT.AND P2, PT, R5, 0x20, PT ;  /* 0x000000200500780c */ /* 0x000fc40003f44270 */
[----:B------:R-:W-:Y:S02]  /*41a0*/  ISETP.GT.AND P1, PT, R5, 0x21, PT ;  /* 0x000000210500780c */ /* 0x000fe40003f24270 */
[----:B------:R-:W-:Y:S02]  /*41b0*/  FSEL R27, R27, -INF , P3 ;  /* 0xff8000001b1b7808 */ /* 0x000fe40001800000 */
[----:B------:R-:W-:Y:S02]  /*41c0*/  FSEL R26, R26, -INF , P5 ;  /* 0xff8000001a1a7808 */ /* 0x000fe40002800000 */
[C---:B------:R-:W-:Y:S02]  /*41d0*/  ISETP.GT.AND P3, PT, R5.reuse, 0x19, PT ;  /* 0x000000190500780c */ /* 0x040fe40003f64270 */
[----:B------:R-:W-:Y:S02]  /*41e0*/  ISETP.GT.AND P5, PT, R5, 0x18, PT ;  /* 0x000000180500780c */ /* 0x000fe40003fa4270 */
[----:B------:R-:W-:-:S02]  /*41f0*/  FSEL R32, R32, -INF , P0 ;  /* 0xff80000020207808 */ /* 0x000fc40000000000 */
[C---:B------:R-:W-:Y:S02]  /*4200*/  ISETP.GT.AND P0, PT, R5.reuse, 0x28, PT ;  /* 0x000000280500780c */ /* 0x040fe40003f04270 */
[----:B------:R-:W-:Y:S02]  /*4210*/  FSEL R96, R96, -INF , P2 ;  /* 0xff80000060607808 */ /* 0x000fe40001000000 */
[----:B------:R-:W-:Y:S02]  /*4220*/  FSEL R98, R98, -INF , P1 ;  /* 0xff80000062627808 */ /* 0x000fe40000800000 */
[C---:B------:R-:W-:Y:S02]  /*4230*/  ISETP.GT.AND P2, PT, R5.reuse, 0x31, PT ;  /* 0x000000310500780c */ /* 0x040fe40003f44270 */
[----:B------:R-:W-:Y:S02]  /*4240*/  ISETP.GT.AND P1, PT, R5, 0x38, PT ;  /* 0x000000380500780c */ /* 0x000fe40003f24270 */
[----:B------:R-:W-:-:S02]  /*4250*/  FSEL R35, R35, -INF , P3 ;  /* 0xff80000023237808 */ /* 0x000fc40001800000 */
[----:B------:R-:W-:Y:S02]  /*4260*/  FSEL R33, R72, -INF , P5 ;  /* 0xff80000048217808 */ /* 0x000fe40002800000 */
[C---:B------:R-:W-:Y:S02]  /*4270*/  ISETP.GT.AND P3, PT, R5.reuse, 0x30, PT ;  /* 0x000000300500780c */ /* 0x040fe40003f64270 */
[----:B------:R-:W-:Y:S02]  /*4280*/  ISETP.GT.AND P5, PT, R5, 0x29, PT ;  /* 0x000000290500780c */ /* 0x000fe40003fa4270 */
[----:B------:R-:W-:Y:S02]  /*4290*/  FSEL R141, R69, -INF , P0 ;  /* 0xff800000458d7808 */ /* 0x000fe40000000000 */
[----:B------:R-:W-:Y:S02]  /*42a0*/  ISETP.GT.AND P0, PT, R5, 0x39, PT ;  /* 0x000000390500780c */ /* 0x000fe40003f04270 */
[----:B------:R-:W-:-:S02]  /*42b0*/  FSEL R151, R60, -INF , P2 ;  /* 0xff8000003c977808 */ /* 0x000fc40001000000 */
[----:B------:R-:W-:Y:S02]  /*42c0*/  FSEL R155, R44, -INF , P1 ;  /* 0xff8000002c9b7808 */ /* 0x000fe40000800000 */
[C---:B------:R-:W-:Y:S02]  /*42d0*/  ISETP.GT.AND P2, PT, R5.reuse, 0x48, PT ;  /* 0x000000480500780c */ /* 0x040fe40003f44270 */
[----:B------:R-:W-:Y:S02]  /*42e0*/  ISETP.GT.AND P1, PT, R5, 0x49, PT ;  /* 0x000000490500780c */ /* 0x000fe40003f24270 */
[----:B--2---:R-:W-:Y:S02]  /*42f0*/  FSEL R150, R15, -INF , P3 ;  /* 0xff8000000f967808 */ /* 0x004fe40001800000 */
[----:B------:R-:W-:Y:S02]  /*4300*/  FSEL R142, R65, -INF , P5 ;  /* 0xff800000418e7808 */ /* 0x000fe40002800000 */
[----:B------:R-:W-:-:S02]  /*4310*/  ISETP.GT.AND P3, PT, R5, 0x41, PT ;  /* 0x000000410500780c */ /* 0x000fc40003f64270 */
[----:B------:R-:W-:Y:S02]  /*4320*/  ISETP.GT.AND P5, PT, R5, 0x40, PT ;  /* 0x000000400500780c */ /* 0x000fe40003fa4270 */
[----:B------:R-:W-:Y:S02]  /*4330*/  FSEL R160, R43, -INF , P0 ;  /* 0xff8000002ba07808 */ /* 0x000fe40000000000 */
[----:B------:R-:W-:Y:S02]  /*4340*/  ISETP.GT.AND P0, PT, R5, 0x50, PT ;  /* 0x000000500500780c */ /* 0x000fe40003f04270 */
[----:B------:R-:W-:Y:S02]  /*4350*/  FSEL R170, R40, -INF , P2 ;  /* 0xff80000028aa7808 */ /* 0x000fe40001000000 */
[----:B------:R-:W-:Y:S02]  /*4360*/  FSEL R173, R39, -INF , P1 ;  /* 0xff80000027ad7808 */ /* 0x000fe40000800000 */
[----:B------:R-:W-:-:S02]  /*4370*/  ISETP.GT.AND P2, PT, R5, 0x59, PT ;  /* 0x000000590500780c */ /* 0x000fc40003f44270 */
[----:B------:R-:W-:Y:S02]  /*4380*/  ISETP.GT.AND P1, PT, R5, 0x60, PT ;  /* 0x000000600500780c */ /* 0x000fe40003f24270 */
[----:B------:R-:W-:Y:S02]  /*4390*/  IMNMX R3, R14, R6, PT ;  /* 0x000000060e037217 */ /* 0x000fe40003800200 */
[----:B------:R-:W-:Y:S02]  /*43a0*/  FSEL R168, R41, -INF , P3 ;  /* 0xff80000029a87808 */ /* 0x000fe40001800000 */
[----:B------:R-:W-:Y:S02]  /*43b0*/  FSEL R165, R42, -INF , P5 ;  /* 0xff8000002aa57808 */ /* 0x000fe40002800000 */
[C---:B------:R-:W-:Y:S01]  /*43c0*/  ISETP.GT.AND P3, PT, R5.reuse, 0x58, PT ;  /* 0x000000580500780c */ /* 0x040fe20003f64270 */
[----:B------:R-:W-:Y:S01]  /*43d0*/  LDSM.16.MT88.4 R40, [R225+0x100] ;  /* 0x00010000e128783b */ /* 0x000fe20000004200 */
[----:B------:R-:W-:-:S02]  /*43e0*/  ISETP.GT.AND P5, PT, R5, 0x51, PT ;  /* 0x000000510500780c */ /* 0x000fc40003fa4270 */
[----:B------:R-:W-:Y:S02]  /*43f0*/  FSEL R187, R38, -INF , P0 ;  /* 0xff80000026bb7808 */ /* 0x000fe40000000000 */
[----:B------:R-:W-:Y:S02]  /*4400*/  ISETP.GT.AND P0, PT, R5, 0x61, PT ;  /* 0x000000610500780c */ /* 0x000fe40003f04270 */
[----:B------:R-:W-:Y:S02]  /*4410*/  FSEL R193, R29, -INF , P2 ;  /* 0xff8000001dc17808 */ /* 0x000fe40001000000 */
[----:B------:R-:W-:Y:S02]  /*4420*/  FSEL R194, R17, -INF , P1 ;  /* 0xff80000011c27808 */ /* 0x000fe40000800000 */
[C---:B------:R-:W-:Y:S02]  /*4430*/  ISETP.GT.AND P2, PT, R3.reuse, RZ, PT ;  /* 0x000000ff0300720c */ /* 0x040fe40003f44270 */
[----:B------:R-:W-:-:S02]  /*4440*/  ISETP.GT.AND P1, PT, R3, 0x1, PT ;  /* 0x000000010300780c */ /* 0x000fc40003f24270 */
[----:B------:R-:W-:Y:S02]  /*4450*/  FSEL R190, R30, -INF , P3 ;  /* 0xff8000001ebe7808 */ /* 0x000fe40001800000 */
[----:B------:R-:W-:Y:S02]  /*4460*/  FSEL R188, R34, -INF , P5 ;  /* 0xff80000022bc7808 */ /* 0x000fe40002800000 */
[C---:B------:R-:W-:Y:S02]  /*4470*/  ISETP.GT.AND P3, PT, R5.reuse, 0x69, PT ;  /* 0x000000690500780c */ /* 0x040fe40003f64270 */
[----:B------:R-:W-:Y:S02]  /*4480*/  ISETP.GT.AND P5, PT, R5, 0x68, PT ;  /* 0x000000680500780c */ /* 0x000fe40003fa4270 */
[----:B------:R-:W-:Y:S02]  /*4490*/  FSEL R206, R16, -INF , P0 ;  /* 0xff80000010ce7808 */ /* 0x000fe40000000000 */
[----:B------:R-:W-:-:S02]  /*44a0*/  ISETP.GT.AND P0, PT, R3, 0x8, PT ;  /* 0x000000080300780c */ /* 0x000fc40003f04270 */
[----:B------:R-:W-:Y:S02]  /*44b0*/  FSEL R19, R19, -INF , P2 ;  /* 0xff80000013137808 */ /* 0x000fe40001000000 */
[----:B------:R-:W-:Y:S02]  /*44c0*/  FSEL R18, R18, -INF , P1 ;  /* 0xff80000012127808 */ /* 0x000fe40000800000 */
[----:B------:R-:W-:Y:S02]  /*44d0*/  FMNMX.FTZ R5, R11, R22, !PT ;  /* 0x000000160b057209 */ /* 0x000fe40007810000 */
[----:B------:R-:W-:Y:S02]  /*44e0*/  FSEL R231, R7, -INF , P3 ;  /* 0xff80000007e77808 */ /* 0x000fe40001800000 */
[----:B---3--:R-:W-:Y:S02]  /*44f0*/  FSEL R232, R8, -INF , P5 ;  /* 0xff80000008e87808 */ /* 0x008fe40002800000 */
[----:B------:R-:W-:-:S02]  /*4500*/  FMNMX.FTZ R7, R24, R26, !PT ;  /* 0x0000001a18077209 */ /* 0x000fc40007810000 */
[----:B------:R-:W-:Y:S02]  /*4510*/  ISETP.GT.AND P5, PT, R3, 0x9, PT ;  /* 0x000000090300780c */ /* 0x000fe40003fa4270 */
[----:B------:R-:W-:Y:S02]  /*4520*/  FSEL R15, R57, -INF , P0 ;  /* 0xff800000390f7808 */ /* 0x000fe40000000000 */
[----:B------:R-:W-:Y:S02]  /*4530*/  FMNMX.FTZ R8, R19, R18, !PT ;  /* 0x0000001213087209 */ /* 0x000fe40007810000 */
[----:B------:R-:W-:Y:S02]  /*4540*/  FMNMX.FTZ R5, R23, R5, !PT ;  /* 0x0000000517057209 */ /* 0x000fe40007810000 */
[----:B------:R-:W-:Y:S02]  /*4550*/  FMNMX.FTZ R7, R27, R7, !PT ;  /* 0x000000071b077209 */ /* 0x000fe40007810000 */
[----:B------:R-:W-:-:S02]  /*4560*/  ISETP.GT.AND P3, PT, R3, 0x10, PT ;  /* 0x000000100300780c */ /* 0x000fc40003f64270 */
[----:B------:R-:W-:Y:S02]  /*4570*/  FSEL R29, R56, -INF , P5 ;  /* 0xff800000381d7808 */ /* 0x000fe40002800000 */
[----:B------:R-:W-:Y:S02]  /*4580*/  FMNMX.FTZ R8, R15, R8, !PT ;  /* 0x000000080f087209 */ /* 0x000fe40007810000 */
[----:B------:R-:W-:Y:S02]  /*4590*/  FMNMX.FTZ R5, R25, R5, !PT ;  /* 0x0000000519057209 */ /* 0x000fe40007810000 */
[----:B------:R-:W-:Y:S02]  /*45a0*/  FMNMX.FTZ R7, R28, R7, !PT ;  /* 0x000000071c077209 */ /* 0x000fe40007810000 */
[----:B------:R-:W-:Y:S02]  /*45b0*/  ISETP.GT.AND P2, PT, R3, 0x11, PT ;  /* 0x000000110300780c */ /* 0x000fe40003f44270 */
[----:B------:R-:W-:-:S02]  /*45c0*/  FSEL R30, R37, -INF , P3 ;  /* 0xff800000251e7808 */ /* 0x000fc40001800000 */
[----:B------:R-:W-:Y:S02]  /*45d0*/  FMNMX.FTZ R8, R29, R8, !PT ;  /* 0x000000081d087209 */ /* 0x000fe40007810000 */
[----:B------:R-:W-:Y:S02]  /*45e0*/  FMNMX.FTZ R5, R88, R5, !PT ;  /* 0x0000000558057209 */ /* 0x000fe40007810000 */
[----:B------:R-:W-:Y:S02]  /*45f0*/  FMNMX.FTZ R7, R31, R7, !PT ;  /* 0x000000071f077209 */ /* 0x000fe40007810000 */
[----:B------:R-:W-:Y:S02]  /*4600*/  ISETP.GT.AND P1, PT, R3, 0x18, PT ;  /* 0x000000180300780c */ /* 0x000fe40003f24270 */
[----:B------:R-:W-:Y:S02]  /*4610*/  FSEL R34, R36, -INF , P2 ;  /* 0xff80000024227808 */ /* 0x000fe40001000000 */
[----:B------:R-:W-:-:S02]  /*4620*/  FMNMX.FTZ R8, R30, R8, !PT ;  /* 0x000000081e087209 */ /* 0x000fc40007810000 */
[----:B------:R-:W-:Y:S02]  /*4630*/  FMNMX.FTZ R5, R89, R5, !PT ;  /* 0x0000000559057209 */ /* 0x000fe40007810000 */
[----:B------:R-:W-:Y:S02]  /*4640*/  FMNMX.FTZ R7, R32, R7, !PT ;  /* 0x0000000720077209 */ /* 0x000fe40007810000 */
[----:B------:R-:W-:Y:S02]  /*4650*/  ISETP.GT.AND P0, PT, R3, 0x19, PT ;  /* 0x000000190300780c */ /* 0x000fe40003f04270 */
[----:B------:R-:W-:Y:S02]  /*4660*/  FSEL R36, R105, -INF , P1 ;  /* 0xff80000069247808 */ /* 0x000fe40000800000 */
[----:B------:R-:W-:Y:S02]  /*4670*/  FMNMX.FTZ R8, R34, R8, !PT ;  /* 0x0000000822087209 */ /* 0x000fe40007810000 */
[----:B------:R-:W-:-:S02]  /*4680*/  FMNMX.FTZ R5, R91, R5, !PT ;  /* 0x000000055b057209 */ /* 0x000fc40007810000 */
[----:B------:R-:W-:Y:S02]  /*4690*/  FMNMX.FTZ R7, R33, R7, !PT ;  /* 0x0000000721077209 */ /* 0x000fe40007810000 */
[----:B------:R-:W-:Y:S02]  /*46a0*/  ISETP.GT.AND P5, PT, R3, 0x20, PT ;  /* 0x000000200300780c */ /* 0x000fe40003fa4270 */
[----:B------:R-:W-:Y:S02]  /*46b0*/  FSEL R72, R101, -INF , P0 ;  /* 0xff80000065487808 */ /* 0x000fe40000000000 */
[----:B------:R-:W-:Y:S02]  /*46c0*/  FMNMX.FTZ R8, R36, R8, !PT ;  /* 0x0000000824087209 */ /* 0x000fe40007810000 */
[----:B------:R-:W-:Y:S02]  /*46d0*/  FMNMX.FTZ R5, R92, R5, !PT ;  /* 0x000000055c057209 */ /* 0x000fe40007810000 */
        /* <DEDUP_REMOVED lines=49> */
[C---:B------:R-:W-:Y:S02]  /*49f0*/  ISETP.GT.AND P3, PT, R3.reuse, 0x49, PT ;  /* 0x000000490300780c */ /* 0x040fe40003f64270 */
[C---:B------:R-:W-:Y:S02]  /*4a00*/  ISETP.GT.AND P2, PT, R3.reuse, 0x50, PT ;  /* 0x000000500300780c */ /* 0x040fe40003f44270 */
[C---:B------:R-:W-:Y:S02]  /*4a10*/  ISETP.GT.AND P1, PT, R3.reuse, 0x51, PT ;  /* 0x000000510300780c */ /* 0x040fe40003f24270 */
[----:B------:R-:W-:Y:S02]  /*4a20*/  ISETP.GT.AND P0, PT, R3, 0x58, PT ;  /* 0x000000580300780c */ /* 0x000fe40003f04270 */
[----:B------:R-:W-:Y:S02]  /*4a30*/  FMNMX.FTZ R6, R172, R5, !PT ;  /* 0x00000005ac067209 */ /* 0x000fe40007810000 */
[----:B------:R-:W-:-:S02]  /*4a40*/  FMNMX.FTZ R5, R168, R7, !PT ;  /* 0x00000007a8057209 */ /* 0x000fc40007810000 */
[----:B------:R-:W-:Y:S02]  /*4a50*/  FSEL R163, R48, -INF , P5 ;  /* 0xff80000030a37808 */ /* 0x000fe40002800000 */
[----:B------:R-:W-:Y:S02]  /*4a60*/  FMNMX.FTZ R8, R164, R8, !PT ;  /* 0x00000008a4087209 */ /* 0x000fe40007810000 */
        /* <DEDUP_REMOVED lines=11> */
[----:B------:R-:W-:Y:S01]  /*4b20*/  FMNMX.FTZ R6, R163, R8, !PT ;  /* 0x00000008a3067209 */ /* 0x000fe20007810000 */
[----:B------:R-:W2:Y:S01]  /*4b30*/  MUFU.TANH R5, R20 ;  /* 0x0000001400057308 */ /* 0x000ea20000002400 */
[----:B------:R-:W-:Y:S01]  /*4b40*/  FMNMX.FTZ R7, R175, R7, !PT ;  /* 0x00000007af077209 */ /* 0x000fe20007810000 */
[----:B------:R-:W-:Y:S01]  /*4b50*/  FMUL.FTZ R8, R66, c[0x0][0x320] ;  /* 0x0000c80042087a20 */ /* 0x000fe20000410000 */
[----:B------:R-:W-:Y:S02]  /*4b60*/  FMNMX.FTZ R3, R173, R3, !PT ;  /* 0x00000003ad037209 */ /* 0x000fe40007810000 */
[----:B------:R-:W-:Y:S02]  /*4b70*/  FMNMX.FTZ R6, R161, R6, !PT ;  /* 0x00000006a1067209 */ /* 0x000fe40007810000 */
[----:B------:R-:W-:Y:S01]  /*4b80*/  FMNMX.FTZ R7, R209, R7, !PT ;  /* 0x00000007d1077209 */ /* 0x000fe20007810000 */
[----:B------:R3:W-:Y:S01]  /*4b90*/  MUFU.TANH R16, R8 ;  /* 0x0000000800107308 */ /* 0x0007e20000002400 */
        /* <DEDUP_REMOVED lines=11> */
[----:B------:R-:W-:Y:S02]  /*4c50*/  FSEL R239, R49, -INF , P3 ;  /* 0xff80000031ef7808 */ /* 0x000fe40001800000 */
[----:B------:R-:W-:-:S02]  /*4c60*/  FMNMX.FTZ R6, R179, R6, !PT ;  /* 0x00000006b3067209 */ /* 0x000fc40007810000 */
[----:B------:R-:W-:Y:S02]  /*4c70*/  FMNMX.FTZ R7, R199, R7, !PT ;  /* 0x00000007c7077209 */ /* 0x000fe40007810000 */
[----:B------:R-:W-:Y:S02]  /*4c80*/  FMNMX.FTZ R3, R194, R3, !PT ;  /* 0x00000003c2037209 */ /* 0x000fe40007810000 */
[----:B-1----:R-:W-:Y:S02]  /*4c90*/  FSEL R230, R10, -INF , P2 ;  /* 0xff8000000ae67808 */ /* 0x002fe40001000000 */
[----:B------:R-:W-:Y:S02]  /*4ca0*/  FMNMX.FTZ R6, R239, R6, !PT ;  /* 0x00000006ef067209 */ /* 0x000fe40007810000 */
[----:B------:R-:W-:Y:S02]  /*4cb0*/  FMNMX.FTZ R7, R196, R7, !PT ;  /* 0x00000007c4077209 */ /* 0x000fe40007810000 */
[----:B--2---:R-:W-:-:S02]  /*4cc0*/  FSEL R229, R5, -INF , P1 ;  /* 0xff80000005e57808 */ /* 0x004fc40000800000 */
[----:B------:R-:W-:Y:S02]  /*4cd0*/  FMNMX.FTZ R5, R206, R3, !PT ;  /* 0x00000003ce057209 */ /* 0x000fe40007810000 */
[----:B------:R-:W-:Y:S02]  /*4ce0*/  FMNMX.FTZ R3, R230, R6, !PT ;  /* 0x00000006e6037209 */ /* 0x000fe40007810000 */
[----:B------:R-:W-:Y:S01]  /*4cf0*/  FMNMX.FTZ R6, R236, R7, !PT ;  /* 0x00000007ec067209 */ /* 0x000fe20007810000 */
[----:B------:R-:W-:Y:S01]  /*4d00*/  FMUL.FTZ R7, R67, c[0x0][0x320] ;  /* 0x0000c80043077a20 */ /* 0x000fe20000410000 */
[----:B------:R-:W-:Y:S01]  /*4d10*/  FSEL R228, R9, -INF , P0 ;  /* 0xff80000009e47808 */ /* 0x000fe20000000000 */
[----:B------:R-:W-:Y:S01]  /*4d20*/  LDSM.16.MT88.4 R64, [R227+0x900] ;  /* 0x00090000e340783b */ /* 0x000fe20000004200 */
[----:B------:R-:W-:Y:S01]  /*4d30*/  FMNMX.FTZ R6, R235, R6, !PT ;  /* 0x00000006eb067209 */ /* 0x000fe20007810000 */
[----:B------:R1:W-:Y:S01]  /*4d40*/  MUFU.TANH R17, R7 ;  /* 0x0000000700117308 */ /* 0x0003e20000002400 */
[----:B------:R-:W-:-:S02]  /*4d50*/  FMNMX.FTZ R3, R229, R3, !PT ;  /* 0x00000003e5037209 */ /* 0x000fc40007810000 */
[----:B------:R-:W-:Y:S01]  /*4d60*/  FMNMX.FTZ R5, R232, R5, !PT ;  /* 0x00000005e8057209 */ /* 0x000fe20007810000 */
[----:B---3--:R-:W2:Y:S01]  /*4d70*/  SHFL.BFLY PT, R8, R6, 0x2, 0x1f ;  /* 0x0c401f0006087f89 */ /* 0x008ea200000e0000 */
[----:B------:R-:W-:Y:S02]  /*4d80*/  FMNMX.FTZ R3, R228, R3, !PT ;  /* 0x00000003e4037209 */ /* 0x000fe40007810000 */
[----:B------:R-:W-:-:S03]  /*4d90*/  FMNMX.FTZ R5, R231, R5, !PT ;  /* 0x00000005e7057209 */ /* 0x000fc60007810000 */
[----:B------:R-:W3:Y:S04]  /*4da0*/  SHFL.BFLY PT, R70, R3, 0x2, 0x1f ;  /* 0x0c401f0003467f89 */ /* 0x000ee800000e0000 */
[----:B------:R-:W4:Y:S01]  /*4db0*/  SHFL.BFLY PT, R9, R5, 0x2, 0x1f ;  /* 0x0c401f0005097f89 */ /* 0x000f2200000e0000 */
[----:B-1----:R-:W-:-:S04]  /*4dc0*/  FMUL.FTZ R7, R58, c[0x0][0x320] ;  /* 0x0000c8003a077a20 */ /* 0x002fc80000410000 */
[----:B------:R1:W-:Y:S01]  /*4dd0*/  MUFU.TANH R20, R7 ;  /* 0x0000000700147308 */ /* 0x0003e20000002400 */
[----:B--2---:R-:W-:Y:S02]  /*4de0*/  FMNMX.FTZ R6, R6, R8, !PT ;  /* 0x0000000806067209 */ /* 0x004fe40007810000 */
[----:B------:R-:W-:Y:S01]  /*4df0*/  SHFL.IDX PT, R8, R12, 0x1, 0x1c1f ;  /* 0x003c1f000c087f89 */ /* 0x000fe200000e0000 */
[----:B---3--:R-:W-:Y:S01]  /*4e00*/  FMNMX.FTZ R70, R3, R70, !PT ;  /* 0x0000004603467209 */ /* 0x008fe20007810000 */
[----:B------:R-:W-:Y:S02]  /*4e10*/  FMUL.FTZ R3, R50, c[0x0][0x320] ;  /* 0x0000c80032037a20 */ /* 0x000fe40000410000 */
[----:B------:R-:W2:Y:S01]  /*4e20*/  SHFL.BFLY PT, R73, R6, 0x1, 0x1f ;  /* 0x0c201f0006497f89 */ /* 0x000ea200000e0000 */
[----:B-1----:R-:W-:Y:S01]  /*4e30*/  FMUL.FTZ R7, R59, c[0x0][0x320] ;  /* 0x0000c8003b077a20 */ /* 0x002fe20000410000 */
[----:B----4-:R-:W-:Y:S01]  /*4e40*/  FMNMX.FTZ R5, R5, R9, !PT ;  /* 0x0000000905057209 */ /* 0x010fe20007810000 */
[----:B------:R1:W-:Y:S01]  /*4e50*/  MUFU.TANH R38, R3 ;  /* 0x0000000300267308 */ /* 0x0003e20000002400 */
[----:B------:R-:W3:Y:S04]  /*4e60*/  SHFL.BFLY PT, R9, R70, 0x1, 0x1f ;  /* 0x0c201f0046097f89 */ /* 0x000ee800000e0000 */
[----:B------:R-:W4:Y:S03]  /*4e70*/  SHFL.BFLY PT, R71, R5, 0x1, 0x1f ;  /* 0x0c201f0005477f89 */ /* 0x000f2600000e0000 */
[----:B------:R3:W-:Y:S01]  /*4e80*/  MUFU.TANH R37, R7 ;  /* 0x0000000700257308 */ /* 0x0007e20000002400 */
[----:B-1----:R-:W-:-:S02]  /*4e90*/  FMUL.FTZ R3, R51, c[0x0][0x320] ;  /* 0x0000c80033037a20 */ /* 0x002fc40000410000 */
[----:B------:R-:W-:Y:S05]  /*4ea0*/  LDSM.16.MT88.4 R48, [R224+0x900] ;  /* 0x00090000e030783b */ /* 0x000fea0000004200 */
[----:B------:R1:W-:Y:S01]  /*4eb0*/  MUFU.TANH R39, R3 ;  /* 0x0000000300277308 */ /* 0x0003e20000002400 */
[----:B--2---:R-:W-:Y:S01]  /*4ec0*/  FMNMX.FTZ R73, R6, R73, !PT ;  /* 0x0000004906497209 */ /* 0x004fe20007810000 */
[----:B---3--:R-:W-:Y:S01]  /*4ed0*/  FMUL.FTZ R7, R54, c[0x0][0x320] ;  /* 0x0000c80036077a20 */ /* 0x008fe20000410000 */
[----:B------:R-:W-:-:S05]  /*4ee0*/  FMNMX.FTZ R70, R70, R9, !PT ;  /* 0x0000000946467209 */ /* 0x000fca0007810000 */
[----:B------:R2:W-:Y:S01]  /*4ef0*/  MUFU.TANH R21, R7 ;  /* 0x0000000700157308 */ /* 0x0005e20000002400 */
[----:B----4-:R-:W-:-:S05]  /*4f00*/  FMNMX.FTZ R71, R5, R71, !PT ;  /* 0x0000004705477209 */ /* 0x010fca0007810000 */
[----:B------:R-:W-:Y:S02]  /*4f10*/  FMUL.FTZ R6, R71, c[0x0][0x2d0] ;  /* 0x0000b40047067a20 */ /* 0x000fe40000410000 */
[----:B-1----:R-:W-:-:S04]  /*4f20*/  FMUL.FTZ R3, R90, c[0x0][0x320] ;  /* 0x0000c8005a037a20 */ /* 0x002fc80000410000 */
[----:B------:R1:W3:Y:S01]  /*4f30*/  MUFU.TANH R10, R3 ;  /* 0x00000003000a7308 */ /* 0x0002e20000002400 */
[----:B--2---:R-:W-:-:S07]  /*4f40*/  FMUL.FTZ R7, R55, c[0x0][0x320] ;  /* 0x0000c80037077a20 */ /* 0x004fce0000410000 */
[----:B------:R2:W4:Y:S01]  /*4f50*/  MUFU.TANH R12, R7 ;  /* 0x00000007000c7308 */ /* 0x0005220000002400 */
[----:B-1----:R-:W-:Y:S01]  /*4f60*/  FMUL.FTZ R3, R46, c[0x0][0x320] ;  /* 0x0000c8002e037a20 */ /* 0x002fe20000410000 */
[----:B--2---:R-:W-:Y:S01]  /*4f70*/  IADD3 R7, R13, R8, RZ ;  /* 0x000000080d077210 */ /* 0x004fe20007ffe0ff */
[----:B------:R-:W-:-:S05]  /*4f80*/  FMUL.FTZ R8, R47, c[0x0][0x320] ;  /* 0x0000c8002f087a20 */ /* 0x000fca0000410000 */
[----:B------:R1:W2:Y:S01]  /*4f90*/  MUFU.TANH R13, R3 ;  /* 0x00000003000d7308 */ /* 0x0002a20000002400 */
[----:B------:R-:W-:Y:S07]  /*4fa0*/  LDSM.16.MT88.4 R44, [R226+0x100] ;  /* 0x00010000e22c783b */ /* 0x000fee0000004200 */
[----:B------:R-:W2:Y:S01]  /*4fb0*/  MUFU.TANH R9, R8 ;  /* 0x0000000800097308 */ /* 0x000ea20000002400 */
[----:B-1----:R-:W-:Y:S01]  /*4fc0*/  IMNMX R3, R14, R7, PT ;  /* 0x000000070e037217 */ /* 0x002fe20003800200 */
[----:B------:R-:W-:-:S03]  /*4fd0*/  FMUL.FTZ R7, R73, c[0x0][0x2d0] ;  /* 0x0000b40049077a20 */ /* 0x000fc60000410000 */
        /* <DEDUP_REMOVED lines=11> */
[----:B------:R-:W-:-:S02]  /*5090*/  ISETP.GT.AND P1, PT, R3, 0x11, PT ;  /* 0x000000110300780c */ /* 0x000fc40003f24270 */
[----:B------:R-:W-:Y:S02]  /*50a0*/  FSEL R68, R75, -INF , P5 ;  /* 0xff8000004b447808 */ /* 0x000fe40002800000 */
[----:B------:R-:W-:Y:S02]  /*50b0*/  FMNMX.FTZ R0, R63, R0, !PT ;  /* 0x000000003f007209 */ /* 0x000fe40007810000 */
[C---:B------:R-:W-:Y:S02]  /*50c0*/  ISETP.GT.AND P3, PT, R3.reuse, 0x18, PT ;  /* 0x000000180300780c */ /* 0x040fe40003f64270 */
[----:B------:R-:W-:Y:S02]  /*50d0*/  FSEL R69, R74, -INF , P1 ;  /* 0xff8000004a457808 */ /* 0x000fe40000800000 */
[----:B------:R-:W-:Y:S02]  /*50e0*/  FMNMX.FTZ R0, R68, R0, !PT ;  /* 0x0000000044007209 */ /* 0x000fe40007810000 */
[----:B------:R-:W-:-:S02]  /*50f0*/  ISETP.GT.AND P2, PT, R3, 0x19, PT ;  /* 0x000000190300780c */ /* 0x000fc40003f44270 */
[----:B---3--:R-:W-:Y:S02]  /*5100*/  FSEL R74, R10, -INF , P3 ;  /* 0xff8000000a4a7808 */ /* 0x008fe40001800000 */
[----:B------:R-:W-:Y:S02]  /*5110*/  FMNMX.FTZ R0, R69, R0, !PT ;  /* 0x0000000045007209 */ /* 0x000fe40007810000 */
[----:B------:R-:W-:Y:S02]  /*5120*/  ISETP.GT.AND P0, PT, R3, 0x20, PT ;  /* 0x000000200300780c */ /* 0x000fe40003f04270 */
[----:B------:R-:W-:Y:S02]  /*5130*/  FSEL R75, R186, -INF , P2 ;  /* 0xff800000ba4b7808 */ /* 0x000fe40001000000 */
[----:B------:R-:W-:Y:S02]  /*5140*/  FMNMX.FTZ R0, R74, R0, !PT ;  /* 0x000000004a007209 */ /* 0x000fe40007810000 */
[----:B------:R-:W-:-:S02]  /*5150*/  FSETP.NEU.FTZ.AND P1, PT, R73, -INF , PT ;  /* 0xff8000004900780b */ /* 0x000fc40003f3d000 */
[----:B------:R-:W-:Y:S02]  /*5160*/  ISETP.GT.AND P5, PT, R3, 0x21, PT ;  /* 0x000000210300780c */ /* 0x000fe40003fa4270 */
[----:B------:R-:W-:Y:S02]  /*5170*/  FSEL R101, R184, -INF , P0 ;  /* 0xff800000b8657808 */ /* 0x000fe40000000000 */
[----:B------:R-:W-:Y:S02]  /*5180*/  FMNMX.FTZ R0, R75, R0, !PT ;  /* 0x000000004b007209 */ /* 0x000fe40007810000 */
[----:B------:R-:W-:Y:S02]  /*5190*/  ISETP.GT.AND P3, PT, R3, 0x28, PT ;  /* 0x000000280300780c */ /* 0x000fe40003f64270 */
[----:B------:R-:W-:Y:S02]  /*51a0*/  FSEL R7, R7, RZ, P1 ;  /* 0x000000ff07077208 */ /* 0x000fe40000800000 */
[----:B------:R-:W-:-:S02]  /*51b0*/  FSEL R100, R185, -INF , P5 ;  /* 0xff800000b9647808 */ /* 0x000fc40002800000 */
[----:B------:R-:W-:Y:S01]  /*51c0*/  FMNMX.FTZ R0, R101, R0, !PT ;  /* 0x0000000065007209 */ /* 0x000fe20007810000 */
[----:B------:R-:W-:Y:S01]  /*51d0*/  FFMA.FTZ R5, R11, c[0x0][0x2d0], -R7 ;  /* 0x0000b4000b057a23 */ /* 0x000fe20000010807 */
[----:B------:R-:W-:Y:S02]  /*51e0*/  ISETP.GT.AND P1, PT, R3, 0x29, PT ;  /* 0x000000290300780c */ /* 0x000fe40003f24270 */
[----:B------:R-:W-:Y:S01]  /*51f0*/  FSEL R102, R103, -INF , P3 ;  /* 0xff80000067667808 */ /* 0x000fe20001800000 */
[----:B------:R1:W-:Y:S01]  /*5200*/  MUFU.EX2 R233, R5 ;  /* 0x0000000500e97308 */ /* 0x0003e20000000800 */
[----:B------:R-:W-:Y:S02]  /*5210*/  FMNMX.FTZ R0, R100, R0, !PT ;  /* 0x0000000064007209 */ /* 0x000fe40007810000 */
[----:B------:R-:W-:Y:S02]  /*5220*/  ISETP.GT.AND P2, PT, R3, 0x30, PT ;  /* 0x000000300300780c */ /* 0x000fe40003f44270 */
[----:B------:R-:W-:-:S02]  /*5230*/  FSEL R103, R180, -INF , P1 ;  /* 0xff800000b4677808 */ /* 0x000fc40000800000 */
[----:B------:R-:W-:Y:S02]  /*5240*/  FMNMX.FTZ R0, R102, R0, !PT ;  /* 0x0000000066007209 */ /* 0x000fe40007810000 */
[----:B------:R-:W-:Y:S02]  /*5250*/  ISETP.GT.AND P0, PT, R3, 0x31, PT ;  /* 0x000000310300780c */ /* 0x000fe40003f04270 */
[----:B------:R-:W-:Y:S02]  /*5260*/  FSEL R117, R107, -INF , P2 ;  /* 0xff8000006b757808 */ /* 0x000fe40001000000 */
[----:B------:R-:W-:Y:S02]  /*5270*/  FMNMX.FTZ R0, R103, R0, !PT ;  /* 0x0000000067007209 */ /* 0x000fe40007810000 */
[----:B------:R-:W-:Y:S01]  /*5280*/  ISETP.GT.AND P5, PT, R3, 0x38, PT ;  /* 0x000000380300780c */ /* 0x000fe20003fa4270 */
[----:B-1----:R-:W-:Y:S01]  /*5290*/  FFMA.FTZ R5, R22, c[0x0][0x2d0], -R7 ;  /* 0x0000b40016057a23 */ /* 0x002fe20000010807 */
[----:B------:R-:W-:-:S02]  /*52a0*/  FSEL R118, R106, -INF , P0 ;  /* 0xff8000006a767808 */ /* 0x000fc40000000000 */
[----:B------:R-:W-:Y:S01]  /*52b0*/  FSETP.NEU.FTZ.AND P2, PT, R71, -INF , PT ;  /* 0xff8000004700780b */ /* 0x000fe20003f5d000 */
[----:B------:R1:W-:Y:S01]  /*52c0*/  MUFU.EX2 R240, R5 ;  /* 0x0000000500f07308 */ /* 0x0003e20000000800 */
[----:B------:R-:W-:Y:S02]  /*52d0*/  FMNMX.FTZ R0, R117, R0, !PT ;  /* 0x0000000075007209 */ /* 0x000fe40007810000 */
[C---:B------:R-:W-:Y:S02]  /*52e0*/  ISETP.GT.AND P3, PT, R3.reuse, 0x39, PT ;  /* 0x000000390300780c */ /* 0x040fe40003f64270 */
[----:B------:R-:W-:Y:S02]  /*52f0*/  FSEL R6, R6, RZ, P2 ;  /* 0x000000ff06067208 */ /* 0x000fe40001000000 */
[----:B------:R-:W-:Y:S02]  /*5300*/  FSEL R116, R82, -INF , P5 ;  /* 0xff80000052747808 */ /* 0x000fe40002800000 */
[----:B------:R-:W-:Y:S01]  /*5310*/  FMNMX.FTZ R0, R118, R0, !PT ;  /* 0x0000000076007209 */ /* 0x000fe20007810000 */
[----:B------:R-:W-:Y:S01]  /*5320*/  FFMA.FTZ R8, R28, c[0x0][0x2d0], -R6 ;  /* 0x0000b4001c087a23 */ /* 0x000fe20000010806 */
[----:B------:R-:W-:Y:S01]  /*5330*/  ISETP.GT.AND P1, PT, R3, 0x40, PT ;  /* 0x000000400300780c */ /* 0x000fe20003f24270 */
[----:B------:R-:W-:Y:S01]  /*5340*/  LDSM.16.MT88.4 R80, [R225+0x900] ;  /* 0x00090000e150783b */ /* 0x000fe20000004200 */
[----:B------:R-:W-:Y:S01]  /*5350*/  FSEL R137, R137, -INF , P3 ;  /* 0xff80000089897808 */ /* 0x000fe20001800000 */
[----:B------:R-:W-:Y:S01]  /*5360*/  MUFU.EX2 R212, R8 ;  /* 0x0000000800d47308 */ /* 0x000fe20000000800 */
[----:B------:R-:W-:Y:S01]  /*5370*/  FMNMX.FTZ R0, R116, R0, !PT ;  /* 0x0000000074007209 */ /* 0x000fe20007810000 */
[----:B-1----:R-:W-:Y:S01]  /*5380*/  FFMA.FTZ R5, R23, c[0x0][0x2d0], -R7 ;  /* 0x0000b40017057a23 */ /* 0x002fe20000010807 */
[----:B------:R-:W-:-:S02]  /*5390*/  ISETP.GT.AND P0, PT, R3, 0x41, PT ;  /* 0x000000410300780c */ /* 0x000fc40003f04270 */
[----:B------:R-:W-:Y:S02]  /*53a0*/  FSEL R146, R78, -INF , P1 ;  /* 0xff8000004e927808 */ /* 0x000fe40000800000 */
[----:B------:R-:W-:Y:S01]  /*53b0*/  FMNMX.FTZ R0, R137, R0, !PT ;  /* 0x0000000089007209 */ /* 0x000fe20007810000 */
[----:B------:R1:W-:Y:S01]  /*53c0*/  MUFU.EX2 R237, R5 ;  /* 0x0000000500ed7308 */ /* 0x0003e20000000800 */
[----:B------:R-:W-:Y:S02]  /*53d0*/  ISETP.GT.AND P5, PT, R3, 0x48, PT ;  /* 0x000000480300780c */ /* 0x000fe40003fa4270 */
[----:B------:R-:W-:Y:S02]  /*53e0*/  FSEL R145, R79, -INF , P0 ;  /* 0xff8000004f917808 */ /* 0x000fe40000000000 */
[----:B------:R-:W-:Y:S02]  /*53f0*/  FMNMX.FTZ R0, R146, R0, !PT ;  /* 0x0000000092007209 */ /* 0x000fe40007810000 */
[----:B------:R-:W-:-:S02]  /*5400*/  ISETP.GT.AND P2, PT, R3, 0x49, PT ;  /* 0x000000490300780c */ /* 0x000fc40003f44270 */
[----:B------:R-:W-:Y:S02]  /*5410*/  FSEL R147, R16, -INF , P5 ;  /* 0xff80000010937808 */ /* 0x000fe40002800000 */
[----:B------:R-:W-:Y:S02]  /*5420*/  FMNMX.FTZ R0, R145, R0, !PT ;  /* 0x0000000091007209 */ /* 0x000fe40007810000 */
[----:B------:R-:W-:Y:S02]  /*5430*/  ISETP.GT.AND P3, PT, R3, 0x50, PT ;  /* 0x000000500300780c */ /* 0x000fe40003f64270 */
[----:B------:R-:W-:Y:S01]  /*5440*/  FSEL R149, R17, -INF , P2 ;  /* 0xff80000011957808 */ /* 0x000fe20001000000 */
[----:B-1----:R-:W-:Y:S01]  /*5450*/  FFMA.FTZ R5, R25, c[0x0][0x2d0], -R7 ;  /* 0x0000b40019057a23 */ /* 0x002fe20000010807 */
[----:B------:R-:W-:Y:S02]  /*5460*/  FMNMX.FTZ R0, R147, R0, !PT ;  /* 0x0000000093007209 */ /* 0x000fe40007810000 */
[----:B------:R-:W-:Y:S01]  /*5470*/  FSETP.NEU.FTZ.AND P2, PT, R70, -INF , PT ;  /* 0xff8000004600780b */ /* 0x000fe20003f5d000 */
[----:B------:R1:W-:Y:S01]  /*5480*/  MUFU.EX2 R210, R5 ;  /* 0x0000000500d27308 */ /* 0x0003e20000000800 */
[----:B------:R-:W-:-:S02]  /*5490*/  ISETP.GT.AND P1, PT, R3, 0x51, PT ;  /* 0x000000510300780c */ /* 0x000fc40003f24270 */
[----:B------:R-:W-:Y:S02]  /*54a0*/  ISETP.GT.AND P0, PT, R3, 0x58, PT ;  /* 0x000000580300780c */ /* 0x000fe40003f04270 */
[----:B------:R-:W-:Y:S02]  /*54b0*/  FSEL R167, R20, -INF , P3 ;  /* 0xff80000014a77808 */ /* 0x000fe40001800000 */
[----:B------:R-:W-:Y:S02]  /*54c0*/  FMNMX.FTZ R0, R149, R0, !PT ;  /* 0x0000000095007209 */ /* 0x000fe40007810000 */
[----:B------:R-:W-:Y:S02]  /*54d0*/  FSEL R166, R37, -INF , P1 ;  /* 0xff80000025a67808 */ /* 0x000fe40000800000 */
[----:B------:R-:W-:Y:S02]  /*54e0*/  FSEL R169, R21, -INF , P0 ;  /* 0xff80000015a97808 */ /* 0x000fe40000000000 */
[----:B------:R-:W-:-:S02]  /*54f0*/  FMNMX.FTZ R0, R167, R0, !PT ;  /* 0x00000000a7007209 */ /* 0x000fc40007810000 */
[C---:B------:R-:W-:Y:S01]  /*5500*/  ISETP.GT.AND P5, PT, R3.reuse, 0x59, PT ;  /* 0x000000590300780c */ /* 0x040fe20003fa4270 */
[----:B-1----:R-:W-:Y:S01]  /*5510*/  FFMA.FTZ R5, R24, c[0x0][0x2d0], -R6 ;  /* 0x0000b40018057a23 */ /* 0x002fe20000010806 */
[C---:B------:R-:W-:Y:S02]  /*5520*/  ISETP.GT.AND P3, PT, R3.reuse, 0x60, PT ;  /* 0x000000600300780c */ /* 0x040fe40003f64270 */
[C---:B------:R-:W-:Y:S01]  /*5530*/  ISETP.GT.AND P1, PT, R3.reuse, 0x68, PT ;  /* 0x000000680300780c */ /* 0x040fe20003f24270 */
[----:B------:R1:W-:Y:S01]  /*5540*/  MUFU.EX2 R234, R5 ;  /* 0x0000000500ea7308 */ /* 0x0003e20000000800 */
[----:B------:R-:W-:Y:S02]  /*5550*/  ISETP.GT.AND P0, PT, R3, 0x69, PT ;  /* 0x000000690300780c */ /* 0x000fe40003f04270 */
[----:B------:R-:W-:Y:S02]  /*5560*/  FMNMX.FTZ R0, R166, R0, !PT ;  /* 0x00000000a6007209 */ /* 0x000fe40007810000 */
[----:B----4-:R-:W-:-:S02]  /*5570*/  FSEL R4, R12, -INF , P5 ;  /* 0xff8000000c047808 */ /* 0x010fc40002800000 */
[----:B------:R-:W-:Y:S02]  /*5580*/  FMNMX.FTZ R0, R169, R0, !PT ;  /* 0x00000000a9007209 */ /* 0x000fe40007810000 */
[----:B------:R-:W-:Y:S02]  /*5590*/  FSEL R251, R38, -INF , P3 ;  /* 0xff80000026fb7808 */ /* 0x000fe40001800000 */
[----:B--2---:R-:W-:Y:S02]  /*55a0*/  FSEL R250, R13, -INF , P1 ;  /* 0xff8000000dfa7808 */ /* 0x004fe40000800000 */
[----:B------:R-:W-:Y:S01]  /*55b0*/  FSEL R248, R9, -INF , P0 ;  /* 0xff80000009f87808 */ /* 0x000fe20000000000 */
[----:B-1----:R-:W-:-:S04]  /*55c0*/  FFMA.FTZ R5, R26, c[0x0][0x2d0], -R6 ;  /* 0x0000b4001a057a23 */ /* 0x002fc80000010806 */
[----:B------:R1:W-:Y:S02]  /*55d0*/  MUFU.EX2 R195, R5 ;  /* 0x0000000500c37308 */ /* 0x0003e40000000800 */
[----:B-1----:R-:W-:Y:S02]  /*55e0*/  FFMA.FTZ R5, R27, c[0x0][0x2d0], -R6 ;  /* 0x0000b4001b057a23 */ /* 0x002fe40000010806 */
[----:B------:R-:W-:Y:S04]  /*55f0*/  LDSM.16.MT88.4 R24, [R227+0x100] ;  /* 0x00010000e318783b */ /* 0x000fe80000004200 */
[----:B------:R1:W2:Y:S02]  /*5600*/  MUFU.EX2 R208, R5 ;  /* 0x0000000500d07308 */ /* 0x0002a40000000800 */
[----:B-1----:R-:W-:Y:S01]  /*5610*/  FMUL.FTZ R5, R70, c[0x0][0x2d0] ;  /* 0x0000b40046057a20 */ /* 0x002fe20000410000 */
[----:B--2---:R-:W-:-:S04]  /*5620*/  F2FP.PACK_AB R10, R212, R208 ;  /* 0x000000d0d40a723e */ /* 0x004fc800000000ff */
[----:B------:R-:W-:Y:S02]  /*5630*/  FSEL R5, R5, RZ, P2 ;  /* 0x000000ff05057208 */ /* 0x000fe40001000000 */
[----:B------:R-:W-:-:S03]  /*5640*/  ISETP.GT.AND P2, PT, R3, 0x61, PT ;  /* 0x000000610300780c */ /* 0x000fc60003f44270 */
[--C-:B------:R-:W-:Y:S01]  /*5650*/  FFMA.FTZ R3, R18, c[0x0][0x2d0], -R5.reuse ;  /* 0x0000b40012037a23 */ /* 0x100fe20000010805 */
[----:B------:R-:W-:Y:S01]  /*5660*/  FSEL R249, R39, -INF , P2 ;  /* 0xff80000027f97808 */ /* 0x000fe20001000000 */
[--C-:B------:R-:W-:Y:S02]  /*5670*/  FFMA.FTZ R8, R19, c[0x0][0x2d0], -R5.reuse ;  /* 0x0000b40013087a23 */ /* 0x100fe40000010805 */
[----:B------:R1:W-:Y:S01]  /*5680*/  MUFU.EX2 R198, R3 ;  /* 0x0000000300c67308 */ /* 0x0003e20000000800 */
[----:B------:R-:W2:Y:S07]  /*5690*/  LDSM.16.MT88.4 R16, [R224+0x100] ;  /* 0x00010000e010783b */ /* 0x000eae0000004200 */
[----:B------:R3:W4:Y:S01]  /*56a0*/  MUFU.EX2 R197, R8 ;  /* 0x0000000800c57308 */ /* 0x0007220000000800 */
[----:B-1----:R-:W-:-:S07]  /*56b0*/  FFMA.FTZ R3, R15, c[0x0][0x2d0], -R5 ;  /* 0x0000b4000f037a23 */ /* 0x002fce0000010805 */
[----:B------:R1:W-:Y:S01]  /*56c0*/  MUFU.EX2 R192, R3 ;  /* 0x0000000300c07308 */ /* 0x0003e20000000800 */
[----:B---3--:R-:W-:Y:S02]  /*56d0*/  F2FP.PACK_AB R8, R195, R234 ;  /* 0x000000eac308723e */ /* 0x008fe400000000ff */
[----:B----4-:R-:W-:Y:S02]  /*56e0*/  F2FP.PACK_AB R9, R198, R197 ;  /* 0x000000c5c609723e */ /* 0x010fe400000000ff */
[----:B-1----:R-:W-:Y:S01]  /*56f0*/  FMNMX.FTZ R3, R4, R0, !PT ;  /* 0x0000000004037209 */ /* 0x002fe20007810000 */
[----:B------:R-:W-:-:S03]  /*5700*/  FFMA.FTZ R0, R29, c[0x0][0x2d0], -R5 ;  /* 0x0000b4001d007a23 */ /* 0x000fc60000010805 */
[----:B------:R-:W-:Y:S01]  /*5710*/  FMNMX.FTZ R2, R251, R3, !PT ;  /* 0x00000003fb027209 */ /* 0x000fe20007810000 */
[----:B------:R1:W3:Y:S03]  /*5720*/  MUFU.EX2 R213, R0 ;  /* 0x0000000000d57308 */ /* 0x0002e60000000800 */
[----:B-1----:R-:W-:Y:S01]  /*5730*/  FMNMX.FTZ R0, R249, R2, !PT ;  /* 0x00000002f9007209 */ /* 0x002fe20007810000 */
[--C-:B------:R-:W-:Y:S01]  /*5740*/  FFMA.FTZ R2, R31, c[0x0][0x2d0], -R6.reuse ;  /* 0x0000b4001f027a23 */ /* 0x100fe20000010806 */
[----:B---3--:R-:W-:Y:S02]  /*5750*/  F2FP.PACK_AB R11, R213, R192 ;  /* 0x000000c0d50b723e */ /* 0x008fe400000000ff */
[----:B------:R-:W-:Y:S01]  /*5760*/  FMNMX.FTZ R0, R250, R0, !PT ;  /* 0x00000000fa007209 */ /* 0x000fe20007810000 */
[----:B------:R1:W-:Y:S03]  /*5770*/  MUFU.EX2 R94, R2 ;  /* 0x00000002005e7308 */ /* 0x0003e60000000800 */
[----:B------:R-:W-:Y:S01]  /*5780*/  FMNMX.FTZ R0, R248, R0, !PT ;  /* 0x00000000f8007209 */ /* 0x000fe20007810000 */
[C---:B--2---:R-:W-:Y:S04]  /*5790*/  HMMA.16816.F32 R52, R8.reuse, R16, RZ ;  /* 0x000000100834723c */ /* 0x044fe800000018ff */
[----:B------:R-:W2:Y:S04]  /*57a0*/  SHFL.BFLY PT, R3, R0, 0x2, 0x1f ;  /* 0x0c401f0000037f89 */ /* 0x000ea800000e0000 */
[----:B------:R-:W-:Y:S01]  /*57b0*/  HMMA.16816.F32 R76, R8, R24, RZ ;  /* 0x00000018084c723c */ /* 0x000fe200000018ff */
[----:B-1----:R-:W-:-:S04]  /*57c0*/  FFMA.FTZ R2, R32, c[0x0][0x2d0], -R6 ;  /* 0x0000b40020027a23 */ /* 0x002fc80000010806 */
[----:B------:R1:W-:Y:S03]  /*57d0*/  MUFU.EX2 R200, R2 ;  /* 0x0000000200c87308 */ /* 0x0003e60000000800 */
[C---:B------:R-:W-:Y:S08]  /*57e0*/  HMMA.16816.F32 R56, R8.reuse, R40, RZ ;  /* 0x000000280838723c */ /* 0x040ff000000018ff */
[----:B------:R-:W-:Y:S01]  /*57f0*/  HMMA.16816.F32 R20, R8, R44, RZ ;  /* 0x0000002c0814723c */ /* 0x000fe200000018ff */
[----:B--2---:R-:W-:Y:S01]  /*5800*/  FMNMX.FTZ R0, R0, R3, !PT ;  /* 0x0000000300007209 */ /* 0x004fe20007810000 */
[----:B-1----:R-:W-:-:S04]  /*5810*/  FFMA.FTZ R2, R33, c[0x0][0x2d0], -R6 ;  /* 0x0000b40021027a23 */ /* 0x002fc80000010806 */
[----:B------:R-:W1:Y:S01]  /*5820*/  SHFL.BFLY PT, R3, R0, 0x1, 0x1f ;  /* 0x0c201f0000037f89 */ /* 0x000e6200000e0000 */
[----:B------:R2:W-:Y:S02]  /*5830*/  MUFU.EX2 R204, R2 ;  /* 0x0000000200cc7308 */ /* 0x0005e40000000800 */
[----:B--2---:R-:W-:-:S06]  /*5840*/  FFMA.FTZ R2, R35, c[0x0][0x2d0], -R6 ;  /* 0x0000b40023027a23 */ /* 0x004fcc0000010806 */
[----:B------:R2:W3:Y:S02]  /*5850*/  MUFU.EX2 R243, R2 ;  /* 0x0000000200f37308 */ /* 0x0004e40000000800 */
[--C-:B--2---:R-:W-:Y:S01]  /*5860*/  FFMA.FTZ R2, R30, c[0x0][0x2d0], -R5.reuse ;  /* 0x0000b4001e027a23 */ /* 0x104fe20000010805 */
[----:B---3--:R-:W-:Y:S01]  /*5870*/  F2FP.PACK_AB R14, R243, R204 ;  /* 0x000000ccf30e723e */ /* 0x008fe200000000ff */
[----:B------:R-:W-:Y:S04]  /*5880*/  HMMA.16816.F32 R28, R8, R42, RZ ;  /* 0x0000002a081c723c */ /* 0x000fe800000018ff */
[----:B------:R2:W-:Y:S02]  /*5890*/  MUFU.EX2 R238, R2 ;  /* 0x0000000200ee7308 */ /* 0x0005e40000000800 */
[----:B--2---:R-:W-:-:S02]  /*58a0*/  FFMA.FTZ R2, R34, c[0x0][0x2d0], -R5 ;  /* 0x0000b40022027a23 */ /* 0x004fc40000010805 */
[C---:B------:R-:W-:Y:S04]  /*58b0*/  HMMA.16816.F32 R32, R8.reuse, R26, RZ ;  /* 0x0000001a0820723c */ /* 0x040fe800000018ff */
[----:B------:R2:W3:Y:S02]  /*58c0*/  MUFU.EX2 R201, R2 ;  /* 0x0000000200c97308 */ /* 0x0004e40000000800 */
[--C-:B--2---:R-:W-:Y:S01]  /*58d0*/  FFMA.FTZ R2, R36, c[0x0][0x2d0], -R5.reuse ;  /* 0x0000b40024027a23 */ /* 0x104fe20000010805 */
[----:B---3--:R-:W-:Y:S01]  /*58e0*/  F2FP.PACK_AB R13, R201, R238 ;  /* 0x000000eec90d723e */ /* 0x008fe200000000ff */
[C---:B------:R-:W-:Y:S04]  /*58f0*/  HMMA.16816.F32 R36, R8.reuse, R18, RZ ;  /* 0x000000120824723c */ /* 0x040fe800000018ff */
[----:B------:R2:W-:Y:S04]  /*5900*/  MUFU.EX2 R205, R2 ;  /* 0x0000000200cd7308 */ /* 0x0005e80000000800 */
[----:B------:R-:W-:Y:S01]  /*5910*/  HMMA.16816.F32 R8, R8, R46, RZ ;  /* 0x0000002e0808723c */ /* 0x000fe200000018ff */
[----:B--2---:R-:W-:Y:S01]  /*5920*/  FFMA.FTZ R2, R72, c[0x0][0x2d0], -R5 ;  /* 0x0000b40048027a23 */ /* 0x004fe20000010805 */
[----:B-1----:R-:W-:Y:S01]  /*5930*/  FMNMX.FTZ R72, R0, R3, !PT ;  /* 0x0000000300487209 */ /* 0x002fe20007810000 */
[----:B------:R-:W-:-:S02]  /*5940*/  IMAD.MOV.U32 R3, RZ, RZ, R94 ;  /* 0x000000ffff037224 */ /* 0x000fc400078e005e */
[----:B------:R1:W2:Y:S01]  /*5950*/  MUFU.EX2 R191, R2 ;  /* 0x0000000200bf7308 */ /* 0x0002a20000000800 */
[C---:B------:R-:W-:Y:S01]  /*5960*/  FSETP.NEU.FTZ.AND P0, PT, R72.reuse, -INF , PT ;  /* 0xff8000004800780b */ /* 0x040fe20003f1d000 */
[----:B------:R-:W-:Y:S01]  /*5970*/  FMUL.FTZ R0, R72, c[0x0][0x2d0] ;  /* 0x0000b40048007a20 */ /* 0x000fe20000410000 */
[----:B------:R-:W-:-:S04]  /*5980*/  F2FP.PACK_AB R12, R200, R3 ;  /* 0x00000003c80c723e */ /* 0x000fc800000000ff */
[----:B------:R-:W-:Y:S01]  /*5990*/  FSEL R0, R0, RZ, P0 ;  /* 0x000000ff00007208 */ /* 0x000fe20000000000 */
[----:B-1----:R-:W-:Y:S01]  /*59a0*/  FFMA.FTZ R2, R88, c[0x0][0x2d0], -R7 ;  /* 0x0000b40058027a23 */ /* 0x002fe20000010807 */
[----:B--2---:R-:W-:-:S03]  /*59b0*/  F2FP.PACK_AB R15, R191, R205 ;  /* 0x000000cdbf0f723e */ /* 0x004fc600000000ff */
[----:B------:R1:W-:Y:S07]  /*59c0*/  MUFU.EX2 R119, R2 ;  /* 0x0000000200777308 */ /* 0x0003ee0000000800 */
[C---:B------:R-:W-:Y:S07]  /*59d0*/  HMMA.16816.F32 R104, R12.reuse, R86, R8 ;  /* 0x000000560c68723c */ /* 0x040fee0000001808 */
[----:B------:R-:W-:Y:S01]  /*59e0*/  F2FP.PACK_AB R8, R240, R233 ;  /* 0x000000e9f008723e */ /* 0x000fe200000000ff */
[----:B------:R-:W-:Y:S01]  /*59f0*/  HMMA.16816.F32 R132, R12, R48, R52 ;  /* 0x000000300c84723c */ /* 0x000fe20000001834 */
[----:B------:R-:W-:Y:S01]  /*5a00*/  F2FP.PACK_AB R10, R210, R237 ;  /* 0x000000edd20a723e */ /* 0x000fe200000000ff */
[----:B-1----:R-:W-:-:S04]  /*5a10*/  FFMA.FTZ R2, R89, c[0x0][0x2d0], -R7 ;  /* 0x0000b40059027a23 */ /* 0x002fc80000010807 */
[----:B------:R1:W-:Y:S02]  /*5a20*/  MUFU.EX2 R184, R2 ;  /* 0x0000000200b87308 */ /* 0x0003e40000000800 */
[C---:B------:R-:W-:Y:S08]  /*5a30*/  HMMA.16816.F32 R128, R12.reuse, R64, R76 ;  /* 0x000000400c80723c */ /* 0x040ff0000000184c */
[----:B------:R-:W-:Y:S01]  /*5a40*/  HMMA.16816.F32 R124, R12, R80, R56 ;  /* 0x000000500c7c723c */ /* 0x000fe20000001838 */
[----:B-1----:R-:W-:-:S07]  /*5a50*/  FFMA.FTZ R2, R91, c[0x0][0x2d0], -R7 ;  /* 0x0000b4005b027a23 */ /* 0x002fce0000010807 */
        /* <DEDUP_REMOVED lines=21> */
[----:B-1----:R-:W-:-:S02]  /*5bb0*/  FFMA.FTZ R2, R69, c[0x0][0x2d0], -R0 ;  /* 0x0000b40045027a23 */ /* 0x002fc40000010800 */
[----:B------:R-:W-:Y:S02]  /*5bc0*/  IMAD.MOV.U32 R69, RZ, RZ, R208 ;  /* 0x000000ffff457224 */ /* 0x000fe400078e00d0 */
[----:B------:R1:W2:Y:S03]  /*5bd0*/  MUFU.EX2 R185, R2 ;  /* 0x0000000200b97308 */ /* 0x0002a60000000800 */
[C---:B------:R-:W-:Y:S08]  /*5be0*/  HMMA.16816.F32 R16, R8.reuse, R24, RZ ;  /* 0x000000180810723c */ /* 0x040ff000000018ff */
[----:B------:R-:W-:Y:S01]  /*5bf0*/  HMMA.16816.F32 R28, R8, R26, RZ ;  /* 0x0000001a081c723c */ /* 0x000fe200000018ff */
[----:B-1----:R-:W-:-:S07]  /*5c00*/  FFMA.FTZ R2, R74, c[0x0][0x2d0], -R0 ;  /* 0x0000b4004a027a23 */ /* 0x002fce0000010800 */
[C---:B------:R-:W-:Y:S01]  /*5c10*/  HMMA.16816.F32 R20, R8.reuse, R40, RZ ;  /* 0x000000280814723c */ /* 0x040fe200000018ff */
[----:B------:R-:W-:Y:S01]  /*5c20*/  IMAD.MOV.U32 R74, RZ, RZ, R209 ;  /* 0x000000ffff4a7224 */ /* 0x000fe200078e00d1 */
[----:B------:R1:W-:Y:S06]  /*5c30*/  MUFU.EX2 R203, R2 ;  /* 0x0000000200cb7308 */ /* 0x0003ec0000000800 */
[C---:B------:R-:W-:Y:S08]  /*5c40*/  HMMA.16816.F32 R24, R8.reuse, R44, RZ ;  /* 0x0000002c0818723c */ /* 0x040ff000000018ff */
[----:B------:R-:W-:Y:S01]  /*5c50*/  HMMA.16816.F32 R40, R8, R42, RZ ;  /* 0x0000002a0828723c */ /* 0x000fe200000018ff */
[----:B-1----:R-:W-:-:S02]  /*5c60*/  FFMA.FTZ R2, R75, c[0x0][0x2d0], -R0 ;  /* 0x0000b4004b027a23 */ /* 0x002fc40000010800 */
[----:B------:R-:W-:Y:S02]  /*5c70*/  IMAD.MOV.U32 R75, RZ, RZ, R191 ;  /* 0x000000ffff4b7224 */ /* 0x000fe400078e00bf */
[----:B------:R1:W3:Y:S03]  /*5c80*/  MUFU.EX2 R68, R2 ;  /* 0x0000000200447308 */ /* 0x0002e60000000800 */
[----:B------:R-:W-:Y:S07]  /*5c90*/  HMMA.16816.F32 R44, R8, R46, RZ ;  /* 0x0000002e082c723c */ /* 0x000fee00000018ff */
[----:B------:R-:W-:-:S02]  /*5ca0*/  F2FP.PACK_AB R8, R184, R119 ;  /* 0x00000077b808723e */ /* 0x000fc400000000ff */
[----:B--2---:R-:W-:Y:S02]  /*5cb0*/  F2FP.PACK_AB R9, R185, R180 ;  /* 0x000000b4b909723e */ /* 0x004fe400000000ff */
[----:B------:R-:W-:Y:S01]  /*5cc0*/  F2FP.PACK_AB R10, R202, R186 ;  /* 0x000000baca0a723e */ /* 0x000fe200000000ff */
[----:B-1----:R-:W-:Y:S01]  /*5cd0*/  FFMA.FTZ R2, R97, c[0x0][0x2d0], -R7 ;  /* 0x0000b40061027a23 */ /* 0x002fe20000010807 */
[----:B---3--:R-:W-:-:S03]  /*5ce0*/  F2FP.PACK_AB R11, R68, R203 ;  /* 0x000000cb440b723e */ /* 0x008fc600000000ff */
[----:B------:R1:W-:Y:S04]  /*5cf0*/  MUFU.EX2 R252, R2 ;  /* 0x0000000200fc7308 */ /* 0x0003e80000000800 */
[C---:B------:R-:W-:Y:S01]  /*5d00*/  HMMA.16816.F32 R88, R8.reuse, R64, R16 ;  /* 0x000000400858723c */ /* 0x040fe20000001810 */
[----:B------:R-:W2:Y:S07]  /*5d10*/  LDSM.16.MT88.4 R16, [R227+0x1100] ;  /* 0x00110000e310783b */ /* 0x000eae0000004200 */
[----:B------:R-:W-:Y:S01]  /*5d20*/  HMMA.16816.F32 R36, R8, R50, R32 ;  /* 0x000000320824723c */ /* 0x000fe20000001820 */
[----:B-1----:R-:W-:-:S04]  /*5d30*/  FFMA.FTZ R2, R99, c[0x0][0x2d0], -R7 ;  /* 0x0000b40063027a23 */ /* 0x002fc80000010807 */
[----:B------:R1:W-:Y:S03]  /*5d40*/  MUFU.EX2 R215, R2 ;  /* 0x0000000200d77308 */ /* 0x0003e60000000800 */
[C---:B------:R-:W-:Y:S01]  /*5d50*/  HMMA.16816.F32 R92, R8.reuse, R48, R12 ;  /* 0x00000030085c723c */ /* 0x040fe2000000180c */
[----:B------:R-:W-:Y:S07]  /*5d60*/  LDSM.16.MT88.4 R12, [R225+0x1100] ;  /* 0x00110000e10c783b */ /* 0x000fee0000004200 */
[----:B------:R-:W-:Y:S01]  /*5d70*/  HMMA.16816.F32 R76, R8, R80, R20 ;  /* 0x00000050084c723c */ /* 0x000fe20000001814 */
[----:B------:R-:W3:Y:S01]  /*5d80*/  LDSM.16.MT88.4 R20, [R224+0x1100] ;  /* 0x00110000e014783b */ /* 0x000ee20000004200 */
[----:B-1----:R-:W-:-:S06]  /*5d90*/  FFMA.FTZ R2, R139, c[0x0][0x2d0], -R7 ;  /* 0x0000b4008b027a23 */ /* 0x002fcc0000010807 */
[C---:B------:R-:W-:Y:S01]  /*5da0*/  HMMA.16816.F32 R28, R8.reuse, R66, R28 ;  /* 0x00000042081c723c */ /* 0x040fe2000000181c */
[----:B------:R-:W-:Y:S01]  /*5db0*/  MOV R139, R205 ;  /* 0x000000cd008b7202 */ /* 0x000fe20000000f00 */
[----:B------:R1:W-:Y:S06]  /*5dc0*/  MUFU.EX2 R217, R2 ;  /* 0x0000000200d97308 */ /* 0x0003ec0000000800 */
[C---:B------:R-:W-:Y:S08]  /*5dd0*/  HMMA.16816.F32 R32, R8.reuse, R82, R40 ;  /* 0x000000520820723c */ /* 0x040ff00000001828 */
[----:B------:R-:W-:Y:S01]  /*5de0*/  HMMA.16816.F32 R44, R8, R86, R44 ;  /* 0x00000056082c723c */ /* 0x000fe2000000182c */
[----:B-1----:R-:W-:-:S02]  /*5df0*/  FFMA.FTZ R2, R140, c[0x0][0x2d0], -R7 ;  /* 0x0000b4008c027a23 */ /* 0x002fc40000010807 */
[----:B------:R-:W-:Y:S02]  /*5e00*/  IMAD.MOV.U32 R140, RZ, RZ, R194 ;  /* 0x000000ffff8c7224 */ /* 0x000fe400078e00c2 */
[----:B------:R1:W-:Y:S02]  /*5e10*/  MUFU.EX2 R216, R2 ;  /* 0x0000000200d87308 */ /* 0x0003e40000000800 */
[----:B-1----:R-:W-:-:S06]  /*5e20*/  FFMA.FTZ R2, R96, c[0x0][0x2d0], -R6 ;  /* 0x0000b40060027a23 */ /* 0x002fcc0000010806 */
[----:B------:R1:W-:Y:S02]  /*5e30*/  MUFU.EX2 R245, R2 ;  /* 0x0000000200f57308 */ /* 0x0003e40000000800 */
[--C-:B-1----:R-:W-:Y:S02]  /*5e40*/  FFMA.FTZ R2, R98, c[0x0][0x2d0], -R6.reuse ;  /* 0x0000b40062027a23 */ /* 0x102fe40000010806 */
[----:B------:R-:W-:Y:S01]  /*5e50*/  HMMA.16816.F32 R96, R8, R84, R24 ;  /* 0x000000540860723c */ /* 0x000fe20000001818 */
[----:B------:R-:W1:Y:S03]  /*5e60*/  LDSM.16.MT88.4 R24, [R226+0x1100] ;  /* 0x00110000e218783b */ /* 0x000e660000004200 */
[----:B------:R4:W2:Y:S02]  /*5e70*/  MUFU.EX2 R246, R2 ;  /* 0x0000000200f67308 */ /* 0x0008a40000000800 */
[----:B----4-:R-:W-:Y:S01]  /*5e80*/  FFMA.FTZ R2, R141, c[0x0][0x2d0], -R6 ;  /* 0x0000b4008d027a23 */ /* 0x010fe20000010806 */
[----:B--2---:R-:W-:Y:S01]  /*5e90*/  F2FP.PACK_AB R8, R246, R245 ;  /* 0x000000f5f608723e */ /* 0x004fe200000000ff */
[----:B------:R-:W-:-:S04]  /*5ea0*/  IMAD.MOV.U32 R141, RZ, RZ, R195 ;  /* 0x000000ffff8d7224 */ /* 0x000fc800078e00c3 */
[----:B------:R2:W-:Y:S02]  /*5eb0*/  MUFU.EX2 R244, R2 ;  /* 0x0000000200f47308 */ /* 0x0005e40000000800 */
[----:B--2---:R-:W-:Y:S02]  /*5ec0*/  FFMA.FTZ R2, R142, c[0x0][0x2d0], -R6 ;  /* 0x0000b4008e027a23 */ /* 0x004fe40000010806 */
[----:B------:R-:W-:-:S04]  /*5ed0*/  IMAD.MOV.U32 R142, RZ, RZ, R217 ;  /* 0x000000ffff8e7224 */ /* 0x000fc800078e00d9 */
[----:B------:R2:W4:Y:S02]  /*5ee0*/  MUFU.EX2 R242, R2 ;  /* 0x0000000200f27308 */ /* 0x0005240000000800 */
[----:B--2---:R-:W-:Y:S01]  /*5ef0*/  FFMA.FTZ R2, R136, c[0x0][0x2d0], -R5 ;  /* 0x0000b40088027a23 */ /* 0x004fe20000010805 */
[----:B----4-:R-:W-:Y:S01]  /*5f00*/  F2FP.PACK_AB R10, R242, R244 ;  /* 0x000000f4f20a723e */ /* 0x010fe200000000ff */
        /* <DEDUP_REMOVED lines=9> */
[----:B--2---:R-:W-:Y:S01]  /*5fa0*/  FFMA.FTZ R2, R144, c[0x0][0x2d0], -R5 ;  /* 0x0000b40090027a23 */ /* 0x004fe20000010805 */
[----:B------:R-:W-:-:S05]  /*5fb0*/  MOV R144, R211 ;  /* 0x000000d300907202 */ /* 0x000fca0000000f00 */
[----:B------:R2:W4:Y:S02]  /*5fc0*/  MUFU.EX2 R220, R2 ;  /* 0x0000000200dc7308 */ /* 0x0005240000000800 */
[----:B--2---:R-:W-:Y:S01]  /*5fd0*/  FFMA.FTZ R2, R101, c[0x0][0x2d0], -R0 ;  /* 0x0000b40065027a23 */ /* 0x004fe20000010800 */
[----:B----4-:R-:W-:-:S05]  /*5fe0*/  F2FP.PACK_AB R11, R220, R221 ;  /* 0x000000dddc0b723e */ /* 0x010fca00000000ff */
[----:B------:R2:W-:Y:S02]  /*5ff0*/  MUFU.EX2 R218, R2 ;  /* 0x0000000200da7308 */ /* 0x0005e40000000800 */
[C---:B------:R-:W-:Y:S07]  /*6000*/  HMMA.16816.F32 R56, R8.reuse, R16, R128 ;  /* 0x000000100838723c */ /* 0x040fee0000001880 */
[----:B------:R-:W-:Y:S01]  /*6010*/  IMAD.MOV.U32 R129, RZ, RZ, R212 ;  /* 0x000000ffff817224 */ /* 0x000fe200078e00d4 */
[----:B------:R-:W-:Y:S01]  /*6020*/  MOV R128, R215 ;  /* 0x000000d700807202 */ /* 0x000fe20000000f00 */
[----:B------:R-:W-:Y:S01]  /*6030*/  IMAD.MOV.U32 R130, RZ, RZ, R213 ;  /* 0x000000ffff827224 */ /* 0x000fe200078e00d5 */
[----:B---3--:R-:W-:Y:S01]  /*6040*/  HMMA.16816.F32 R60, R8, R20, R132 ;  /* 0x00000014083c723c */ /* 0x008fe20000001884 */
[----:B------:R-:W-:-:S02]  /*6050*/  IMAD.MOV.U32 R131, RZ, RZ, R214 ;  /* 0x000000ffff837224 */ /* 0x000fc400078e00d6 */
[----:B--2---:R-:W-:-:S04]  /*6060*/  FFMA.FTZ R2, R100, c[0x0][0x2d0], -R0 ;  /* 0x0000b40064027a23 */ /* 0x004fc80000010800 */
[----:B------:R2:W3:Y:S01]  /*6070*/  MUFU.EX2 R219, R2 ;  /* 0x0000000200db7308 */ /* 0x0004e20000000800 */
[----:B------:R-:W-:Y:S01]  /*6080*/  IMAD.MOV.U32 R132, RZ, RZ, R202 ;  /* 0x000000ffff847224 */ /* 0x000fe200078e00ca */
[C---:B------:R-:W-:Y:S01]  /*6090*/  HMMA.16816.F32 R84, R8.reuse, R12, R124 ;  /* 0x0000000c0854723c */ /* 0x040fe2000000187c */
[----:B------:R-:W-:Y:S02]  /*60a0*/  IMAD.MOV.U32 R134, RZ, RZ, R197 ;  /* 0x000000ffff867224 */ /* 0x000fe400078e00c5 */
[----:B------:R-:W-:Y:S02]  /*60b0*/  IMAD.MOV.U32 R135, RZ, RZ, R198 ;  /* 0x000000ffff877224 */ /* 0x000fe400078e00c6 */
[----:B------:R-:W-:Y:S02]  /*60c0*/  IMAD.MOV.U32 R133, RZ, RZ, R69 ;  /* 0x000000ffff857224 */ /* 0x000fe400078e0045 */
[----:B------:R-:W-:Y:S01]  /*60d0*/  IMAD.MOV.U32 R69, RZ, RZ, R189 ;  /* 0x000000ffff457224 */ /* 0x000fe200078e00bd */
[----:B-1----:R-:W-:Y:S01]  /*60e0*/  HMMA.16816.F32 R108, R8, R24, R108 ;  /* 0x00000018086c723c */ /* 0x002fe2000000186c */
[----:B--2---:R-:W-:-:S07]  /*60f0*/  FFMA.FTZ R2, R102, c[0x0][0x2d0], -R0 ;  /* 0x0000b40066027a23 */ /* 0x004fce0000010800 */
[C---:B------:R-:W-:Y:S01]  /*6100*/  HMMA.16816.F32 R52, R8.reuse, R22, R52 ;  /* 0x000000160834723c */ /* 0x040fe20000001834 */
[----:B------:R1:W-:Y:S07]  /*6110*/  MUFU.EX2 R217, R2 ;  /* 0x0000000200d97308 */ /* 0x0003ee0000000800 */
[C---:B------:R-:W-:Y:S08]  /*6120*/  HMMA.16816.F32 R48, R8.reuse, R18, R120 ;  /* 0x000000120830723c */ /* 0x040ff00000001878 */
[----:B------:R-:W-:Y:S01]  /*6130*/  HMMA.16816.F32 R104, R8, R26, R104 ;  /* 0x0000001a0868723c */ /* 0x000fe20000001868 */
[----:B-1----:R-:W-:-:S04]  /*6140*/  FFMA.FTZ R2, R103, c[0x0][0x2d0], -R0 ;  /* 0x0000b40067027a23 */ /* 0x002fc80000010800 */
[----:B------:R1:W2:Y:S03]  /*6150*/  MUFU.EX2 R216, R2 ;  /* 0x0000000200d87308 */ /* 0x0002a60000000800 */
[----:B------:R-:W-:Y:S07]  /*6160*/  HMMA.16816.F32 R100, R8, R14, R112 ;  /* 0x0000000e0864723c */ /* 0x000fee0000001870 */
[----:B------:R-:W-:-:S02]  /*6170*/  F2FP.PACK_AB R8, R128, R252 ;  /* 0x000000fc8008723e */ /* 0x000fc400000000ff */
[----:B---3--:R-:W-:Y:S02]  /*6180*/  F2FP.PACK_AB R9, R219, R218 ;  /* 0x000000dadb09723e */ /* 0x008fe400000000ff */
[----:B------:R-:W-:Y:S01]  /*6190*/  F2FP.PACK_AB R10, R143, R142 ;  /* 0x0000008e8f0a723e */ /* 0x000fe200000000ff */
[--C-:B-1----:R-:W-:Y:S01]  /*61a0*/  FFMA.FTZ R2, R153, c[0x0][0x2d0], -R7.reuse ;  /* 0x0000b40099027a23 */ /* 0x102fe20000010807 */
[----:B--2---:R-:W-:Y:S01]  /*61b0*/  F2FP.PACK_AB R11, R216, R217 ;  /* 0x000000d9d80b723e */ /* 0x004fe200000000ff */
[----:B------:R-:W-:Y:S02]  /*61c0*/  IMAD.MOV.U32 R153, RZ, RZ, R210 ;  /* 0x000000ffff997224 */ /* 0x000fe400078e00d2 */
[----:B------:R1:W-:Y:S04]  /*61d0*/  MUFU.EX2 R212, R2 ;  /* 0x0000000200d47308 */ /* 0x0003e80000000800 */
[C---:B------:R-:W-:Y:S08]  /*61e0*/  HMMA.16816.F32 R92, R8.reuse, R20, R92 ;  /* 0x00000014085c723c */ /* 0x040ff0000000185c */
[----:B------:R-:W-:Y:S01]  /*61f0*/  HMMA.16816.F32 R112, R8, R22, R36 ;  /* 0x000000160870723c */ /* 0x000fe20000001824 */
[----:B------:R-:W2:Y:S01]  /*6200*/  LDSM.16.MT88.4 R20, [R224+0x1900] ;  /* 0x00190000e014783b */ /* 0x000ea20000004200 */
[----:B-1----:R-:W-:Y:S01]  /*6210*/  FFMA.FTZ R2, R156, c[0x0][0x2d0], -R7 ;  /* 0x0000b4009c027a23 */ /* 0x002fe20000010807 */
[----:B------:R-:W-:-:S03]  /*6220*/  MOV R156, R207 ;  /* 0x000000cf009c7202 */ /* 0x000fc60000000f00 */
[----:B------:R1:W-:Y:S02]  /*6230*/  MUFU.EX2 R213, R2 ;  /* 0x0000000200d57308 */ /* 0x0003e40000000800 */
[C---:B------:R-:W-:Y:S08]  /*6240*/  HMMA.16816.F32 R36, R8.reuse, R16, R88 ;  /* 0x000000100824723c */ /* 0x040ff00000001858 */
[----:B------:R-:W-:Y:S01]  /*6250*/  HMMA.16816.F32 R28, R8, R18, R28 ;  /* 0x00000012081c723c */ /* 0x000fe2000000181c */
[----:B------:R-:W3:Y:S01]  /*6260*/  LDSM.16.MT88.4 R16, [R227+0x1900] ;  /* 0x00190000e310783b */ /* 0x000ee20000004200 */
[----:B-1----:R-:W-:-:S06]  /*6270*/  FFMA.FTZ R2, R157, c[0x0][0x2d0], -R7 ;  /* 0x0000b4009d027a23 */ /* 0x002fcc0000010807 */
[C---:B------:R-:W-:Y:S01]  /*6280*/  HMMA.16816.F32 R40, R8.reuse, R12, R76 ;  /* 0x0000000c0828723c */ /* 0x040fe2000000184c */
[----:B------:R-:W-:Y:S01]  /*6290*/  IMAD.MOV.U32 R157, RZ, RZ, R206 ;  /* 0x000000ffff9d7224 */ /* 0x000fe200078e00ce */
[----:B------:R1:W-:Y:S06]  /*62a0*/  MUFU.EX2 R214, R2 ;  /* 0x0000000200d67308 */ /* 0x0003ec0000000800 */
[C---:B------:R-:W-:Y:S01]  /*62b0*/  HMMA.16816.F32 R32, R8.reuse, R14, R32 ;  /* 0x0000000e0820723c */ /* 0x040fe20000001820 */
[----:B------:R-:W4:Y:S07]  /*62c0*/  LDSM.16.MT88.4 R12, [R225+0x1900] ;  /* 0x00190000e10c783b */ /* 0x000f2e0000004200 */
[----:B------:R-:W-:Y:S01]  /*62d0*/  HMMA.16816.F32 R80, R8, R24, R96 ;  /* 0x000000180850723c */ /* 0x000fe20000001860 */
[----:B-1----:R-:W-:Y:S01]  /*62e0*/  FFMA.FTZ R2, R158, c[0x0][0x2d0], -R7 ;  /* 0x0000b4009e027a23 */ /* 0x002fe20000010807 */
[----:B------:R-:W-:-:S03]  /*62f0*/  MOV R158, R196 ;  /* 0x000000c4009e7202 */ /* 0x000fc60000000f00 */
[----:B------:R1:W-:Y:S03]  /*6300*/  MUFU.EX2 R215, R2 ;  /* 0x0000000200d77308 */ /* 0x0003e60000000800 */
[----:B------:R-:W-:Y:S01]  /*6310*/  HMMA.16816.F32 R76, R8, R26, R44 ;  /* 0x0000001a084c723c */ /* 0x000fe2000000182c */
[----:B------:R-:W2:Y:S01]  /*6320*/  LDSM.16.MT88.4 R24, [R226+0x1900] ;  /* 0x00190000e218783b */ /* 0x000ea20000004200 */
[----:B-1----:R-:W-:Y:S01]  /*6330*/  FFMA.FTZ R2, R150, c[0x0][0x2d0], -R6 ;  /* 0x0000b40096027a23 */ /* 0x002fe20000010806 */
[----:B------:R-:W-:-:S03]  /*6340*/  MOV R150, R186 ;  /* 0x000000ba00967202 */ /* 0x000fc60000000f00 */
[----:B------:R1:W-:Y:S02]  /*6350*/  MUFU.EX2 R210, R2 ;  /* 0x0000000200d27308 */ /* 0x0003e40000000800 */
[----:B-1----:R-:W-:Y:S02]  /*6360*/  FFMA.FTZ R2, R151, c[0x0][0x2d0], -R6 ;  /* 0x0000b40097027a23 */ /* 0x002fe40000010806 */
[----:B------:R-:W-:-:S04]  /*6370*/  IMAD.MOV.U32 R151, RZ, RZ, R201 ;  /* 0x000000ffff977224 */ /* 0x000fc800078e00c9 */
[----:B------:R1:W1:Y:S02]  /*6380*/  MUFU.EX2 R211, R2 ;  /* 0x0000000200d37308 */ /* 0x0002640000000800 */
[----:B-1----:R-:W-:Y:S01]  /*6390*/  FFMA.FTZ R2, R155, c[0x0][0x2d0], -R6 ;  /* 0x0000b4009b027a23 */ /* 0x002fe20000010806 */
[----:B------:R-:W-:Y:S01]  /*63a0*/  F2FP.PACK_AB R8, R211, R210 ;  /* 0x000000d2d308723e */ /* 0x000fe200000000ff */
[----:B------:R-:W-:-:S04]  /*63b0*/  IMAD.MOV.U32 R155, RZ, RZ, R199 ;  /* 0x000000ffff9b7224 */ /* 0x000fc800078e00c7 */
[----:B------:R1:W-:Y:S02]  /*63c0*/  MUFU.EX2 R209, R2 ;  /* 0x0000000200d17308 */ /* 0x0003e40000000800 */
[----:B-1----:R-:W-:Y:S01]  /*63d0*/  FFMA.FTZ R2, R160, c[0x0][0x2d0], -R6 ;  /* 0x0000b400a0027a23 */ /* 0x002fe20000010806 */
[----:B------:R-:W-:-:S05]  /*63e0*/  MOV R160, R184 ;  /* 0x000000b800a07202 */ /* 0x000fca0000000f00 */
[----:B------:R1:W1:Y:S02]  /*63f0*/  MUFU.EX2 R208, R2 ;  /* 0x0000000200d07308 */ /* 0x0002640000000800 */
[----:B-1----:R-:W-:Y:S01]  /*6400*/  FFMA.FTZ R2, R148, c[0x0][0x2d0], -R5 ;  /* 0x0000b40094027a23 */ /* 0x002fe20000010805 */
[----:B------:R-:W-:Y:S01]  /*6410*/  F2FP.PACK_AB R10, R208, R209 ;  /* 0x000000d1d00a723e */ /* 0x000fe200000000ff */
[----:B------:R-:W-:-:S04]  /*6420*/  IMAD.MOV.U32 R148, RZ, RZ, R200 ;  /* 0x000000ffff947224 */ /* 0x000fc800078e00c8 */
[----:B------:R1:W-:Y:S02]  /*6430*/  MUFU.EX2 R207, R2 ;  /* 0x0000000200cf7308 */ /* 0x0003e40000000800 */
[----:B-1----:R-:W-:Y:S02]  /*6440*/  FFMA.FTZ R2, R152, c[0x0][0x2d0], -R5 ;  /* 0x0000b40098027a23 */ /* 0x002fe40000010805 */
[----:B------:R-:W-:-:S04]  /*6450*/  IMAD.MOV.U32 R152, RZ, RZ, R185 ;  /* 0x000000ffff987224 */ /* 0x000fc800078e00b9 */
[----:B------:R1:W1:Y:S02]  /*6460*/  MUFU.EX2 R206, R2 ;  /* 0x0000000200ce7308 */ /* 0x0002640000000800 */
[----:B-1----:R-:W-:Y:S01]  /*6470*/  FFMA.FTZ R2, R159, c[0x0][0x2d0], -R5 ;  /* 0x0000b4009f027a23 */ /* 0x002fe20000010805 */
[----:B------:R-:W-:Y:S01]  /*6480*/  F2FP.PACK_AB R9, R206, R207 ;  /* 0x000000cfce09723e */ /* 0x000fe200000000ff */
[----:B------:R-:W-:Y:S01]  /*6490*/  IMAD.MOV.U32 R159, RZ, RZ, R74 ;  /* 0x000000ffff9f7224 */ /* 0x000fe200078e004a */
        /* <DEDUP_REMOVED lines=9> */
[C---:B--2---:R-:W-:Y:S08]  /*6530*/  HMMA.16816.F32 R124, R8.reuse, R20, R60 ;  /* 0x00000014087c723c */ /* 0x044ff0000000183c */
[----:B------:R-:W-:Y:S01]  /*6540*/  HMMA.16816.F32 R120, R8, R22, R52 ;  /* 0x000000160878723c */ /* 0x000fe20000001834 */
[----:B-1----:R-:W-:Y:S01]  /*6550*/  FFMA.FTZ R2, R118, c[0x0][0x2d0], -R0 ;  /* 0x0000b40076027a23 */ /* 0x002fe20000010800 */
[----:B------:R-:W-:-:S03]  /*6560*/  MOV R118, R188 ;  /* 0x000000bc00767202 */ /* 0x000fc60000000f00 */
[----:B------:R1:W2:Y:S03]  /*6570*/  MUFU.EX2 R203, R2 ;  /* 0x0000000200cb7308 */ /* 0x0002a60000000800 */
[C---:B---3--:R-:W-:Y:S08]  /*6580*/  HMMA.16816.F32 R88, R8.reuse, R16, R56 ;  /* 0x000000100858723c */ /* 0x048ff00000001838 */
[----:B----4-:R-:W-:Y:S01]  /*6590*/  HMMA.16816.F32 R60, R8, R12, R84 ;  /* 0x0000000c083c723c */ /* 0x010fe20000001854 */
[----:B-1----:R-:W-:-:S07]  /*65a0*/  FFMA.FTZ R2, R116, c[0x0][0x2d0], -R0 ;  /* 0x0000b40074027a23 */ /* 0x002fce0000010800 */
[C---:B------:R-:W-:Y:S01]  /*65b0*/  HMMA.16816.F32 R64, R8.reuse, R18, R48 ;  /* 0x000000120840723c */ /* 0x040fe20000001830 */
[----:B------:R-:W-:Y:S01]  /*65c0*/  IMAD.MOV.U32 R116, RZ, RZ, R187 ;  /* 0x000000ffff747224 */ /* 0x000fe200078e00bb */
[----:B------:R1:W-:Y:S06]  /*65d0*/  MUFU.EX2 R201, R2 ;  /* 0x0000000200c97308 */ /* 0x0003ec0000000800 */
[C---:B------:R-:W-:Y:S08]  /*65e0*/  HMMA.16816.F32 R56, R8.reuse, R14, R100 ;  /* 0x0000000e0838723c */ /* 0x040ff00000001864 */
[----:B------:R-:W-:Y:S01]  /*65f0*/  HMMA.16816.F32 R84, R8, R24, R108 ;  /* 0x000000180854723c */ /* 0x000fe2000000186c */
[----:B-1----:R-:W-:-:S02]  /*6600*/  FFMA.FTZ R2, R137, c[0x0][0x2d0], -R0 ;  /* 0x0000b40089027a23 */ /* 0x002fc40000010800 */
[----:B------:R-:W-:Y:S02]  /*6610*/  IMAD.MOV.U32 R137, RZ, RZ, R117 ;  /* 0x000000ffff897224 */ /* 0x000fe400078e0075 */
[----:B------:R1:W3:Y:S01]  /*6620*/  MUFU.EX2 R200, R2 ;  /* 0x0000000200c87308 */ /* 0x0002e20000000800 */
[----:B------:R-:W-:Y:S01]  /*6630*/  IMAD.MOV.U32 R117, RZ, RZ, R154 ;  /* 0x000000ffff757224 */ /* 0x000fe200078e009a */
[----:B------:R-:W-:Y:S01]  /*6640*/  MOV R154, R159 ;  /* 0x0000009f009a7202 */ /* 0x000fe20000000f00 */
[----:B------:R-:W-:Y:S01]  /*6650*/  IMAD.MOV.U32 R159, RZ, RZ, R156 ;  /* 0x000000ffff9f7224 */ /* 0x000fe200078e009c */
[----:B------:R-:W-:Y:S01]  /*6660*/  HMMA.16816.F32 R52, R8, R26, R104 ;  /* 0x0000001a0834723c */ /* 0x000fe20000001868 */
[----:B------:R-:W-:Y:S02]  /*6670*/  IMAD.MOV.U32 R156, RZ, RZ, R153 ;  /* 0x000000ffff9c7224 */ /* 0x000fe400078e0099 */
[----:B------:R-:W-:Y:S01]  /*6680*/  IMAD.MOV.U32 R153, RZ, RZ, R128 ;  /* 0x000000ffff997224 */ /* 0x000fe200078e0080 */
[----:B------:R-:W-:Y:S01]  /*6690*/  MOV R128, R129 ;  /* 0x0000008100807202 */ /* 0x000fe20000000f00 */
[----:B------:R-:W-:-:S02]  /*66a0*/  IMAD.MOV.U32 R129, RZ, RZ, R130 ;  /* 0x000000ffff817224 */ /* 0x000fc400078e0082 */
[----:B------:R-:W-:Y:S01]  /*66b0*/  IMAD.MOV.U32 R130, RZ, RZ, R131 ;  /* 0x000000ffff827224 */ /* 0x000fe200078e0083 */
[----:B------:R-:W-:Y:S01]  /*66c0*/  F2FP.PACK_AB R8, R213, R212 ;  /* 0x000000d4d508723e */ /* 0x000fe200000000ff */
[----:B------:R-:W-:Y:S01]  /*66d0*/  IMAD.MOV.U32 R131, RZ, RZ, R144 ;  /* 0x000000ffff837224 */ /* 0x000fe200078e0090 */
[----:B--2---:R-:W-:Y:S01]  /*66e0*/  F2FP.PACK_AB R9, R203, R202 ;  /* 0x000000cacb09723e */ /* 0x004fe200000000ff */
[----:B------:R-:W2:Y:S01]  /*66f0*/  LDL.LU R144, [R1+0x4] ;  /* 0x0000040001907983 */ /* 0x000ea20000300800 */
[--C-:B-1----:R-:W-:Y:S01]  /*6700*/  FFMA.FTZ R2, R171, c[0x0][0x2d0], -R7.reuse ;  /* 0x0000b400ab027a23 */ /* 0x102fe20000010807 */
[----:B------:R-:W-:Y:S02]  /*6710*/  F2FP.PACK_AB R10, R215, R214 ;  /* 0x000000d6d70a723e */ /* 0x000fe400000000ff */
[----:B---3--:R-:W-:Y:S01]  /*6720*/  F2FP.PACK_AB R11, R200, R201 ;  /* 0x000000c9c80b723e */ /* 0x008fe200000000ff */
[----:B------:R1:W-:Y:S06]  /*6730*/  MUFU.EX2 R196, R2 ;  /* 0x0000000200c47308 */ /* 0x0003ec0000000800 */
[C---:B------:R-:W-:Y:S08]  /*6740*/  HMMA.16816.F32 R36, R8.reuse, R16, R36 ;  /* 0x000000100824723c */ /* 0x040ff00000001824 */
[----:B------:R-:W-:Y:S01]  /*6750*/  HMMA.16816.F32 R28, R8, R18, R28 ;  /* 0x00000012081c723c */ /* 0x000fe2000000181c */
[----:B------:R-:W3:Y:S01]  /*6760*/  LDSM.16.MT88.4 R16, [R227+0x2100] ;  /* 0x00210000e310783b */ /* 0x000ee20000004200 */
[----:B-1----:R-:W-:-:S04]  /*6770*/  FFMA.FTZ R2, R172, c[0x0][0x2d0], -R7 ;  /* 0x0000b400ac027a23 */ /* 0x002fc80000010807 */
[----:B------:R1:W-:Y:S02]  /*6780*/  MUFU.EX2 R197, R2 ;  /* 0x0000000200c57308 */ /* 0x0003e40000000800 */
[C---:B------:R-:W-:Y:S08]  /*6790*/  HMMA.16816.F32 R92, R8.reuse, R20, R92 ;  /* 0x00000014085c723c */ /* 0x040ff0000000185c */
[----:B------:R-:W-:Y:S01]  /*67a0*/  HMMA.16816.F32 R96, R8, R22, R112 ;  /* 0x000000160860723c */ /* 0x000fe20000001870 */
[----:B------:R-:W4:Y:S01]  /*67b0*/  LDSM.16.MT88.4 R20, [R224+0x2100] ;  /* 0x00210000e014783b */ /* 0x000f220000004200 */
[----:B-1----:R-:W-:-:S06]  /*67c0*/  FFMA.FTZ R2, R174, c[0x0][0x2d0], -R7 ;  /* 0x0000b400ae027a23 */ /* 0x002fcc0000010807 */
[C---:B------:R-:W-:Y:S01]  /*67d0*/  HMMA.16816.F32 R40, R8.reuse, R12, R40 ;  /* 0x0000000c0828723c */ /* 0x040fe20000001828 */
[----:B------:R1:W-:Y:S07]  /*67e0*/  MUFU.EX2 R198, R2 ;  /* 0x0000000200c67308 */ /* 0x0003ee0000000800 */
[C---:B------:R-:W-:Y:S01]  /*67f0*/  HMMA.16816.F32 R32, R8.reuse, R14, R32 ;  /* 0x0000000e0820723c */ /* 0x040fe20000001820 */
[----:B------:R-:W3:Y:S07]  /*6800*/  LDSM.16.MT88.4 R12, [R225+0x2100] ;  /* 0x00210000e10c783b */ /* 0x000eee0000004200 */
[----:B------:R-:W-:Y:S01]  /*6810*/  HMMA.16816.F32 R44, R8, R24, R80 ;  /* 0x00000018082c723c */ /* 0x000fe20000001850 */
[----:B-1----:R-:W-:-:S04]  /*6820*/  FFMA.FTZ R2, R175, c[0x0][0x2d0], -R7 ;  /* 0x0000b400af027a23 */ /* 0x002fc80000010807 */
[----:B------:R1:W-:Y:S03]  /*6830*/  MUFU.EX2 R199, R2 ;  /* 0x0000000200c77308 */ /* 0x0003e60000000800 */
[----:B------:R-:W-:Y:S01]  /*6840*/  HMMA.16816.F32 R48, R8, R26, R76 ;  /* 0x0000001a0830723c */ /* 0x000fe2000000184c */
[----:B------:R-:W3:Y:S01]  /*6850*/  LDSM.16.MT88.4 R24, [R226+0x2100] ;  /* 0x00210000e218783b */ /* 0x000ee20000004200 */
[----:B-1----:R-:W-:-:S04]  /*6860*/  FFMA.FTZ R2, R165, c[0x0][0x2d0], -R6 ;  /* 0x0000b400a5027a23 */ /* 0x002fc80000010806 */
[----:B------:R1:W-:Y:S02]  /*6870*/  MUFU.EX2 R194, R2 ;  /* 0x0000000200c27308 */ /* 0x0003e40000000800 */
[----:B-1----:R-:W-:-:S06]  /*6880*/  FFMA.FTZ R2, R168, c[0x0][0x2d0], -R6 ;  /* 0x0000b400a8027a23 */ /* 0x002fcc0000010806 */
[----:B------:R1:W1:Y:S02]  /*6890*/  MUFU.EX2 R195, R2 ;  /* 0x0000000200c37308 */ /* 0x0002640000000800 */
[----:B-1----:R-:W-:Y:S01]  /*68a0*/  FFMA.FTZ R2, R170, c[0x0][0x2d0], -R6 ;  /* 0x0000b400aa027a23 */ /* 0x002fe20000010806 */
[----:B------:R-:W-:-:S05]  /*68b0*/  F2FP.PACK_AB R8, R195, R194 ;  /* 0x000000c2c308723e */ /* 0x000fca00000000ff */
        /* <DEDUP_REMOVED lines=16> */
[C---:B---3--:R-:W-:Y:S08]  /*69c0*/  HMMA.16816.F32 R104, R8.reuse, R16, R88 ;  /* 0x000000100868723c */ /* 0x048ff00000001858 */
[----:B------:R-:W-:Y:S01]  /*69d0*/  HMMA.16816.F32 R100, R8, R18, R64 ;  /* 0x000000120864723c */ /* 0x000fe20000001840 */
[----:B-1----:R-:W-:-:S04]  /*69e0*/  FFMA.FTZ R2, R145, c[0x0][0x2d0], -R0 ;  /* 0x0000b40091027a23 */ /* 0x002fc80000010800 */
[----:B------:R1:W3:Y:S03]  /*69f0*/  MUFU.EX2 R187, R2 ;  /* 0x0000000200bb7308 */ /* 0x0002e60000000800 */
[C---:B----4-:R-:W-:Y:S08]  /*6a00*/  HMMA.16816.F32 R124, R8.reuse, R20, R124 ;  /* 0x00000014087c723c */ /* 0x050ff0000000187c */
[----:B------:R-:W-:Y:S01]  /*6a10*/  HMMA.16816.F32 R108, R8, R22, R120 ;  /* 0x00000016086c723c */ /* 0x000fe20000001878 */
[----:B-1----:R-:W-:-:S07]  /*6a20*/  FFMA.FTZ R2, R147, c[0x0][0x2d0], -R0 ;  /* 0x0000b40093027a23 */ /* 0x002fce0000010800 */
[C---:B------:R-:W-:Y:S01]  /*6a30*/  HMMA.16816.F32 R88, R8.reuse, R12, R60 ;  /* 0x0000000c0858723c */ /* 0x040fe2000000183c */
[----:B------:R1:W-:Y:S07]  /*6a40*/  MUFU.EX2 R186, R2 ;  /* 0x0000000200ba7308 */ /* 0x0003ee0000000800 */
[C---:B------:R-:W-:Y:S08]  /*6a50*/  HMMA.16816.F32 R64, R8.reuse, R14, R56 ;  /* 0x0000000e0840723c */ /* 0x040ff00000001838 */
[----:B------:R-:W-:Y:S01]  /*6a60*/  HMMA.16816.F32 R84, R8, R24, R84 ;  /* 0x000000180854723c */ /* 0x000fe20000001854 */
[----:B-1----:R-:W-:-:S04]  /*6a70*/  FFMA.FTZ R2, R149, c[0x0][0x2d0], -R0 ;  /* 0x0000b40095027a23 */ /* 0x002fc80000010800 */
[----:B------:R1:W4:Y:S03]  /*6a80*/  MUFU.EX2 R185, R2 ;  /* 0x0000000200b97308 */ /* 0x0003260000000800 */
[----:B------:R-:W-:Y:S07]  /*6a90*/  HMMA.16816.F32 R80, R8, R26, R52 ;  /* 0x0000001a0850723c */ /* 0x000fee0000001834 */
[----:B------:R-:W-:-:S02]  /*6aa0*/  F2FP.PACK_AB R8, R197, R196 ;  /* 0x000000c4c508723e */ /* 0x000fc400000000ff */
[----:B---3--:R-:W-:Y:S02]  /*6ab0*/  F2FP.PACK_AB R9, R187, R184 ;  /* 0x000000b8bb09723e */ /* 0x008fe400000000ff */
[----:B------:R-:W-:Y:S01]  /*6ac0*/  F2FP.PACK_AB R10, R199, R198 ;  /* 0x000000c6c70a723e */ /* 0x000fe200000000ff */
[----:B-1----:R-:W-:Y:S01]  /*6ad0*/  FFMA.FTZ R2, R116, c[0x0][0x2d0], -R6 ;  /* 0x0000b40074027a23 */ /* 0x002fe20000010806 */
[----:B----4-:R-:W-:-:S03]  /*6ae0*/  F2FP.PACK_AB R11, R185, R186 ;  /* 0x000000bab90b723e */ /* 0x010fc600000000ff */
[----:B------:R1:W-:Y:S04]  /*6af0*/  MUFU.EX2 R116, R2 ;  /* 0x0000000200747308 */ /* 0x0003e80000000800 */
[C---:B------:R-:W-:Y:S08]  /*6b00*/  HMMA.16816.F32 R76, R8.reuse, R22, R96 ;  /* 0x00000016084c723c */ /* 0x040ff00000001860 */
[----:B------:R-:W-:Y:S01]  /*6b10*/  HMMA.16816.F32 R60, R8, R16, R36 ;  /* 0x00000010083c723c */ /* 0x000fe20000001824 */
[----:B-1----:R-:W-:-:S04]  /*6b20*/  FFMA.FTZ R2, R118, c[0x0][0x2d0], -R6 ;  /* 0x0000b40076027a23 */ /* 0x002fc80000010806 */
[----:B------:R1:W3:Y:S03]  /*6b30*/  MUFU.EX2 R118, R2 ;  /* 0x0000000200767308 */ /* 0x0002e60000000800 */
[----:B------:R-:W-:Y:S01]  /*6b40*/  HMMA.16816.F32 R92, R8, R20, R92 ;  /* 0x00000014085c723c */ /* 0x000fe2000000185c */
[----:B------:R-:W-:Y:S01]  /*6b50*/  LDSM.16.MT88.4 R20, [R227+0x2900] ;  /* 0x00290000e314783b */ /* 0x000fe20000004200 */
[----:B-1----:R-:W-:Y:S01]  /*6b60*/  FFMA.FTZ R2, R137, c[0x0][0x2d0], -R6 ;  /* 0x0000b40089027a23 */ /* 0x002fe20000010806 */
[----:B------:R-:W-:Y:S01]  /*6b70*/  MOV R137, R117 ;  /* 0x0000007500897202 */ /* 0x000fe20000000f00 */
[----:B------:R-:W-:Y:S02]  /*6b80*/  IMAD.MOV.U32 R117, RZ, RZ, R154 ;  /* 0x000000ffff757224 */ /* 0x000fe400078e009a */
[----:B------:R-:W-:Y:S02]  /*6b90*/  IMAD.MOV.U32 R154, RZ, RZ, R159 ;  /* 0x000000ffff9a7224 */ /* 0x000fe400078e009f */
[----:B------:R-:W-:Y:S01]  /*6ba0*/  IMAD.MOV.U32 R159, RZ, RZ, R69 ;  /* 0x000000ffff9f7224 */ /* 0x000fe200078e0045 */
[----:B------:R-:W-:-:S02]  /*6bb0*/  MOV R69, R243 ;  /* 0x000000f300457202 */ /* 0x000fc40000000f00 */
[----:B------:R-:W4:Y:S01]  /*6bc0*/  LDL.LU R243, [R1+0xa4] ;  /* 0x0000a40001f37983 */ /* 0x000f220000300800 */
[----:B------:R1:W-:Y:S01]  /*6bd0*/  MUFU.EX2 R115, R2 ;  /* 0x0000000200737308 */ /* 0x0003e20000000800 */
[----:B------:R-:W-:Y:S02]  /*6be0*/  IMAD.MOV.U32 R171, RZ, RZ, R117 ;  /* 0x000000ffffab7224 */ /* 0x000fe400078e0075 */
[----:B-1----:R-:W-:-:S05]  /*6bf0*/  FFMA.FTZ R2, R137, c[0x0][0x2d0], -R6 ;  /* 0x0000b40089027a23 */ /* 0x002fca0000010806 */
[----:B------:R1:W-:Y:S02]  /*6c00*/  MUFU.EX2 R117, R2 ;  /* 0x0000000200757308 */ /* 0x0003e40000000800 */
[----:B-1----:R-:W-:-:S06]  /*6c10*/  FFMA.FTZ R2, R182, c[0x0][0x2d0], -R5 ;  /* 0x0000b400b6027a23 */ /* 0x002fcc0000010805 */
[----:B------:R1:W-:Y:S01]  /*6c20*/  MUFU.EX2 R114, R2 ;  /* 0x0000000200727308 */ /* 0x0003e20000000800 */
[----:B------:R-:W-:Y:S02]  /*6c30*/  IMAD.MOV.U32 R137, RZ, RZ, R154 ;  /* 0x000000ffff897224 */ /* 0x000fe400078e009a */
[----:B------:R-:W-:Y:S02]  /*6c40*/  IMAD.MOV.U32 R154, RZ, RZ, R159 ;  /* 0x000000ffff9a7224 */ /* 0x000fe400078e009f */
[----:B-1----:R-:W-:-:S04]  /*6c50*/  FFMA.FTZ R2, R247, c[0x0][0x2d0], -R5 ;  /* 0x0000b400f7027a23 */ /* 0x002fc80000010805 */
[----:B------:R1:W1:Y:S01]  /*6c60*/  MUFU.EX2 R113, R2 ;  /* 0x0000000200717308 */ /* 0x0002620000000800 */
[----:B------:R-:W-:Y:S01]  /*6c70*/  MOV R159, R241 ;  /* 0x000000f1009f7202 */ /* 0x000fe20000000f00 */
[C---:B------:R-:W-:Y:S08]  /*6c80*/  HMMA.16816.F32 R36, R8.reuse, R14, R32 ;  /* 0x0000000e0824723c */ /* 0x040ff00000001820 */
[----:B------:R-:W-:Y:S01]  /*6c90*/  HMMA.16816.F32 R56, R8, R18, R28 ;  /* 0x000000120838723c */ /* 0x000fe2000000181c */
[----:B------:R-:W2:Y:S04]  /*6ca0*/  LDSM.16.MT88.4 R28, [R224+0x2900] ;  /* 0x00290000e01c783b */ /* 0x000ea80000004200 */
[----:B------:R-:W2:Y:S01]  /*6cb0*/  LDSM.16.MT88.4 R16, [R225+0x2900] ;  /* 0x00290000e110783b */ /* 0x000ea20000004200 */
[----:B-1----:R-:W-:-:S02]  /*6cc0*/  FFMA.FTZ R2, R183, c[0x0][0x2d0], -R5 ;  /* 0x0000b400b7027a23 */ /* 0x002fc40000010805 */
[C---:B------:R-:W-:Y:S01]  /*6cd0*/  HMMA.16816.F32 R40, R8.reuse, R12, R40 ;  /* 0x0000000c0828723c */ /* 0x040fe20000001828 */
[----:B------:R-:W1:Y:S01]  /*6ce0*/  LDSM.16.MT88.4 R12, [R226+0x2900] ;  /* 0x00290000e20c783b */ /* 0x000e620000004200 */
[----:B------:R3:W-:Y:S06]  /*6cf0*/  MUFU.EX2 R112, R2 ;  /* 0x0000000200707308 */ /* 0x0007ec0000000800 */
[----:B------:R-:W-:Y:S01]  /*6d00*/  HMMA.16816.F32 R44, R8, R24, R44 ;  /* 0x00000018082c723c */ /* 0x000fe2000000182c */
[----:B------:R-:W-:Y:S01]  /*6d10*/  FFMA.FTZ R52, R236, c[0x0][0x2d0], -R7 ;  /* 0x0000b400ec347a23 */ /* 0x000fe20000010807 */
[----:B------:R1:W5:Y:S01]  /*6d20*/  LDL.LU R241, [R1+0xa0] ;  /* 0x0000a00001f17983 */ /* 0x0003620000300800 */
[----:B---3--:R-:W-:-:S04]  /*6d30*/  FFMA.FTZ R2, R179, c[0x0][0x2d0], -R5 ;  /* 0x0000b400b3027a23 */ /* 0x008fc80000010805 */
[----:B------:R3:W1:Y:S02]  /*6d40*/  MUFU.EX2 R99, R2 ;  /* 0x0000000200637308 */ /* 0x0006640000000800 */
[----:B---3--:R-:W-:Y:S02]  /*6d50*/  FFMA.FTZ R2, R171, c[0x0][0x2d0], -R7 ;  /* 0x0000b400ab027a23 */ /* 0x008fe40000010807 */
[----:B------:R-:W-:Y:S02]  /*6d60*/  IMAD.MOV.U32 R171, RZ, RZ, R137 ;  /* 0x000000ffffab7224 */ /* 0x000fe400078e0089 */
[----:B------:R-:W-:Y:S02]  /*6d70*/  IMAD.MOV.U32 R137, RZ, RZ, R154 ;  /* 0x000000ffff897224 */ /* 0x000fe400078e009a */
[----:B------:R3:W-:Y:S01]  /*6d80*/  MUFU.EX2 R98, R2 ;  /* 0x0000000200627308 */ /* 0x0007e20000000800 */
[----:B------:R-:W-:Y:S01]  /*6d90*/  IMAD.MOV.U32 R154, RZ, RZ, R159 ;  /* 0x000000ffff9a7224 */ /* 0x000fe200078e009f */
[----:B------:R-:W-:Y:S01]  /*6da0*/  MOV R159, R152 ;  /* 0x00000098009f7202 */ /* 0x000fe20000000f00 */
[----:B------:R-:W-:-:S02]  /*6db0*/  IMAD.MOV.U32 R152, RZ, RZ, R160 ;  /* 0x000000ffff987224 */ /* 0x000fc400078e00a0 */
[----:B------:R-:W-:Y:S02]  /*6dc0*/  IMAD.MOV.U32 R160, RZ, RZ, R155 ;  /* 0x000000ffffa07224 */ /* 0x000fe400078e009b */
[----:B------:R-:W-:Y:S01]  /*6dd0*/  IMAD.MOV.U32 R155, RZ, RZ, R158 ;  /* 0x000000ffff9b7224 */ /* 0x000fe200078e009e */
[----:B------:R-:W-:Y:S01]  /*6de0*/  MOV R158, R140 ;  /* 0x0000008c009e7202 */ /* 0x000fe20000000f00 */
[----:B---3--:R-:W-:Y:S02]  /*6df0*/  FFMA.FTZ R2, R171, c[0x0][0x2d0], -R7 ;  /* 0x0000b400ab027a23 */ /* 0x008fe40000010807 */
[----:B------:R-:W-:Y:S02]  /*6e00*/  IMAD.MOV.U32 R171, RZ, RZ, R137 ;  /* 0x000000ffffab7224 */ /* 0x000fe400078e0089 */
[----:B------:R-:W-:Y:S01]  /*6e10*/  IMAD.MOV.U32 R137, RZ, RZ, R154 ;  /* 0x000000ffff897224 */ /* 0x000fe200078e009a */
[----:B------:R-:W-:Y:S01]  /*6e20*/  MOV R154, R159 ;  /* 0x0000009f009a7202 */ /* 0x000fe20000000f00 */
[----:B------:R-:W-:Y:S01]  /*6e30*/  IMAD.MOV.U32 R159, RZ, RZ, R152 ;  /* 0x000000ffff9f7224 */ /* 0x000fe200078e0098 */
[----:B------:R3:W1:Y:S01]  /*6e40*/  MUFU.EX2 R96, R2 ;  /* 0x0000000200607308 */ /* 0x0006620000000800 */
[----:B------:R-:W-:-:S02]  /*6e50*/  IMAD.MOV.U32 R152, RZ, RZ, R160 ;  /* 0x000000ffff987224 */ /* 0x000fc400078e00a0 */
[----:B------:R-:W-:Y:S01]  /*6e60*/  IMAD.MOV.U32 R160, RZ, RZ, R155 ;  /* 0x000000ffffa07224 */ /* 0x000fe200078e009b */
[----:B------:R-:W-:Y:S01]  /*6e70*/  MOV R155, R158 ;  /* 0x0000009e009b7202 */ /* 0x000fe20000000f00 */
[----:B------:R-:W-:Y:S02]  /*6e80*/  IMAD.MOV.U32 R158, RZ, RZ, R157 ;  /* 0x000000ffff9e7224 */ /* 0x000fe400078e009d */
[----:B------:R-:W-:Y:S02]  /*6e90*/  IMAD.MOV.U32 R157, RZ, RZ, R239 ;  /* 0x000000ffff9d7224 */ /* 0x000fe400078e00ef */
[----:B---3--:R-:W-:-:S04]  /*6ea0*/  FFMA.FTZ R2, R171, c[0x0][0x2d0], -R7 ;  /* 0x0000b400ab027a23 */ /* 0x008fc80000010807 */
[----:B------:R3:W-:Y:S01]  /*6eb0*/  MUFU.EX2 R97, R2 ;  /* 0x0000000200617308 */ /* 0x0007e20000000800 */
[----:B------:R-:W-:Y:S01]  /*6ec0*/  IMAD.MOV.U32 R171, RZ, RZ, R158 ;  /* 0x000000ffffab7224 */ /* 0x000fe200078e009e */
[----:B------:R-:W-:Y:S01]  /*6ed0*/  MOV R174, R160 ;  /* 0x000000a000ae7202 */ /* 0x000fe20000000f00 */
[----:B------:R-:W-:Y:S02]  /*6ee0*/  IMAD.MOV.U32 R158, RZ, RZ, R74 ;  /* 0x000000ffff9e7224 */ /* 0x000fe400078e004a */
[----:B------:R-:W-:Y:S02]  /*6ef0*/  IMAD.MOV.U32 R175, RZ, RZ, R152 ;  /* 0x000000ffffaf7224 */ /* 0x000fe400078e0098 */
[----:B---3--:R-:W-:Y:S02]  /*6f00*/  FFMA.FTZ R2, R137, c[0x0][0x2d0], -R7 ;  /* 0x0000b40089027a23 */ /* 0x008fe40000010807 */
[----:B------:R-:W-:Y:S01]  /*6f10*/  IMAD.MOV.U32 R137, RZ, RZ, R157 ;  /* 0x000000ffff897224 */ /* 0x000fe200078e009d */
[----:B------:R-:W-:-:S02]  /*6f20*/  MOV R157, R75 ;  /* 0x0000004b009d7202 */ /* 0x000fc40000000f00 */
[----:B------:R3:W-:Y:S01]  /*6f30*/  MUFU.EX2 R75, R2 ;  /* 0x00000002004b7308 */ /* 0x0007e20000000800 */
[----:B------:R-:W-:Y:S02]  /*6f40*/  IMAD.MOV.U32 R172, RZ, RZ, R155 ;  /* 0x000000ffffac7224 */ /* 0x000fe400078e009b */
[----:B------:R-:W-:Y:S02]  /*6f50*/  IMAD.MOV.U32 R155, RZ, RZ, R69 ;  /* 0x000000ffff9b7224 */ /* 0x000fe400078e0045 */
[----:B------:R-:W-:Y:S02]  /*6f60*/  FFMA.FTZ R34, R175, c[0x0][0x2d0], -R7 ;  /* 0x0000b400af227a23 */ /* 0x000fe40000010807 */
[----:B------:R-:W-:Y:S02]  /*6f70*/  IMAD.MOV.U32 R175, RZ, RZ, R174 ;  /* 0x000000ffffaf7224 */ /* 0x000fe400078e00ae */
[----:B---3--:R-:W-:-:S04]  /*6f80*/  FFMA.FTZ R2, R167, c[0x0][0x2d0], -R0 ;  /* 0x0000b400a7027a23 */ /* 0x008fc80000010800 */
[----:B------:R3:W-:Y:S01]  /*6f90*/  MUFU.EX2 R74, R2 ;  /* 0x00000002004a7308 */ /* 0x0007e20000000800 */
[----:B------:R-:W-:Y:S02]  /*6fa0*/  IMAD.MOV.U32 R174, RZ, RZ, R172 ;  /* 0x000000ffffae7224 */ /* 0x000fe400078e00ac */
[----:B------:R-:W-:Y:S01]  /*6fb0*/  IMAD.MOV.U32 R172, RZ, RZ, R171 ;  /* 0x000000ffffac7224 */ /* 0x000fe200078e00ab */
[----:B------:R-:W-:Y:S01]  /*6fc0*/  MOV R171, R137 ;  /* 0x0000008900ab7202 */ /* 0x000fe20000000f00 */
[----:B------:R-:W-:Y:S02]  /*6fd0*/  IMAD.MOV.U32 R160, RZ, RZ, R68 ;  /* 0x000000ffffa07224 */ /* 0x000fe400078e0044 */
[----:B------:R-:W-:Y:S02]  /*6fe0*/  IMAD.MOV.U32 R137, RZ, RZ, R148 ;  /* 0x000000ffff897224 */ /* 0x000fe400078e0094 */
[----:B---3--:R-:W-:Y:S02]  /*6ff0*/  FFMA.FTZ R2, R166, c[0x0][0x2d0], -R0 ;  /* 0x0000b400a6027a23 */ /* 0x008fe40000010800 */
[----:B------:R-:W-:-:S02]  /*7000*/  IMAD.MOV.U32 R148, RZ, RZ, R151 ;  /* 0x000000ffff947224 */ /* 0x000fc400078e0097 */
[----:B------:R-:W-:Y:S01]  /*7010*/  IMAD.MOV.U32 R140, RZ, RZ, R240 ;  /* 0x000000ffff8c7224 */ /* 0x000fe200078e00f0 */
[----:B------:R3:W-:Y:S01]  /*7020*/  MUFU.EX2 R69, R2 ;  /* 0x0000000200457308 */ /* 0x0007e20000000800 */
[----:B------:R-:W-:Y:S01]  /*7030*/  FFMA.FTZ R35, R175, c[0x0][0x2d0], -R7 ;  /* 0x0000b400af237a23 */ /* 0x000fe20000010807 */
[----:B------:R-:W-:Y:S01]  /*7040*/  HMMA.16816.F32 R48, R8, R26, R48 ;  /* 0x0000001a0830723c */ /* 0x000fe20000001830 */
[----:B------:R-:W-:Y:S01]  /*7050*/  IMAD.MOV.U32 R151, RZ, RZ, R150 ;  /* 0x000000ffff977224 */ /* 0x000fe200078e0096 */
[----:B------:R-:W-:Y:S01]  /*7060*/  MOV R150, R132 ;  /* 0x0000008400967202 */ /* 0x000fe20000000f00 */
[----:B------:R-:W-:Y:S01]  /*7070*/  IMAD.MOV.U32 R175, RZ, RZ, R174 ;  /* 0x000000ffffaf7224 */ /* 0x000fe200078e00ae */
[----:B------:R-:W-:Y:S01]  /*7080*/  MOV R174, R172 ;  /* 0x000000ac00ae7202 */ /* 0x000fe20000000f00 */
[----:B------:R-:W-:Y:S02]  /*7090*/  IMAD.MOV.U32 R172, RZ, RZ, R171 ;  /* 0x000000ffffac7224 */ /* 0x000fe400078e00ab */
[----:B------:R-:W-:-:S02]  /*70a0*/  FFMA.FTZ R53, R235, c[0x0][0x2d0], -R7 ;  /* 0x0000b400eb357a23 */ /* 0x000fc40000010807 */
[----:B------:R-:W-:Y:S02]  /*70b0*/  FFMA.FTZ R25, R231, c[0x0][0x2d0], -R6 ;  /* 0x0000b400e7197a23 */ /* 0x000fe40000010806 */
[--C-:B------:R-:W-:Y:S02]  /*70c0*/  FFMA.FTZ R33, R229, c[0x0][0x2d0], -R5.reuse ;  /* 0x0000b400e5217a23 */ /* 0x100fe40000010805 */
[----:B------:R-:W-:Y:S02]  /*70d0*/  FFMA.FTZ R32, R228, c[0x0][0x2d0], -R5 ;  /* 0x0000b400e4207a23 */ /* 0x000fe40000010805 */
[----:B------:R-:W-:Y:S02]  /*70e0*/  IMAD.MOV.U32 R123, RZ, RZ, R154 ;  /* 0x000000ffff7b7224 */ /* 0x000fe400078e009a */
[----:B------:R-:W-:Y:S01]  /*70f0*/  IMAD.MOV.U32 R247, RZ, RZ, R131 ;  /* 0x000000fffff77224 */ /* 0x000fe200078e0083 */
[----:B------:R-:W-:Y:S01]  /*7100*/  MOV R152, R238 ;  /* 0x000000ee00987202 */ /* 0x000fe20000000f00 */
[----:B---3--:R-:W-:Y:S01]  /*7110*/  FFMA.FTZ R2, R169, c[0x0][0x2d0], -R0 ;  /* 0x0000b400a9027a23 */ /* 0x008fe20000010800 */
[----:B------:R-:W-:Y:S01]  /*7120*/  MOV R122, R159 ;  /* 0x0000009f007a7202 */ /* 0x000fe20000000f00 */
[----:B------:R-:W-:Y:S01]  /*7130*/  IMAD.MOV.U32 R120, RZ, RZ, R160 ;  /* 0x000000ffff787224 */ /* 0x000fe200078e00a0 */
[----:B------:R-:W-:Y:S01]  /*7140*/  MOV R182, R155 ;  /* 0x0000009b00b67202 */ /* 0x000fe20000000f00 */
[----:B------:R3:W-:Y:S01]  /*7150*/  MUFU.EX2 R68, R2 ;  /* 0x0000000200447308 */ /* 0x0007e20000000800 */
[----:B------:R-:W-:Y:S01]  /*7160*/  IMAD.MOV.U32 R132, RZ, RZ, R133 ;  /* 0x000000ffff847224 */ /* 0x000fe200078e0085 */
[----:B------:R-:W-:Y:S01]  /*7170*/  LDSM.16.MT88.4 R164, [R225+0x3100] ;  /* 0x00310000e1a4783b */ /* 0x000fe20000004200 */
[----:B------:R-:W-:-:S02]  /*7180*/  IMAD.MOV.U32 R171, RZ, RZ, R137 ;  /* 0x000000ffffab7224 */ /* 0x000fc400078e0089 */
[----:B------:R-:W-:Y:S01]  /*7190*/  IMAD.MOV.U32 R133, RZ, RZ, R237 ;  /* 0x000000ffff857224 */ /* 0x000fe200078e00ed */
[----:B------:R2:W5:Y:S01]  /*71a0*/  LDL.LU R240, [R1+0x9c] ;  /* 0x00009c0001f07983 */ /* 0x0005620000300800 */
[----:B------:R-:W-:Y:S01]  /*71b0*/  IMAD.MOV.U32 R137, RZ, RZ, R148 ;  /* 0x000000ffff897224 */ /* 0x000fe200078e0094 */
[----:B------:R-:W-:Y:S01]  /*71c0*/  MOV R148, R151 ;  /* 0x0000009700947202 */ /* 0x000fe20000000f00 */
[----:B------:R-:W-:Y:S01]  /*71d0*/  IMAD.MOV.U32 R151, RZ, RZ, R150 ;  /* 0x000000ffff977224 */ /* 0x000fe200078e0096 */
[----:B------:R-:W-:Y:S01]  /*71e0*/  F2FP.PACK_AB R8, R118, R116 ;  /* 0x000000747608723e */ /* 0x000fe200000000ff */
[----:B---3--:R-:W-:Y:S01]  /*71f0*/  FFMA.FTZ R2, R4, c[0x0][0x2d0], -R0 ;  /* 0x0000b40004027a23 */ /* 0x008fe20000010800 */
[----:B------:R-:W-:Y:S01]  /*7200*/  F2FP.PACK_AB R9, R113, R114 ;  /* 0x000000727109723e */ /* 0x000fe200000000ff */
[----:B------:R-:W-:Y:S01]  /*7210*/  FFMA.FTZ R26, R232, c[0x0][0x2d0], -R6 ;  /* 0x0000b400e81a7a23 */ /* 0x000fe20000010806 */
[----:B------:R-:W-:Y:S01]  /*7220*/  F2FP.PACK_AB R10, R117, R115 ;  /* 0x00000073750a723e */ /* 0x000fe200000000ff */
[----:B------:R3:W2:Y:S01]  /*7230*/  MUFU.EX2 R55, R2 ;  /* 0x0000000200377308 */ /* 0x0006a20000000800 */
[----:B------:R-:W-:Y:S01]  /*7240*/  IMAD.MOV.U32 R150, RZ, RZ, R132 ;  /* 0x000000ffff967224 */ /* 0x000fe200078e0084 */
[----:B-1----:R-:W-:Y:S01]  /*7250*/  F2FP.PACK_AB R11, R99, R112 ;  /* 0x00000070630b723e */ /* 0x002fe200000000ff */
[----:B------:R-:W-:Y:S01]  /*7260*/  IMAD.MOV.U32 R132, RZ, RZ, R133 ;  /* 0x000000ffff847224 */ /* 0x000fe200078e0085 */
[----:B------:R-:W-:Y:S01]  /*7270*/  MOV R133, R134 ;  /* 0x0000008600857202 */ /* 0x000fe20000000f00 */
[----:B------:R-:W-:Y:S01]  /*7280*/  IMAD.MOV.U32 R134, RZ, RZ, R135 ;  /* 0x000000ffff867224 */ /* 0x000fe200078e0087 */
[----:B------:R1:W5:Y:S01]  /*7290*/  LDL.LU R239, [R1+0x98] ;  /* 0x0000980001ef7983 */ /* 0x0003620000300800 */
[----:B------:R-:W-:-:S02]  /*72a0*/  IMAD.MOV.U32 R135, RZ, RZ, R234 ;  /* 0x000000ffff877224 */ /* 0x000fc400078e00ea */
[----:B---3--:R-:W-:Y:S01]  /*72b0*/  FFMA.FTZ R2, R175, c[0x0][0x2d0], -R6 ;  /* 0x0000b400af027a23 */ /* 0x008fe20000010806 */
[----:B------:R-:W-:Y:S01]  /*72c0*/  F2FP.PACK_AB R4, R96, R98 ;  /* 0x000000626004723e */ /* 0x000fe200000000ff */
[----:B------:R-:W-:Y:S01]  /*72d0*/  IMAD.MOV.U32 R175, RZ, RZ, R174 ;  /* 0x000000ffffaf7224 */ /* 0x000fe200078e00ae */
[----:B------:R-:W-:Y:S01]  /*72e0*/  MOV R174, R172 ;  /* 0x000000ac00ae7202 */ /* 0x000fe20000000f00 */
[----:B------:R-:W-:Y:S01]  /*72f0*/  IMAD.MOV.U32 R172, RZ, RZ, R171 ;  /* 0x000000ffffac7224 */ /* 0x000fe200078e00ab */
[----:B--2---:R-:W-:Y:S01]  /*7300*/  F2FP.PACK_AB R7, R55, R68 ;  /* 0x000000443707723e */ /* 0x004fe200000000ff */
[----:B------:R-:W-:Y:S01]  /*7310*/  IMAD.MOV.U32 R171, RZ, RZ, R137 ;  /* 0x000000ffffab7224 */ /* 0x000fe200078e0089 */
[----:B------:R-:W-:Y:S01]  /*7320*/  MOV R137, R148 ;  /* 0x0000009400897202 */ /* 0x000fe20000000f00 */
[----:B------:R-:W-:Y:S01]  /*7330*/  IMAD.MOV.U32 R148, RZ, RZ, R151 ;  /* 0x000000ffff947224 */ /* 0x000fe200078e0097 */
[----:B------:R-:W-:Y:S01]  /*7340*/  HMMA.16816.F32 R124, R8, R28, R124 ;  /* 0x0000001c087c723c */ /* 0x000fe2000000187c */
[----:B------:R-:W-:Y:S01]  /*7350*/  IMAD.MOV.U32 R151, RZ, RZ, R150 ;  /* 0x000000ffff977224 */ /* 0x000fe200078e0096 */
[----:B------:R-:W-:Y:S01]  /*7360*/  MOV R150, R132 ;  /* 0x0000008400967202 */ /* 0x000fe20000000f00 */
[----:B------:R-:W-:Y:S01]  /*7370*/  FFMA.FTZ R24, R174, c[0x0][0x2d0], -R5 ;  /* 0x0000b400ae187a23 */ /* 0x000fe20000010805 */
[----:B------:R-:W-:Y:S01]  /*7380*/  MOV R174, R171 ;  /* 0x000000ab00ae7202 */ /* 0x000fe20000000f00 */
[----:B------:R-:W-:-:S02]  /*7390*/  IMAD.MOV.U32 R132, RZ, RZ, R133 ;  /* 0x000000ffff847224 */ /* 0x000fc400078e0085 */
[----:B------:R-:W-:Y:S01]  /*73a0*/  IMAD.MOV.U32 R154, RZ, RZ, R130 ;  /* 0x000000ffff9a7224 */ /* 0x000fe200078e0082 */
[C---:B------:R-:W-:Y:S01]  /*73b0*/  HMMA.16816.F32 R108, R8.reuse, R30, R108 ;  /* 0x0000001e086c723c */ /* 0x040fe2000000186c */
[----:B------:R-:W-:Y:S01]  /*73c0*/  IMAD.MOV.U32 R133, RZ, RZ, R134 ;  /* 0x000000ffff857224 */ /* 0x000fe200078e0086 */
[----:B------:R-:W-:Y:S01]  /*73d0*/  MOV R134, R135 ;  /* 0x0000008700867202 */ /* 0x000fe20000000f00 */
[----:B------:R-:W-:Y:S02]  /*73e0*/  IMAD.MOV.U32 R171, RZ, RZ, R137 ;  /* 0x000000ffffab7224 */ /* 0x000fe400078e0089 */
[----:B------:R-:W-:Y:S02]  /*73f0*/  IMAD.MOV.U32 R121, RZ, RZ, R152 ;  /* 0x000000ffff797224 */ /* 0x000fe400078e0098 */
[----:B------:R-:W-:Y:S01]  /*7400*/  IMAD.MOV.U32 R169, RZ, RZ, R153 ;  /* 0x000000ffffa97224 */ /* 0x000fe200078e0099 */
[----:B------:R-:W-:Y:S01]  /*7410*/  HMMA.16816.F32 R104, R8, R20, R104 ;  /* 0x000000140868723c */ /* 0x000fe20000001868 */
[----:B------:R-:W-:Y:S01]  /*7420*/  IMAD.MOV.U32 R137, RZ, RZ, R148 ;  /* 0x000000ffff897224 */ /* 0x000fe200078e0094 */
[----:B------:R-:W-:Y:S01]  /*7430*/  MOV R148, R151 ;  /* 0x0000009700947202 */ /* 0x000fe20000000f00 */
[----:B------:R-:W-:-:S02]  /*7440*/  IMAD.MOV.U32 R135, RZ, RZ, R141 ;  /* 0x000000ffff877224 */ /* 0x000fc400078e008d */
[----:B------:R-:W-:Y:S02]  /*7450*/  IMAD.MOV.U32 R183, RZ, RZ, R157 ;  /* 0x000000ffffb77224 */ /* 0x000fe400078e009d */
[----:B------:R-:W-:Y:S01]  /*7460*/  IMAD.MOV.U32 R155, RZ, RZ, R143 ;  /* 0x000000ffff9b7224 */ /* 0x000fe200078e008f */
[C---:B------:R-:W-:Y:S01]  /*7470*/  HMMA.16816.F32 R100, R8.reuse, R22, R100 ;  /* 0x000000160864723c */ /* 0x040fe20000001864 */
[----:B------:R-:W-:Y:S01]  /*7480*/  IMAD.MOV.U32 R141, RZ, RZ, R233 ;  /* 0x000000ffff8d7224 */ /* 0x000fe200078e00e9 */
[----:B------:R-:W-:Y:S01]  /*7490*/  MUFU.EX2 R26, R26 ;  /* 0x0000001a001a7308 */ /* 0x000fe20000000800 */
        /* <DEDUP_REMOVED lines=8> */
[----:B------:R-:W-:-:S02]  /*7520*/  IMAD.MOV.U32 R141, RZ, RZ, R140 ;  /* 0x000000ffff8d7224 */ /* 0x000fc400078e008c */
[----:B------:R-:W-:-:S03]  /*7530*/  FFMA.FTZ R27, R175, c[0x0][0x2d0], -R6 ;  /* 0x0000b400af1b7a23 */ /* 0x000fc60000010806 */
[----:B------:R-:W-:Y:S01]  /*7540*/  HMMA.16816.F32 R64, R8, R18, R64 ;  /* 0x000000120840723c */ /* 0x000fe20000001840 */
[----:B------:R-:W-:Y:S01]  /*7550*/  IMAD.MOV.U32 R140, RZ, RZ, R3 ;  /* 0x000000ffff8c7224 */ /* 0x000fe200078e0003 */
[----:B------:R-:W-:Y:S01]  /*7560*/  F2FP.PACK_AB R6, R75, R97 ;  /* 0x000000614b06723e */ /* 0x000fe200000000ff */
[----:B------:R-:W-:Y:S01]  /*7570*/  FFMA.FTZ R3, R230, c[0x0][0x2d0], -R5 ;  /* 0x0000b400e6037a23 */ /* 0x000fe20000010805 */
[----:B------:R-:W-:Y:S01]  /*7580*/  F2FP.PACK_AB R5, R69, R74 ;  /* 0x0000004a4505723e */ /* 0x000fe200000000ff */
[----:B------:R-:W-:-:S03]  /*7590*/  IMAD.MOV.U32 R162, RZ, RZ, R133 ;  /* 0x000000ffffa27224 */ /* 0x000fc600078e0085 */
[----:B------:R-:W-:Y:S01]  /*75a0*/  HMMA.16816.F32 R84, R8, R12, R84 ;  /* 0x0000000c0854723c */ /* 0x000fe20000001854 */
[----:B------:R-:W-:Y:S01]  /*75b0*/  IMAD.MOV.U32 R163, RZ, RZ, R134 ;  /* 0x000000ffffa37224 */ /* 0x000fe200078e0086 */
[----:B------:R-:W-:-:S06]  /*75c0*/  MOV R175, R148 ;  /* 0x0000009400af7202 */ /* 0x000fcc0000000f00 */
[----:B------:R-:W-:Y:S01]  /*75d0*/  HMMA.16816.F32 R80, R8, R14, R80 ;  /* 0x0000000e0850723c */ /* 0x000fe20000001850 */
[----:B------:R-:W-:Y:S01]  /*75e0*/  MOV R161, R135 ;  /* 0x0000008700a17202 */ /* 0x000fe20000000f00 */
[----:B------:R-:W-:Y:S01]  /*75f0*/  IMAD.MOV.U32 R168, RZ, RZ, R151 ;  /* 0x000000ffffa87224 */ /* 0x000fe200078e0097 */
[----:B------:R2:W-:Y:S01]  /*7600*/  MUFU.EX2 R54, R2 ;  /* 0x0000000200367308 */ /* 0x0005e20000000800 */
[----:B------:R-:W-:Y:S01]  /*7610*/  IMAD.MOV.U32 R153, RZ, RZ, R142 ;  /* 0x000000ffff997224 */ /* 0x000fe200078e008e */
[----:B------:R1:W5:Y:S02]  /*7620*/  LDL.LU R237, [R1+0x90] ;  /* 0x0000900001ed7983 */ /* 0x0003640000300800 */
[--C-:B------:R-:W-:Y:S01]  /*7630*/  FFMA.FTZ R8, R251, c[0x0][0x2d0], -R0.reuse ;  /* 0x0000b400fb087a23 */ /* 0x100fe20000010800 */
[----:B------:R-:W-:Y:S01]  /*7640*/  HMMA.16816.F32 R44, R4, R12, R44 ;  /* 0x0000000c042c723c */ /* 0x000fe2000000182c */
[--C-:B------:R-:W-:Y:S01]  /*7650*/  FFMA.FTZ R9, R249, c[0x0][0x2d0], -R0.reuse ;  /* 0x0000b400f9097a23 */ /* 0x100fe20000010800 */
[----:B------:R-:W-:Y:S01]  /*7660*/  MOV R173, R132 ;  /* 0x0000008400ad7202 */ /* 0x000fe20000000f00 */
[----:B------:R-:W-:-:S02]  /*7670*/  FFMA.FTZ R10, R250, c[0x0][0x2d0], -R0 ;  /* 0x0000b400fa0a7a23 */ /* 0x000fc40000010800 */
[----:B------:R-:W-:Y:S02]  /*7680*/  IMAD.MOV.U32 R146, RZ, RZ, R141 ;  /* 0x000000ffff927224 */ /* 0x000fe400078e008d */
[----:B------:R-:W-:Y:S01]  /*7690*/  IMAD.MOV.U32 R170, RZ, RZ, R150 ;  /* 0x000000ffffaa7224 */ /* 0x000fe200078e0096 */
[----:B------:R-:W-:Y:S01]  /*76a0*/  HMMA.16816.F32 R76, R4, R30, R76 ;  /* 0x0000001e044c723c */ /* 0x000fe2000000184c */
[----:B------:R-:W-:Y:S02]  /*76b0*/  FFMA.FTZ R12, R248, c[0x0][0x2d0], -R0 ;  /* 0x0000b400f80c7a23 */ /* 0x000fe40000010800 */
[----:B--2---:R-:W-:-:S05]  /*76c0*/  FADD.FTZ R2, R178, R177 ;  /* 0x000000b1b2027221 */ /* 0x004fca0000010000 */
[----:B------:R-:W-:Y:S01]  /*76d0*/  HMMA.16816.F32 R92, R4, R28, R92 ;  /* 0x0000001c045c723c */ /* 0x000fe2000000185c */
[----:B------:R-:W-:-:S07]  /*76e0*/  FADD.FTZ R0, R162, R163 ;  /* 0x000000a3a2007221 */ /* 0x000fce0000010000 */
[----:B------:R-:W-:Y:S01]  /*76f0*/  HMMA.16816.F32 R56, R4, R22, R56 ;  /* 0x000000160438723c */ /* 0x000fe20000001838 */
[----:B------:R-:W-:-:S07]  /*7700*/  FADD.FTZ R0, R175, R0 ;  /* 0x00000000af007221 */ /* 0x000fce0000010000 */
[----:B------:R-:W-:Y:S01]  /*7710*/  HMMA.16816.F32 R60, R4, R20, R60 ;  /* 0x00000014043c723c */ /* 0x000fe2000000183c */
[----:B------:R-:W-:Y:S01]  /*7720*/  IMAD.MOV.U32 R30, RZ, RZ, R128 ;  /* 0x000000ffff1e7224 */ /* 0x000fe200078e0080 */
[----:B------:R2:W-:Y:S01]  /*7730*/  MUFU.EX2 R23, R3 ;  /* 0x0000000300177308 */ /* 0x0005e20000000800 */
[----:B------:R-:W-:-:S05]  /*7740*/  IMAD.MOV.U32 R29, RZ, RZ, R140 ;  /* 0x000000ffff1d7224 */ /* 0x000fca00078e008c */
[----:B------:R-:W-:Y:S01]  /*7750*/  HMMA.16816.F32 R40, R4, R16, R40 ;  /* 0x000000100428723c */ /* 0x000fe20000001828 */
[----:B------:R-:W-:Y:S01]  /*7760*/  FADD.FTZ R0, R30, R0 ;  /* 0x000000001e007221 */ /* 0x000fe20000010000 */
[----:B------:R3:W-:Y:S01]  /*7770*/  MUFU.EX2 R22, R33 ;  /* 0x0000002100167308 */ /* 0x0007e20000000800 */
[----:B------:R-:W-:-:S05]  /*7780*/  IMAD.MOV.U32 R141, RZ, RZ, R119 ;  /* 0x000000ffff8d7224 */ /* 0x000fca00078e0077 */
[C---:B------:R-:W-:Y:S08]  /*7790*/  HMMA.16816.F32 R36, R4.reuse, R18, R36 ;  /* 0x000000120424723c */ /* 0x040ff00000001824 */
[----:B------:R-:W-:Y:S01]  /*77a0*/  HMMA.16816.F32 R48, R4, R14, R48 ;  /* 0x0000000e0430723c */ /* 0x000fe20000001830 */
[----:B--2---:R-:W-:Y:S01]  /*77b0*/  FADD.FTZ R3, R161, R146 ;  /* 0x00000092a1037221 */ /* 0x004fe20000010000 */
[----:B---3--:R-:W-:Y:S01]  /*77c0*/  MOV R33, R156 ;  /* 0x0000009c00217202 */ /* 0x008fe20000000f00 */
[----:B------:R-:W-:Y:S01]  /*77d0*/  FADD.FTZ R11, R170, R173 ;  /* 0x000000adaa0b7221 */ /* 0x000fe20000010000 */
[----:B------:R-:W-:Y:S01]  /*77e0*/  MOV R249, R139 ;  /* 0x0000008b00f97202 */ /* 0x000fe20000000f00 */
[----:B------:R-:W-:Y:S01]  /*77f0*/  IMAD.MOV.U32 R170, RZ, RZ, R172 ;  /* 0x000000ffffaa7224 */ /* 0x000fe200078e00ac */
[----:B------:R-:W-:Y:S01]  /*7800*/  MUFU.EX2 R24, R24 ;  /* 0x0000001800187308 */ /* 0x000fe20000000800 */
[----:B------:R-:W-:Y:S01]  /*7810*/  FADD.FTZ R6, R29, R0 ;  /* 0x000000001d067221 */ /* 0x000fe20000010000 */
[----:B------:R-:W2:Y:S01]  /*7820*/  LDSM.16.MT88.4 R132, [R224+0x3100] ;  /* 0x00310000e084783b */ /* 0x000ea20000004200 */
[----:B------:R-:W-:-:S02]  /*7830*/  FADD.FTZ R3, R168, R3 ;  /* 0x00000003a8037221 */ /* 0x000fc40000010000 */
[----:B------:R-:W-:Y:S01]  /*7840*/  IMAD.MOV.U32 R172, RZ, RZ, R158 ;  /* 0x000000ffffac7224 */ /* 0x000fe200078e009e */
[----:B------:R-:W3:Y:S01]  /*7850*/  LDSM.16.MT88.4 R148, [R227+0x3100] ;  /* 0x00310000e394783b */ /* 0x000ee20000004200 */
[----:B----4-:R-:W-:Y:S01]  /*7860*/  @P4 IMAD.HI.U32 R0, R243, c[0x0][0x2c8], RZ ;  /* 0x0000b200f3004a27 */ /* 0x010fe200078e00ff */
[----:B------:R-:W-:Y:S01]  /*7870*/  MOV R31, R129 ;  /* 0x00000081001f7202 */ /* 0x000fe20000000f00 */
[----:B------:R-:W-:Y:S01]  /*7880*/  MUFU.EX2 R27, R27 ;  /* 0x0000001b001b7308 */ /* 0x000fe20000000800 */
[----:B------:R1:W5:Y:S01]  /*7890*/  LDL.LU R236, [R1+0x8c] ;  /* 0x00008c0001ec7983 */ /* 0x0003620000300800 */
[----:B------:R-:W-:Y:S01]  /*78a0*/  FADD.FTZ R2, R176, R2 ;  /* 0x00000002b0027221 */ /* 0x000fe20000010000 */
[----:B------:R-:W-:Y:S01]  /*78b0*/  MOV R28, R141 ;  /* 0x0000008d001c7202 */ /* 0x000fe20000000f00 */
[----:B------:R-:W-:Y:S01]  /*78c0*/  FADD.FTZ R4, R172, R11 ;  /* 0x0000000bac047221 */ /* 0x000fe20000010000 */
[----:B------:R-:W-:Y:S01]  /*78d0*/  @P4 SHF.R.U32.HI R243, RZ, c[0x0][0x2cc], R0 ;  /* 0x0000b300fff34a19 */ /* 0x000fe20000011600 */
[----:B------:R-:W-:-:S02]  /*78e0*/  FADD.FTZ R3, R33, R3 ;  /* 0x0000000321037221 */ /* 0x000fc40000010000 */
[----:B------:R-:W4:Y:S01]  /*78f0*/  MUFU.EX2 R20, R34 ;  /* 0x0000002200147308 */ /* 0x000f220000000800 */
[----:B------:R-:W-:Y:S01]  /*7900*/  FADD.FTZ R2, R181, R2 ;  /* 0x00000002b5027221 */ /* 0x000fe20000010000 */
[----:B------:R-:W-:Y:S01]  /*7910*/  MOV R168, R174 ;  /* 0x000000ae00a87202 */ /* 0x000fe20000000f00 */
[----:B------:R-:W-:Y:S02]  /*7920*/  FADD.FTZ R7, R31, R4 ;  /* 0x000000041f077221 */ /* 0x000fe40000010000 */
[----:B------:R-:W-:Y:S02]  /*7930*/  IMAD.MOV.U32 R248, RZ, RZ, R138 ;  /* 0x000000fffff87224 */ /* 0x000fe400078e008a */
[----:B------:R-:W-:Y:S01]  /*7940*/  IMAD.MOV.U32 R250, RZ, RZ, R136 ;  /* 0x000000fffffa7224 */ /* 0x000fe200078e0088 */
[----:B------:R1:W-:Y:S01]  /*7950*/  MUFU.EX2 R14, R35 ;  /* 0x00000023000e7308 */ /* 0x0003e20000000800 */
[----:B------:R-:W-:Y:S01]  /*7960*/  FADD.FTZ R5, R28, R3 ;  /* 0x000000031c057221 */ /* 0x000fe20000010000 */
[----:B------:R-:W-:Y:S01]  /*7970*/  IADD3 R3, R243, R154, -R247 ;  /* 0x0000009af3037210 */ /* 0x000fe20007ffe8f7 */
[----:B------:R-:W-:Y:S01]  /*7980*/  FADD.FTZ R4, R180, R2 ;  /* 0x00000002b4047221 */ /* 0x000fe20000010000 */
[----:B------:R-:W-:Y:S01]  /*7990*/  MOV R30, R183 ;  /* 0x000000b7001e7202 */ /* 0x000fe20000000f00 */
[----:B------:R-:W-:Y:S01]  /*79a0*/  IMAD.MOV.U32 R2, RZ, RZ, RZ ;  /* 0x000000ffff027224 */ /* 0x000fe200078e00ff */
[----:B------:R-:W2:Y:S03]  /*79b0*/  LDSM.16.MT88.4 R16, [R226+0x3100] ;  /* 0x00310000e210783b */ /* 0x000ea60000004200 */
[----:B------:R-:W-:Y:S01]  /*79c0*/  IMAD.HI R2, R3, -0x6db6db6d, R2 ;  /* 0x9249249303027827 */ /* 0x000fe200078e0202 */
[----:B------:R3:W-:Y:S01]  /*79d0*/  MUFU.EX2 R21, R32 ;  /* 0x0000002000157308 */ /* 0x0007e20000000800 */
[----:B------:R2:W5:Y:S03]  /*79e0*/  LDL.LU R235, [R1+0x88] ;  /* 0x0000880001eb7983 */ /* 0x0005660000300800 */
[----:B------:R-:W-:Y:S01]  /*79f0*/  SHF.R.U32.HI R0, RZ, 0x1f, R2 ;  /* 0x0000001fff007819 */ /* 0x000fe20000011602 */
[----:B------:R-:W-:Y:S01]  /*7a00*/  IMAD.MOV.U32 R31, RZ, RZ, R169 ;  /* 0x000000ffff1f7224 */ /* 0x000fe200078e00a9 */
[----:B-1----:R-:W-:Y:S01]  /*7a10*/  MOV R35, R121 ;  /* 0x0000007900237202 */ /* 0x002fe20000000f00 */
[----:B------:R-:W-:Y:S01]  /*7a20*/  IMAD.MOV.U32 R34, RZ, RZ, R122 ;  /* 0x000000ffff227224 */ /* 0x000fe200078e007a */
[----:B------:R-:W-:Y:S01]  /*7a30*/  LEA.HI.SX32 R11, R2, R0, 0x1a ;  /* 0x00000000020b7211 */ /* 0x000fe200078fd2ff */
[----:B------:R-:W-:-:S02]  /*7a40*/  IMAD.MOV.U32 R169, RZ, RZ, R123 ;  /* 0x000000ffffa97224 */ /* 0x000fc400078e007b */
[----:B------:R-:W-:Y:S02]  /*7a50*/  FADD.FTZ R6, R170, R6 ;  /* 0x00000006aa067221 */ /* 0x000fe40000010000 */
[----:B------:R-:W-:Y:S02]  /*7a60*/  IMAD.MOV.U32 R251, RZ, RZ, R120 ;  /* 0x000000fffffb7224 */ /* 0x000fe400078e0078 */
[----:B------:R-:W-:Y:S01]  /*7a70*/  IMAD.MOV.U32 R33, RZ, RZ, R182 ;  /* 0x000000ffff217224 */ /* 0x000fe200078e00b6 */
[----:B---3--:R-:W-:Y:S01]  /*7a80*/  MOV R32, R137 ;  /* 0x0000008900207202 */ /* 0x008fe20000000f00 */
[----:B------:R-:W-:Y:S01]  /*7a90*/  FADD.FTZ R2, R35, R7 ;  /* 0x0000000723027221 */ /* 0x000fe20000010000 */
[----:B------:R-:W-:Y:S01]  /*7aa0*/  MOV R28, R153 ;  /* 0x00000099001c7202 */ /* 0x000fe20000000f00 */
[----:B------:R-:W-:Y:S01]  /*7ab0*/  FADD.FTZ R0, R34, R5 ;  /* 0x0000000522007221 */ /* 0x000fe20000010000 */
[----:B------:R-:W1:Y:S01]  /*7ac0*/  MUFU.EX2 R8, R8 ;  /* 0x0000000800087308 */ /* 0x000e620000000800 */
[----:B------:R-:W-:Y:S01]  /*7ad0*/  FADD.FTZ R3, R169, R4 ;  /* 0x00000004a9037221 */ /* 0x000fe20000010000 */
[----:B------:R3:W5:Y:S01]  /*7ae0*/  LDL.LU R234, [R1+0x84] ;  /* 0x0000840001ea7983 */ /* 0x0007620000300800 */
[----:B------:R-:W-:-:S02]  /*7af0*/  FADD.FTZ R5, R168, R2 ;  /* 0x00000002a8057221 */ /* 0x000fc40000010000 */
[----:B------:R-:W-:Y:S01]  /*7b00*/  FADD.FTZ R4, R171, R0 ;  /* 0x00000000ab047221 */ /* 0x000fe20000010000 */
[----:B------:R3:W5:Y:S01]  /*7b10*/  LDL.LU R233, [R1+0x80] ;  /* 0x0000800001e97983 */ /* 0x0007620000300800 */
[----:B------:R-:W-:Y:S02]  /*7b20*/  FADD.FTZ R3, R248, R3 ;  /* 0x00000003f8037221 */ /* 0x000fe40000010000 */
[----:B------:R-:W-:Y:S01]  /*7b30*/  FADD.FTZ R2, R250, R6 ;  /* 0x00000006fa027221 */ /* 0x000fe20000010000 */
[----:B------:R-:W1:Y:S01]  /*7b40*/  MUFU.EX2 R9, R9 ;  /* 0x0000000900097308 */ /* 0x000e620000000800 */
[----:B------:R-:W-:Y:S01]  /*7b50*/  FADD.FTZ R0, R249, R5 ;  /* 0x00000005f9007221 */ /* 0x000fe20000010000 */
[----:B------:R3:W5:Y:S01]  /*7b60*/  LDL.LU R232, [R1+0x7c] ;  /* 0x00007c0001e87983 */ /* 0x0007620000300800 */
[----:B------:R-:W-:Y:S02]  /*7b70*/  FADD.FTZ R5, R32, R4 ;  /* 0x0000000420057221 */ /* 0x000fe40000010000 */
[----:B------:R-:W-:Y:S01]  /*7b80*/  FADD.FTZ R3, R251, R3 ;  /* 0x00000003fb037221 */ /* 0x000fe20000010000 */
[----:B------:R3:W5:Y:S01]  /*7b90*/  LDL.LU R231, [R1+0x78] ;  /* 0x0000780001e77983 */ /* 0x0007620000300800 */
[----:B------:R-:W-:-:S02]  /*7ba0*/  FADD.FTZ R4, R33, R2 ;  /* 0x0000000221047221 */ /* 0x000fc40000010000 */
[----:B------:R-:W-:Y:S02]  /*7bb0*/  FADD.FTZ R2, R30, R0 ;  /* 0x000000001e027221 */ /* 0x000fe40000010000 */
[----:B------:R-:W-:Y:S01]  /*7bc0*/  IMAD.MOV.U32 R29, RZ, RZ, R155 ;  /* 0x000000ffff1d7224 */ /* 0x000fe200078e009b */
[----:B------:R-:W1:Y:S01]  /*7bd0*/  MUFU.EX2 R13, R52 ;  /* 0x00000034000d7308 */ /* 0x000e620000000800 */
[----:B------:R-:W-:-:S07]  /*7be0*/  FADD.FTZ R0, R252, R5 ;  /* 0x00000005fc007221 */ /* 0x000fce0000010000 */
[----:B------:R-:W1:Y:S01]  /*7bf0*/  MUFU.EX2 R10, R10 ;  /* 0x0000000a000a7308 */ /* 0x000e620000000800 */
[----:B------:R-:W-:-:S07]  /*7c00*/  FADD.FTZ R3, R218, R3 ;  /* 0x00000003da037221 */ /* 0x000fce0000010000 */
[----:B------:R-:W1:Y:S01]  /*7c10*/  MUFU.EX2 R15, R53 ;  /* 0x00000035000f7308 */ /* 0x000e620000000800 */
[----:B------:R-:W-:-:S07]  /*7c20*/  FADD.FTZ R4, R245, R4 ;  /* 0x00000004f5047221 */ /* 0x000fce0000010000 */
[----:B------:R-:W1:Y:S01]  /*7c30*/  MUFU.EX2 R12, R12 ;  /* 0x0000000c000c7308 */ /* 0x000e620000000800 */
[----:B------:R-:W-:-:S07]  /*7c40*/  FADD.FTZ R5, R223, R2 ;  /* 0x00000002df057221 */ /* 0x000fce0000010000 */
[----:B------:R-:W1:Y:S01]  /*7c50*/  MUFU.EX2 R25, R25 ;  /* 0x0000001900197308 */ /* 0x000e620000000800 */
[----:B------:R-:W-:Y:S01]  /*7c60*/  FADD.FTZ R0, R31, R0 ;  /* 0x000000001f007221 */ /* 0x000fe20000010000 */
[----:B------:R-:W-:Y:S01]  /*7c70*/  MOV R152, R144 ;  /* 0x0000009000987202 */ /* 0x000fe20000000f00 */
[----:B------:R-:W-:Y:S01]  /*7c80*/  FADD.FTZ R3, R219, R3 ;  /* 0x00000003db037221 */ /* 0x000fe20000010000 */
[----:B------:R-:W-:Y:S01]  /*7c90*/  IMNMX R6, RZ, R11, !PT ;  /* 0x0000000bff067217 */ /* 0x000fe20007800200 */
        /* <DEDUP_REMOVED lines=62> */
[----:B----4-:R-:W-:Y:S02]  /*8080*/  FADD.FTZ R3, R20, R2 ;  /* 0x0000000214037221 */ /* 0x010fe40000010000 */
[----:B-1----:R-:W-:Y:S02]  /*8090*/  FADD.FTZ R2, R8, R0 ;  /* 0x0000000008027221 */ /* 0x002fe40000010000 */
        /* <DEDUP_REMOVED lines=12> */
[----:B------:R-:W-:Y:S01]  /*8160*/  FADD.FTZ R0, R21, R0 ;  /* 0x0000000015007221 */ /* 0x000fe20000010000 */
[----:B------:R3:W-:Y:S01]  /*8170*/  STL [R1+0x10], R6 ;  /* 0x0000100601007387 */ /* 0x0007e20000100800 */
[----:B------:R-:W-:Y:S02]  /*8180*/  FADD.FTZ R2, R25, R2 ;  /* 0x0000000219027221 */ /* 0x000fe40000010000 */
[----:B------:R-:W-:Y:S01]  /*8190*/  IMAD.MOV.U32 R247, RZ, RZ, R152 ;  /* 0x000000fffff77224 */ /* 0x000fe200078e0098 */
[----:B------:R3:W-:Y:S04]  /*81a0*/  STL [R1+0x40], R4 ;  /* 0x0000400401007387 */ /* 0x0007e80000100800 */
[----:B------:R3:W-:Y:S01]  /*81b0*/  STL [R1+0x48], R3 ;  /* 0x0000480301007387 */ /* 0x0007e20000100800 */
[----:B------:R-:W-:-:S03]  /*81c0*/  IADD3 R244, R247, -0x2, RZ ;  /* 0xfffffffef7f47810 */ /* 0x000fc60007ffe0ff */
[----:B------:R3:W-:Y:S04]  /*81d0*/  STL [R1+0x44], R0 ;  /* 0x0000440001007387 */ /* 0x0007e80000100800 */
[----:B------:R3:W-:Y:S01]  /*81e0*/  STL [R1+0x3c], R2 ;  /* 0x00003c0201007387 */ /* 0x0007e20000100800 */
[----:B------:R-:W-:Y:S02]  /*81f0*/  ISETP.GE.AND P0, PT, R244, R6, PT ;  /* 0x00000006f400720c */ /* 0x000fe40003f06270 */
[----:B------:R-:W-:Y:S02]  /*8200*/  F2FP.PACK_AB R176, R27, R54 ;  /* 0x000000361bb0723e */ /* 0x000fe400000000ff */
[----:B------:R-:W-:Y:S02]  /*8210*/  F2FP.PACK_AB R177, R23, R24 ;  /* 0x0000001817b1723e */ /* 0x000fe400000000ff */
[----:B------:R-:W-:-:S02]  /*8220*/  F2FP.PACK_AB R178, R25, R26 ;  /* 0x0000001a19b2723e */ /* 0x000fc400000000ff */
[----:B------:R-:W-:Y:S02]  /*8230*/  F2FP.PACK_AB R179, R21, R22 ;  /* 0x0000001615b3723e */ /* 0x000fe400000000ff */
[----:B------:R-:W-:Y:S02]  /*8240*/  F2FP.PACK_AB R180, R14, R20 ;  /* 0x000000140eb4723e */ /* 0x000fe400000000ff */
[----:B------:R-:W-:Y:S02]  /*8250*/  F2FP.PACK_AB R181, R9, R8 ;  /* 0x0000000809b5723e */ /* 0x000fe400000000ff */
[----:B------:R-:W-:Y:S02]  /*8260*/  F2FP.PACK_AB R182, R15, R13 ;  /* 0x0000000d0fb6723e */ /* 0x000fe400000000ff */
[----:B------:R-:W-:Y:S01]  /*8270*/  F2FP.PACK_AB R183, R12, R10 ;  /* 0x0000000a0cb7723e */ /* 0x000fe200000000ff */
[C---:B--2---:R-:W-:Y:S08]  /*8280*/  HMMA.16816.F32 R124, R176.reuse, R132, R124 ;  /* 0x00000084b07c723c */ /* 0x044ff0000000187c */
        /* <DEDUP_REMOVED lines=16> */
[----:B---3--:R-:W2:Y:S01]  /*8390*/  LDL R247, [R1+0x18] ;  /* 0x0000180001f77983 */ /* 0x008ea20000100800 */
[----:B------:R-:W-:Y:S01]  /*83a0*/  MOV R116, R72 ;  /* 0x0000004800747202 */ /* 0x000fe20000000f00 */
[----:B------:R-:W-:Y:S01]  /*83b0*/  IMAD.MOV.U32 R118, RZ, RZ, R70 ;  /* 0x000000ffff767224 */ /* 0x000fe200078e0046 */
[----:B------:R-:W-:Y:S01]  /*83c0*/  MOV R3, R73 ;  /* 0x0000004900037202 */ /* 0x000fe20000000f00 */
[----:B------:R-:W-:Y:S01]  /*83d0*/  IMAD.MOV.U32 R216, RZ, RZ, R244 ;  /* 0x000000ffffd87224 */ /* 0x000fe200078e00f4 */
[----:B------:R-:W-:Y:S01]  /*83e0*/  MOV R117, R71 ;  /* 0x0000004700757202 */ /* 0x000fe20000000f00 */
[----:B--2---:R-:W-:-:S05]  /*83f0*/  @P4 IMAD.HI.U32 R0, R247, c[0x0][0x2c8], RZ ;  /* 0x0000b200f7004a27 */ /* 0x004fca00078e00ff */
[----:B------:R-:W-:-:S05]  /*8400*/  @P4 SHF.R.U32.HI R0, RZ, c[0x0][0x2cc], R0 ;  /* 0x0000b300ff004a19 */ /* 0x000fca0000011600 */
[----:B------:R1:W-:Y:S02]  /*8410*/  @P4 STL [R1+0x14], R0 ;  /* 0x0000140001004387 */ /* 0x0003e40000100800 */
.L_x_603:
[----:B------:R-:W-:Y:S04]  /*8420*/  DEPBAR.LE SB0, 0x0 ;  /* 0x000080000000791a */ /* 0x000fe80000000000 */
[----:B------:R-:W-:Y:S01]  /*8430*/  BAR.SYNC.DEFER_BLOCKING 0x0 ;  /* 0x0000000000007b1d */ /* 0x000fe20000010000 */
[----:B------:R-:W-:Y:S11]  /*8440*/  ISETP.GE.AND P2, PT, R216, RZ, PT ;  /* 0x000000ffd800720c */ /* 0x000ff60003f46270 */
[----:B------:R-:W-:Y:S02]  /*8450*/  @!UPT UIADD3 URZ, URZ, URZ, URZ ;  /* 0x0000003f3f3ff290 */ /* 0x000fe4000fffe03f */
[----:B-12---:R-:W-:Y:S05]  /*8460*/  @P2 SHF.R.S32.HI R0, RZ, 0x1f, R216 ;  /* 0x0000001fff002819 */ /* 0x006fea00000114d8 */
[----:B------:R-:W-:Y:S04]  /*8470*/  @P2 IMAD R0, R0, c[0x0][0x208], RZ ;  /* 0x0000820000002a24 */ /* 0x000fe800078e02ff */
[C---:B------:R-:W-:Y:S01]  /*8480*/  @P2 IMAD R0, R216.reuse, c[0x0][0x20c], R0 ;  /* 0x00008300d8002a24 */ /* 0x040fe200078e0200 */
[----:B-----5:R-:W-:Y:S08]  /*8490*/  LDSM.16.M88.4 R112, [R230+0x7100] ;  /* 0x00710000e670783b */ /* 0x020ff00000000200 */
[----:B------:R-:W1:Y:S08]  /*84a0*/  LDSM.16.M88.4 R16, [R119+0x3900] ;  /* 0x003900007710783b */ /* 0x000e700000000200 */
[----:B------:R-:W2:Y:S08]  /*84b0*/  LDSM.16.M88.4 R108, [R230+0x9100] ;  /* 0x00910000e66c783b */ /* 0x000eb00000000200 */
        /* <DEDUP_REMOVED lines=22> */
[----:B------:R-:W4:Y:S04]  /*8620*/  LDL R2, [R1+0x14] ;  /* 0x0000140001027983 */ /* 0x000f280000100800 */
[----:B------:R-:W-:Y:S04]  /*8630*/  STL [R1+0x88], R236 ;  /* 0x000088ec01007387 */ /* 0x000fe80000100800 */
[----:B------:R-:W-:Y:S01]  /*8640*/  STL [R1+0x8c], R235 ;  /* 0x00008ceb01007387 */ /* 0x000fe20000100800 */
[-C--:B-1----:R-:W-:Y:S08]  /*8650*/  HMMA.16816.F32 R4, R112, R16.reuse, RZ ;  /* 0x000000107004723c */ /* 0x082ff000000018ff */
[C---:B--2---:R-:W-:Y:S08]  /*8660*/  HMMA.16816.F32 R8, R108.reuse, R16, RZ ;  /* 0x000000106c08723c */ /* 0x044ff000000018ff */
        /* <DEDUP_REMOVED lines=28> */
[C---:B------:R-:W-:Y:S08]  /*8830*/  HMMA.16816.F32 R8, R196.reuse, R192, R8 ;  /* 0x000000c0c408723c */ /* 0x040ff00000001808 */
[-C--:B------:R-:W-:Y:S08]  /*8840*/  HMMA.16816.F32 R12, R196, R194.reuse, R12 ;  /* 0x000000c2c40c723c */ /* 0x080ff0000000180c */
[C---:B------:R-:W-:Y:S01]  /*8850*/  HMMA.16816.F32 R16, R188.reuse, R194, R16 ;  /* 0x000000c2bc10723c */ /* 0x040fe20000001810 */
[----:B------:R-:W2:Y:S07]  /*8860*/  LDSM.16.M88.4 R192, [R236] ;  /* 0x00000000ecc0783b */ /* 0x000eae0000000200 */
[-C--:B------:R-:W-:Y:S08]  /*8870*/  HMMA.16816.F32 R20, R188, R200.reuse, R20 ;  /* 0x000000c8bc14723c */ /* 0x080ff00000001814 */
[C---:B------:R-:W-:Y:S07]  /*8880*/  HMMA.16816.F32 R24, R196.reuse, R200, R24 ;  /* 0x000000c8c418723c */ /* 0x040fee0000001818 */
[----:B----4-:R-:W-:Y:S01]  /*8890*/  @P2 IMAD.MOV.U32 R200, RZ, RZ, R212 ;  /* 0x000000ffffc82224 */ /* 0x010fe200078e00d4 */
[-C--:B------:R-:W-:Y:S04]  /*88a0*/  HMMA.16816.F32 R28, R196, R202.reuse, R28 ;  /* 0x000000cac41c723c */ /* 0x080fe8000000181c */
[----:B------:R-:W-:Y:S04]  /*88b0*/  @P2 IMAD.MOV.U32 R201, RZ, RZ, R215 ;  /* 0x000000ffffc92224 */ /* 0x000fe800078e00d7 */
[C---:B------:R-:W-:Y:S07]  /*88c0*/  HMMA.16816.F32 R32, R188.reuse, R202, R32 ;  /* 0x000000cabc20723c */ /* 0x040fee0000001820 */
[----:B------:R-:W-:Y:S01]  /*88d0*/  @P2 IMAD.WIDE.U32 R202, R216, c[0x0][0x208], RZ ;  /* 0x00008200d8ca2a25 */ /* 0x000fe200078e00ff */
[-C--:B------:R-:W-:Y:S04]  /*88e0*/  HMMA.16816.F32 R36, R188, R204.reuse, R36 ;  /* 0x000000ccbc24723c */ /* 0x080fe80000001824 */
[----:B------:R-:W-:Y:S01]  /*88f0*/  @P2 IADD3 R0, R203, R0, RZ ;  /* 0x00000000cb002210 */ /* 0x000fe20007ffe0ff */
[----:B------:R-:W-:Y:S03]  /*8900*/  @P2 IMAD.WIDE.U32 R200, R202, 0x70, R200 ;  /* 0x00000070cac82825 */ /* 0x000fe600078e00c8 */
[C---:B------:R-:W-:Y:S04]  /*8910*/  HMMA.16816.F32 R40, R196.reuse, R204, R40 ;  /* 0x000000ccc428723c */ /* 0x040fe80000001828 */
[----:B------:R-:W-:Y:S03]  /*8920*/  @P2 IMAD R0, R0, 0x70, RZ ;  /* 0x0000007000002824 */ /* 0x000fe600078e02ff */
[C---:B------:R-:W-:Y:S01]  /*8930*/  @P2 LEA R204, P0, R200.reuse, c[0x0][0x1f8], 0x1 ;  /* 0x00007e00c8cc2a11 */ /* 0x040fe200078008ff */
[-C--:B------:R-:W-:Y:S04]  /*8940*/  HMMA.16816.F32 R44, R196, R206.reuse, R44 ;  /* 0x000000cec42c723c */ /* 0x080fe8000000182c */
[----:B------:R-:W-:Y:S04]  /*8950*/  @P2 IMAD.IADD R0, R201, 0x1, R0 ;  /* 0x00000001c9002824 */ /* 0x000fe800078e0200 */
[C---:B------:R-:W-:Y:S04]  /*8960*/  HMMA.16816.F32 R48, R188.reuse, R206, R48 ;  /* 0x000000cebc30723c */ /* 0x040fe80000001830 */
[----:B------:R-:W-:Y:S02]  /*8970*/  @P2 LEA.HI.X R205, R200, c[0x0][0x1fc], R0, 0x1, P0 ;  /* 0x00007f00c8cd2a11 */ /* 0x000fe400000f0c00 */
[----:B------:R3:W4:Y:S02]  /*8980*/  LDSM.16.M88.4 R200, [R235] ;  /* 0x00000000ebc8783b */ /* 0x0007240000000200 */
[-C--:B------:R-:W-:Y:S06]  /*8990*/  HMMA.16816.F32 R52, R188, R208.reuse, R52 ;  /* 0x000000d0bc34723c */ /* 0x080fec0000001834 */
[----:B------:R-:W-:Y:S01]  /*89a0*/  @!PT LDS RZ, [RZ] ;  /* 0x00000000fffff984 */ /* 0x000fe20000000800 */
[----:B------:R-:W-:Y:S01]  /*89b0*/  @!PT LDS RZ, [RZ] ;  /* 0x00000000fffff984 */ /* 0x000fe20000000800 */
[----:B------:R-:W-:Y:S01]  /*89c0*/  @!PT LDS RZ, [RZ] ;  /* 0x00000000fffff984 */ /* 0x000fe20000000800 */
[----:B------:R2:W-:Y:S02]  /*89d0*/  @P2 LDGSTS.E.BYPASS.LTC128B.128 [R241+0x100], [R204.64], !P6 ;  /* 0x00100000ccf12fae */ /* 0x0005e4000f101d4a */
[C---:B------:R-:W-:Y:S07]  /*89e0*/  HMMA.16816.F32 R56, R196.reuse, R208, R56 ;  /* 0x000000d0c438723c */ /* 0x040fee0000001838 */
[----:B------:R-:W-:Y:S01]  /*89f0*/  @P2 IADD3 R208, P1, R204, UR9, RZ ;  /* 0x00000009ccd02c10 */ /* 0x000fe2000ff3e0ff */
[-C--:B------:R-:W-:Y:S04]  /*8a00*/  HMMA.16816.F32 R60, R196, R210.reuse, R60 ;  /* 0x000000d2c43c723c */ /* 0x080fe8000000183c */
[----:B------:R-:W-:Y:S01]  /*8a10*/  @P2 IADD3.X R209, R205, UR8, RZ, P1, !PT ;  /* 0x00000008cdd12c10 */ /* 0x000fe20008ffe4ff */
[----:B---3--:R-:W3:Y:S03]  /*8a20*/  LDL R235, [R1+0x20] ;  /* 0x0000200001eb7983 */ /* 0x008ee60000100800 */
[C---:B------:R-:W-:Y:S01]  /*8a30*/  HMMA.16816.F32 R64, R188.reuse, R210, R64 ;  /* 0x000000d2bc40723c */ /* 0x040fe20000001840 */
[----:B------:R4:W-:Y:S06]  /*8a40*/  @P2 LDGSTS.E.BYPASS.LTC128B.128 [R241+0x900], [R208.64], !P6 ;  /* 0x00900000d0f12fae */ /* 0x0009ec000f101d4a */
[----:B------:R-:W-:Y:S01]  /*8a50*/  @P2 IADD3 R210, P0, R208, UR9, RZ ;  /* 0x00000009d0d22c10 */ /* 0x000fe2000ff1e0ff */
[-C--:B-1----:R-:W-:Y:S01]  /*8a60*/  HMMA.16816.F32 R68, R188, R184.reuse, R68 ;  /* 0x000000b8bc44723c */ /* 0x082fe20000001844 */
[----:B------:R-:W-:Y:S03]  /*8a70*/  STL [R1+0x90], R231 ;  /* 0x000090e701007387 */ /* 0x000fe60000100800 */
[----:B------:R-:W-:Y:S02]  /*8a80*/  @P2 IADD3.X R211, R209, UR8, RZ, P0, !PT ;  /* 0x00000008d1d32c10 */ /* 0x000fe400087fe4ff */
[----:B------:R-:W-:Y:S02]  /*8a90*/  @P2 IADD3 R206, P1, R210, UR9, RZ ;  /* 0x00000009d2ce2c10 */ /* 0x000fe4000ff3e0ff */
[C---:B------:R-:W-:Y:S01]  /*8aa0*/  HMMA.16816.F32 R72, R196.reuse, R184, R72 ;  /* 0x000000b8c448723c */ /* 0x040fe20000001848 */
[----:B------:R4:W-:Y:S03]  /*8ab0*/  @P2 LDGSTS.E.BYPASS.LTC128B.128 [R241+0x1100], [R210.64], !P6 ;  /* 0x01100000d2f12fae */ /* 0x0009e6000f101d4a */
[----:B------:R-:W-:Y:S02]  /*8ac0*/  @P2 IADD3.X R207, R211, UR8, RZ, P1, !PT ;  /* 0x00000008d3cf2c10 */ /* 0x000fe40008ffe4ff */
[----:B--2---:R-:W-:Y:S02]  /*8ad0*/  @P2 IADD3 R204, P0, R206, UR9, RZ ;  /* 0x00000009cecc2c10 */ /* 0x004fe4000ff1e0ff */
[-C--:B------:R-:W-:Y:S01]  /*8ae0*/  HMMA.16816.F32 R76, R196, R186.reuse, R76 ;  /* 0x000000bac44c723c */ /* 0x080fe2000000184c */
[----:B------:R1:W-:Y:S03]  /*8af0*/  @P2 LDGSTS.E.BYPASS.LTC128B.128 [R241+0x1900], [R206.64], !P6 ;  /* 0x01900000cef12fae */ /* 0x0003e6000f101d4a */
[----:B------:R-:W-:Y:S02]  /*8b00*/  @P2 IADD3.X R205, R207, UR8, RZ, P0, !PT ;  /* 0x00000008cfcd2c10 */ /* 0x000fe400087fe4ff */
[----:B------:R-:W-:Y:S02]  /*8b10*/  @P2 IADD3 R184, P1, R204, UR9, RZ ;  /* 0x00000009ccb82c10 */ /* 0x000fe4000ff3e0ff */
[C---:B------:R-:W-:Y:S01]  /*8b20*/  HMMA.16816.F32 R80, R188.reuse, R186, R80 ;  /* 0x000000babc50723c */ /* 0x040fe20000001850 */
[----:B------:R1:W-:Y:S03]  /*8b30*/  @P2 LDGSTS.E.BYPASS.LTC128B.128 [R241+0x2100], [R204.64], !P6 ;  /* 0x02100000ccf12fae */ /* 0x0003e6000f101d4a */
[----:B------:R-:W-:Y:S03]  /*8b40*/  @P2 IADD3.X R185, R205, UR8, RZ, P1, !PT ;  /* 0x00000008cdb92c10 */ /* 0x000fe60008ffe4ff */
[----:B------:R-:W-:Y:S01]  /*8b50*/  @P2 IADD3 R186, P0, R184, UR9, RZ ;  /* 0x00000009b8ba2c10 */ /* 0x000fe2000ff1e0ff */
[-C--:B------:R-:W-:Y:S01]  /*8b60*/  HMMA.16816.F32 R84, R188, R192.reuse, R84 ;  /* 0x000000c0bc54723c */ /* 0x080fe20000001854 */
[----:B------:R2:W-:Y:S03]  /*8b70*/  @P2 LDGSTS.E.BYPASS.LTC128B.128 [R241+0x2900], [R184.64], !P6 ;  /* 0x02900000b8f12fae */ /* 0x0005e6000f101d4a */
[----:B------:R-:W-:Y:S04]  /*8b80*/  @P2 IADD3.X R187, R185, UR8, RZ, P0, !PT ;  /* 0x00000008b9bb2c10 */ /* 0x000fe800087fe4ff */
[C---:B------:R-:W-:Y:S01]  /*8b90*/  HMMA.16816.F32 R88, R196.reuse, R192, R88 ;  /* 0x000000c0c458723c */ /* 0x040fe20000001858 */
[----:B------:R2:W-:Y:S07]  /*8ba0*/  @P2 LDGSTS.E.BYPASS.LTC128B.128 [R241+0x3100], [R186.64], !P6 ;  /* 0x03100000baf12fae */ /* 0x0005ee000f101d4a */
[-C--:B------:R-:W-:Y:S01]  /*8bb0*/  HMMA.16816.F32 R92, R196, R194.reuse, R92 ;  /* 0x000000c2c45c723c */ /* 0x080fe2000000185c */
[----:B----4-:R-:W-:Y:S07]  /*8bc0*/  LDSM.16.M88.4 R208, [R231+0x9100] ;  /* 0x00910000e7d0783b */ /* 0x010fee0000000200 */
[C---:B------:R-:W-:Y:S01]  /*8bd0*/  HMMA.16816.F32 R96, R188.reuse, R194, R96 ;  /* 0x000000c2bc60723c */ /* 0x040fe20000001860 */
[----:B-1----:R-:W-:Y:S07]  /*8be0*/  LDSM.16.M88.4 R204, [R229+0x3900] ;  /* 0x00390000e5cc783b */ /* 0x002fee0000000200 */
[-C--:B------:R-:W-:Y:S01]  /*8bf0*/  HMMA.16816.F32 R100, R188, R200.reuse, R100 ;  /* 0x000000c8bc64723c */ /* 0x080fe20000001864 */
[----:B------:R-:W-:Y:S07]  /*8c00*/  LDSM.16.M88.4 R212, [R229+0x4100] ;  /* 0x00410000e5d4783b */ /* 0x000fee0000000200 */
[C---:B------:R-:W-:Y:S01]  /*8c10*/  HMMA.16816.F32 R104, R196.reuse, R200, R104 ;  /* 0x000000c8c468723c */ /* 0x040fe20000001868 */
[----:B--2---:R1:W2:Y:S07]  /*8c20*/  LDSM.16.M88.4 R184, [R231+0x7100] ;  /* 0x00710000e7b8783b */ /* 0x0042ae0000000200 */
[-C--:B------:R-:W-:Y:S01]  /*8c30*/  HMMA.16816.F32 R108, R196, R202.reuse, R108 ;  /* 0x000000cac46c723c */ /* 0x080fe2000000186c */
[----:B------:R-:W4:Y:S07]  /*8c40*/  LDSM.16.M88.4 R192, [R229+0x4900] ;  /* 0x00490000e5c0783b */ /* 0x000f2e0000000200 */
[----:B------:R-:W-:Y:S01]  /*8c50*/  HMMA.16816.F32 R112, R188, R202, R112 ;  /* 0x000000cabc70723c */ /* 0x000fe20000001870 */
[----:B------:R-:W4:Y:S08]  /*8c60*/  LDSM.16.M88.4 R196, [R229+0x5100] ;  /* 0x00510000e5c4783b */ /* 0x000f300000000200 */
[----:B------:R-:W4:Y:S08]  /*8c70*/  LDSM.16.M88.4 R188, [R229+0x5900] ;  /* 0x00590000e5bc783b */ /* 0x000f300000000200 */
[----:B-1----:R-:W3:Y:S04]  /*8c80*/  LDL R231, [R1+0x38] ;  /* 0x0000380001e77983 */ /* 0x002ee80000100800 */
[----:B------:R-:W-:Y:S01]  /*8c90*/  STL [R1+0x94], R229 ;  /* 0x000094e501007387 */ /* 0x000fe20000100800 */
[-C--:B--2---:R-:W-:Y:S03]  /*8ca0*/  HMMA.16816.F32 R4, R184, R204.reuse, R4 ;  /* 0x000000ccb804723c */ /* 0x084fe60000001804 */
[----:B------:R-:W-:Y:S05]  /*8cb0*/  LDSM.16.M88.4 R200, [R229+0x6900] ;  /* 0x00690000e5c8783b */ /* 0x000fea0000000200 */
[C---:B------:R-:W-:Y:S03]  /*8cc0*/  HMMA.16816.F32 R8, R208.reuse, R204, R8 ;  /* 0x000000ccd008723c */ /* 0x040fe60000001808 */
[----:B------:R-:W0:Y:S05]  /*8cd0*/  LDGDEPBAR ;  /* 0x00000000000079af */ /* 0x000e2a0000000000 */
        /* <DEDUP_REMOVED lines=8> */
[-C--:B----4-:R-:W-:Y:S08]  /*8d60*/  HMMA.16816.F32 R36, R184, R192.reuse, R36 ;  /* 0x000000c0b824723c */ /* 0x090ff00000001824 */
[C---:B------:R-:W-:Y:S08]  /*8d70*/  HMMA.16816.F32 R40, R208.reuse, R192, R40 ;  /* 0x000000c0d028723c */ /* 0x040ff00000001828 */
[-C--:B------:R-:W-:Y:S08]  /*8d80*/  HMMA.16816.F32 R44, R208, R194.reuse, R44 ;  /* 0x000000c2d02c723c */ /* 0x080ff0000000182c */
[C---:B------:R-:W-:Y:S01]  /*8d90*/  HMMA.16816.F32 R48, R184.reuse, R194, R48 ;  /* 0x000000c2b830723c */ /* 0x040fe20000001830 */
[----:B------:R1:W2:Y:S07]  /*8da0*/  LDSM.16.M88.4 R192, [R229+0x6100] ;  /* 0x00610000e5c0783b */ /* 0x0002ae0000000200 */
[-C--:B------:R-:W-:Y:S08]  /*8db0*/  HMMA.16816.F32 R52, R184, R196.reuse, R52 ;  /* 0x000000c4b834723c */ /* 0x080ff00000001834 */
[C---:B------:R-:W-:Y:S08]  /*8dc0*/  HMMA.16816.F32 R56, R208.reuse, R196, R56 ;  /* 0x000000c4d038723c */ /* 0x040ff00000001838 */
[-C--:B------:R-:W-:Y:S01]  /*8dd0*/  HMMA.16816.F32 R60, R208, R198.reuse, R60 ;  /* 0x000000c6d03c723c */ /* 0x080fe2000000183c */
[----:B-1----:R-:W4:Y:S04]  /*8de0*/  LDL R229, [R1+0x1c] ;  /* 0x00001c0001e57983 */ /* 0x002f280000100800 */
[----:B------:R-:W-:Y:S03]  /*8df0*/  STL [R1+0x98], R232 ;  /* 0x000098e801007387 */ /* 0x000fe60000100800 */
[C---:B------:R-:W-:Y:S01]  /*8e00*/  HMMA.16816.F32 R64, R184.reuse, R198, R64 ;  /* 0x000000c6b840723c */ /* 0x040fe20000001840 */
[----:B------:R-:W-:Y:S04]  /*8e10*/  STL [R1+0x9c], R228 ;  /* 0x00009ce401007387 */ /* 0x000fe80000100800 */
[----:B------:R1:W3:Y:S03]  /*8e20*/  LDL R0, [R1+0x18] ;  /* 0x0000180001007983 */ /* 0x0002e60000100800 */
[-C--:B------:R-:W-:Y:S01]  /*8e30*/  HMMA.16816.F32 R68, R184, R188.reuse, R68 ;  /* 0x000000bcb844723c */ /* 0x080fe20000001844 */
[----:B------:R-:W1:Y:S07]  /*8e40*/  LDSM.16.M88.4 R196, [R232+0x9100] ;  /* 0x00910000e8c4783b */ /* 0x000e6e0000000200 */
[C---:B------:R-:W-:Y:S08]  /*8e50*/  HMMA.16816.F32 R72, R208.reuse, R188, R72 ;  /* 0x000000bcd048723c */ /* 0x040ff00000001848 */
[-C--:B------:R-:W-:Y:S08]  /*8e60*/  HMMA.16816.F32 R76, R208, R190.reuse, R76 ;  /* 0x000000bed04c723c */ /* 0x080ff0000000184c */
[C---:B------:R-:W-:Y:S08]  /*8e70*/  HMMA.16816.F32 R80, R184.reuse, R190, R80 ;  /* 0x000000beb850723c */ /* 0x040ff00000001850 */
[-C--:B--2---:R-:W-:Y:S08]  /*8e80*/  HMMA.16816.F32 R84, R184, R192.reuse, R84 ;  /* 0x000000c0b854723c */ /* 0x084ff00000001854 */
[C---:B------:R-:W-:Y:S08]  /*8e90*/  HMMA.16816.F32 R88, R208.reuse, R192, R88 ;  /* 0x000000c0d058723c */ /* 0x040ff00000001858 */
[-C--:B------:R-:W-:Y:S08]  /*8ea0*/  HMMA.16816.F32 R92, R208, R194.reuse, R92 ;  /* 0x000000c2d05c723c */ /* 0x080ff0000000185c */
[C---:B------:R-:W-:Y:S08]  /*8eb0*/  HMMA.16816.F32 R96, R184.reuse, R194, R96 ;  /* 0x000000c2b860723c */ /* 0x040ff00000001860 */
[-C--:B------:R-:W-:Y:S08]  /*8ec0*/  HMMA.16816.F32 R100, R184, R200.reuse, R100 ;  /* 0x000000c8b864723c */ /* 0x080ff00000001864 */
[C---:B------:R-:W-:Y:S08]  /*8ed0*/  HMMA.16816.F32 R104, R208.reuse, R200, R104 ;  /* 0x000000c8d068723c */ /* 0x040ff00000001868 */
[-C--:B------:R-:W-:Y:S08]  /*8ee0*/  HMMA.16816.F32 R108, R208, R202.reuse, R108 ;  /* 0x000000cad06c723c */ /* 0x080ff0000000186c */
[----:B------:R-:W-:Y:S08]  /*8ef0*/  HMMA.16816.F32 R112, R184, R202, R112 ;  /* 0x000000cab870723c */ /* 0x000ff00000001870 */
[-C--:B------:R-:W-:Y:S08]  /*8f00*/  HMMA.16816.F32 R4, R204, R212.reuse, R4 ;  /* 0x000000d4cc04723c */ /* 0x080ff00000001804 */
[C---:B-1----:R-:W-:Y:S08]  /*8f10*/  HMMA.16816.F32 R8, R196.reuse, R212, R8 ;  /* 0x000000d4c408723c */ /* 0x042ff00000001808 */
        /* <DEDUP_REMOVED lines=20> */
[----:B------:R1:W1:Y:S01]  /*9060*/  MUFU.TANH R238, R7 ;  /* 0x0000000700ee7308 */ /* 0x0002620000002400 */
[----:B------:R-:W-:Y:S09]  /*9070*/  FMUL.FTZ R17, R17, c[0x0][0x320] ;  /* 0x0000c80011117a20 */ /* 0x000ff20000410000 */
[----:B------:R-:W-:Y:S10]  /*9080*/  MUFU.TANH R248, R17 ;  /* 0x0000001100f87308 */ /* 0x000ff40000002400 */
[----:B------:R-:W-:Y:S01]  /*9090*/  MUFU.TANH R237, R8 ;  /* 0x0000000800ed7308 */ /* 0x000fe20000002400 */
[----:B-1----:R-:W1:Y:S09]  /*90a0*/  LDSM.16.M88.4 R4, [R228+0x800] ;  /* 0x00080000e404783b */ /* 0x002e720000000200 */
[----:B------:R-:W-:Y:S10]  /*90b0*/  MUFU.TANH R234, R9 ;  /* 0x0000000900ea7308 */ /* 0x000ff40000002400 */
[----:B------:R-:W-:Y:S10]  /*90c0*/  MUFU.TANH R233, R10 ;  /* 0x0000000a00e97308 */ /* 0x000ff40000002400 */
[----:B------:R2:W2:Y:S10]  /*90d0*/  MUFU.TANH R230, R11 ;  /* 0x0000000b00e67308 */ /* 0x0004b40000002400 */
[----:B------:R-:W3:Y:S01]  /*90e0*/  MUFU.TANH R119, R12 ;  /* 0x0000000c00777308 */ /* 0x000ee20000002400 */
[-C--:B-1----:R-:W-:Y:S09]  /*90f0*/  HMMA.16816.F32 R20, R204, R4.reuse, R20 ;  /* 0x00000004cc14723c */ /* 0x082ff20000001814 */
[----:B------:R-:W-:Y:S01]  /*9100*/  MUFU.TANH R252, R13 ;  /* 0x0000000d00fc7308 */ /* 0x000fe20000002400 */
[C---:B------:R-:W-:Y:S01]  /*9110*/  HMMA.16816.F32 R24, R196.reuse, R4, R24 ;  /* 0x00000004c418723c */ /* 0x040fe20000001818 */
[----:B--2---:R-:W1:Y:S08]  /*9120*/  LDSM.16.M88.4 R8, [R228+0x1000] ;  /* 0x00100000e408783b */ /* 0x004e700000000200 */
[----:B------:R-:W-:Y:S01]  /*9130*/  MUFU.TANH R251, R14 ;  /* 0x0000000e00fb7308 */ /* 0x000fe20000002400 */
[-C--:B------:R-:W-:Y:S04]  /*9140*/  HMMA.16816.F32 R28, R196, R6.reuse, R28 ;  /* 0x00000006c41c723c */ /* 0x080fe8000000181c */
[----:B------:R-:W-:Y:S04]  /*9150*/  FMUL.FTZ R22, R22, c[0x0][0x320] ;  /* 0x0000c80016167a20 */ /* 0x000fe80000410000 */
[C---:B------:R-:W-:Y:S01]  /*9160*/  HMMA.16816.F32 R32, R204.reuse, R6, R32 ;  /* 0x00000006cc20723c */ /* 0x040fe20000001820 */
[----:B------:R2:W-:Y:S01]  /*9170*/  MUFU.TANH R250, R15 ;  /* 0x0000000f00fa7308 */ /* 0x0005e20000002400 */
[----:B------:R-:W3:Y:S02]  /*9180*/  LDSM.16.M88.4 R4, [R228+0x1800] ;  /* 0x00180000e404783b */ /* 0x000ee40000000200 */
[----:B------:R-:W-:Y:S02]  /*9190*/  FMUL.FTZ R21, R21, c[0x0][0x320] ;  /* 0x0000c80015157a20 */ /* 0x000fe40000410000 */
[----:B------:R-:W-:Y:S02]  /*91a0*/  FMUL.FTZ R20, R20, c[0x0][0x320] ;  /* 0x0000c80014147a20 */ /* 0x000fe40000410000 */
[----:B------:R-:W-:Y:S03]  /*91b0*/  FMUL.FTZ R23, R23, c[0x0][0x320] ;  /* 0x0000c80017177a20 */ /* 0x000fe60000410000 */
[----:B------:R3:W3:Y:S01]  /*91c0*/  MUFU.TANH R243, R22 ;  /* 0x0000001600f37308 */ /* 0x0006e20000002400 */
        /* <DEDUP_REMOVED lines=8> */
[-C--:B-1----:R-:W-:Y:S01]  /*9250*/  HMMA.16816.F32 R36, R204, R8.reuse, R36 ;  /* 0x00000008cc24723c */ /* 0x082fe20000001824 */
[----:B--2---:R-:W-:Y:S02]  /*9260*/  LDSM.16.M88.4 R12, [R228+0x3000] ;  /* 0x00300000e40c783b */ /* 0x004fe40000000200 */
[----:B------:R-:W-:Y:S02]  /*9270*/  FMUL.FTZ R25, R25, c[0x0][0x320] ;  /* 0x0000c80019197a20 */ /* 0x000fe40000410000 */
[----:B------:R-:W-:Y:S01]  /*9280*/  FMUL.FTZ R32, R32, c[0x0][0x320] ;  /* 0x0000c80020207a20 */ /* 0x000fe20000410000 */
[----:B------:R1:W-:Y:S01]  /*9290*/  MUFU.TANH R246, R19 ;  /* 0x0000001300f67308 */ /* 0x0003e20000002400 */
[----:B------:R-:W-:Y:S01]  /*92a0*/  FMUL.FTZ R33, R33, c[0x0][0x320] ;  /* 0x0000c80021217a20 */ /* 0x000fe20000410000 */
[C---:B------:R-:W-:Y:S04]  /*92b0*/  HMMA.16816.F32 R40, R196.reuse, R8, R40 ;  /* 0x00000008c428723c */ /* 0x040fe80000001828 */
[----:B------:R-:W-:Y:S02]  /*92c0*/  FMUL.FTZ R31, R31, c[0x0][0x320] ;  /* 0x0000c8001f1f7a20 */ /* 0x000fe40000410000 */
[----:B------:R-:W-:Y:S02]  /*92d0*/  FMUL.FTZ R34, R34, c[0x0][0x320] ;  /* 0x0000c80022227a20 */ /* 0x000fe40000410000 */
[----:B------:R2:W-:Y:S01]  /*92e0*/  MUFU.TANH R244, R21 ;  /* 0x0000001500f47308 */ /* 0x0005e20000002400 */
[-C--:B------:R-:W-:Y:S07]  /*92f0*/  HMMA.16816.F32 R44, R196, R10.reuse, R44 ;  /* 0x0000000ac42c723c */ /* 0x080fee000000182c */
[----:B------:R-:W-:Y:S01]  /*9300*/  FMUL.FTZ R36, R36, c[0x0][0x320] ;  /* 0x0000c80024247a20 */ /* 0x000fe20000410000 */
[C---:B------:R-:W-:Y:S01]  /*9310*/  HMMA.16816.F32 R48, R204.reuse, R10, R48 ;  /* 0x0000000acc30723c */ /* 0x040fe20000001830 */
[----:B------:R-:W-:Y:S01]  /*9320*/  MUFU.TANH R247, R18 ;  /* 0x0000001200f77308 */ /* 0x000fe20000002400 */
[----:B------:R-:W1:Y:S02]  /*9330*/  LDSM.16.M88.4 R8, [R228+0x2000] ;  /* 0x00200000e408783b */ /* 0x000e640000000200 */
[----:B---3--:R-:W-:Y:S02]  /*9340*/  @P4 IMAD.MOV.U32 R0, RZ, RZ, R2 ;  /* 0x000000ffff004224 */ /* 0x008fe400078e0002 */
[----:B------:R-:W-:Y:S02]  /*9350*/  FMUL.FTZ R37, R37, c[0x0][0x320] ;  /* 0x0000c80025257a20 */ /* 0x000fe40000410000 */
[-C--:B------:R-:W-:Y:S02]  /*9360*/  HMMA.16816.F32 R52, R204, R4.reuse, R52 ;  /* 0x00000004cc34723c */ /* 0x080fe40000001834 */
[----:B------:R-:W-:Y:S01]  /*9370*/  SHFL.IDX PT, R2, R0, 0x1, 0x1c1f ;  /* 0x003c1f0000027f89 */ /* 0x000fe200000e0000 */
        /* <DEDUP_REMOVED lines=22> */
[----:B------:R1:W1:Y:S01]  /*94e0*/  MUFU.TANH R220, R27 ;  /* 0x0000001b00dc7308 */ /* 0x0002620000002400 */
[----:B------:R-:W-:Y:S02]  /*94f0*/  SHFL.IDX PT, R9, R0, 0x2, 0x1c1f ;  /* 0x005c1f0000097f89 */ /* 0x000fe400000e0000 */
[----:B------:R-:W-:Y:S02]  /*9500*/  FMUL.FTZ R50, R50, c[0x0][0x320] ;  /* 0x0000c80032327a20 */ /* 0x000fe40000410000 */
        /* <DEDUP_REMOVED lines=8> */
[----:B------:R-:W1:Y:S01]  /*9590*/  MUFU.TANH R219, R28 ;  /* 0x0000001c00db7308 */ /* 0x000e620000002400 */
[----:B------:R-:W-:Y:S02]  /*95a0*/  FMUL.FTZ R69, R69, c[0x0][0x320] ;  /* 0x0000c80045457a20 */ /* 0x000fe40000410000 */
[-C--:B---3--:R-:W-:Y:S04]  /*95b0*/  HMMA.16816.F32 R84, R204, R4.reuse, R84 ;  /* 0x00000004cc54723c */ /* 0x088fe80000001854 */
[----:B------:R-:W-:Y:S02]  /*95c0*/  FMUL.FTZ R73, R73, c[0x0][0x320] ;  /* 0x0000c80049497a20 */ /* 0x000fe40000410000 */
[----:B------:R-:W-:Y:S01]  /*95d0*/  FMUL.FTZ R55, R55, c[0x0][0x320] ;  /* 0x0000c80037377a20 */ /* 0x000fe20000410000 */
[----:B------:R3:W-:Y:S01]  /*95e0*/  MUFU.TANH R213, R36 ;  /* 0x0000002400d57308 */ /* 0x0007e20000002400 */
[C---:B------:R-:W-:Y:S01]  /*95f0*/  HMMA.16816.F32 R88, R196.reuse, R4, R88 ;  /* 0x00000004c458723c */ /* 0x040fe20000001858 */
[----:B------:R-:W1:Y:S03]  /*9600*/  SHFL.IDX PT, R4, R0, RZ, 0x1c1f ;  /* 0x001c1fff00047589 */ /* 0x000e6600000e0000 */
[----:B------:R-:W-:Y:S02]  /*9610*/  FMUL.FTZ R61, R61, c[0x0][0x320] ;  /* 0x0000c8003d3d7a20 */ /* 0x000fe40000410000 */
[----:B------:R-:W-:Y:S02]  /*9620*/  FMUL.FTZ R62, R62, c[0x0][0x320] ;  /* 0x0000c8003e3e7a20 */ /* 0x000fe40000410000 */
[-C--:B------:R-:W-:Y:S01]  /*9630*/  HMMA.16816.F32 R92, R196, R6.reuse, R92 ;  /* 0x00000006c45c723c */ /* 0x080fe2000000185c */
[----:B------:R2:W-:Y:S03]  /*9640*/  MUFU.TANH R17, R73 ;  /* 0x0000004900117308 */ /* 0x0005e60000002400 */
[----:B------:R-:W-:Y:S02]  /*9650*/  IMAD R5, R216, -0x70, RZ ;  /* 0xffffff90d8057824 */ /* 0x000fe400078e02ff */
[----:B------:R-:W-:Y:S02]  /*9660*/  FMUL.FTZ R64, R64, c[0x0][0x320] ;  /* 0x0000c80040407a20 */ /* 0x000fe40000410000 */
[C---:B------:R-:W-:Y:S03]  /*9670*/  HMMA.16816.F32 R96, R204.reuse, R6, R96 ;  /* 0x00000006cc60723c */ /* 0x040fe60000001860 */
[----:B------:R-:W2:Y:S01]  /*9680*/  MUFU.TANH R218, R29 ;  /* 0x0000001d00da7308 */ /* 0x000ea20000002400 */
[----:B----4-:R-:W-:Y:S01]  /*9690*/  IADD3 R5, -R229, 0x1, R5 ;  /* 0x00000001e5057810 */ /* 0x010fe20007ffe105 */
[----:B------:R-:W-:Y:S02]  /*96a0*/  FMUL.FTZ R65, R65, c[0x0][0x320] ;  /* 0x0000c80041417a20 */ /* 0x000fe40000410000 */
[----:B------:R-:W-:Y:S01]  /*96b0*/  FMUL.FTZ R80, R80, c[0x0][0x320] ;  /* 0x0000c80050507a20 */ /* 0x000fe20000410000 */
[-C--:B------:R-:W-:Y:S04]  /*96c0*/  HMMA.16816.F32 R100, R204, R12.reuse, R100 ;  /* 0x0000000ccc64723c */ /* 0x080fe80000001864 */
[----:B------:R-:W-:Y:S01]  /*96d0*/  IADD3 R5, -R235, R5, R231 ;  /* 0x00000005eb057210 */ /* 0x000fe20007ffe1e7 */
[----:B------:R-:W-:Y:S01]  /*96e0*/  MUFU.TANH R217, R30 ;  /* 0x0000001e00d97308 */ /* 0x000fe20000002400 */
[----:B------:R-:W-:Y:S02]  /*96f0*/  FMUL.FTZ R89, R89, c[0x0][0x320] ;  /* 0x0000c80059597a20 */ /* 0x000fe40000410000 */
[C---:B-1----:R-:W-:Y:S01]  /*9700*/  IADD3 R4, R5.reuse, R4, RZ ;  /* 0x0000000405047210 */ /* 0x042fe20007ffe0ff */
[C---:B------:R-:W-:Y:S01]  /*9710*/  IMAD.IADD R2, R5.reuse, 0x1, R2 ;  /* 0x0000000105027824 */ /* 0x040fe200078e0202 */
[C---:B------:R-:W-:Y:S04]  /*9720*/  HMMA.16816.F32 R104, R196.reuse, R12, R104 ;  /* 0x0000000cc468723c */ /* 0x040fe80000001868 */
[----:B------:R-:W-:Y:S01]  /*9730*/  ISETP.GT.AND P0, PT, R2, RZ, PT ;  /* 0x000000ff0200720c */ /* 0x000fe20003f04270 */
[----:B------:R-:W-:Y:S01]  /*9740*/  MUFU.TANH R29, R32 ;  /* 0x00000020001d7308 */ /* 0x000fe20000002400 */
[C---:B------:R-:W-:Y:S01]  /*9750*/  IMAD.IADD R0, R5.reuse, 0x1, R9 ;  /* 0x0000000105007824 */ /* 0x040fe200078e0209 */
[----:B------:R-:W-:Y:S01]  /*9760*/  IADD3 R5, R5, R8, RZ ;  /* 0x0000000805057210 */ /* 0x000fe20007ffe0ff */
[----:B------:R-:W-:Y:S01]  /*9770*/  FMUL.FTZ R88, R88, c[0x0][0x320] ;  /* 0x0000c80058587a20 */ /* 0x000fe20000410000 */
[----:B------:R-:W-:Y:S01]  /*9780*/  ISETP.GT.AND P2, PT, R4, RZ, PT ;  /* 0x000000ff0400720c */ /* 0x000fe20003f44270 */
[-C--:B------:R-:W-:Y:S03]  /*9790*/  HMMA.16816.F32 R108, R196, R14.reuse, R108 ;  /* 0x0000000ec46c723c */ /* 0x080fe6000000186c */
[----:B------:R-:W-:Y:S01]  /*97a0*/  FSEL R8, R236, -INF , P2 ;  /* 0xff800000ec087808 */ /* 0x000fe20001000000 */
[----:B------:R-:W-:Y:S01]  /*97b0*/  FMUL.FTZ R81, R81, c[0x0][0x320] ;  /* 0x0000c80051517a20 */ /* 0x000fe20000410000 */
[----:B------:R-:W-:Y:S01]  /*97c0*/  MUFU.TANH R30, R33 ;  /* 0x00000021001e7308 */ /* 0x000fe20000002400 */
[----:B------:R-:W-:Y:S01]  /*97d0*/  ISETP.GT.AND P5, PT, R2, 0x1, PT ;  /* 0x000000010200780c */ /* 0x000fe20003fa4270 */
[----:B------:R-:W-:Y:S01]  /*97e0*/  FMUL.FTZ R78, R78, c[0x0][0x320] ;  /* 0x0000c8004e4e7a20 */ /* 0x000fe20000410000 */
[----:B------:R-:W-:Y:S01]  /*97f0*/  FSEL R12, R239, -INF , P0 ;  /* 0xff800000ef0c7808 */ /* 0x000fe20000000000 */
[----:B------:R-:W-:Y:S04]  /*9800*/  HMMA.16816.F32 R112, R204, R14, R112 ;  /* 0x0000000ecc70723c */ /* 0x000fe80000001870 */
[----:B------:R-:W-:Y:S01]  /*9810*/  ISETP.GT.AND P0, PT, R5, 0x1, PT ;  /* 0x000000010500780c */ /* 0x000fe20003f04270 */
[----:B------:R-:W-:Y:S01]  /*9820*/  FMUL.FTZ R84, R84, c[0x0][0x320] ;  /* 0x0000c80054547a20 */ /* 0x000fe20000410000 */
[----:B------:R-:W-:Y:S01]  /*9830*/  MUFU.TANH R32, R35 ;  /* 0x0000002300207308 */ /* 0x000fe20000002400 */
[----:B------:R-:W-:Y:S01]  /*9840*/  FSEL R13, R238, -INF , P5 ;  /* 0xff800000ee0d7808 */ /* 0x000fe20002800000 */
[----:B------:R-:W-:Y:S01]  /*9850*/  FMUL.FTZ R85, R85, c[0x0][0x320] ;  /* 0x0000c80055557a20 */ /* 0x000fe20000410000 */
[----:B------:R-:W-:Y:S02]  /*9860*/  FSEL R22, R230, -INF , P0 ;  /* 0xff800000e6167808 */ /* 0x000fe40000000000 */
[----:B------:R-:W-:Y:S01]  /*9870*/  ISETP.GT.AND P5, PT, R0, 0x8, PT ;  /* 0x000000080000780c */ /* 0x000fe20003fa4270 */
[----:B------:R-:W-:Y:S01]  /*9880*/  FMUL.FTZ R82, R82, c[0x0][0x320] ;  /* 0x0000c80052527a20 */ /* 0x000fe20000410000 */
[----:B------:R-:W-:Y:S01]  /*9890*/  ISETP.GT.AND P1, PT, R4, 0x1, PT ;  /* 0x000000010400780c */ /* 0x000fe20003f24270 */
[----:B------:R-:W-:Y:S01]  /*98a0*/  FMUL.FTZ R86, R86, c[0x0][0x320] ;  /* 0x0000c80056567a20 */ /* 0x000fe20000410000 */
[----:B------:R-:W-:Y:S01]  /*98b0*/  FSEL R19, R119, -INF , P5 ;  /* 0xff80000077137808 */ /* 0x000fe20002800000 */
[----:B------:R1:W-:Y:S01]  /*98c0*/  MUFU.TANH R212, R37 ;  /* 0x0000002500d47308 */ /* 0x0003e20000002400 */
[----:B------:R-:W-:Y:S01]  /*98d0*/  FMUL.FTZ R40, R40, c[0x0][0x320] ;  /* 0x0000c80028287a20 */ /* 0x000fe20000410000 */
[----:B------:R-:W-:Y:S01]  /*98e0*/  FSEL R9, R240, -INF , P1 ;  /* 0xff800000f0097808 */ /* 0x000fe20000800000 */
[----:B------:R-:W-:Y:S01]  /*98f0*/  FMUL.FTZ R83, R83, c[0x0][0x320] ;  /* 0x0000c80053537a20 */ /* 0x000fe20000410000 */
[----:B------:R-:W-:Y:S01]  /*9900*/  ISETP.GT.AND P1, PT, R5, RZ, PT ;  /* 0x000000ff0500720c */ /* 0x000fe20003f24270 */
[----:B------:R-:W-:Y:S01]  /*9910*/  FMUL.FTZ R87, R87, c[0x0][0x320] ;  /* 0x0000c80057577a20 */ /* 0x000fe20000410000 */
[----:B------:R-:W-:Y:S01]  /*9920*/  ISETP.GT.AND P5, PT, R4, 0x9, PT ;  /* 0x000000090400780c */ /* 0x000fe20003fa4270 */
[----:B------:R-:W-:Y:S01]  /*9930*/  FMUL.FTZ R98, R98, c[0x0][0x320] ;  /* 0x0000c80062627a20 */ /* 0x000fe20000410000 */
[----:B--2---:R-:W-:Y:S01]  /*9940*/  FSEL R21, R233, -INF , P1 ;  /* 0xff800000e9157808 */ /* 0x004fe20000800000 */
[----:B------:R-:W-:Y:S01]  /*9950*/  FMUL.FTZ R115, R115, c[0x0][0x320] ;  /* 0x0000c80073737a20 */ /* 0x000fe20000410000 */
[----:B------:R-:W-:Y:S01]  /*9960*/  MUFU.TANH R215, R31 ;  /* 0x0000001f00d77308 */ /* 0x000fe20000002400 */
[----:B------:R-:W-:Y:S01]  /*9970*/  FSEL R11, R248, -INF , P5 ;  /* 0xff800000f80b7808 */ /* 0x000fe20002800000 */
[----:B------:R-:W-:Y:S01]  /*9980*/  FMUL.FTZ R93, R93, c[0x0][0x320] ;  /* 0x0000c8005d5d7a20 */ /* 0x000fe20000410000 */
[----:B------:R-:W-:Y:S01]  /*9990*/  ISETP.GT.AND P5, PT, R2, 0x10, PT ;  /* 0x000000100200780c */ /* 0x000fe20003fa4270 */
[----:B------:R-:W-:Y:S01]  /*99a0*/  FMUL.FTZ R90, R90, c[0x0][0x320] ;  /* 0x0000c8005a5a7a20 */ /* 0x000fe20000410000 */
[----:B------:R-:W-:Y:S01]  /*99b0*/  FMNMX.FTZ R6, R12, R116, !PT ;  /* 0x000000740c067209 */ /* 0x000fe20007810000 */
[----:B------:R-:W-:Y:S01]  /*99c0*/  FMUL.FTZ R99, R99, c[0x0][0x320] ;  /* 0x0000c80063637a20 */ /* 0x000fe20000410000 */
[----:B------:R-:W-:Y:S01]  /*99d0*/  FSEL R27, R243, -INF , P5 ;  /* 0xff800000f31b7808 */ /* 0x000fe20002800000 */
[----:B------:R-:W-:Y:S01]  /*99e0*/  FMUL.FTZ R102, R102, c[0x0][0x320] ;  /* 0x0000c80066667a20 */ /* 0x000fe20000410000 */
[----:B------:R-:W-:Y:S01]  /*99f0*/  ISETP.GT.AND P5, PT, R5, 0x11, PT ;  /* 0x000000110500780c */ /* 0x000fe20003fa4270 */
[----:B------:R-:W2:Y:S01]  /*9a00*/  MUFU.TANH R31, R34 ;  /* 0x00000022001f7308 */ /* 0x000ea20000002400 */
[----:B------:R-:W-:Y:S01]  /*9a10*/  ISETP.GT.AND P3, PT, R0, RZ, PT ;  /* 0x000000ff0000720c */ /* 0x000fe20003f64270 */
[----:B------:R-:W-:Y:S01]  /*9a20*/  FMUL.FTZ R114, R114, c[0x0][0x320] ;  /* 0x0000c80072727a20 */ /* 0x000fe20000410000 */
[----:B---3--:R-:W-:Y:S01]  /*9a30*/  FSEL R36, R220, -INF , P5 ;  /* 0xff800000dc247808 */ /* 0x008fe20002800000 */
[----:B------:R-:W-:Y:S01]  /*9a40*/  FMUL.FTZ R79, R79, c[0x0][0x320] ;  /* 0x0000c8004f4f7a20 */ /* 0x000fe20000410000 */
[----:B------:R-:W-:Y:S01]  /*9a50*/  FSEL R16, R237, -INF , P3 ;  /* 0xff800000ed107808 */ /* 0x000fe20001800000 */
[----:B------:R-:W-:Y:S01]  /*9a60*/  FMUL.FTZ R92, R92, c[0x0][0x320] ;  /* 0x0000c8005c5c7a20 */ /* 0x000fe20000410000 */
[C---:B------:R-:W-:Y:S01]  /*9a70*/  ISETP.GT.AND P3, PT, R0.reuse, 0x9, PT ;  /* 0x000000090000780c */ /* 0x040fe20003f64270 */
[----:B------:R-:W-:Y:S01]  /*9a80*/  FMUL.FTZ R105, R105, c[0x0][0x320] ;  /* 0x0000c80069697a20 */ /* 0x000fe20000410000 */
[----:B------:R-:W-:Y:S01]  /*9a90*/  ISETP.GT.AND P2, PT, R0, 0x1, PT ;  /* 0x000000010000780c */ /* 0x000fe20003f44270 */
[----:B------:R3:W4:Y:S01]  /*9aa0*/  MUFU.TANH R211, R38 ;  /* 0x0000002600d37308 */ /* 0x0007220000002400 */
[----:B------:R-:W-:Y:S01]  /*9ab0*/  FSEL R20, R252, -INF , P3 ;  /* 0xff800000fc147808 */ /* 0x000fe20001800000 */
[----:B------:R-:W-:Y:S01]  /*9ac0*/  FMUL.FTZ R91, R91, c[0x0][0x320] ;  /* 0x0000c8005b5b7a20 */ /* 0x000fe20000410000 */
[----:B------:R-:W-:Y:S01]  /*9ad0*/  FSEL R18, R234, -INF , P2 ;  /* 0xff800000ea127808 */ /* 0x000fe20001000000 */
[----:B------:R-:W-:Y:S01]  /*9ae0*/  FMUL.FTZ R94, R94, c[0x0][0x320] ;  /* 0x0000c8005e5e7a20 */ /* 0x000fe20000410000 */
[----:B------:R-:W-:Y:S01]  /*9af0*/  ISETP.GT.AND P2, PT, R5, 0x8, PT ;  /* 0x000000080500780c */ /* 0x000fe20003f44270 */
[----:B------:R-:W-:Y:S01]  /*9b00*/  FMUL.FTZ R95, R95, c[0x0][0x320] ;  /* 0x0000c8005f5f7a20 */ /* 0x000fe20000410000 */
[----:B------:R-:W-:Y:S01]  /*9b10*/  ISETP.GT.AND P3, PT, R2, 0x8, PT ;  /* 0x000000080200780c */ /* 0x000fe20003f64270 */
[----:B------:R-:W-:Y:S01]  /*9b20*/  FMUL.FTZ R110, R110, c[0x0][0x320] ;  /* 0x0000c8006e6e7a20 */ /* 0x000fe20000410000 */
[----:B------:R-:W-:Y:S01]  /*9b30*/  FSEL R23, R251, -INF , P2 ;  /* 0xff800000fb177808 */ /* 0x000fe20001000000 */
[----:B------:R2:W-:Y:S01]  /*9b40*/  MUFU.TANH R209, R40 ;  /* 0x0000002800d17308 */ /* 0x0005e20000002400 */
[----:B------:R-:W-:Y:S01]  /*9b50*/  ISETP.GT.AND P0, PT, R4, 0x8, PT ;  /* 0x000000080400780c */ /* 0x000fe20003f04270 */
[----:B------:R-:W-:Y:S01]  /*9b60*/  FMUL.FTZ R41, R41, c[0x0][0x320] ;  /* 0x0000c80029297a20 */ /* 0x000fe20000410000 */
[----:B------:R-:W-:Y:S01]  /*9b70*/  FMNMX.FTZ R73, R8, R3, !PT ;  /* 0x0000000308497209 */ /* 0x000fe20007810000 */
[----:B------:R-:W-:Y:S01]  /*9b80*/  FMUL.FTZ R109, R109, c[0x0][0x320] ;  /* 0x0000c8006d6d7a20 */ /* 0x000fe20000410000 */
[----:B------:R-:W-:Y:S01]  /*9b90*/  ISETP.GT.AND P2, PT, R2, 0x9, PT ;  /* 0x000000090200780c */ /* 0x000fe20003f44270 */
[----:B------:R-:W-:Y:S01]  /*9ba0*/  FMUL.FTZ R42, R42, c[0x0][0x320] ;  /* 0x0000c8002a2a7a20 */ /* 0x000fe20000410000 */
[----:B------:R-:W-:Y:S01]  /*9bb0*/  FSEL R14, R247, -INF , P3 ;  /* 0xff800000f70e7808 */ /* 0x000fe20001800000 */
[----:B------:R-:W-:Y:S01]  /*9bc0*/  FMUL.FTZ R46, R46, c[0x0][0x320] ;  /* 0x0000c8002e2e7a20 */ /* 0x000fe20000410000 */
[----:B------:R-:W-:Y:S01]  /*9bd0*/  ISETP.GT.AND P3, PT, R2, 0x11, PT ;  /* 0x000000110200780c */ /* 0x000fe20003f64270 */
[----:B------:R-:W-:Y:S01]  /*9be0*/  MUFU.TANH R109, R109 ;  /* 0x0000006d006d7308 */ /* 0x000fe20000002400 */
[----:B------:R-:W-:Y:S01]  /*9bf0*/  FSEL R15, R246, -INF , P2 ;  /* 0xff800000f60f7808 */ /* 0x000fe20001000000 */
[----:B------:R-:W-:Y:S01]  /*9c00*/  FMUL.FTZ R48, R48, c[0x0][0x320] ;  /* 0x0000c80030307a20 */ /* 0x000fe20000410000 */
[----:B------:R-:W-:Y:S01]  /*9c10*/  FSEL R28, R242, -INF , P3 ;  /* 0xff800000f21c7808 */ /* 0x000fe20001800000 */
[----:B------:R-:W-:Y:S01]  /*9c20*/  FMUL.FTZ R47, R47, c[0x0][0x320] ;  /* 0x0000c8002f2f7a20 */ /* 0x000fe20000410000 */
[----:B------:R-:W-:Y:S01]  /*9c30*/  ISETP.GT.AND P3, PT, R0, 0x18, PT ;  /* 0x000000180000780c */ /* 0x000fe20003f64270 */
[----:B------:R-:W-:Y:S01]  /*9c40*/  FMUL.FTZ R58, R58, c[0x0][0x320] ;  /* 0x0000c8003a3a7a20 */ /* 0x000fe20000410000 */
[----:B------:R-:W-:Y:S01]  /*9c50*/  FSEL R10, R249, -INF , P0 ;  /* 0xff800000f90a7808 */ /* 0x000fe20000000000 */
[----:B------:R-:W-:Y:S01]  /*9c60*/  FMUL.FTZ R59, R59, c[0x0][0x320] ;  /* 0x0000c8003b3b7a20 */ /* 0x000fe20000410000 */
[----:B-1----:R-:W-:Y:S01]  /*9c70*/  FSEL R37, R219, -INF , P3 ;  /* 0xff800000db257808 */ /* 0x002fe20001800000 */
[----:B------:R-:W1:Y:S01]  /*9c80*/  MUFU.TANH R210, R39 ;  /* 0x0000002700d27308 */ /* 0x000e620000002400 */
[----:B------:R-:W-:Y:S01]  /*9c90*/  FMNMX.FTZ R73, R9, R73, !PT ;  /* 0x0000004909497209 */ /* 0x000fe20007810000 */
[----:B------:R-:W-:Y:S01]  /*9ca0*/  FMUL.FTZ R63, R63, c[0x0][0x320] ;  /* 0x0000c8003f3f7a20 */ /* 0x000fe20000410000 */
[----:B------:R-:W-:Y:S01]  /*9cb0*/  ISETP.GT.AND P1, PT, R5, 0x9, PT ;  /* 0x000000090500780c */ /* 0x000fe20003f24270 */
[----:B------:R-:W-:Y:S01]  /*9cc0*/  FMUL.FTZ R56, R56, c[0x0][0x320] ;  /* 0x0000c80038387a20 */ /* 0x000fe20000410000 */
[----:B------:R-:W-:Y:S01]  /*9cd0*/  FMNMX.FTZ R73, R10, R73, !PT ;  /* 0x000000490a497209 */ /* 0x000fe20007810000 */
[----:B------:R-:W-:Y:S01]  /*9ce0*/  FMUL.FTZ R70, R70, c[0x0][0x320] ;  /* 0x0000c80046467a20 */ /* 0x000fe20000410000 */
[----:B------:R-:W-:Y:S01]  /*9cf0*/  FSEL R24, R250, -INF , P1 ;  /* 0xff800000fa187808 */ /* 0x000fe20000800000 */
[----:B------:R-:W-:Y:S01]  /*9d00*/  FMUL.FTZ R74, R74, c[0x0][0x320] ;  /* 0x0000c8004a4a7a20 */ /* 0x000fe20000410000 */
[----:B------:R-:W-:Y:S01]  /*9d10*/  FMNMX.FTZ R73, R11, R73, !PT ;  /* 0x000000490b497209 */ /* 0x000fe20007810000 */
[----:B------:R-:W-:Y:S01]  /*9d20*/  MUFU.TANH R208, R41 ;  /* 0x0000002900d07308 */ /* 0x000fe20000002400 */
[----:B------:R-:W-:Y:S01]  /*9d30*/  ISETP.GT.AND P0, PT, R4, 0x11, PT ;  /* 0x000000110400780c */ /* 0x000fe20003f04270 */
[----:B------:R-:W-:Y:S01]  /*9d40*/  FMUL.FTZ R72, R72, c[0x0][0x320] ;  /* 0x0000c80048487a20 */ /* 0x000fe20000410000 */
[----:B------:R-:W-:Y:S01]  /*9d50*/  ISETP.GT.AND P2, PT, R0, 0x10, PT ;  /* 0x000000100000780c */ /* 0x000fe20003f44270 */
[----:B------:R-:W-:Y:S01]  /*9d60*/  FMUL.FTZ R75, R75, c[0x0][0x320] ;  /* 0x0000c8004b4b7a20 */ /* 0x000fe20000410000 */
[----:B------:R-:W-:Y:S01]  /*9d70*/  FSEL R26, R244, -INF , P0 ;  /* 0xff800000f41a7808 */ /* 0x000fe20000000000 */
[----:B------:R-:W-:Y:S01]  /*9d80*/  FMUL.FTZ R77, R77, c[0x0][0x320] ;  /* 0x0000c8004d4d7a20 */ /* 0x000fe20000410000 */
[----:B------:R-:W-:Y:S01]  /*9d90*/  IADD3 R244, R216, -0x1, RZ ;  /* 0xffffffffd8f47810 */ /* 0x000fe20007ffe0ff */
[----:B------:R-:W-:Y:S01]  /*9da0*/  FMUL.FTZ R71, R71, c[0x0][0x320] ;  /* 0x0000c80047477a20 */ /* 0x000fe20000410000 */
[----:B------:R-:W-:Y:S01]  /*9db0*/  ISETP.GT.AND P0, PT, R5, 0x10, PT ;  /* 0x000000100500780c */ /* 0x000fe20003f04270 */
[----:B------:R4:W1:Y:S01]  /*9dc0*/  MUFU.TANH R202, R43 ;  /* 0x0000002b00ca7308 */ /* 0x0008620000002400 */
[----:B------:R-:W-:Y:S01]  /*9dd0*/  FSEL R33, R223, -INF , P2 ;  /* 0xff800000df217808 */ /* 0x000fe20001000000 */
[----:B------:R-:W-:Y:S01]  /*9de0*/  FMUL.FTZ R76, R76, c[0x0][0x320] ;  /* 0x0000c8004c4c7a20 */ /* 0x000fe20000410000 */
[----:B------:R-:W-:Y:S01]  /*9df0*/  ISETP.GT.AND P2, PT, R0, 0x19, PT ;  /* 0x000000190000780c */ /* 0x000fe20003f44270 */
[----:B------:R-:W-:Y:S01]  /*9e00*/  FMUL.FTZ R96, R96, c[0x0][0x320] ;  /* 0x0000c80060607a20 */ /* 0x000fe20000410000 */
[----:B------:R-:W-:Y:S01]  /*9e10*/  FSEL R35, R221, -INF , P0 ;  /* 0xff800000dd237808 */ /* 0x000fe20000000000 */
[----:B------:R-:W-:Y:S01]  /*9e20*/  FMUL.FTZ R97, R97, c[0x0][0x320] ;  /* 0x0000c80061617a20 */ /* 0x000fe20000410000 */
[----:B---3--:R-:W-:Y:S01]  /*9e30*/  FSEL R38, R218, -INF , P2 ;  /* 0xff800000da267808 */ /* 0x008fe20001000000 */
[----:B------:R-:W-:Y:S01]  /*9e40*/  FMUL.FTZ R100, R100, c[0x0][0x320] ;  /* 0x0000c80064647a20 */ /* 0x000fe20000410000 */
[----:B------:R-:W-:Y:S01]  /*9e50*/  ISETP.GT.AND P2, PT, R2, 0x18, PT ;  /* 0x000000180200780c */ /* 0x000fe20003f44270 */
[----:B------:R-:W-:Y:S01]  /*9e60*/  MUFU.TANH R203, R42 ;  /* 0x0000002a00cb7308 */ /* 0x000fe20000002400 */
[----:B------:R-:W-:Y:S01]  /*9e70*/  ISETP.GT.AND P0, PT, R5, 0x19, PT ;  /* 0x000000190500780c */ /* 0x000fe20003f04270 */
[----:B------:R-:W-:Y:S01]  /*9e80*/  FMUL.FTZ R112, R112, c[0x0][0x320] ;  /* 0x0000c80070707a20 */ /* 0x000fe20000410000 */
[----:B--2---:R-:W-:Y:S01]  /*9e90*/  FSEL R31, R31, -INF , P2 ;  /* 0xff8000001f1f7808 */ /* 0x004fe20001000000 */
[----:B------:R-:W-:Y:S01]  /*9ea0*/  FMUL.FTZ R106, R106, c[0x0][0x320] ;  /* 0x0000c8006a6a7a20 */ /* 0x000fe20000410000 */
[----:B------:R-:W-:Y:S01]  /*9eb0*/  ISETP.GT.AND P2, PT, R2, 0x21, PT ;  /* 0x000000210200780c */ /* 0x000fe20003f44270 */
[----:B------:R-:W-:Y:S01]  /*9ec0*/  FMUL.FTZ R113, R113, c[0x0][0x320] ;  /* 0x0000c80071717a20 */ /* 0x000fe20000410000 */
[----:B------:R-:W-:Y:S01]  /*9ed0*/  ISETP.GT.AND P3, PT, R4, 0x19, PT ;  /* 0x000000190400780c */ /* 0x000fe20003f64270 */
[----:B------:R-:W-:Y:S01]  /*9ee0*/  FMUL.FTZ R57, R57, c[0x0][0x320] ;  /* 0x0000c80039397a20 */ /* 0x000fe20000410000 */
[----:B------:R-:W-:Y:S01]  /*9ef0*/  FSEL R40, R215, -INF , P0 ;  /* 0xff800000d7287808 */ /* 0x000fe20000000000 */
[----:B------:R1:W-:Y:S01]  /*9f00*/  MUFU.TANH R201, R44 ;  /* 0x0000002c00c97308 */ /* 0x0003e20000002400 */
[----:B------:R-:W-:Y:S01]  /*9f10*/  FSEL R30, R30, -INF , P3 ;  /* 0xff8000001e1e7808 */ /* 0x000fe20001800000 */
[----:B------:R-:W-:Y:S01]  /*9f20*/  FMUL.FTZ R101, R101, c[0x0][0x320] ;  /* 0x0000c80065657a20 */ /* 0x000fe20000410000 */
[----:B------:R-:W-:Y:S01]  /*9f30*/  ISETP.GT.AND P3, PT, R2, 0x20, PT ;  /* 0x000000200200780c */ /* 0x000fe20003f64270 */
[----:B------:R-:W-:Y:S01]  /*9f40*/  FMUL.FTZ R104, R104, c[0x0][0x320] ;  /* 0x0000c80068687a20 */ /* 0x000fe20000410000 */
[----:B------:R-:W-:Y:S01]  /*9f50*/  FMNMX.FTZ R6, R13, R6, !PT ;  /* 0x000000060d067209 */ /* 0x000fe20007810000 */
[----:B------:R-:W-:Y:S01]  /*9f60*/  FMUL.FTZ R108, R108, c[0x0][0x320] ;  /* 0x0000c8006c6c7a20 */ /* 0x000fe20000410000 */
[----:B----4-:R-:W-:Y:S02]  /*9f70*/  FSEL R43, R211, -INF , P3 ;  /* 0xff800000d32b7808 */ /* 0x010fe40001800000 */
[----:B------:R-:W-:Y:S01]  /*9f80*/  ISETP.GT.AND P3, PT, R5, 0x21, PT ;  /* 0x000000210500780c */ /* 0x000fe20003f64270 */
[----:B------:R-:W-:Y:S01]  /*9f90*/  MUFU.TANH R113, R113 ;  /* 0x0000007100717308 */ /* 0x000fe20000002400 */
[----:B------:R-:W-:Y:S02]  /*9fa0*/  FMNMX.FTZ R6, R14, R6, !PT ;  /* 0x000000060e067209 */ /* 0x000fe40007810000 */
[C---:B------:R-:W-:Y:S02]  /*9fb0*/  ISETP.GT.AND P1, PT, R4.reuse, 0x10, PT ;  /* 0x000000100400780c */ /* 0x040fe40003f24270 */
[----:B------:R-:W-:Y:S02]  /*9fc0*/  ISETP.GT.AND P5, PT, R4, 0x18, PT ;  /* 0x000000180400780c */ /* 0x000fe40003fa4270 */
[----:B------:R-:W-:Y:S02]  /*9fd0*/  FSEL R25, R245, -INF , P1 ;  /* 0xff800000f5197808 */ /* 0x000fe40000800000 */
[----:B------:R-:W-:Y:S01]  /*9fe0*/  ISETP.GT.AND P1, PT, R0, 0x11, PT ;  /* 0x000000110000780c */ /* 0x000fe20003f24270 */
[----:B------:R2:W-:Y:S01]  /*9ff0*/  MUFU.TANH R192, R52 ;  /* 0x0000003400c07308 */ /* 0x0005e20000002400 */
[----:B------:R-:W-:Y:S02]  /*a000*/  FSEL R29, R29, -INF , P5 ;  /* 0xff8000001d1d7808 */ /* 0x000fe40002800000 */
[----:B------:R-:W-:Y:S02]  /*a010*/  FSEL R34, R222, -INF , P1 ;  /* 0xff800000de227808 */ /* 0x000fe40000800000 */
[----:B------:R-:W-:Y:S02]  /*a020*/  ISETP.GT.AND P1, PT, R5, 0x18, PT ;  /* 0x000000180500780c */ /* 0x000fe40003f24270 */
[----:B-1----:R-:W-:Y:S02]  /*a030*/  FSEL R44, R210, -INF , P2 ;  /* 0xff800000d22c7808 */ /* 0x002fe40001000000 */
[----:B------:R-:W-:Y:S01]  /*a040*/  FSEL R39, R217, -INF , P1 ;  /* 0xff800000d9277808 */ /* 0x000fe20000800000 */
[----:B------:R-:W-:Y:S01]  /*a050*/  MUFU.TANH R200, R45 ;  /* 0x0000002d00c87308 */ /* 0x000fe20000002400 */
[----:B------:R-:W-:Y:S02]  /*a060*/  ISETP.GT.AND P1, PT, R2, 0x19, PT ;  /* 0x000000190200780c */ /* 0x000fe40003f24270 */
[----:B------:R-:W-:Y:S02]  /*a070*/  ISETP.GT.AND P2, PT, R0, 0x28, PT ;  /* 0x000000280000780c */ /* 0x000fe40003f44270 */
[----:B------:R-:W-:Y:S02]  /*a080*/  FSEL R32, R32, -INF , P1 ;  /* 0xff80000020207808 */ /* 0x000fe40000800000 */
[----:B------:R-:W-:Y:S02]  /*a090*/  ISETP.GT.AND P1, PT, R0, 0x20, PT ;  /* 0x000000200000780c */ /* 0x000fe40003f24270 */
[----:B------:R-:W-:Y:S01]  /*a0a0*/  FMNMX.FTZ R73, R25, R73, !PT ;  /* 0x0000004919497209 */ /* 0x000fe20007810000 */
[----:B------:R-:W-:Y:S01]  /*a0b0*/  MUFU.TANH R194, R46 ;  /* 0x0000002e00c27308 */ /* 0x000fe20000002400 */
[----:B------:R-:W-:Y:S02]  /*a0c0*/  ISETP.GT.AND P0, PT, R4, 0x20, PT ;  /* 0x000000200400780c */ /* 0x000fe40003f04270 */
[----:B------:R-:W-:Y:S02]  /*a0d0*/  FMNMX.FTZ R73, R26, R73, !PT ;  /* 0x000000491a497209 */ /* 0x000fe40007810000 */
[----:B--2---:R-:W-:Y:S02]  /*a0e0*/  FSEL R52, R202, -INF , P3 ;  /* 0xff800000ca347808 */ /* 0x004fe40001800000 */
[----:B------:R-:W-:Y:S02]  /*a0f0*/  FSEL R41, R213, -INF , P0 ;  /* 0xff800000d5297808 */ /* 0x000fe40000000000 */
[----:B------:R-:W-:Y:S01]  /*a100*/  ISETP.GT.AND P0, PT, R0, 0x21, PT ;  /* 0x000000210000780c */ /* 0x000fe20003f04270 */
[----:B------:R-:W1:Y:S01]  /*a110*/  MUFU.TANH R45, R48 ;  /* 0x00000030002d7308 */ /* 0x000e620000002400 */
[----:B------:R-:W-:Y:S02]  /*a120*/  FMNMX.FTZ R73, R29, R73, !PT ;  /* 0x000000491d497209 */ /* 0x000fe40007810000 */
[----:B------:R-:W-:Y:S02]  /*a130*/  ISETP.GT.AND P5, PT, R4, 0x21, PT ;  /* 0x000000210400780c */ /* 0x000fe40003fa4270 */
[----:B------:R-:W-:Y:S02]  /*a140*/  FMNMX.FTZ R73, R30, R73, !PT ;  /* 0x000000491e497209 */ /* 0x000fe40007810000 */
[----:B------:R-:W-:Y:S02]  /*a150*/  FSEL R42, R212, -INF , P5 ;  /* 0xff800000d42a7808 */ /* 0x000fe40002800000 */
[----:B------:R-:W-:Y:S01]  /*a160*/  ISETP.GT.AND P5, PT, R5, 0x20, PT ;  /* 0x000000200500780c */ /* 0x000fe20003fa4270 */
[----:B------:R2:W3:Y:S01]  /*a170*/  MUFU.TANH R46, R49 ;  /* 0x00000031002e7308 */ /* 0x0004e20000002400 */
[----:B------:R-:W-:Y:S02]  /*a180*/  ISETP.GT.AND P3, PT, R4, 0x28, PT ;  /* 0x000000280400780c */ /* 0x000fe40003f64270 */
[----:B------:R-:W-:Y:S04]  /*a190*/  FMNMX.FTZ R73, R41, R73, !PT ;  /* 0x0000004929497209 */ /* 0x000fe80007810000 */
[----:B------:R-:W-:Y:S03]  /*a1a0*/  FMNMX.FTZ R73, R42, R73, !PT ;  /* 0x000000492a497209 */ /* 0x000fe60007810000 */
[----:B------:R4:W-:Y:S01]  /*a1b0*/  MUFU.TANH R48, R51 ;  /* 0x0000003300307308 */ /* 0x0009e20000002400 */
[----:B-1----:R-:W-:Y:S02]  /*a1c0*/  FSEL R45, R45, -INF , P3 ;  /* 0xff8000002d2d7808 */ /* 0x002fe40001800000 */
[----:B------:R-:W-:Y:S02]  /*a1d0*/  ISETP.GT.AND P3, PT, R4, 0x31, PT ;  /* 0x000000310400780c */ /* 0x000fe40003f64270 */
[----:B------:R-:W-:Y:S05]  /*a1e0*/  FMNMX.FTZ R73, R45, R73, !PT ;  /* 0x000000492d497209 */ /* 0x000fea0007810000 */
[----:B------:R1:W-:Y:S01]  /*a1f0*/  MUFU.TANH R191, R53 ;  /* 0x0000003500bf7308 */ /* 0x0003e20000002400 */
[----:B--2---:R-:W-:Y:S02]  /*a200*/  FSEL R49, R209, -INF , P1 ;  /* 0xff800000d1317808 */ /* 0x004fe40000800000 */
[----:B------:R-:W-:Y:S07]  /*a210*/  ISETP.GT.AND P1, PT, R0, 0x29, PT ;  /* 0x000000290000780c */ /* 0x000fee0003f24270 */
[----:B------:R-:W2:Y:S01]  /*a220*/  MUFU.TANH R193, R47 ;  /* 0x0000002f00c17308 */ /* 0x000ea20000002400 */
[----:B----4-:R-:W-:Y:S02]  /*a230*/  FSEL R51, R203, -INF , P5 ;  /* 0xff800000cb337808 */ /* 0x010fe40002800000 */
[----:B------:R-:W-:Y:S07]  /*a240*/  ISETP.GT.AND P5, PT, R5, 0x29, PT ;  /* 0x000000290500780c */ /* 0x000fee0003fa4270 */
[----:B------:R4:W-:Y:S01]  /*a250*/  MUFU.TANH R190, R54 ;  /* 0x0000003600be7308 */ /* 0x0009e20000002400 */
[----:B-1----:R-:W-:Y:S02]  /*a260*/  FSEL R53, R201, -INF , P2 ;  /* 0xff800000c9357808 */ /* 0x002fe40001000000 */
[----:B------:R-:W-:Y:S07]  /*a270*/  ISETP.GT.AND P2, PT, R4, 0x29, PT ;  /* 0x000000290400780c */ /* 0x000fee0003f44270 */
[----:B------:R2:W-:Y:S01]  /*a280*/  MUFU.TANH R185, R57 ;  /* 0x0000003900b97308 */ /* 0x0005e20000002400 */
[----:B---3--:R-:W-:Y:S02]  /*a290*/  FSEL R46, R46, -INF , P2 ;  /* 0xff8000002e2e7808 */ /* 0x008fe40001000000 */
[----:B------:R-:W-:Y:S02]  /*a2a0*/  ISETP.GT.AND P2, PT, R2, 0x30, PT ;  /* 0x000000300200780c */ /* 0x000fe40003f44270 */
[----:B------:R-:W-:Y:S05]  /*a2b0*/  FMNMX.FTZ R73, R46, R73, !PT ;  /* 0x000000492e497209 */ /* 0x000fea0007810000 */
[----:B------:R-:W1:Y:S01]  /*a2c0*/  MUFU.TANH R47, R50 ;  /* 0x00000032002f7308 */ /* 0x000e620000002400 */
[----:B----4-:R-:W-:Y:S02]  /*a2d0*/  FSEL R54, R200, -INF , P1 ;  /* 0xff800000c8367808 */ /* 0x010fe40000800000 */
[----:B------:R-:W-:Y:S07]  /*a2e0*/  ISETP.GT.AND P1, PT, R2, 0x28, PT ;  /* 0x000000280200780c */ /* 0x000fee0003f24270 */
[----:B------:R3:W-:Y:S01]  /*a2f0*/  MUFU.TANH R187, R58 ;  /* 0x0000003a00bb7308 */ /* 0x0007e20000002400 */
[----:B--2---:R-:W-:Y:S02]  /*a300*/  FSEL R57, R193, -INF , P5 ;  /* 0xff800000c1397808 */ /* 0x004fe40002800000 */
[----:B------:R-:W-:Y:S07]  /*a310*/  ISETP.GT.AND P5, PT, R4, 0x30, PT ;  /* 0x000000300400780c */ /* 0x000fee0003fa4270 */
[----:B------:R2:W-:Y:S01]  /*a320*/  MUFU.TANH R189, R60 ;  /* 0x0000003c00bd7308 */ /* 0x0005e20000002400 */
[----:B-1----:R-:W-:Y:S02]  /*a330*/  FSEL R47, R47, -INF , P1 ;  /* 0xff8000002f2f7808 */ /* 0x002fe40000800000 */
[----:B------:R-:W-:Y:S02]  /*a340*/  ISETP.GT.AND P1, PT, R2, 0x31, PT ;  /* 0x000000310200780c */ /* 0x000fe40003f24270 */
[----:B------:R-:W-:Y:S05]  /*a350*/  FSEL R50, R208, -INF , P0 ;  /* 0xff800000d0327808 */ /* 0x000fea0000000000 */
[----:B------:R-:W-:Y:S01]  /*a360*/  MUFU.TANH R186, R55 ;  /* 0x0000003700ba7308 */ /* 0x000fe20000002400 */
[----:B------:R-:W-:Y:S02]  /*a370*/  ISETP.GT.AND P0, PT, R5, 0x28, PT ;  /* 0x000000280500780c */ /* 0x000fe40003f04270 */
[----:B---3--:R-:W-:Y:S02]  /*a380*/  FSEL R58, R192, -INF , P5 ;  /* 0xff800000c03a7808 */ /* 0x008fe40002800000 */
[----:B------:R-:W-:Y:S02]  /*a390*/  ISETP.GT.AND P5, PT, R0, 0x31, PT ;  /* 0x000000310000780c */ /* 0x000fe40003fa4270 */
[----:B------:R-:W-:Y:S03]  /*a3a0*/  FMNMX.FTZ R73, R58, R73, !PT ;  /* 0x000000493a497209 */ /* 0x000fe60007810000 */
[----:B------:R1:W3:Y:S01]  /*a3b0*/  MUFU.TANH R188, R59 ;  /* 0x0000003b00bc7308 */ /* 0x0002e20000002400 */
[----:B------:R-:W-:Y:S02]  /*a3c0*/  FSEL R185, R185, -INF , P5 ;  /* 0xff800000b9b97808 */ /* 0x000fe40002800000 */
[C---:B------:R-:W-:Y:S02]  /*a3d0*/  ISETP.GT.AND P5, PT, R5.reuse, 0x38, PT ;  /* 0x000000380500780c */ /* 0x040fe40003fa4270 */
[----:B--2---:R-:W-:Y:S02]  /*a3e0*/  FSEL R60, R190, -INF , P2 ;  /* 0xff800000be3c7808 */ /* 0x004fe40001000000 */
[----:B------:R-:W-:Y:S03]  /*a3f0*/  ISETP.GT.AND P2, PT, R5, 0x31, PT ;  /* 0x000000310500780c */ /* 0x000fe60003f44270 */
[----:B------:R2:W-:Y:S10]  /*a400*/  MUFU.TANH R195, R61 ;  /* 0x0000003d00c37308 */ /* 0x0005f40000002400 */
[----:B------:R-:W4:Y:S01]  /*a410*/  MUFU.TANH R55, R62 ;  /* 0x0000003e00377308 */ /* 0x000f220000002400 */
[----:B-1----:R-:W-:Y:S02]  /*a420*/  FSEL R59, R191, -INF , P3 ;  /* 0xff800000bf3b7808 */ /* 0x002fe40001800000 */
[----:B------:R-:W-:Y:S02]  /*a430*/  ISETP.GT.AND P3, PT, R5, 0x30, PT ;  /* 0x000000300500780c */ /* 0x000fe40003f64270 */
[----:B---3--:R-:W-:Y:S05]  /*a440*/  FSEL R188, R188, -INF , P2 ;  /* 0xff800000bcbc7808 */ /* 0x008fea0001000000 */
[----:B------:R-:W1:Y:S01]  /*a450*/  MUFU.TANH R62, R64 ;  /* 0x00000040003e7308 */ /* 0x000e620000002400 */
[----:B------:R-:W-:Y:S02]  /*a460*/  ISETP.GT.AND P2, PT, R4, 0x38, PT ;  /* 0x000000380400780c */ /* 0x000fe40003f44270 */
[----:B------:R-:W-:Y:S02]  /*a470*/  FSEL R187, R187, -INF , P3 ;  /* 0xff800000bbbb7808 */ /* 0x000fe40001800000 */
[----:B--2---:R-:W-:Y:S02]  /*a480*/  FSEL R61, R186, -INF , P1 ;  /* 0xff800000ba3d7808 */ /* 0x004fe40000800000 */
[----:B------:R-:W-:Y:S02]  /*a490*/  ISETP.GT.AND P1, PT, R0, 0x38, PT ;  /* 0x000000380000780c */ /* 0x000fe40003f24270 */
[----:B------:R-:W-:Y:S01]  /*a4a0*/  ISETP.GT.AND P3, PT, R5, 0x39, PT ;  /* 0x000000390500780c */ /* 0x000fe20003f64270 */
[----:B------:R-:W2:Y:S01]  /*a4b0*/  MUFU.TANH R214, R63 ;  /* 0x0000003f00d67308 */ /* 0x000ea20000002400 */
[----:B------:R-:W-:Y:S02]  /*a4c0*/  FSEL R189, R189, -INF , P1 ;  /* 0xff800000bdbd7808 */ /* 0x000fe40000800000 */
[----:B------:R-:W-:Y:S02]  /*a4d0*/  ISETP.GT.AND P1, PT, R4, 0x39, PT ;  /* 0x000000390400780c */ /* 0x000fe40003f24270 */
[----:B----4-:R-:W-:Y:S02]  /*a4e0*/  FSEL R199, R55, -INF , P5 ;  /* 0xff80000037c77808 */ /* 0x010fe40002800000 */
[----:B------:R-:W-:Y:S02]  /*a4f0*/  ISETP.GT.AND P5, PT, R2, 0x39, PT ;  /* 0x000000390200780c */ /* 0x000fe40003fa4270 */
[----:B------:R-:W-:Y:S01]  /*a500*/  FMNMX.FTZ R73, R59, R73, !PT ;  /* 0x000000493b497209 */ /* 0x000fe20007810000 */
[----:B------:R-:W3:Y:S01]  /*a510*/  MUFU.TANH R63, R65 ;  /* 0x00000041003f7308 */ /* 0x000ee20000002400 */
[----:B-1----:R-:W-:Y:S02]  /*a520*/  FSEL R62, R62, -INF , P2 ;  /* 0xff8000003e3e7808 */ /* 0x002fe40001000000 */
[----:B------:R-:W-:Y:S02]  /*a530*/  ISETP.GT.AND P2, PT, R4, 0x41, PT ;  /* 0x000000410400780c */ /* 0x000fe40003f44270 */
[----:B------:R-:W-:Y:S05]  /*a540*/  FMNMX.FTZ R73, R62, R73, !PT ;  /* 0x000000493e497209 */ /* 0x000fea0007810000 */
[----:B------:R1:W-:Y:S01]  /*a550*/  MUFU.TANH R184, R56 ;  /* 0x0000003800b87308 */ /* 0x0003e20000002400 */
[----:B--2---:R-:W-:Y:S02]  /*a560*/  FSEL R214, R214, -INF , P3 ;  /* 0xff800000d6d67808 */ /* 0x004fe40001800000 */
[----:B------:R-:W-:Y:S07]  /*a570*/  ISETP.GT.AND P3, PT, R4, 0x40, PT ;  /* 0x000000400400780c */ /* 0x000fee0003f64270 */
[----:B------:R-:W2:Y:S01]  /*a580*/  MUFU.TANH R68, R68 ;  /* 0x0000004400447308 */ /* 0x000ea20000002400 */
[----:B---3--:R-:W-:Y:S02]  /*a590*/  FSEL R63, R63, -INF , P1 ;  /* 0xff8000003f3f7808 */ /* 0x008fe40000800000 */
[----:B------:R-:W-:Y:S02]  /*a5a0*/  ISETP.GT.AND P1, PT, R2, 0x40, PT ;  /* 0x000000400200780c */ /* 0x000fe40003f24270 */
[----:B------:R-:W-:Y:S05]  /*a5b0*/  FMNMX.FTZ R73, R63, R73, !PT ;  /* 0x000000493f497209 */ /* 0x000fea0007810000 */
[----:B------:R-:W3:Y:S01]  /*a5c0*/  MUFU.TANH R69, R69 ;  /* 0x0000004500457308 */ /* 0x000ee20000002400 */
[----:B-1----:R-:W-:Y:S02]  /*a5d0*/  FSEL R56, R194, -INF , P0 ;  /* 0xff800000c2387808 */ /* 0x002fe40000000000 */
[----:B------:R-:W-:Y:S07]  /*a5e0*/  ISETP.GT.AND P0, PT, R2, 0x29, PT ;  /* 0x000000290200780c */ /* 0x000fee0003f04270 */
[----:B------:R-:W-:Y:S01]  /*a5f0*/  MUFU.TANH R67, R67 ;  /* 0x0000004300437308 */ /* 0x000fe20000002400 */
[----:B------:R-:W-:Y:S02]  /*a600*/  FSEL R48, R48, -INF , P0 ;  /* 0xff80000030307808 */ /* 0x000fe40000000000 */
[----:B------:R-:W-:Y:S02]  /*a610*/  ISETP.GT.AND P0, PT, R0, 0x30, PT ;  /* 0x000000300000780c */ /* 0x000fe40003f04270 */
[----:B--2---:R-:W-:Y:S02]  /*a620*/  FSEL R210, R68, -INF , P3 ;  /* 0xff80000044d27808 */ /* 0x004fe40001800000 */
[----:B------:R-:W-:Y:S02]  /*a630*/  FSEL R184, R184, -INF , P0 ;  /* 0xff800000b8b87808 */ /* 0x000fe40000000000 */
[----:B------:R-:W-:Y:S01]  /*a640*/  FMNMX.FTZ R73, R210, R73, !PT ;  /* 0x00000049d2497209 */ /* 0x000fe20007810000 */
[----:B------:R-:W1:Y:S01]  /*a650*/  MUFU.TANH R70, R70 ;  /* 0x0000004600467308 */ /* 0x000e620000002400 */
[C---:B------:R-:W-:Y:S02]  /*a660*/  ISETP.GT.AND P0, PT, R0.reuse, 0x39, PT ;  /* 0x000000390000780c */ /* 0x040fe40003f04270 */
[----:B------:R-:W-:Y:S02]  /*a670*/  ISETP.GT.AND P3, PT, R0, 0x41, PT ;  /* 0x000000410000780c */ /* 0x000fe40003f64270 */
[----:B---3--:R-:W-:Y:S02]  /*a680*/  FSEL R218, R69, -INF , P2 ;  /* 0xff80000045da7808 */ /* 0x008fe40001000000 */
[----:B------:R-:W2:Y:S01]  /*a690*/  LDL.64 R68, [R1+0x58] ;  /* 0x0000580001447983 */ /* 0x000ea20000100a00 */
[----:B------:R-:W-:Y:S02]  /*a6a0*/  ISETP.GT.AND P2, PT, R5, 0x40, PT ;  /* 0x000000400500780c */ /* 0x000fe40003f44270 */
[----:B------:R-:W3:Y:S01]  /*a6b0*/  MUFU.TANH R74, R74 ;  /* 0x0000004a004a7308 */ /* 0x000ee20000002400 */
[----:B------:R-:W-:Y:S02]  /*a6c0*/  FMNMX.FTZ R73, R218, R73, !PT ;  /* 0x00000049da497209 */ /* 0x000fe40007810000 */
[----:B------:R-:W-:Y:S02]  /*a6d0*/  FSEL R195, R195, -INF , P0 ;  /* 0xff800000c3c37808 */ /* 0x000fe40000000000 */
[----:B------:R-:W-:Y:S02]  /*a6e0*/  ISETP.GT.AND P0, PT, R2, 0x38, PT ;  /* 0x000000380200780c */ /* 0x000fe40003f04270 */
[----:B------:R-:W-:Y:S01]  /*a6f0*/  FSEL R252, R17, -INF , P3 ;  /* 0xff80000011fc7808 */ /* 0x000fe20001800000 */
[----:B------:R-:W-:Y:S01]  /*a700*/  FMUL.FTZ R17, R103, c[0x0][0x320] ;  /* 0x0000c80067117a20 */ /* 0x000fe20000410000 */
[C---:B------:R-:W-:Y:S01]  /*a710*/  ISETP.GT.AND P3, PT, R5.reuse, 0x48, PT ;  /* 0x000000480500780c */ /* 0x040fe20003f64270 */
[----:B------:R4:W-:Y:S01]  /*a720*/  MUFU.TANH R248, R89 ;  /* 0x0000005900f87308 */ /* 0x0009e20000002400 */
[----:B-1----:R-:W-:Y:S02]  /*a730*/  FSEL R222, R70, -INF , P1 ;  /* 0xff80000046de7808 */ /* 0x002fe40000800000 */
[----:B------:R-:W-:Y:S07]  /*a740*/  ISETP.GT.AND P1, PT, R5, 0x41, PT ;  /* 0x000000410500780c */ /* 0x000fee0003f24270 */
[----:B------:R-:W1:Y:S01]  /*a750*/  MUFU.TANH R72, R72 ;  /* 0x0000004800487308 */ /* 0x000e620000002400 */
[----:B---3--:R-:W-:Y:S02]  /*a760*/  FSEL R74, R74, -INF , P2 ;  /* 0xff8000004a4a7808 */ /* 0x008fe40001000000 */
[----:B------:R-:W-:Y:S07]  /*a770*/  ISETP.GT.AND P2, PT, R4, 0x48, PT ;  /* 0x000000480400780c */ /* 0x000fee0003f44270 */
[----:B------:R-:W3:Y:S01]  /*a780*/  MUFU.TANH R75, R75 ;  /* 0x0000004b004b7308 */ /* 0x000ee20000002400 */
[----:B----4-:R-:W-:Y:S02]  /*a790*/  FSEL R89, R67, -INF , P5 ;  /* 0xff80000043597808 */ /* 0x010fe40002800000 */
[----:B------:R-:W-:Y:S07]  /*a7a0*/  ISETP.GT.AND P5, PT, R0, 0x40, PT ;  /* 0x000000400000780c */ /* 0x000fee0003fa4270 */
[----:B------:R-:W4:Y:S01]  /*a7b0*/  MUFU.TANH R80, R80 ;  /* 0x0000005000507308 */ /* 0x000f220000002400 */
[----:B-1----:R-:W-:Y:S02]  /*a7c0*/  FSEL R72, R72, -INF , P5 ;  /* 0xff80000048487808 */ /* 0x002fe40002800000 */
[----:B------:R-:W-:Y:S07]  /*a7d0*/  ISETP.GT.AND P5, PT, R0, 0x49, PT ;  /* 0x000000490000780c */ /* 0x000fee0003fa4270 */
[----:B------:R-:W1:Y:S01]  /*a7e0*/  MUFU.TANH R77, R77 ;  /* 0x0000004d004d7308 */ /* 0x000e620000002400 */
[----:B---3--:R-:W-:Y:S02]  /*a7f0*/  FSEL R75, R75, -INF , P1 ;  /* 0xff8000004b4b7808 */ /* 0x008fe40000800000 */
[----:B------:R-:W-:Y:S07]  /*a800*/  ISETP.GT.AND P1, PT, R4, 0x49, PT ;  /* 0x000000490400780c */ /* 0x000fee0003f24270 */
[----:B------:R-:W3:Y:S01]  /*a810*/  MUFU.TANH R81, R81 ;  /* 0x0000005100517308 */ /* 0x000ee20000002400 */
[----:B----4-:R-:W-:Y:S02]  /*a820*/  FSEL R209, R80, -INF , P2 ;  /* 0xff80000050d17808 */ /* 0x010fe40001000000 */
[C---:B------:R-:W-:Y:S02]  /*a830*/  ISETP.GT.AND P2, PT, R4.reuse, 0x58, PT ;  /* 0x000000580400780c */ /* 0x040fe40003f44270 */
[----:B------:R-:W-:Y:S05]  /*a840*/  FMNMX.FTZ R73, R209, R73, !PT ;  /* 0x00000049d1497209 */ /* 0x000fea0007810000 */
[----:B------:R-:W4:Y:S01]  /*a850*/  MUFU.TANH R66, R66 ;  /* 0x0000004200427308 */ /* 0x000f220000002400 */
[----:B-1----:R-:W-:Y:S02]  /*a860*/  FSEL R7, R77, -INF , P5 ;  /* 0xff8000004d077808 */ /* 0x002fe40002800000 */
[C---:B------:R-:W-:Y:S07]  /*a870*/  ISETP.GT.AND P5, PT, R4.reuse, 0x50, PT ;  /* 0x000000500400780c */ /* 0x040fee0003fa4270 */
[----:B------:R4:W-:Y:S01]  /*a880*/  MUFU.TANH R249, R88 ;  /* 0x0000005800f97308 */ /* 0x0009e20000002400 */
[----:B---3--:R-:W-:Y:S02]  /*a890*/  FSEL R213, R81, -INF , P1 ;  /* 0xff80000051d57808 */ /* 0x008fe40000800000 */
[----:B------:R-:W-:Y:S02]  /*a8a0*/  ISETP.GT.AND P1, PT, R4, 0x59, PT ;  /* 0x000000590400780c */ /* 0x000fe40003f24270 */
[----:B------:R-:W-:Y:S05]  /*a8b0*/  FMNMX.FTZ R73, R213, R73, !PT ;  /* 0x00000049d5497209 */ /* 0x000fea0007810000 */
[----:B------:R-:W1:Y:S10]  /*a8c0*/  MUFU.TANH R78, R78 ;  /* 0x0000004e004e7308 */ /* 0x000e740000002400 */
[----:B------:R-:W3:Y:S01]  /*a8d0*/  MUFU.TANH R84, R84 ;  /* 0x0000005400547308 */ /* 0x000ee20000002400 */
[----:B----4-:R-:W-:Y:S02]  /*a8e0*/  FSEL R88, R66, -INF , P0 ;  /* 0xff80000042587808 */ /* 0x010fe40000000000 */
[----:B------:R-:W4:Y:S01]  /*a8f0*/  LDL.64 R66, [R1+0x60] ;  /* 0x0000600001427983 */ /* 0x000f220000100a00 */
[----:B------:R-:W-:Y:S06]  /*a900*/  ISETP.GT.AND P0, PT, R2, 0x41, PT ;  /* 0x000000410200780c */ /* 0x000fec0003f04270 */
[----:B------:R-:W3:Y:S01]  /*a910*/  MUFU.TANH R71, R71 ;  /* 0x0000004700477308 */ /* 0x000ee20000002400 */
[----:B-1----:R-:W-:Y:S02]  /*a920*/  FSEL R64, R78, -INF , P3 ;  /* 0xff8000004e407808 */ /* 0x002fe40001800000 */
[----:B------:R-:W-:Y:S07]  /*a930*/  ISETP.GT.AND P3, PT, R4, 0x51, PT ;  /* 0x000000510400780c */ /* 0x000fee0003f64270 */
[----:B------:R-:W1:Y:S01]  /*a940*/  MUFU.TANH R85, R85 ;  /* 0x0000005500557308 */ /* 0x000e620000002400 */
[----:B---3--:R-:W-:Y:S01]  /*a950*/  FSEL R245, R84, -INF , P5 ;  /* 0xff80000054f57808 */ /* 0x008fe20002800000 */
[----:B------:R-:W-:Y:S01]  /*a960*/  IMAD.MOV.U32 R84, RZ, RZ, R74 ;  /* 0x000000ffff547224 */ /* 0x000fe200078e004a */
[----:B------:R-:W-:Y:S01]  /*a970*/  ISETP.GT.AND P5, PT, R4, 0x61, PT ;  /* 0x000000610400780c */ /* 0x000fe20003fa4270 */
[----:B------:R-:W-:Y:S01]  /*a980*/  FMUL.FTZ R74, R111, c[0x0][0x320] ;  /* 0x0000c8006f4a7a20 */ /* 0x000fe20000410000 */
[----:B------:R-:W-:Y:S05]  /*a990*/  MOV R111, R64 ;  /* 0x00000040006f7202 */ /* 0x000fea0000000f00 */
[----:B------:R-:W3:Y:S01]  /*a9a0*/  MUFU.TANH R76, R76 ;  /* 0x0000004c004c7308 */ /* 0x000ee20000002400 */
[----:B------:R-:W-:Y:S02]  /*a9b0*/  FMNMX.FTZ R73, R245, R73, !PT ;  /* 0x00000049f5497209 */ /* 0x000fe40007810000 */
[----:B------:R-:W-:Y:S02]  /*a9c0*/  FSEL R243, R71, -INF , P0 ;  /* 0xff80000047f37808 */ /* 0x000fe40000000000 */
[----:B------:R-:W-:Y:S05]  /*a9d0*/  ISETP.GT.AND P0, PT, R0, 0x48, PT ;  /* 0x000000480000780c */ /* 0x000fea0003f04270 */
[----:B------:R-:W-:Y:S01]  /*a9e0*/  MUFU.TANH R74, R74 ;  /* 0x0000004a004a7308 */ /* 0x000fe20000002400 */
[----:B-1----:R-:W-:Y:S01]  /*a9f0*/  FSEL R223, R85, -INF , P3 ;  /* 0xff80000055df7808 */ /* 0x002fe20001800000 */
[----:B------:R-:W-:Y:S01]  /*aa00*/  IMAD.MOV.U32 R85, RZ, RZ, R72 ;  /* 0x000000ffff557224 */ /* 0x000fe200078e0048 */
[----:B------:R-:W-:Y:S02]  /*aa10*/  ISETP.GT.AND P3, PT, R4, 0x68, PT ;  /* 0x000000680400780c */ /* 0x000fe40003f64270 */
[----:B------:R-:W-:Y:S05]  /*aa20*/  FMNMX.FTZ R73, R223, R73, !PT ;  /* 0x00000049df497209 */ /* 0x000fea0007810000 */
[----:B------:R-:W1:Y:S01]  /*aa30*/  MUFU.TANH R96, R96 ;  /* 0x0000006000607308 */ /* 0x000e620000002400 */
[----:B---3--:R-:W-:Y:S02]  /*aa40*/  FSEL R65, R76, -INF , P0 ;  /* 0xff8000004c417808 */ /* 0x008fe40000000000 */
[----:B------:R-:W-:Y:S07]  /*aa50*/  ISETP.GT.AND P0, PT, R2, 0x48, PT ;  /* 0x000000480200780c */ /* 0x000fee0003f04270 */
[----:B------:R-:W3:Y:S10]  /*aa60*/  MUFU.TANH R82, R82 ;  /* 0x0000005200527308 */ /* 0x000ef40000002400 */
[----:B------:R-:W3:Y:S01]  /*aa70*/  MUFU.TANH R97, R97 ;  /* 0x0000006100617308 */ /* 0x000ee20000002400 */
[----:B-1----:R-:W-:Y:S02]  /*aa80*/  FSEL R219, R96, -INF , P2 ;  /* 0xff80000060db7808 */ /* 0x002fe40001000000 */
[----:B------:R-:W-:Y:S02]  /*aa90*/  ISETP.GT.AND P2, PT, R4, 0x69, PT ;  /* 0x000000690400780c */ /* 0x000fe40003f44270 */
[----:B------:R-:W-:Y:S05]  /*aaa0*/  FMNMX.FTZ R73, R219, R73, !PT ;  /* 0x00000049db497209 */ /* 0x000fea0007810000 */
[----:B------:R-:W1:Y:S01]  /*aab0*/  MUFU.TANH R100, R100 ;  /* 0x0000006400647308 */ /* 0x000e620000002400 */
[----:B------:R-:W-:Y:S02]  /*aac0*/  FSEL R193, R113, -INF , P2 ;  /* 0xff80000071c17808 */ /* 0x000fe40001000000 */
[----:B------:R-:W-:Y:S02]  /*aad0*/  ISETP.GT.AND P2, PT, R2, 0x59, PT ;  /* 0x000000590200780c */ /* 0x000fe40003f44270 */
[----:B---3--:R-:W-:Y:S02]  /*aae0*/  FSEL R221, R82, -INF , P0 ;  /* 0xff80000052dd7808 */ /* 0x008fe40000000000 */
[----:B------:R-:W-:Y:S02]  /*aaf0*/  ISETP.GT.AND P0, PT, R4, 0x60, PT ;  /* 0x000000600400780c */ /* 0x000fe40003f04270 */
[----:B------:R-:W-:Y:S01]  /*ab00*/  FMNMX.FTZ R4, R15, R6, !PT ;  /* 0x000000060f047209 */ /* 0x000fe20007810000 */
[----:B------:R-:W3:Y:S01]  /*ab10*/  MUFU.TANH R101, R101 ;  /* 0x0000006500657308 */ /* 0x000ee20000002400 */
[----:B------:R-:W-:Y:S02]  /*ab20*/  FMNMX.FTZ R6, R16, R117, !PT ;  /* 0x0000007510067209 */ /* 0x000fe40007810000 */
[----:B------:R-:W-:Y:S02]  /*ab30*/  FMNMX.FTZ R4, R27, R4, !PT ;  /* 0x000000041b047209 */ /* 0x000fe40007810000 */
[----:B------:R-:W-:Y:S02]  /*ab40*/  FSEL R201, R97, -INF , P1 ;  /* 0xff80000061c97808 */ /* 0x000fe40000800000 */
[----:B------:R-:W-:Y:S02]  /*ab50*/  ISETP.GT.AND P1, PT, R2, 0x49, PT ;  /* 0x000000490200780c */ /* 0x000fe40003f24270 */
[----:B------:R-:W-:Y:S01]  /*ab60*/  MOV R97, R75 ;  /* 0x0000004b00617202 */ /* 0x000fe20000000f00 */
[----:B------:R-:W3:Y:S01]  /*ab70*/  MUFU.TANH R112, R112 ;  /* 0x0000007000707308 */ /* 0x000ee20000002400 */
[----:B------:R-:W-:Y:S02]  /*ab80*/  FMNMX.FTZ R6, R18, R6, !PT ;  /* 0x0000000612067209 */ /* 0x000fe40007810000 */
[----:B------:R-:W-:Y:S02]  /*ab90*/  FMNMX.FTZ R73, R201, R73, !PT ;  /* 0x00000049c9497209 */ /* 0x000fe40007810000 */
[----:B-1----:R-:W-:Y:S02]  /*aba0*/  FSEL R200, R100, -INF , P0 ;  /* 0xff80000064c87808 */ /* 0x002fe40000000000 */
[----:B------:R-:W-:Y:S02]  /*abb0*/  ISETP.GT.AND P0, PT, R2, 0x50, PT ;  /* 0x000000500200780c */ /* 0x000fe40003f04270 */
[----:B------:R-:W-:Y:S01]  /*abc0*/  FMNMX.FTZ R6, R19, R6, !PT ;  /* 0x0000000613067209 */ /* 0x000fe20007810000 */
[----:B------:R-:W1:Y:S01]  /*abd0*/  MUFU.TANH R86, R86 ;  /* 0x0000005600567308 */ /* 0x000e620000002400 */
[----:B------:R-:W-:Y:S02]  /*abe0*/  FMNMX.FTZ R4, R28, R4, !PT ;  /* 0x000000041c047209 */ /* 0x000fe40007810000 */
[----:B------:R-:W-:Y:S02]  /*abf0*/  FMNMX.FTZ R73, R200, R73, !PT ;  /* 0x00000049c8497209 */ /* 0x000fe40007810000 */
        /* <DEDUP_REMOVED lines=8> */
[----:B------:R-:W-:Y:S01]  /*ac80*/  FMNMX.FTZ R73, R196, R73, !PT ;  /* 0x00000049c4497209 */ /* 0x000fe20007810000 */
[----:B------:R-:W3:Y:S01]  /*ac90*/  MUFU.TANH R87, R87 ;  /* 0x0000005700577308 */ /* 0x000ee20000002400 */
[----:B------:R-:W-:Y:S02]  /*aca0*/  FMNMX.FTZ R4, R43, R4, !PT ;  /* 0x000000042b047209 */ /* 0x000fe40007810000 */
[----:B------:R-:W-:Y:S02]  /*acb0*/  FMNMX.FTZ R73, R193, R73, !PT ;  /* 0x00000049c1497209 */ /* 0x000fe40007810000 */
[----:B-1----:R-:W-:Y:S01]  /*acc0*/  FSEL R197, R86, -INF , P0 ;  /* 0xff80000056c57808 */ /* 0x002fe20000000000 */
[----:B------:R-:W-:Y:S01]  /*acd0*/  IMAD.MOV.U32 R86, RZ, RZ, R7 ;  /* 0x000000ffff567224 */ /* 0x000fe200078e0007 */
[----:B------:R-:W-:Y:S01]  /*ace0*/  ISETP.GT.AND P0, PT, R2, 0x61, PT ;  /* 0x000000610200780c */ /* 0x000fe20003f04270 */
[----:B------:R-:W1:Y:S01]  /*acf0*/  SHFL.BFLY PT, R7, R73, 0x2, 0x1f ;  /* 0x0c401f0049077f89 */ /* 0x000e6200000e0000 */
[----:B------:R-:W-:Y:S01]  /*ad00*/  FMNMX.FTZ R4, R44, R4, !PT ;  /* 0x000000042c047209 */ /* 0x000fe20007810000 */
[----:B------:R-:W1:Y:S03]  /*ad10*/  MUFU.TANH R98, R98 ;  /* 0x0000006200627308 */ /* 0x000e660000002400 */
[----:B------:R-:W-:Y:S02]  /*ad20*/  FMNMX.FTZ R4, R47, R4, !PT ;  /* 0x000000042f047209 */ /* 0x000fe40007810000 */
[----:B---3--:R-:W-:Y:S01]  /*ad30*/  FSEL R103, R83, -INF , P1 ;  /* 0xff80000053677808 */ /* 0x008fe20000800000 */
[----:B------:R-:W-:Y:S01]  /*ad40*/  IMAD.MOV.U32 R83, RZ, RZ, R65 ;  /* 0x000000ffff537224 */ /* 0x000fe200078e0041 */
[----:B------:R-:W-:Y:S02]  /*ad50*/  ISETP.GT.AND P1, PT, R2, 0x60, PT ;  /* 0x000000600200780c */ /* 0x000fe40003f24270 */
[----:B------:R-:W-:Y:S01]  /*ad60*/  FMNMX.FTZ R4, R48, R4, !PT ;  /* 0x0000000430047209 */ /* 0x000fe20007810000 */
[----:B------:R-:W3:Y:S03]  /*ad70*/  MUFU.TANH R115, R115 ;  /* 0x0000007300737308 */ /* 0x000ee60000002400 */
[----:B------:R-:W-:Y:S02]  /*ad80*/  FMNMX.FTZ R4, R60, R4, !PT ;  /* 0x000000043c047209 */ /* 0x000fe40007810000 */
[----:B------:R-:W-:Y:S02]  /*ad90*/  FSEL R191, R87, -INF , P5 ;  /* 0xff80000057bf7808 */ /* 0x000fe40002800000 */
[----:B------:R-:W-:Y:S02]  /*ada0*/  ISETP.GT.AND P5, PT, R2, 0x68, PT ;  /* 0x000000680200780c */ /* 0x000fe40003fa4270 */
[----:B------:R-:W-:Y:S01]  /*adb0*/  FMNMX.FTZ R4, R61, R4, !PT ;  /* 0x000000043d047209 */ /* 0x000fe20007810000 */
[----:B------:R-:W-:Y:S01]  /*adc0*/  MUFU.TANH R93, R93 ;  /* 0x0000005d005d7308 */ /* 0x000fe20000002400 */
[----:B-1----:R-:W-:Y:S02]  /*add0*/  FMNMX.FTZ R73, R73, R7, !PT ;  /* 0x0000000749497209 */ /* 0x002fe40007810000 */
[----:B------:R-:W-:Y:S02]  /*ade0*/  FSEL R190, R98, -INF , P3 ;  /* 0xff80000062be7808 */ /* 0x000fe40001800000 */
[----:B------:R-:W-:Y:S01]  /*adf0*/  ISETP.GT.AND P3, PT, R2, 0x69, PT ;  /* 0x000000690200780c */ /* 0x000fe20003f64270 */
[----:B------:R-:W1:Y:S01]  /*ae00*/  SHFL.BFLY PT, R7, R73, 0x1, 0x1f ;  /* 0x0c201f0049077f89 */ /* 0x000e6200000e0000 */
[----:B------:R-:W-:Y:S03]  /*ae10*/  FMNMX.FTZ R2, R20, R6, !PT ;  /* 0x0000000614027209 */ /* 0x000fe60007810000 */
[----:B------:R-:W1:Y:S01]  /*ae20*/  MUFU.TANH R17, R17 ;  /* 0x0000001100117308 */ /* 0x000e620000002400 */
[----:B------:R-:W-:Y:S02]  /*ae30*/  FMNMX.FTZ R72, R88, R4, !PT ;  /* 0x0000000458487209 */ /* 0x000fe40007810000 */
[----:B------:R-:W-:Y:S02]  /*ae40*/  FMNMX.FTZ R2, R33, R2, !PT ;  /* 0x0000000221027209 */ /* 0x000fe40007810000 */
[----:B------:R-:W-:Y:S02]  /*ae50*/  FMNMX.FTZ R4, R21, R118, !PT ;  /* 0x0000007615047209 */ /* 0x000fe40007810000 */
[----:B------:R-:W-:Y:S02]  /*ae60*/  FMNMX.FTZ R2, R34, R2, !PT ;  /* 0x0000000222027209 */ /* 0x000fe40007810000 */
[----:B------:R-:W-:Y:S01]  /*ae70*/  FMNMX.FTZ R4, R22, R4, !PT ;  /* 0x0000000416047209 */ /* 0x000fe20007810000 */
[----:B------:R-:W-:Y:S01]  /*ae80*/  MUFU.TANH R90, R90 ;  /* 0x0000005a005a7308 */ /* 0x000fe20000002400 */
[----:B------:R-:W-:Y:S02]  /*ae90*/  FMNMX.FTZ R2, R37, R2, !PT ;  /* 0x0000000225027209 */ /* 0x000fe40007810000 */
[----:B------:R-:W-:Y:S02]  /*aea0*/  FMNMX.FTZ R4, R23, R4, !PT ;  /* 0x0000000417047209 */ /* 0x000fe40007810000 */
[----:B------:R-:W-:Y:S02]  /*aeb0*/  FMNMX.FTZ R2, R38, R2, !PT ;  /* 0x0000000226027209 */ /* 0x000fe40007810000 */
[----:B------:R-:W-:Y:S02]  /*aec0*/  FMNMX.FTZ R4, R24, R4, !PT ;  /* 0x0000000418047209 */ /* 0x000fe40007810000 */
[----:B------:R-:W-:Y:S01]  /*aed0*/  FMNMX.FTZ R2, R49, R2, !PT ;  /* 0x0000000231027209 */ /* 0x000fe20007810000 */
[----:B------:R-:W2:Y:S01]  /*aee0*/  MUFU.TANH R99, R99 ;  /* 0x0000006300637308 */ /* 0x000ea20000002400 */
[----:B------:R-:W-:Y:S02]  /*aef0*/  FMNMX.FTZ R4, R35, R4, !PT ;  /* 0x0000000423047209 */ /* 0x000fe40007810000 */
[----:B------:R-:W-:Y:S02]  /*af00*/  FMNMX.FTZ R2, R50, R2, !PT ;  /* 0x0000000232027209 */ /* 0x000fe40007810000 */
[----:B------:R-:W-:Y:S02]  /*af10*/  FMNMX.FTZ R4, R36, R4, !PT ;  /* 0x0000000424047209 */ /* 0x000fe40007810000 */
[----:B------:R-:W-:Y:S02]  /*af20*/  FMNMX.FTZ R2, R53, R2, !PT ;  /* 0x0000000235027209 */ /* 0x000fe40007810000 */
[----:B-1----:R-:W-:Y:S01]  /*af30*/  FMNMX.FTZ R73, R73, R7, !PT ;  /* 0x0000000749497209 */ /* 0x002fe20007810000 */
[----:B------:R-:W1:Y:S01]  /*af40*/  MUFU.TANH R102, R102 ;  /* 0x0000006600667308 */ /* 0x000e620000002400 */
[----:B------:R-:W-:Y:S02]  /*af50*/  FMNMX.FTZ R2, R54, R2, !PT ;  /* 0x0000000236027209 */ /* 0x000fe40007810000 */
[----:B------:R-:W-:Y:S01]  /*af60*/  FMNMX.FTZ R4, R39, R4, !PT ;  /* 0x0000000427047209 */ /* 0x000fe20007810000 */
[----:B------:R-:W-:Y:S01]  /*af70*/  FMUL.FTZ R75, R73, c[0x0][0x2d0] ;  /* 0x0000b400494b7a20 */ /* 0x000fe20000410000 */
[----:B------:R-:W-:Y:S02]  /*af80*/  FMNMX.FTZ R2, R184, R2, !PT ;  /* 0x00000002b8027209 */ /* 0x000fe40007810000 */
[----:B---3--:R-:W-:Y:S02]  /*af90*/  FSEL R115, R115, -INF , P3 ;  /* 0xff80000073737808 */ /* 0x008fe40001800000 */
[----:B------:R-:W-:Y:S01]  /*afa0*/  FSEL R98, R17, -INF , P0 ;  /* 0xff80000011627808 */ /* 0x000fe20000000000 */
[----:B------:R-:W-:Y:S01]  /*afb0*/  MUFU.TANH R7, R110 ;  /* 0x0000006e00077308 */ /* 0x000fe20000002400 */
[----:B------:R-:W-:Y:S01]  /*afc0*/  FMNMX.FTZ R72, R89, R72, !PT ;  /* 0x0000004859487209 */ /* 0x000fe20007810000 */
[----:B------:R-:W-:Y:S01]  /*afd0*/  FMUL.FTZ R17, R107, c[0x0][0x320] ;  /* 0x0000c8006b117a20 */ /* 0x000fe20000410000 */
[----:B------:R-:W-:Y:S02]  /*afe0*/  FMNMX.FTZ R2, R185, R2, !PT ;  /* 0x00000002b9027209 */ /* 0x000fe40007810000 */
[----:B--2---:R-:W-:Y:S02]  /*aff0*/  FSEL R186, R99, -INF , P2 ;  /* 0xff80000063ba7808 */ /* 0x004fe40001000000 */
[----:B------:R-:W-:Y:S02]  /*b000*/  FMNMX.FTZ R2, R189, R2, !PT ;  /* 0x00000002bd027209 */ /* 0x000fe40007810000 */
[----:B------:R-:W-:Y:S01]  /*b010*/  FMNMX.FTZ R4, R40, R4, !PT ;  /* 0x0000000428047209 */ /* 0x000fe20007810000 */
[----:B------:R-:W2:Y:S01]  /*b020*/  MUFU.TANH R114, R114 ;  /* 0x0000007200727308 */ /* 0x000ea20000002400 */
[----:B------:R-:W-:Y:S02]  /*b030*/  FMNMX.FTZ R2, R195, R2, !PT ;  /* 0x00000002c3027209 */ /* 0x000fe40007810000 */
[----:B------:R-:W-:Y:S02]  /*b040*/  FMNMX.FTZ R4, R51, R4, !PT ;  /* 0x0000000433047209 */ /* 0x000fe40007810000 */
[----:B------:R-:W-:Y:S02]  /*b050*/  FMNMX.FTZ R2, R85, R2, !PT ;  /* 0x0000000255027209 */ /* 0x000fe40007810000 */
[----:B------:R-:W-:Y:S02]  /*b060*/  FMNMX.FTZ R4, R52, R4, !PT ;  /* 0x0000000434047209 */ /* 0x000fe40007810000 */
[----:B-1----:R-:W-:Y:S01]  /*b070*/  FSEL R99, R102, -INF , P1 ;  /* 0xff80000066637808 */ /* 0x002fe20000800000 */
[----:B------:R-:W-:Y:S01]  /*b080*/  MUFU.TANH R17, R17 ;  /* 0x0000001100117308 */ /* 0x000fe20000002400 */
[----:B------:R-:W-:Y:S02]  /*b090*/  FMNMX.FTZ R2, R252, R2, !PT ;  /* 0x00000002fc027209 */ /* 0x000fe40007810000 */
[----:B------:R-:W-:Y:S02]  /*b0a0*/  ISETP.GT.AND P3, PT, R0, 0x59, PT ;  /* 0x000000590000780c */ /* 0x000fe40003f64270 */
[----:B------:R-:W-:Y:S02]  /*b0b0*/  FMNMX.FTZ R2, R83, R2, !PT ;  /* 0x0000000253027209 */ /* 0x000fe40007810000 */
[----:B------:R-:W-:Y:S02]  /*b0c0*/  FSEL R107, R93, -INF , P3 ;  /* 0xff8000005d6b7808 */ /* 0x000fe40001800000 */
[----:B------:R-:W-:Y:S01]  /*b0d0*/  FMNMX.FTZ R2, R86, R2, !PT ;  /* 0x0000000256027209 */ /* 0x000fe20007810000 */
[----:B------:R-:W1:Y:S01]  /*b0e0*/  MUFU.TANH R79, R79 ;  /* 0x0000004f004f7308 */ /* 0x000e620000002400 */
[----:B------:R-:W-:Y:S02]  /*b0f0*/  ISETP.GT.AND P3, PT, R5, 0x50, PT ;  /* 0x000000500500780c */ /* 0x000fe40003f64270 */
[----:B------:R-:W-:Y:S02]  /*b100*/  FMNMX.FTZ R72, R222, R72, !PT ;  /* 0x00000048de487209 */ /* 0x000fe40007810000 */
[----:B--2---:R-:W-:Y:S02]  /*b110*/  FSEL R114, R114, -INF , P5 ;  /* 0xff80000072727808 */ /* 0x004fe40002800000 */
[----:B------:R-:W-:Y:S02]  /*b120*/  FSEL R242, R90, -INF , P3 ;  /* 0xff8000005af27808 */ /* 0x000fe40001800000 */
[----:B------:R-:W-:Y:S01]  /*b130*/  FSETP.NEU.FTZ.AND P3, PT, R73, -INF , PT ;  /* 0xff8000004900780b */ /* 0x000fe20003f7d000 */
[----:B------:R-:W2:Y:S01]  /*b140*/  MUFU.TANH R92, R92 ;  /* 0x0000005c005c7308 */ /* 0x000ea20000002400 */
[----:B------:R-:W-:Y:S02]  /*b150*/  FMNMX.FTZ R4, R56, R4, !PT ;  /* 0x0000000438047209 */ /* 0x000fe40007810000 */
[----:B------:R-:W-:Y:S02]  /*b160*/  FSEL R75, R75, RZ, P3 ;  /* 0x000000ff4b4b7208 */ /* 0x000fe40001800000 */
[----:B------:R-:W-:Y:S02]  /*b170*/  ISETP.GT.AND P2, PT, R5, 0x49, PT ;  /* 0x000000490500780c */ /* 0x000fe40003f44270 */
[C---:B------:R-:W-:Y:S02]  /*b180*/  ISETP.GT.AND P5, PT, R0.reuse, 0x58, PT ;  /* 0x000000580000780c */ /* 0x040fe40003fa4270 */
[----:B------:R-:W-:Y:S01]  /*b190*/  FMNMX.FTZ R4, R57, R4, !PT ;  /* 0x0000000439047209 */ /* 0x000fe20007810000 */
[----:B------:R-:W-:Y:S01]  /*b1a0*/  MUFU.TANH R104, R104 ;  /* 0x0000006800687308 */ /* 0x000fe20000002400 */
[C---:B------:R-:W-:Y:S02]  /*b1b0*/  ISETP.GT.AND P1, PT, R0.reuse, 0x50, PT ;  /* 0x000000500000780c */ /* 0x040fe40003f24270 */
[----:B------:R-:W-:Y:S02]  /*b1c0*/  FMNMX.FTZ R4, R187, R4, !PT ;  /* 0x00000004bb047209 */ /* 0x000fe40007810000 */
[----:B-1----:R-:W-:Y:S02]  /*b1d0*/  FSEL R194, R79, -INF , P2 ;  /* 0xff8000004fc27808 */ /* 0x002fe40001000000 */
[----:B------:R-:W-:Y:S02]  /*b1e0*/  FSEL R249, R249, -INF , P1 ;  /* 0xff800000f9f97808 */ /* 0x000fe40000800000 */
[C---:B------:R-:W-:Y:S01]  /*b1f0*/  ISETP.GT.AND P1, PT, R0.reuse, 0x61, PT ;  /* 0x000000610000780c */ /* 0x040fe20003f24270 */
[----:B------:R-:W1:Y:S01]  /*b200*/  MUFU.TANH R105, R105 ;  /* 0x0000006900697308 */ /* 0x000e620000002400 */
[----:B------:R-:W-:Y:S02]  /*b210*/  ISETP.GT.AND P0, PT, R0, 0x51, PT ;  /* 0x000000510000780c */ /* 0x000fe40003f04270 */
[----:B------:R-:W-:Y:S02]  /*b220*/  FMNMX.FTZ R2, R249, R2, !PT ;  /* 0x00000002f9027209 */ /* 0x000fe40007810000 */
[----:B--2---:R-:W-:Y:S02]  /*b230*/  FSEL R247, R92, -INF , P5 ;  /* 0xff8000005cf77808 */ /* 0x004fe40002800000 */
[C---:B------:R-:W-:Y:S02]  /*b240*/  ISETP.GT.AND P5, PT, R0.reuse, 0x69, PT ;  /* 0x000000690000780c */ /* 0x040fe40003fa4270 */
[----:B------:R-:W-:Y:S01]  /*b250*/  FMNMX.FTZ R72, R243, R72, !PT ;  /* 0x00000048f3487209 */ /* 0x000fe20007810000 */
[----:B------:R-:W2:Y:S01]  /*b260*/  MUFU.TANH R108, R108 ;  /* 0x0000006c006c7308 */ /* 0x000ea20000002400 */
[----:B------:R-:W-:Y:S02]  /*b270*/  ISETP.GT.AND P2, PT, R0, 0x60, PT ;  /* 0x000000600000780c */ /* 0x000fe40003f44270 */
[----:B------:R-:W-:Y:S02]  /*b280*/  FSEL R248, R248, -INF , P0 ;  /* 0xff800000f8f87808 */ /* 0x000fe40000000000 */
[----:B------:R-:W-:Y:S02]  /*b290*/  ISETP.GT.AND P0, PT, R0, 0x68, PT ;  /* 0x000000680000780c */ /* 0x000fe40003f04270 */
[----:B------:R-:W-:Y:S01]  /*b2a0*/  FMNMX.FTZ R0, R188, R4, !PT ;  /* 0x00000004bc007209 */ /* 0x000fe20007810000 */
[--C-:B------:R-:W-:Y:S01]  /*b2b0*/  FFMA.FTZ R4, R8, c[0x0][0x2d0], -R75.reuse ;  /* 0x0000b40008047a23 */ /* 0x100fe2000001084b */
[----:B------:R-:W-:Y:S01]  /*b2c0*/  FMNMX.FTZ R72, R221, R72, !PT ;  /* 0x00000048dd487209 */ /* 0x000fe20007810000 */
[----:B------:R-:W3:Y:S01]  /*b2d0*/  MUFU.TANH R91, R91 ;  /* 0x0000005b005b7308 */ /* 0x000ee20000002400 */
[----:B------:R-:W-:Y:S01]  /*b2e0*/  FSEL R202, R109, -INF , P5 ;  /* 0xff8000006dca7808 */ /* 0x000fe20002800000 */
[--C-:B------:R-:W-:Y:S01]  /*b2f0*/  FFMA.FTZ R109, R201, c[0x0][0x2d0], -R75.reuse ;  /* 0x0000b400c96d7a23 */ /* 0x100fe2000001084b */
[----:B------:R-:W-:Y:S02]  /*b300*/  ISETP.GE.AND P5, PT, R216, 0x1, PT ;  /* 0x00000001d800780c */ /* 0x000fe40003fa6270 */
[----:B------:R-:W-:Y:S02]  /*b310*/  FMNMX.FTZ R72, R103, R72, !PT ;  /* 0x0000004867487209 */ /* 0x000fe40007810000 */
[----:B-1----:R-:W-:Y:S01]  /*b320*/  FSEL R207, R105, -INF , P1 ;  /* 0xff80000069cf7808 */ /* 0x002fe20000800000 */
[----:B------:R-:W-:Y:S01]  /*b330*/  IMAD.MOV.U32 R105, RZ, RZ, R86 ;  /* 0x000000ffff697224 */ /* 0x000fe200078e0056 */
[----:B------:R-:W-:Y:S01]  /*b340*/  FMNMX.FTZ R72, R197, R72, !PT ;  /* 0x00000048c5487209 */ /* 0x000fe20007810000 */
[----:B------:R1:W-:Y:S01]  /*b350*/  MUFU.EX2 R220, R4 ;  /* 0x0000000400dc7308 */ /* 0x0003e20000000800 */
[----:B------:R-:W-:Y:S02]  /*b360*/  FMNMX.FTZ R2, R248, R2, !PT ;  /* 0x00000002f8027209 */ /* 0x000fe40007810000 */
[----:B------:R-:W-:Y:S01]  /*b370*/  FSEL R211, R104, -INF , P2 ;  /* 0xff80000068d37808 */ /* 0x000fe20001000000 */
[--C-:B------:R-:W-:Y:S01]  /*b380*/  FFMA.FTZ R104, R223, c[0x0][0x2d0], -R75.reuse ;  /* 0x0000b400df687a23 */ /* 0x100fe2000001084b */
[----:B------:R-:W-:Y:S02]  /*b390*/  FMNMX.FTZ R2, R247, R2, !PT ;  /* 0x00000002f7027209 */ /* 0x000fe40007810000 */
[----:B------:R-:W-:Y:S02]  /*b3a0*/  FMNMX.FTZ R72, R191, R72, !PT ;  /* 0x00000048bf487209 */ /* 0x000fe40007810000 */
[----:B------:R-:W-:Y:S01]  /*b3b0*/  FMNMX.FTZ R2, R107, R2, !PT ;  /* 0x000000026b027209 */ /* 0x000fe20007810000 */
[----:B------:R-:W3:Y:S01]  /*b3c0*/  MUFU.TANH R94, R94 ;  /* 0x0000005e005e7308 */ /* 0x000ee20000002400 */
[----:B------:R-:W-:Y:S02]  /*b3d0*/  FMNMX.FTZ R72, R190, R72, !PT ;  /* 0x00000048be487209 */ /* 0x000fe40007810000 */
[----:B------:R-:W-:Y:S02]  /*b3e0*/  FMNMX.FTZ R2, R211, R2, !PT ;  /* 0x00000002d3027209 */ /* 0x000fe40007810000 */
[----:B--2---:R-:W-:Y:S01]  /*b3f0*/  FSEL R204, R108, -INF , P0 ;  /* 0xff8000006ccc7808 */ /* 0x004fe20000000000 */
[--C-:B------:R-:W-:Y:S01]  /*b400*/  FFMA.FTZ R108, R219, c[0x0][0x2d0], -R75.reuse ;  /* 0x0000b400db6c7a23 */ /* 0x100fe2000001084b */
[----:B------:R-:W-:Y:S02]  /*b410*/  FMNMX.FTZ R2, R207, R2, !PT ;  /* 0x00000002cf027209 */ /* 0x000fe40007810000 */
[----:B------:R-:W-:Y:S01]  /*b420*/  FMNMX.FTZ R72, R186, R72, !PT ;  /* 0x00000048ba487209 */ /* 0x000fe20007810000 */
[----:B------:R-:W2:Y:S01]  /*b430*/  MUFU.TANH R95, R95 ;  /* 0x0000005f005f7308 */ /* 0x000ea20000002400 */
[----:B------:R-:W-:Y:S02]  /*b440*/  FMNMX.FTZ R2, R204, R2, !PT ;  /* 0x00000002cc027209 */ /* 0x000fe40007810000 */
[----:B------:R-:W-:Y:S01]  /*b450*/  FMNMX.FTZ R72, R99, R72, !PT ;  /* 0x0000004863487209 */ /* 0x000fe20007810000 */
[--C-:B-1----:R-:W-:Y:S01]  /*b460*/  FFMA.FTZ R4, R9, c[0x0][0x2d0], -R75.reuse ;  /* 0x0000b40009047a23 */ /* 0x102fe2000001084b */
[----:B------:R-:W-:Y:S01]  /*b470*/  FMNMX.FTZ R2, R202, R2, !PT ;  /* 0x00000002ca027209 */ /* 0x000fe20007810000 */
[----:B------:R-:W-:Y:S01]  /*b480*/  IMAD.MOV.U32 R9, RZ, RZ, c[0x0][0x1e0] ;  /* 0x00007800ff097624 */ /* 0x000fe200078e00ff */
[----:B------:R-:W-:Y:S02]  /*b490*/  FMNMX.FTZ R72, R98, R72, !PT ;  /* 0x0000004862487209 */ /* 0x000fe40007810000 */
[----:B------:R-:W-:Y:S01]  /*b4a0*/  ISETP.GT.AND P2, PT, R5, 0x51, PT ;  /* 0x000000510500780c */ /* 0x000fe20003f44270 */
[----:B------:R1:W1:Y:S01]  /*b4b0*/  MUFU.EX2 R246, R4 ;  /* 0x0000000400f67308 */ /* 0x0002620000000800 */
[----:B------:R-:W-:Y:S01]  /*b4c0*/  FMNMX.FTZ R72, R114, R72, !PT ;  /* 0x0000004872487209 */ /* 0x000fe20007810000 */
[----:B------:R-:W2:Y:S01]  /*b4d0*/  SHFL.BFLY PT, R71, R2, 0x2, 0x1f ;  /* 0x0c401f0002477f89 */ /* 0x000ea200000e0000 */
[----:B------:R-:W-:Y:S02]  /*b4e0*/  FMNMX.FTZ R0, R199, R0, !PT ;  /* 0x00000000c7007209 */ /* 0x000fe40007810000 */
[----:B------:R-:W-:Y:S02]  /*b4f0*/  FMNMX.FTZ R72, R115, R72, !PT ;  /* 0x0000004873487209 */ /* 0x000fe40007810000 */
[----:B------:R-:W-:Y:S02]  /*b500*/  FMNMX.FTZ R0, R214, R0, !PT ;  /* 0x00000000d6007209 */ /* 0x000fe40007810000 */
[----:B---3--:R-:W-:Y:S01]  /*b510*/  FSEL R217, R91, -INF , P2 ;  /* 0xff8000005bd97808 */ /* 0x008fe20001000000 */
[----:B------:R-:W3:Y:S01]  /*b520*/  MUFU.TANH R106, R106 ;  /* 0x0000006a006a7308 */ /* 0x000ee20000002400 */
[----:B------:R-:W3:Y:S01]  /*b530*/  SHFL.BFLY PT, R6, R72, 0x2, 0x1f ;  /* 0x0c401f0048067f89 */ /* 0x000ee200000e0000 */
[----:B------:R-:W-:Y:S02]  /*b540*/  FMNMX.FTZ R0, R84, R0, !PT ;  /* 0x0000000054007209 */ /* 0x000fe40007810000 */
[----:B------:R-:W-:Y:S02]  /*b550*/  ISETP.GT.AND P1, PT, R5, 0x58, PT ;  /* 0x000000580500780c */ /* 0x000fe40003f24270 */
[----:B------:R-:W-:Y:S02]  /*b560*/  FMNMX.FTZ R0, R97, R0, !PT ;  /* 0x0000000061007209 */ /* 0x000fe40007810000 */
[----:B------:R-:W-:Y:S02]  /*b570*/  FSEL R215, R94, -INF , P1 ;  /* 0xff8000005ed77808 */ /* 0x000fe40000800000 */
[----:B------:R-:W-:Y:S02]  /*b580*/  FMNMX.FTZ R0, R111, R0, !PT ;  /* 0x000000006f007209 */ /* 0x000fe40007810000 */
[----:B------:R-:W-:Y:S01]  /*b590*/  ISETP.GT.AND P0, PT, R5, 0x59, PT ;  /* 0x000000590500780c */ /* 0x000fe20003f04270 */
[--C-:B-1----:R-:W-:Y:S01]  /*b5a0*/  FFMA.FTZ R4, R10, c[0x0][0x2d0], -R75.reuse ;  /* 0x0000b4000a047a23 */ /* 0x102fe2000001084b */
[----:B------:R-:W-:Y:S02]  /*b5b0*/  MOV R10, c[0x0][0x1e4] ;  /* 0x00007900000a7a02 */ /* 0x000fe40000000f00 */
[----:B--2---:R-:W-:Y:S01]  /*b5c0*/  FMNMX.FTZ R71, R2, R71, !PT ;  /* 0x0000004702477209 */ /* 0x004fe20007810000 */
[----:B------:R-:W-:Y:S01]  /*b5d0*/  MUFU.EX2 R64, R4 ;  /* 0x0000000400407308 */ /* 0x000fe20000000800 */
[----:B------:R-:W-:Y:S01]  /*b5e0*/  FFMA.FTZ R2, R11, c[0x0][0x2d0], -R75 ;  /* 0x0000b4000b027a23 */ /* 0x000fe2000001084b */
[----:B------:R-:W-:Y:S02]  /*b5f0*/  FSEL R212, R95, -INF , P0 ;  /* 0xff8000005fd47808 */ /* 0x000fe40000000000 */
[----:B------:R-:W-:Y:S02]  /*b600*/  F2FP.PACK_AB R76, R246, R220 ;  /* 0x000000dcf64c723e */ /* 0x000fe400000000ff */
[C---:B------:R-:W-:Y:S02]  /*b610*/  ISETP.GT.AND P0, PT, R5.reuse, 0x61, PT ;  /* 0x000000610500780c */ /* 0x040fe40003f04270 */
[----:B------:R-:W-:Y:S02]  /*b620*/  FMNMX.FTZ R0, R194, R0, !PT ;  /* 0x00000000c2007209 */ /* 0x000fe40007810000 */
[----:B------:R-:W1:Y:S01]  /*b630*/  MUFU.EX2 R4, R2 ;  /* 0x0000000200047308 */ /* 0x000e620000000800 */
[----:B---3--:R-:W-:Y:S02]  /*b640*/  FMNMX.FTZ R72, R72, R6, !PT ;  /* 0x0000000648487209 */ /* 0x008fe40007810000 */
[----:B------:R-:W-:Y:S02]  /*b650*/  FMNMX.FTZ R0, R242, R0, !PT ;  /* 0x00000000f2007209 */ /* 0x000fe40007810000 */
[----:B------:R-:W-:Y:S01]  /*b660*/  ISETP.GT.AND P1, PT, R5, 0x60, PT ;  /* 0x000000600500780c */ /* 0x000fe20003f24270 */
[----:B------:R-:W2:Y:S01]  /*b670*/  SHFL.BFLY PT, R6, R72, 0x1, 0x1f ;  /* 0x0c201f0048067f89 */ /* 0x000ea200000e0000 */
[----:B------:R-:W-:Y:S02]  /*b680*/  FMNMX.FTZ R0, R217, R0, !PT ;  /* 0x00000000d9007209 */ /* 0x000fe40007810000 */
[----:B------:R-:W-:Y:S02]  /*b690*/  FSEL R208, R106, -INF , P1 ;  /* 0xff8000006ad07808 */ /* 0x000fe40000800000 */
[----:B------:R-:W-:Y:S02]  /*b6a0*/  FMNMX.FTZ R0, R215, R0, !PT ;  /* 0x00000000d7007209 */ /* 0x000fe40007810000 */
[----:B------:R-:W-:Y:S02]  /*b6b0*/  ISETP.GT.AND P1, PT, R5, 0x68, PT ;  /* 0x000000680500780c */ /* 0x000fe40003f24270 */
[----:B------:R-:W-:Y:S02]  /*b6c0*/  FMNMX.FTZ R0, R212, R0, !PT ;  /* 0x00000000d4007209 */ /* 0x000fe40007810000 */
[----:B------:R-:W-:Y:S01]  /*b6d0*/  FSEL R206, R17, -INF , P0 ;  /* 0xff80000011ce7808 */ /* 0x000fe20000000000 */
[----:B------:R-:W-:Y:S01]  /*b6e0*/  @P5 IMAD.SHL.U32 R17, R9, 0x20, RZ ;  /* 0x0000002009115824 */ /* 0x000fe200078e00ff */
[----:B------:R-:W-:Y:S02]  /*b6f0*/  FMNMX.FTZ R0, R208, R0, !PT ;  /* 0x00000000d0007209 */ /* 0x000fe40007810000 */
[----:B------:R-:W-:Y:S02]  /*b700*/  ISETP.GT.AND P0, PT, R5, 0x69, PT ;  /* 0x000000690500780c */ /* 0x000fe40003f04270 */
[----:B------:R-:W-:Y:S01]  /*b710*/  FSEL R203, R7, -INF , P1 ;  /* 0xff80000007cb7808 */ /* 0x000fe20000800000 */
[----:B-1----:R1:W-:Y:S01]  /*b720*/  STL [R1], R4 ;  /* 0x0000000401007387 */ /* 0x0023e20000100800 */
[----:B------:R-:W-:Y:S02]  /*b730*/  FMNMX.FTZ R0, R206, R0, !PT ;  /* 0x00000000ce007209 */ /* 0x000fe40007810000 */
[----:B------:R-:W-:Y:S01]  /*b740*/  FSEL R74, R74, -INF , P0 ;  /* 0xff8000004a4a7808 */ /* 0x000fe20000000000 */
[----:B------:R-:W-:Y:S01]  /*b750*/  STL [R1+0xa0], R216 ;  /* 0x0000a0d801007387 */ /* 0x000fe20000100800 */
[----:B------:R-:W-:Y:S02]  /*b760*/  FMNMX.FTZ R0, R203, R0, !PT ;  /* 0x00000000cb007209 */ /* 0x000fe40007810000 */
[----:B--2---:R-:W-:Y:S01]  /*b770*/  FMNMX.FTZ R72, R72, R6, !PT ;  /* 0x0000000648487209 */ /* 0x004fe20007810000 */
[----:B------:R-:W-:Y:S01]  /*b780*/  STL [R1+0xa4], R244 ;  /* 0x0000a4f401007387 */ /* 0x000fe20000100800 */
[----:B------:R-:W-:Y:S02]  /*b790*/  FMNMX.FTZ R0, R74, R0, !PT ;  /* 0x000000004a007209 */ /* 0x000fe40007810000 */
[C---:B------:R-:W-:Y:S01]  /*b7a0*/  FSETP.NEU.FTZ.AND P2, PT, R72.reuse, -INF , PT ;  /* 0xff8000004800780b */ /* 0x040fe20003f5d000 */
[----:B------:R-:W-:Y:S01]  /*b7b0*/  FMUL.FTZ R96, R72, c[0x0][0x2d0] ;  /* 0x0000b40048607a20 */ /* 0x000fe20000410000 */
[----:B------:R-:W2:Y:S01]  /*b7c0*/  SHFL.BFLY PT, R6, R71, 0x1, 0x1f ;  /* 0x0c201f0047067f89 */ /* 0x000ea200000e0000 */
[----:B------:R-:W-:Y:S03]  /*b7d0*/  @P5 SHF.R.S32.HI R5, RZ, 0x1f, R244 ;  /* 0x0000001fff055819 */ /* 0x000fe600000114f4 */
[----:B------:R-:W-:Y:S02]  /*b7e0*/  FSEL R96, R96, RZ, P2 ;  /* 0x000000ff60607208 */ /* 0x000fe40001000000 */
[----:B------:R-:W-:Y:S02]  /*b7f0*/  @P5 IMAD R5, R5, c[0x0][0x1e0], RZ ;  /* 0x0000780005055a24 */ /* 0x000fe400078e02ff */
[----:B------:R-:W3:Y:S02]  /*b800*/  SHFL.BFLY PT, R2, R0, 0x2, 0x1f ;  /* 0x0c401f0000027f89 */ /* 0x000ee400000e0000 */
[----:B------:R-:W-:Y:S02]  /*b810*/  @P5 IMAD R5, R244, c[0x0][0x1e4], R5 ;  /* 0x00007900f4055a24 */ /* 0x000fe400078e0205 */
[----:B-1----:R-:W-:Y:S01]  /*b820*/  FFMA.FTZ R4, R12, c[0x0][0x2d0], -R96 ;  /* 0x0000b4000c047a23 */ /* 0x002fe20000010860 */
[----:B------:R-:W-:Y:S03]  /*b830*/  @P5 SHF.L.U64.HI R12, R9, 0x5, R10 ;  /* 0x00000005090c5819 */ /* 0x000fe6000001020a */
[----:B------:R1:W-:Y:S01]  /*b840*/  MUFU.EX2 R192, R4 ;  /* 0x0000000400c07308 */ /* 0x0003e20000000800 */
[----:B------:R-:W-:Y:S01]  /*b850*/  STL [R1+0xa8], R73 ;  /* 0x0000a84901007387 */ /* 0x000fe20000100800 */
[----:B--2---:R-:W-:Y:S01]  /*b860*/  FMNMX.FTZ R71, R71, R6, !PT ;  /* 0x0000000647477209 */ /* 0x004fe20007810000 */
[----:B------:R-:W-:Y:S03]  /*b870*/  @P5 IMAD.WIDE.U32 R6, R244, c[0x0][0x1e0], RZ ;  /* 0x00007800f4065a25 */ /* 0x000fe600078e00ff */
[C---:B------:R-:W-:Y:S01]  /*b880*/  FSETP.NEU.FTZ.AND P1, PT, R71.reuse, -INF , PT ;  /* 0xff8000004700780b */ /* 0x040fe20003f3d000 */
[----:B------:R-:W-:Y:S02]  /*b890*/  FMUL.FTZ R100, R71, c[0x0][0x2d0] ;  /* 0x0000b40047647a20 */ /* 0x000fe40000410000 */
[----:B------:R-:W-:Y:S01]  /*b8a0*/  @P5 IMAD.IADD R7, R7, 0x1, R5 ;  /* 0x0000000107075824 */ /* 0x000fe200078e0205 */
[----:B---3--:R-:W-:Y:S02]  /*b8b0*/  FMNMX.FTZ R0, R0, R2, !PT ;  /* 0x0000000200007209 */ /* 0x008fe40007810000 */
[----:B------:R-:W-:Y:S01]  /*b8c0*/  FSEL R100, R100, RZ, P1 ;  /* 0x000000ff64647208 */ /* 0x000fe20000800000 */
[----:B------:R-:W-:Y:S01]  /*b8d0*/  @P5 IMAD R7, R7, 0x70, RZ ;  /* 0x0000007007075824 */ /* 0x000fe200078e02ff */
[----:B------:R-:W-:Y:S01]  /*b8e0*/  @P5 MOV R5, R69 ;  /* 0x0000004500055202 */ /* 0x000fe20000000f00 */
[----:B------:R-:W2:Y:S02]  /*b8f0*/  SHFL.BFLY PT, R2, R0, 0x1, 0x1f ;  /* 0x0c201f0000027f89 */ /* 0x000ea400000e0000 */
[----:B------:R-:W-:Y:S02]  /*b900*/  FFMA.FTZ R8, R16, c[0x0][0x2d0], -R100 ;  /* 0x0000b40010087a23 */ /* 0x000fe40000010864 */
[----:B-1----:R-:W-:Y:S02]  /*b910*/  FFMA.FTZ R4, R13, c[0x0][0x2d0], -R96 ;  /* 0x0000b4000d047a23 */ /* 0x002fe40000010860 */
[----:B------:R1:W-:Y:S01]  /*b920*/  MUFU.EX2 R113, R8 ;  /* 0x0000000800717308 */ /* 0x0003e20000000800 */
[--C-:B------:R-:W-:Y:S02]  /*b930*/  FFMA.FTZ R13, R30, c[0x0][0x2d0], -R75.reuse ;  /* 0x0000b4001e0d7a23 */ /* 0x100fe4000001084b */
[--C-:B------:R-:W-:Y:S02]  /*b940*/  FFMA.FTZ R16, R25, c[0x0][0x2d0], -R75.reuse ;  /* 0x0000b40019107a23 */ /* 0x100fe4000001084b */
[--C-:B------:R-:W-:Y:S05]  /*b950*/  FFMA.FTZ R107, R107, c[0x0][0x2d0], -R100.reuse ;  /* 0x0000b4006b6b7a23 */ /* 0x100fea0000010864 */
[----:B------:R3:W3:Y:S01]  /*b960*/  MUFU.EX2 R205, R4 ;  /* 0x0000000400cd7308 */ /* 0x0006e20000000800 */
[----:B--2---:R-:W-:Y:S01]  /*b970*/  FMNMX.FTZ R70, R0, R2, !PT ;  /* 0x0000000200467209 */ /* 0x004fe20007810000 */
[----:B------:R-:W-:Y:S08]  /*b980*/  FFMA.FTZ R0, R19, c[0x0][0x2d0], -R100 ;  /* 0x0000b40013007a23 */ /* 0x000ff00000010864 */
[----:B------:R2:W-:Y:S01]  /*b990*/  MUFU.EX2 R230, R13 ;  /* 0x0000000d00e67308 */ /* 0x0005e20000000800 */
[----:B------:R-:W-:Y:S02]  /*b9a0*/  FFMA.FTZ R2, R27, c[0x0][0x2d0], -R96 ;  /* 0x0000b4001b027a23 */ /* 0x000fe40000010860 */
[----:B------:R-:W-:Y:S02]  /*b9b0*/  FMUL.FTZ R101, R70, c[0x0][0x2d0] ;  /* 0x0000b40046657a20 */ /* 0x000fe40000410000 */
[----:B-1----:R-:W-:Y:S05]  /*b9c0*/  FFMA.FTZ R8, R18, c[0x0][0x2d0], -R100 ;  /* 0x0000b40012087a23 */ /* 0x002fea0000010864 */
[----:B------:R-:W-:Y:S01]  /*b9d0*/  MUFU.EX2 R65, R8 ;  /* 0x0000000800417308 */ /* 0x000fe20000000800 */
[--C-:B---3--:R-:W-:Y:S01]  /*b9e0*/  FFMA.FTZ R4, R14, c[0x0][0x2d0], -R96.reuse ;  /* 0x0000b4000e047a23 */ /* 0x108fe20000010860 */
[----:B------:R-:W-:Y:S01]  /*b9f0*/  F2FP.PACK_AB R77, R205, R192 ;  /* 0x000000c0cd4d723e */ /* 0x000fe200000000ff */
[--C-:B------:R-:W-:Y:S07]  /*ba00*/  FFMA.FTZ R14, R29, c[0x0][0x2d0], -R75.reuse ;  /* 0x0000b4001d0e7a23 */ /* 0x100fee000001084b */
[----:B------:R1:W-:Y:S01]  /*ba10*/  MUFU.EX2 R55, R4 ;  /* 0x0000000400377308 */ /* 0x0003e20000000800 */
[--C-:B--2---:R-:W-:Y:S09]  /*ba20*/  FFMA.FTZ R13, R42, c[0x0][0x2d0], -R75.reuse ;  /* 0x0000b4002a0d7a23 */ /* 0x104ff2000001084b */
[----:B------:R2:W-:Y:S10]  /*ba30*/  MUFU.EX2 R106, R0 ;  /* 0x00000000006a7308 */ /* 0x0005f40000000800 */
[----:B------:R3:W-:Y:S01]  /*ba40*/  MUFU.EX2 R229, R2 ;  /* 0x0000000200e57308 */ /* 0x0007e20000000800 */
[----:B-1----:R-:W-:Y:S02]  /*ba50*/  FFMA.FTZ R4, R15, c[0x0][0x2d0], -R96 ;  /* 0x0000b4000f047a23 */ /* 0x002fe40000010860 */
[----:B------:R-:W-:Y:S07]  /*ba60*/  FFMA.FTZ R15, R26, c[0x0][0x2d0], -R75 ;  /* 0x0000b4001a0f7a23 */ /* 0x000fee000001084b */
[----:B------:R4:W-:Y:S01]  /*ba70*/  MUFU.EX2 R244, R4 ;  /* 0x0000000400f47308 */ /* 0x0009e20000000800 */
[--C-:B--2---:R-:W-:Y:S09]  /*ba80*/  FFMA.FTZ R0, R20, c[0x0][0x2d0], -R100.reuse ;  /* 0x0000b40014007a23 */ /* 0x104ff20000010864 */
[----:B------:R-:W1:Y:S01]  /*ba90*/  MUFU.EX2 R216, R0 ;  /* 0x0000000000d87308 */ /* 0x000e620000000800 */
[----:B---3--:R-:W-:Y:S09]  /*baa0*/  FFMA.FTZ R2, R37, c[0x0][0x2d0], -R100 ;  /* 0x0000b40025027a23 */ /* 0x008ff20000010864 */
[----:B------:R2:W-:Y:S01]  /*bab0*/  MUFU.EX2 R234, R2 ;  /* 0x0000000200ea7308 */ /* 0x0005e20000000800 */
[----:B----4-:R-:W-:Y:S04]  /*bac0*/  @P5 IMAD.MOV.U32 R4, RZ, RZ, R66 ;  /* 0x000000ffff045224 */ /* 0x010fe800078e0042 */
[----:B------:R-:W-:Y:S05]  /*bad0*/  @P5 IMAD.WIDE.U32 R4, R6, 0x70, R4 ;  /* 0x0000007006045825 */ /* 0x000fea00078e0004 */
[----:B------:R3:W-:Y:S01]  /*bae0*/  MUFU.EX2 R240, R14 ;  /* 0x0000000e00f07308 */ /* 0x0007e20000000800 */
[----:B------:R-:W-:Y:S01]  /*baf0*/  @P5 IMAD.IADD R7, R5, 0x1, R7 ;  /* 0x0000000105075824 */ /* 0x000fe200078e0207 */
[----:B------:R-:W-:Y:S02]  /*bb00*/  @P5 LEA R6, P0, R4, c[0x0][0x1c8], 0x1 ;  /* 0x0000720004065a11 */ /* 0x000fe400078008ff */
[----:B-1----:R-:W-:Y:S02]  /*bb10*/  F2FP.PACK_AB R66, R216, R106 ;  /* 0x0000006ad842723e */ /* 0x002fe400000000ff */
[----:B------:R-:W-:Y:S02]  /*bb20*/  @P5 LEA.HI.X R7, R4, c[0x0][0x1cc], R7, 0x1, P0 ;  /* 0x0000730004075a11 */ /* 0x000fe400000f0c07 */
[-C--:B------:R-:W-:Y:S02]  /*bb30*/  @P5 IADD3 R4, P0, R6, R17.reuse, RZ ;  /* 0x0000001106045210 */ /* 0x080fe40007f1e0ff */
[----:B------:R-:W-:Y:S01]  /*bb40*/  MUFU.EX2 R236, R15 ;  /* 0x0000000f00ec7308 */ /* 0x000fe20000000800 */
[----:B------:R1:W-:Y:S02]  /*bb50*/  @P5 LDGSTS.E.BYPASS.LTC128B.128 [R241+0x3900], [R6.64], !P6 ;  /* 0x0390000006f15fae */ /* 0x0003e4000f101d4a */
[----:B------:R-:W-:Y:S01]  /*bb60*/  @P5 IMAD.X R5, R7, 0x1, R12, P0 ;  /* 0x0000000107055824 */ /* 0x000fe200000e060c */
[-C--:B------:R-:W-:Y:S01]  /*bb70*/  @P5 IADD3 R8, P0, R4, R17.reuse, RZ ;  /* 0x0000001104085210 */ /* 0x080fe20007f1e0ff */
[----:B--2---:R-:W-:Y:S03]  /*bb80*/  FFMA.FTZ R2, R43, c[0x0][0x2d0], -R96 ;  /* 0x0000b4002b027a23 */ /* 0x004fe60000010860 */
[----:B------:R-:W-:Y:S02]  /*bb90*/  @P5 IADD3.X R9, R5, R12, RZ, P0, !PT ;  /* 0x0000000c05095210 */ /* 0x000fe400007fe4ff */
[----:B------:R2:W-:Y:S01]  /*bba0*/  MUFU.EX2 R90, R2 ;  /* 0x00000002005a7308 */ /* 0x0005e20000000800 */
[----:B------:R-:W-:Y:S01]  /*bbb0*/  @P5 IADD3 R10, P0, R8, R17, RZ ;  /* 0x00000011080a5210 */ /* 0x000fe20007f1e0ff */
[----:B------:R4:W-:Y:S01]  /*bbc0*/  @P5 LDGSTS.E.BYPASS.LTC128B.128 [R241+0x4100], [R4.64], !P6 ;  /* 0x0410000004f15fae */ /* 0x0009e2000f101d4a */
[----:B---3--:R-:W-:Y:S03]  /*bbd0*/  FFMA.FTZ R14, R41, c[0x0][0x2d0], -R75 ;  /* 0x0000b400290e7a23 */ /* 0x008fe6000001084b */
[----:B------:R-:W-:Y:S01]  /*bbe0*/  @P5 IMAD.X R11, R9, 0x1, R12, P0 ;  /* 0x00000001090b5824 */ /* 0x000fe200000e060c */
[----:B------:R-:W-:Y:S03]  /*bbf0*/  FSETP.NEU.FTZ.AND P0, PT, R70, -INF , PT ;  /* 0xff8000004600780b */ /* 0x000fe60003f1d000 */
[----:B------:R-:W-:Y:S01]  /*bc00*/  MUFU.EX2 R87, R14 ;  /* 0x0000000e00577308 */ /* 0x000fe20000000800 */
[----:B------:R-:W-:Y:S01]  /*bc10*/  FSEL R101, R101, RZ, P0 ;  /* 0x000000ff65657208 */ /* 0x000fe20000000000 */
[----:B------:R3:W-:Y:S04]  /*bc20*/  @P5 LDGSTS.E.BYPASS.LTC128B.128 [R241+0x4900], [R8.64], !P6 ;  /* 0x0490000008f15fae */ /* 0x0007e8000f101d4a */
[--C-:B------:R-:W-:Y:S04]  /*bc30*/  FFMA.FTZ R0, R21, c[0x0][0x2d0], -R101.reuse ;  /* 0x0000b40015007a23 */ /* 0x100fe80000010865 */
[----:B------:R1:W-:Y:S01]  /*bc40*/  MUFU.EX2 R112, R0 ;  /* 0x0000000000707308 */ /* 0x0003e20000000800 */
[----:B------:R3:W-:Y:S01]  /*bc50*/  @P5 LDGSTS.E.BYPASS.LTC128B.128 [R241+0x5100], [R10.64], !P6 ;  /* 0x051000000af15fae */ /* 0x0007e2000f101d4a */
[----:B--2---:R-:W-:Y:S08]  /*bc60*/  FFMA.FTZ R2, R49, c[0x0][0x2d0], -R100 ;  /* 0x0000b40031027a23 */ /* 0x004ff00000010864 */
[----:B------:R-:W-:Y:S10]  /*bc70*/  MUFU.EX2 R80, R2 ;  /* 0x0000000200507308 */ /* 0x000ff40000000800 */
[----:B------:R-:W-:Y:S01]  /*bc80*/  MUFU.EX2 R95, R13 ;  /* 0x0000000d005f7308 */ /* 0x000fe20000000800 */
[--C-:B-1----:R-:W-:Y:S09]  /*bc90*/  FFMA.FTZ R0, R22, c[0x0][0x2d0], -R101.reuse ;  /* 0x0000b40016007a23 */ /* 0x102ff20000010865 */
[----:B------:R1:W-:Y:S10]  /*bca0*/  MUFU.EX2 R250, R0 ;  /* 0x0000000000fa7308 */ /* 0x0003f40000000800 */
[----:B------:R-:W-:Y:S01]  /*bcb0*/  MUFU.EX2 R232, R16 ;  /* 0x0000001000e87308 */ /* 0x000fe20000000800 */
[--C-:B-1----:R-:W-:Y:S09]  /*bcc0*/  FFMA.FTZ R0, R23, c[0x0][0x2d0], -R101.reuse ;  /* 0x0000b40017007a23 */ /* 0x102ff20000010865 */
[----:B------:R1:W-:Y:S02]  /*bcd0*/  MUFU.EX2 R251, R0 ;  /* 0x0000000000fb7308 */ /* 0x0003e40000000800 */
[--C-:B-1----:R-:W-:Y:S08]  /*bce0*/  FFMA.FTZ R0, R24, c[0x0][0x2d0], -R101.reuse ;  /* 0x0000b40018007a23 */ /* 0x102ff00000010865 */
[----:B------:R1:W2:Y:S02]  /*bcf0*/  MUFU.EX2 R228, R0 ;  /* 0x0000000000e47308 */ /* 0x0002a40000000800 */
[--C-:B-1----:R-:W-:Y:S01]  /*bd00*/  FFMA.FTZ R0, R28, c[0x0][0x2d0], -R96.reuse ;  /* 0x0000b4001c007a23 */ /* 0x102fe20000010860 */
[----:B--2---:R-:W-:Y:S07]  /*bd10*/  F2FP.PACK_AB R67, R228, R251 ;  /* 0x000000fbe443723e */ /* 0x004fee00000000ff */
[----:B------:R1:W-:Y:S02]  /*bd20*/  MUFU.EX2 R237, R0 ;  /* 0x0000000000ed7308 */ /* 0x0003e40000000800 */
[--C-:B-1----:R-:W-:Y:S08]  /*bd30*/  FFMA.FTZ R0, R31, c[0x0][0x2d0], -R96.reuse ;  /* 0x0000b4001f007a23 */ /* 0x102ff00000010860 */
[----:B------:R1:W-:Y:S02]  /*bd40*/  MUFU.EX2 R233, R0 ;  /* 0x0000000000e97308 */ /* 0x0003e40000000800 */
[----:B-1----:R-:W-:Y:S08]  /*bd50*/  FFMA.FTZ R0, R32, c[0x0][0x2d0], -R96 ;  /* 0x0000b40020007a23 */ /* 0x002ff00000010860 */
[----:B------:R1:W-:Y:S02]  /*bd60*/  MUFU.EX2 R92, R0 ;  /* 0x00000000005c7308 */ /* 0x0003e40000000800 */
[--C-:B-1----:R-:W-:Y:S08]  /*bd70*/  FFMA.FTZ R0, R33, c[0x0][0x2d0], -R100.reuse ;  /* 0x0000b40021007a23 */ /* 0x102ff00000010864 */
[----:B------:R1:W-:Y:S02]  /*bd80*/  MUFU.EX2 R231, R0 ;  /* 0x0000000000e77308 */ /* 0x0003e40000000800 */
[--C-:B-1----:R-:W-:Y:S08]  /*bd90*/  FFMA.FTZ R0, R34, c[0x0][0x2d0], -R100.reuse ;  /* 0x0000b40022007a23 */ /* 0x102ff00000010864 */
[----:B------:R1:W-:Y:S02]  /*bda0*/  MUFU.EX2 R238, R0 ;  /* 0x0000000000ee7308 */ /* 0x0003e40000000800 */
[--C-:B-1----:R-:W-:Y:S08]  /*bdb0*/  FFMA.FTZ R0, R35, c[0x0][0x2d0], -R101.reuse ;  /* 0x0000b40023007a23 */ /* 0x102ff00000010865 */
[----:B------:R1:W-:Y:S02]  /*bdc0*/  MUFU.EX2 R235, R0 ;  /* 0x0000000000eb7308 */ /* 0x0003e40000000800 */
[--C-:B-1----:R-:W-:Y:S08]  /*bdd0*/  FFMA.FTZ R0, R36, c[0x0][0x2d0], -R101.reuse ;  /* 0x0000b40024007a23 */ /* 0x102ff00000010865 */
[----:B------:R1:W-:Y:S02]  /*bde0*/  MUFU.EX2 R239, R0 ;  /* 0x0000000000ef7308 */ /* 0x0003e40000000800 */
[----:B-1----:R-:W-:Y:S08]  /*bdf0*/  FFMA.FTZ R0, R38, c[0x0][0x2d0], -R100 ;  /* 0x0000b40026007a23 */ /* 0x002ff00000010864 */
        /* <DEDUP_REMOVED lines=15> */
[----:B-1----:R-:W-:Y:S02]  /*bef0*/  FSEL R0, R73, RZ, P3 ;  /* 0x000000ff49007208 */ /* 0x002fe40001800000 */
[----:B------:R-:W2:Y:S01]  /*bf00*/  LDL.LU R73, [R1] ;  /* 0x0000000001497983 */ /* 0x000ea20000300800 */
[-C--:B------:R-:W-:Y:S02]  /*bf10*/  @P5 IADD3 R6, P3, R10, R17.reuse, RZ ;  /* 0x000000110a065210 */ /* 0x080fe40007f7e0ff */
[----:B------:R-:W-:Y:S01]  /*bf20*/  FADD.FTZ R2, -R0, R3 ;  /* 0x0000000300027221 */ /* 0x000fe20000010100 */
[----:B------:R-:W-:Y:S02]  /*bf30*/  FSEL R0, R72, RZ, P2 ;  /* 0x000000ff48007208 */ /* 0x000fe40001000000 */
[----:B------:R-:W-:Y:S01]  /*bf40*/  @P5 IMAD.X R7, R11, 0x1, R12, P3 ;  /* 0x000000010b075824 */ /* 0x000fe200018e060c */
[-C--:B----4-:R-:W-:Y:S01]  /*bf50*/  @P5 IADD3 R4, P2, R6, R17.reuse, RZ ;  /* 0x0000001106045210 */ /* 0x090fe20007f5e0ff */
[----:B------:R-:W-:Y:S02]  /*bf60*/  FMUL.FTZ R2, R2, c[0x0][0x2d0] ;  /* 0x0000b40002027a20 */ /* 0x000fe40000410000 */
[----:B------:R-:W-:Y:S01]  /*bf70*/  FADD.FTZ R0, -R0, R116 ;  /* 0x0000007400007221 */ /* 0x000fe20000010100 */
[----:B------:R1:W-:Y:S01]  /*bf80*/  @P5 LDGSTS.E.BYPASS.LTC128B.128 [R241+0x5900], [R6.64], !P6 ;  /* 0x0590000006f15fae */ /* 0x0003e2000f101d4a */
[----:B------:R4:W4:Y:S01]  /*bf90*/  MUFU.EX2 R69, R2 ;  /* 0x0000000200457308 */ /* 0x0009220000000800 */
[--C-:B------:R-:W-:Y:S01]  /*bfa0*/  @P5 IMAD.X R5, R7, 0x1, R12.reuse, P2 ;  /* 0x0000000107055824 */ /* 0x100fe200010e060c */
[----:B---3--:R-:W-:Y:S01]  /*bfb0*/  @P5 IADD3 R8, P3, R4, R17, RZ ;  /* 0x0000001104085210 */ /* 0x008fe20007f7e0ff */
[----:B------:R-:W-:Y:S01]  /*bfc0*/  FMUL.FTZ R0, R0, c[0x0][0x2d0] ;  /* 0x0000b40000007a20 */ /* 0x000fe20000410000 */
[----:B------:R-:W-:Y:S02]  /*bfd0*/  MOV R116, R65 ;  /* 0x0000004100747202 */ /* 0x000fe40000000f00 */
[----:B------:R-:W-:Y:S01]  /*bfe0*/  F2FP.PACK_AB R65, R250, R112 ;  /* 0x00000070fa41723e */ /* 0x000fe200000000ff */
[----:B------:R3:W-:Y:S01]  /*bff0*/  @P5 LDGSTS.E.BYPASS.LTC128B.128 [R241+0x6100], [R4.64], !P6 ;  /* 0x0610000004f15fae */ /* 0x0007e2000f101d4a */
[----:B------:R-:W-:Y:S02]  /*c000*/  @P5 IMAD.X R9, R5, 0x1, R12, P3 ;  /* 0x0000000105095824 */ /* 0x000fe400018e060c */
[----:B------:R1:W1:Y:S05]  /*c010*/  MUFU.EX2 R68, R0 ;  /* 0x0000000000447308 */ /* 0x00026a0000000800 */
[----:B------:R3:W-:Y:S08]  /*c020*/  @P5 LDGSTS.E.BYPASS.LTC128B.128 [R241+0x6900], [R8.64], !P6 ;  /* 0x0690000008f15fae */ /* 0x0007f0000f101d4a */
[----:B------:R-:W2:Y:S01]  /*c030*/  LDSM.16.MT88.4 R20, [R224+0x100] ;  /* 0x00010000e014783b */ /* 0x000ea20000004200 */
[----:B----4-:R-:W-:Y:S01]  /*c040*/  FSEL R2, R71, RZ, P1 ;  /* 0x000000ff47027208 */ /* 0x010fe20000800000 */
[C---:B------:R-:W-:Y:S02]  /*c050*/  FMUL.FTZ R16, R69.reuse, R132 ;  /* 0x0000008445107220 */ /* 0x040fe40000410000 */
[C---:B------:R-:W-:Y:S02]  /*c060*/  FMUL.FTZ R17, R69.reuse, R133 ;  /* 0x0000008545117220 */ /* 0x040fe40000410000 */
[C---:B------:R-:W-:Y:S02]  /*c070*/  FMUL.FTZ R32, R69.reuse, R148 ;  /* 0x0000009445207220 */ /* 0x040fe40000410000 */
[----:B------:R-:W4:Y:S01]  /*c080*/  LDSM.16.MT88.4 R36, [R227+0x100] ;  /* 0x00010000e324783b */ /* 0x000f220000004200 */
[----:B------:R-:W-:Y:S02]  /*c090*/  IMAD.MOV.U32 R132, RZ, RZ, R85 ;  /* 0x000000ffff847224 */ /* 0x000fe400078e0055 */
[----:B-1----:R-:W-:Y:S01]  /*c0a0*/  FADD.FTZ R0, -R2, R117 ;  /* 0x0000007502007221 */ /* 0x002fe20000010100 */
[----:B------:R-:W-:Y:S01]  /*c0b0*/  FSEL R2, R70, RZ, P0 ;  /* 0x000000ff46027208 */ /* 0x000fe20000000000 */
[C---:B---3--:R-:W-:Y:S01]  /*c0c0*/  FMUL.FTZ R5, R69.reuse, R121 ;  /* 0x0000007945057220 */ /* 0x048fe20000410000 */
[----:B------:R-:W-:Y:S01]  /*c0d0*/  MOV R117, R64 ;  /* 0x0000004000757202 */ /* 0x000fe20000000f00 */
[----:B------:R-:W-:Y:S01]  /*c0e0*/  FMUL.FTZ R0, R0, c[0x0][0x2d0] ;  /* 0x0000b40000007a20 */ /* 0x000fe20000410000 */
[----:B------:R-:W-:Y:S01]  /*c0f0*/  F2FP.PACK_AB R64, R116, R113 ;  /* 0x000000717440723e */ /* 0x000fe200000000ff */
[C---:B------:R-:W-:Y:S01]  /*c100*/  FMUL.FTZ R18, R68.reuse, R134 ;  /* 0x0000008644127220 */ /* 0x040fe20000410000 */
[----:B------:R-:W0:Y:S01]  /*c110*/  LDGDEPBAR ;  /* 0x00000000000079af */ /* 0x000e220000000000 */
[----:B------:R1:W3:Y:S01]  /*c120*/  MUFU.EX2 R3, R0 ;  /* 0x0000000000037308 */ /* 0x0002e20000000800 */
[C---:B------:R-:W-:Y:S01]  /*c130*/  FMUL.FTZ R6, R68.reuse, R122 ;  /* 0x0000007a44067220 */ /* 0x040fe20000410000 */
[----:B------:R-:W-:Y:S01]  /*c140*/  MOV R122, R83 ;  /* 0x00000053007a7202 */ /* 0x000fe20000000f00 */
[C---:B------:R-:W-:Y:S02]  /*c150*/  FMUL.FTZ R4, R69.reuse, R120 ;  /* 0x0000007845047220 */ /* 0x040fe40000410000 */
[C---:B------:R-:W-:Y:S02]  /*c160*/  FMUL.FTZ R7, R68.reuse, R123 ;  /* 0x0000007b44077220 */ /* 0x040fe40000410000 */
[C---:B------:R-:W-:Y:S01]  /*c170*/  FMUL.FTZ R19, R68.reuse, R135 ;  /* 0x0000008744137220 */ /* 0x040fe20000410000 */
[----:B------:R-:W-:Y:S01]  /*c180*/  MOV R135, R84 ;  /* 0x0000005400877202 */ /* 0x000fe20000000f00 */
[C---:B------:R-:W-:Y:S02]  /*c190*/  FMUL.FTZ R35, R68.reuse, R151 ;  /* 0x0000009744237220 */ /* 0x040fe40000410000 */
[----:B------:R-:W-:Y:S01]  /*c1a0*/  FMUL.FTZ R34, R68, R150 ;  /* 0x0000009644227220 */ /* 0x000fe20000410000 */
[----:B------:R-:W-:Y:S01]  /*c1b0*/  MOV R150, R135 ;  /* 0x0000008700967202 */ /* 0x000fe20000000f00 */
[----:B------:R-:W-:Y:S01]  /*c1c0*/  IMAD.MOV.U32 R148, RZ, RZ, R82 ;  /* 0x000000ffff947224 */ /* 0x000fe200078e0052 */
[----:B------:R-:W-:Y:S01]  /*c1d0*/  MOV R135, R105 ;  /* 0x0000006900877202 */ /* 0x000fe20000000f00 */
[C---:B------:R-:W-:Y:S02]  /*c1e0*/  FMUL.FTZ R48, R69.reuse, R164 ;  /* 0x000000a445307220 */ /* 0x040fe40000410000 */
[----:B------:R-:W-:Y:S02]  /*c1f0*/  FMUL.FTZ R49, R69, R165 ;  /* 0x000000a545317220 */ /* 0x000fe40000410000 */
[----:B------:R-:W-:Y:S02]  /*c200*/  FFMA.FTZ R105, R191, c[0x0][0x2d0], -R96 ;  /* 0x0000b400bf697a23 */ /* 0x000fe40000010860 */
[----:B-1----:R-:W-:Y:S02]  /*c210*/  FADD.FTZ R0, -R2, R118 ;  /* 0x0000007602007221 */ /* 0x002fe40000010100 */
[----:B------:R-:W-:Y:S02]  /*c220*/  FFMA.FTZ R2, R50, c[0x0][0x2d0], -R100 ;  /* 0x0000b40032027a23 */ /* 0x000fe40000010864 */
[----:B------:R-:W-:Y:S02]  /*c230*/  FMUL.FTZ R0, R0, c[0x0][0x2d0] ;  /* 0x0000b40000007a20 */ /* 0x000fe40000410000 */
[----:B------:R1:W1:Y:S01]  /*c240*/  MUFU.EX2 R29, R2 ;  /* 0x00000002001d7308 */ /* 0x0002620000000800 */
[C---:B---3--:R-:W-:Y:S02]  /*c250*/  FMUL.FTZ R8, R3.reuse, R124 ;  /* 0x0000007c03087220 */ /* 0x048fe40000410000 */
[----:B------:R-:W-:Y:S02]  /*c260*/  IMAD.MOV.U32 R118, RZ, RZ, R55 ;  /* 0x000000ffff767224 */ /* 0x000fe400078e0037 */
[C---:B------:R-:W-:Y:S02]  /*c270*/  FMUL.FTZ R9, R3.reuse, R125 ;  /* 0x0000007d03097220 */ /* 0x040fe40000410000 */
[C---:B------:R-:W-:Y:S01]  /*c280*/  FMUL.FTZ R13, R3.reuse, R129 ;  /* 0x00000081030d7220 */ /* 0x040fe20000410000 */
[----:B------:R-:W-:Y:S01]  /*c290*/  F2FP.PACK_AB R79, R244, R118 ;  /* 0x00000076f44f723e */ /* 0x000fe200000000ff */
[C---:B------:R-:W-:Y:S01]  /*c2a0*/  FMUL.FTZ R12, R3.reuse, R128 ;  /* 0x00000080030c7220 */ /* 0x040fe20000410000 */
[----:B------:R-:W3:Y:S01]  /*c2b0*/  MUFU.EX2 R0, R0 ;  /* 0x0000000000007308 */ /* 0x000ee20000000800 */
[C---:B------:R-:W-:Y:S01]  /*c2c0*/  FMUL.FTZ R24, R3.reuse, R140 ;  /* 0x0000008c03187220 */ /* 0x040fe20000410000 */
[----:B------:R-:W-:Y:S01]  /*c2d0*/  MOV R140, R80 ;  /* 0x00000050008c7202 */ /* 0x000fe20000000f00 */
[C---:B------:R-:W-:Y:S02]  /*c2e0*/  FMUL.FTZ R25, R3.reuse, R141 ;  /* 0x0000008d03197220 */ /* 0x040fe40000410000 */
[C---:B------:R-:W-:Y:S02]  /*c2f0*/  FMUL.FTZ R28, R3.reuse, R144 ;  /* 0x00000090031c7220 */ /* 0x040fe40000410000 */
[C---:B------:R-:W-:Y:S02]  /*c300*/  FMUL.FTZ R41, R3.reuse, R157 ;  /* 0x0000009d03297220 */ /* 0x040fe40000410000 */
[----:B------:R-:W-:Y:S02]  /*c310*/  FMUL.FTZ R45, R3, R161 ;  /* 0x000000a1032d7220 */ /* 0x000fe40000410000 */
[----:B------:R-:W-:Y:S02]  /*c320*/  IMAD.MOV.U32 R129, RZ, RZ, R81 ;  /* 0x000000ffff817224 */ /* 0x000fe400078e0051 */
[----:B------:R-:W-:Y:S01]  /*c330*/  LDSM.16.MT88.4 R80, [R226+0x100] ;  /* 0x00010000e250783b */ /* 0x000fe20000004200 */
[----:B-1----:R-:W-:Y:S02]  /*c340*/  FFMA.FTZ R2, R51, c[0x0][0x2d0], -R101 ;  /* 0x0000b40033027a23 */ /* 0x002fe40000010865 */
[----:B------:R-:W-:Y:S02]  /*c350*/  IMAD.MOV.U32 R144, RZ, RZ, R29 ;  /* 0x000000ffff907224 */ /* 0x000fe400078e001d */
[----:B------:R1:W1:Y:S01]  /*c360*/  MUFU.EX2 R33, R2 ;  /* 0x0000000200217308 */ /* 0x0002620000000800 */
[C---:B------:R-:W-:Y:S01]  /*c370*/  FMUL.FTZ R29, R3.reuse, R145 ;  /* 0x00000091031d7220 */ /* 0x040fe20000410000 */
[----:B------:R-:W-:Y:S01]  /*c380*/  MOV R145, R102 ;  /* 0x0000006600917202 */ /* 0x000fe20000000f00 */
[C---:B------:R-:W-:Y:S02]  /*c390*/  FMUL.FTZ R40, R3.reuse, R156 ;  /* 0x0000009c03287220 */ /* 0x040fe40000410000 */
[----:B------:R-:W-:Y:S02]  /*c3a0*/  FMUL.FTZ R44, R3, R160 ;  /* 0x000000a0032c7220 */ /* 0x000fe40000410000 */
[C---:B---3--:R-:W-:Y:S02]  /*c3b0*/  FMUL.FTZ R11, R0.reuse, R127 ;  /* 0x0000007f000b7220 */ /* 0x048fe40000410000 */
[C---:B------:R-:W-:Y:S02]  /*c3c0*/  FMUL.FTZ R10, R0.reuse, R126 ;  /* 0x0000007e000a7220 */ /* 0x040fe40000410000 */
[C---:B------:R-:W-:Y:S02]  /*c3d0*/  FMUL.FTZ R14, R0.reuse, R130 ;  /* 0x00000082000e7220 */ /* 0x040fe40000410000 */
[C---:B------:R-:W-:Y:S02]  /*c3e0*/  FMUL.FTZ R15, R0.reuse, R131 ;  /* 0x00000083000f7220 */ /* 0x040fe40000410000 */
[C---:B------:R-:W-:Y:S02]  /*c3f0*/  FMUL.FTZ R31, R0.reuse, R147 ;  /* 0x00000093001f7220 */ /* 0x040fe40000410000 */
[C---:B------:R-:W-:Y:S01]  /*c400*/  FMUL.FTZ R26, R0.reuse, R142 ;  /* 0x0000008e001a7220 */ /* 0x040fe20000410000 */
[----:B------:R-:W-:Y:S01]  /*c410*/  MOV R142, R90 ;  /* 0x0000005a008e7202 */ /* 0x000fe20000000f00 */
[C---:B------:R-:W-:Y:S02]  /*c420*/  FMUL.FTZ R27, R0.reuse, R143 ;  /* 0x0000008f001b7220 */ /* 0x040fe40000410000 */
[C---:B------:R-:W-:Y:S02]  /*c430*/  FMUL.FTZ R30, R0.reuse, R146 ;  /* 0x00000092001e7220 */ /* 0x040fe40000410000 */
[----:B------:R-:W-:Y:S02]  /*c440*/  FMUL.FTZ R43, R0, R159 ;  /* 0x0000009f002b7220 */ /* 0x000fe40000410000 */
[----:B-1----:R-:W-:Y:S02]  /*c450*/  FFMA.FTZ R2, R52, c[0x0][0x2d0], -R101 ;  /* 0x0000b40034027a23 */ /* 0x002fe40000010865 */
[----:B------:R-:W-:Y:S02]  /*c460*/  IMAD.MOV.U32 R141, RZ, RZ, R33 ;  /* 0x000000ffff8d7224 */ /* 0x000fe400078e0021 */
[----:B------:R1:W-:Y:S01]  /*c470*/  MUFU.EX2 R121, R2 ;  /* 0x0000000200797308 */ /* 0x0003e20000000800 */
[----:B------:R-:W-:Y:S02]  /*c480*/  FMUL.FTZ R33, R69, R149 ;  /* 0x0000009545217220 */ /* 0x000fe40000410000 */
[C---:B------:R-:W-:Y:S02]  /*c490*/  FMUL.FTZ R42, R0.reuse, R158 ;  /* 0x0000009e002a7220 */ /* 0x040fe40000410000 */
[C---:B------:R-:W-:Y:S02]  /*c4a0*/  FMUL.FTZ R47, R0.reuse, R163 ;  /* 0x000000a3002f7220 */ /* 0x040fe40000410000 */
[----:B------:R-:W-:Y:S02]  /*c4b0*/  FMUL.FTZ R46, R0, R162 ;  /* 0x000000a2002e7220 */ /* 0x000fe40000410000 */
[----:B------:R-:W-:Y:S02]  /*c4c0*/  IMAD.MOV.U32 R131, RZ, RZ, R97 ;  /* 0x000000ffff837224 */ /* 0x000fe400078e0061 */
[----:B------:R-:W-:Y:S02]  /*c4d0*/  FFMA.FTZ R97, R199, c[0x0][0x2d0], -R101 ;  /* 0x0000b400c7617a23 */ /* 0x000fe40000010865 */
[C---:B------:R-:W-:Y:S01]  /*c4e0*/  FMUL.FTZ R50, R68.reuse, R166 ;  /* 0x000000a644327220 */ /* 0x040fe20000410000 */
[----:B------:R-:W-:Y:S01]  /*c4f0*/  MOV R149, R131 ;  /* 0x0000008300957202 */ /* 0x000fe20000000f00 */
[----:B------:R-:W-:Y:S01]  /*c500*/  FMUL.FTZ R51, R68, R167 ;  /* 0x000000a744337220 */ /* 0x000fe20000410000 */
[----:B------:R-:W-:Y:S01]  /*c510*/  MUFU.EX2 R156, R97 ;  /* 0x00000061009c7308 */ /* 0x000fe20000000800 */
[----:B------:R-:W-:Y:S01]  /*c520*/  LDSM.16.MT88.4 R164, [R225+0x3100] ;  /* 0x00310000e1a4783b */ /* 0x000fe20000004200 */
[----:B------:R-:W-:Y:S02]  /*c530*/  IMAD.MOV.U32 R143, RZ, RZ, R87 ;  /* 0x000000ffff8f7224 */ /* 0x000fe400078e0057 */
[----:B------:R-:W-:Y:S02]  /*c540*/  IMAD.MOV.U32 R146, RZ, RZ, R95 ;  /* 0x000000ffff927224 */ /* 0x000fe400078e005f */
[----:B------:R-:W-:Y:S02]  /*c550*/  FFMA.FTZ R131, R114, c[0x0][0x2d0], -R96 ;  /* 0x0000b40072837a23 */ /* 0x000fe40000010860 */
[--C-:B-1----:R-:W-:Y:S01]  /*c560*/  FFMA.FTZ R2, R53, c[0x0][0x2d0], -R100.reuse ;  /* 0x0000b40035027a23 */ /* 0x102fe20000010864 */
[----:B------:R-:W-:Y:S01]  /*c570*/  LDSM.16.MT88.4 R84, [R224+0x900] ;  /* 0x00090000e054783b */ /* 0x000fe20000004200 */
[----:B------:R-:W-:Y:S02]  /*c580*/  FFMA.FTZ R102, R245, c[0x0][0x2d0], -R75 ;  /* 0x0000b400f5667a23 */ /* 0x000fe4000001084b */
[----:B------:R1:W-:Y:S02]  /*c590*/  MUFU.EX2 R127, R2 ;  /* 0x00000002007f7308 */ /* 0x0003e40000000800 */
[----:B-1----:R-:W-:Y:S03]  /*c5a0*/  FFMA.FTZ R2, R54, c[0x0][0x2d0], -R100 ;  /* 0x0000b40036027a23 */ /* 0x002fe60000010864 */
[----:B------:R-:W1:Y:S05]  /*c5b0*/  LDSM.16.MT88.4 R52, [R225+0x100] ;  /* 0x00010000e134783b */ /* 0x000e6a0000004200 */
[----:B------:R3:W-:Y:S02]  /*c5c0*/  MUFU.EX2 R124, R2 ;  /* 0x00000002007c7308 */ /* 0x0007e40000000800 */
[--C-:B---3--:R-:W-:Y:S02]  /*c5d0*/  FFMA.FTZ R2, R56, c[0x0][0x2d0], -R101.reuse ;  /* 0x0000b40038027a23 */ /* 0x108fe40000010865 */
[----:B------:R-:W-:Y:S06]  /*c5e0*/  FMUL.FTZ R56, R3, R172 ;  /* 0x000000ac03387220 */ /* 0x000fec0000410000 */
[----:B------:R3:W-:Y:S02]  /*c5f0*/  MUFU.EX2 R134, R2 ;  /* 0x0000000200867308 */ /* 0x0007e40000000800 */
[----:B---3--:R-:W-:Y:S02]  /*c600*/  FFMA.FTZ R2, R57, c[0x0][0x2d0], -R101 ;  /* 0x0000b40039027a23 */ /* 0x008fe40000010865 */
[----:B------:R-:W-:Y:S06]  /*c610*/  FMUL.FTZ R57, R3, R173 ;  /* 0x000000ad03397220 */ /* 0x000fec0000410000 */
[----:B------:R3:W1:Y:S10]  /*c620*/  MUFU.EX2 R147, R2 ;  /* 0x0000000200937308 */ /* 0x0006740000000800 */
[----:B------:R4:W-:Y:S01]  /*c630*/  MUFU.EX2 R173, R105 ;  /* 0x0000006900ad7308 */ /* 0x0009e20000000800 */
[----:B---3--:R-:W-:Y:S02]  /*c640*/  FFMA.FTZ R2, R58, c[0x0][0x2d0], -R75 ;  /* 0x0000b4003a027a23 */ /* 0x008fe4000001084b */
[----:B------:R-:W-:Y:S07]  /*c650*/  FMUL.FTZ R58, R0, R174 ;  /* 0x000000ae003a7220 */ /* 0x000fee0000410000 */
[----:B------:R3:W3:Y:S01]  /*c660*/  MUFU.EX2 R120, R2 ;  /* 0x0000000200787308 */ /* 0x0006e20000000800 */
[----:B-1----:R-:W-:Y:S01]  /*c670*/  IMAD.MOV.U32 R201, RZ, RZ, R147 ;  /* 0x000000ffffc97224 */ /* 0x002fe200078e0093 */
[----:B------:R-:W-:Y:S01]  /*c680*/  MOV R147, R141 ;  /* 0x0000008d00937202 */ /* 0x000fe20000000f00 */
[----:B------:R-:W-:Y:S01]  /*c690*/  IMAD.MOV.U32 R141, RZ, RZ, R140 ;  /* 0x000000ffff8d7224 */ /* 0x000fe200078e008c */
[----:B------:R-:W-:Y:S01]  /*c6a0*/  MOV R140, R121 ;  /* 0x00000079008c7202 */ /* 0x000fe20000000f00 */
[--C-:B------:R-:W-:Y:S02]  /*c6b0*/  FFMA.FTZ R121, R200, c[0x0][0x2d0], -R75.reuse ;  /* 0x0000b400c8797a23 */ /* 0x100fe4000001084b */
[----:B------:R-:W-:Y:S02]  /*c6c0*/  IMAD.MOV.U32 R200, RZ, RZ, R124 ;  /* 0x000000ffffc87224 */ /* 0x000fe400078e007c */
[--C-:B------:R-:W-:Y:S01]  /*c6d0*/  FFMA.FTZ R124, R198, c[0x0][0x2d0], -R75.reuse ;  /* 0x0000b400c67c7a23 */ /* 0x100fe2000001084b */
[----:B------:R-:W-:Y:S01]  /*c6e0*/  MOV R198, R129 ;  /* 0x0000008100c67202 */ /* 0x000fe20000000f00 */
[----:B------:R-:W-:Y:S02]  /*c6f0*/  FFMA.FTZ R129, R196, c[0x0][0x2d0], -R75 ;  /* 0x0000b400c4817a23 */ /* 0x000fe4000001084b */
[----:B------:R-:W-:Y:S01]  /*c700*/  IMAD.MOV.U32 R196, RZ, RZ, R148 ;  /* 0x000000ffffc47224 */ /* 0x000fe200078e0094 */
[----:B------:R-:W-:Y:S01]  /*c710*/  MOV R148, R122 ;  /* 0x0000007a00947202 */ /* 0x000fe20000000f00 */
[----:B------:R-:W-:Y:S02]  /*c720*/  FFMA.FTZ R122, R99, c[0x0][0x2d0], -R96 ;  /* 0x0000b400637a7a23 */ /* 0x000fe40000010860 */
[----:B----4-:R-:W-:Y:S01]  /*c730*/  FFMA.FTZ R105, R215, c[0x0][0x2d0], -R101 ;  /* 0x0000b400d7697a23 */ /* 0x010fe20000010865 */
[----:B--2---:R-:W-:Y:S01]  /*c740*/  F2FP.PACK_AB R78, R73, R117 ;  /* 0x00000075494e723e */ /* 0x004fe200000000ff */
[----:B---3--:R-:W-:Y:S01]  /*c750*/  FFMA.FTZ R2, R59, c[0x0][0x2d0], -R75 ;  /* 0x0000b4003b027a23 */ /* 0x008fe2000001084b */
[----:B------:R-:W-:Y:S05]  /*c760*/  MOV R219, R120 ;  /* 0x0000007800db7202 */ /* 0x000fea0000000f00 */
[-C--:B------:R-:W-:Y:S05]  /*c770*/  HMMA.16816.F32 R4, R76, R20.reuse, R4 ;  /* 0x000000144c04723c */ /* 0x080fea0000001804 */
[----:B------:R-:W-:Y:S02]  /*c780*/  FMUL.FTZ R59, R0, R175 ;  /* 0x000000af003b7220 */ /* 0x000fe40000410000 */
[----:B------:R1:W-:Y:S01]  /*c790*/  MUFU.EX2 R175, R104 ;  /* 0x0000006800af7308 */ /* 0x0003e20000000800 */
[C---:B------:R-:W-:Y:S04]  /*c7a0*/  HMMA.16816.F32 R8, R64.reuse, R20, R8 ;  /* 0x000000144008723c */ /* 0x040fe80000001808 */
[----:B------:R-:W-:Y:S02]  /*c7b0*/  FFMA.FTZ R120, R211, c[0x0][0x2d0], -R100 ;  /* 0x0000b400d3787a23 */ /* 0x000fe40000010864 */
[----:B------:R-:W-:Y:S02]  /*c7c0*/  IMAD.MOV.U32 R211, RZ, RZ, R143 ;  /* 0x000000ffffd37224 */ /* 0x000fe400078e008f */
[-C--:B------:R-:W-:Y:S04]  /*c7d0*/  HMMA.16816.F32 R12, R64, R22.reuse, R12 ;  /* 0x00000016400c723c */ /* 0x080fe8000000180c */
[C---:B------:R-:W-:Y:S02]  /*c7e0*/  FMUL.FTZ R20, R69.reuse, R136 ;  /* 0x0000008845147220 */ /* 0x040fe40000410000 */
[----:B------:R-:W-:Y:S02]  /*c7f0*/  IMAD.MOV.U32 R136, RZ, RZ, R94 ;  /* 0x000000ffff887224 */ /* 0x000fe400078e005e */
[C---:B------:R-:W-:Y:S04]  /*c800*/  HMMA.16816.F32 R16, R76.reuse, R22, R16 ;  /* 0x000000164c10723c */ /* 0x040fe80000001810 */
[----:B------:R-:W-:Y:S01]  /*c810*/  FMUL.FTZ R21, R69, R137 ;  /* 0x0000008945157220 */ /* 0x000fe20000410000 */
[----:B------:R-:W-:Y:S02]  /*c820*/  MOV R137, R93 ;  /* 0x0000005d00897202 */ /* 0x000fe40000000f00 */
[C---:B------:R-:W-:Y:S02]  /*c830*/  FMUL.FTZ R22, R68.reuse, R138 ;  /* 0x0000008a44167220 */ /* 0x040fe40000410000 */
[C---:B------:R-:W-:Y:S03]  /*c840*/  FMUL.FTZ R23, R68.reuse, R139 ;  /* 0x0000008b44177220 */ /* 0x040fe60000410000 */
[----:B------:R-:W-:Y:S02]  /*c850*/  IMAD.MOV.U32 R138, RZ, RZ, R92 ;  /* 0x000000ffff8a7224 */ /* 0x000fe400078e005c */
[----:B------:R-:W-:Y:S01]  /*c860*/  LDSM.16.MT88.4 R92, [R225+0x900] ;  /* 0x00090000e15c783b */ /* 0x000fe20000004200 */
[----:B------:R-:W-:Y:S01]  /*c870*/  IMAD.MOV.U32 R139, RZ, RZ, R91 ;  /* 0x000000ffff8b7224 */ /* 0x000fe200078e005b */
[-C--:B------:R-:W-:Y:S03]  /*c880*/  HMMA.16816.F32 R20, R76, R36.reuse, R20 ;  /* 0x000000244c14723c */ /* 0x080fe60000001814 */
[----:B-1----:R-:W-:Y:S05]  /*c890*/  FFMA.FTZ R104, R217, c[0x0][0x2d0], -R101 ;  /* 0x0000b400d9687a23 */ /* 0x002fea0000010865 */
[C---:B------:R-:W-:Y:S07]  /*c8a0*/  HMMA.16816.F32 R24, R64.reuse, R36, R24 ;  /* 0x000000244018723c */ /* 0x040fee0000001818 */
[C---:B------:R-:W-:Y:S01]  /*c8b0*/  FMUL.FTZ R37, R69.reuse, R153 ;  /* 0x0000009945257220 */ /* 0x040fe20000410000 */
[-C--:B------:R-:W-:Y:S04]  /*c8c0*/  HMMA.16816.F32 R28, R64, R38.reuse, R28 ;  /* 0x00000026401c723c */ /* 0x080fe8000000181c */
[C---:B------:R-:W-:Y:S04]  /*c8d0*/  FMUL.FTZ R36, R69.reuse, R152 ;  /* 0x0000009845247220 */ /* 0x040fe80000410000 */
[C---:B------:R-:W-:Y:S07]  /*c8e0*/  HMMA.16816.F32 R32, R76.reuse, R38, R32 ;  /* 0x000000264c20723c */ /* 0x040fee0000001820 */
[C---:B------:R-:W-:Y:S02]  /*c8f0*/  FMUL.FTZ R39, R68.reuse, R155 ;  /* 0x0000009b44277220 */ /* 0x040fe40000410000 */
[----:B------:R1:W-:Y:S03]  /*c900*/  MUFU.EX2 R155, R2 ;  /* 0x00000002009b7308 */ /* 0x0003e60000000800 */
[----:B------:R-:W-:Y:S07]  /*c910*/  FMUL.FTZ R38, R68, R154 ;  /* 0x0000009a44267220 */ /* 0x000fee0000410000 */
[-C--:B------:R-:W-:Y:S08]  /*c920*/  HMMA.16816.F32 R36, R76, R52.reuse, R36 ;  /* 0x000000344c24723c */ /* 0x080ff00000001824 */
[C---:B------:R-:W-:Y:S04]  /*c930*/  HMMA.16816.F32 R40, R64.reuse, R52, R40 ;  /* 0x000000344028723c */ /* 0x040fe80000001828 */
[--C-:B-1----:R-:W-:Y:S04]  /*c940*/  FFMA.FTZ R2, R60, c[0x0][0x2d0], -R96.reuse ;  /* 0x0000b4003c027a23 */ /* 0x102fe80000010860 */
[-C--:B------:R-:W-:Y:S01]  /*c950*/  HMMA.16816.F32 R44, R64, R54.reuse, R44 ;  /* 0x00000036402c723c */ /* 0x080fe2000000182c */
[----:B------:R1:W-:Y:S03]  /*c960*/  MUFU.EX2 R154, R2 ;  /* 0x00000002009a7308 */ /* 0x0003e60000000800 */
[C---:B------:R-:W-:Y:S02]  /*c970*/  FMUL.FTZ R52, R69.reuse, R168 ;  /* 0x000000a845347220 */ /* 0x040fe40000410000 */
[----:B------:R-:W-:Y:S02]  /*c980*/  FMUL.FTZ R53, R69, R169 ;  /* 0x000000a945357220 */ /* 0x000fe40000410000 */
[C---:B------:R-:W-:Y:S04]  /*c990*/  HMMA.16816.F32 R48, R76.reuse, R54, R48 ;  /* 0x000000364c30723c */ /* 0x040fe80000001830 */
[----:B------:R-:W-:Y:S01]  /*c9a0*/  FMUL.FTZ R60, R3, R176 ;  /* 0x000000b0033c7220 */ /* 0x000fe20000410000 */
[----:B------:R2:W-:Y:S02]  /*c9b0*/  MUFU.EX2 R168, R102 ;  /* 0x0000006600a87308 */ /* 0x0005e40000000800 */
[C---:B------:R-:W-:Y:S02]  /*c9c0*/  FMUL.FTZ R54, R68.reuse, R170 ;  /* 0x000000aa44367220 */ /* 0x040fe40000410000 */
[----:B------:R-:W-:Y:S07]  /*c9d0*/  FMUL.FTZ R55, R68, R171 ;  /* 0x000000ab44377220 */ /* 0x000fee0000410000 */
[-C--:B------:R-:W-:Y:S03]  /*c9e0*/  HMMA.16816.F32 R52, R76, R80.reuse, R52 ;  /* 0x000000504c34723c */ /* 0x080fe60000001834 */
[----:B-1----:R-:W-:Y:S02]  /*c9f0*/  FFMA.FTZ R2, R61, c[0x0][0x2d0], -R96 ;  /* 0x0000b4003d027a23 */ /* 0x002fe40000010860 */
[----:B------:R-:W-:Y:S02]  /*ca00*/  FMUL.FTZ R61, R3, R177 ;  /* 0x000000b1033d7220 */ /* 0x000fe40000410000 */
[----:B------:R1:W3:Y:S01]  /*ca10*/  MUFU.EX2 R123, R2 ;  /* 0x00000002007b7308 */ /* 0x0002e20000000800 */
[C---:B------:R-:W-:Y:S04]  /*ca20*/  HMMA.16816.F32 R56, R64.reuse, R80, R56 ;  /* 0x000000504038723c */ /* 0x040fe80000001838 */
[--C-:B--2---:R-:W-:Y:S03]  /*ca30*/  FFMA.FTZ R102, R248, c[0x0][0x2d0], -R100.reuse ;  /* 0x0000b400f8667a23 */ /* 0x104fe60000010864 */
[----:B------:R-:W-:Y:S01]  /*ca40*/  F2FP.PACK_AB R80, R238, R231 ;  /* 0x000000e7ee50723e */ /* 0x000fe200000000ff */
[----:B------:R-:W-:Y:S01]  /*ca50*/  IMAD.MOV.U32 R248, RZ, RZ, R141 ;  /* 0x000000fffff87224 */ /* 0x000fe200078e008d */
[----:B------:R-:W-:Y:S03]  /*ca60*/  F2FP.PACK_AB R81, R239, R235 ;  /* 0x000000ebef51723e */ /* 0x000fe600000000ff */
[----:B-1----:R-:W-:Y:S02]  /*ca70*/  FFMA.FTZ R2, R62, c[0x0][0x2d0], -R75 ;  /* 0x0000b4003e027a23 */ /* 0x002fe4000001084b */
[----:B------:R-:W-:Y:S02]  /*ca80*/  FMUL.FTZ R62, R0, R178 ;  /* 0x000000b2003e7220 */ /* 0x000fe40000410000 */
[----:B------:R1:W2:Y:S01]  /*ca90*/  MUFU.EX2 R125, R2 ;  /* 0x00000002007d7308 */ /* 0x0002a20000000800 */
[----:B---3--:R-:W-:Y:S02]  /*caa0*/  IMAD.MOV.U32 R223, RZ, RZ, R123 ;  /* 0x000000ffffdf7224 */ /* 0x008fe400078e007b */
[----:B------:R-:W-:Y:S02]  /*cab0*/  FFMA.FTZ R123, R208, c[0x0][0x2d0], -R101 ;  /* 0x0000b400d07b7a23 */ /* 0x000fe40000010865 */
[----:B-1----:R-:W-:Y:S01]  /*cac0*/  FFMA.FTZ R2, R63, c[0x0][0x2d0], -R75 ;  /* 0x0000b4003f027a23 */ /* 0x002fe2000001084b */
[----:B--2---:R-:W-:Y:S01]  /*cad0*/  MOV R245, R125 ;  /* 0x0000007d00f57202 */ /* 0x004fe20000000f00 */
[----:B------:R-:W-:Y:S03]  /*cae0*/  FMUL.FTZ R63, R0, R179 ;  /* 0x000000b3003f7220 */ /* 0x000fe60000410000 */
[----:B------:R1:W-:Y:S01]  /*caf0*/  MUFU.EX2 R128, R2 ;  /* 0x0000000200807308 */ /* 0x0003e20000000800 */
[----:B------:R-:W-:Y:S03]  /*cb00*/  FFMA.FTZ R125, R207, c[0x0][0x2d0], -R100 ;  /* 0x0000b400cf7d7a23 */ /* 0x000fe60000010864 */
        /* <DEDUP_REMOVED lines=14> */
[-C--:B------:R-:W-:Y:S03]  /*cbf0*/  HMMA.16816.F32 R4, R76, R84.reuse, R4 ;  /* 0x000000544c04723c */ /* 0x080fe60000001804 */
[----:B-1----:R-:W-:Y:S02]  /*cc00*/  FFMA.FTZ R2, R89, c[0x0][0x2d0], -R96 ;  /* 0x0000b40059027a23 */ /* 0x002fe40000010860 */
[----:B------:R-:W1:Y:S03]  /*cc10*/  LDSM.16.MT88.4 R88, [R227+0x900] ;  /* 0x00090000e358783b */ /* 0x000e660000004200 */
[C---:B------:R-:W-:Y:S01]  /*cc20*/  HMMA.16816.F32 R8, R80.reuse, R84, R8 ;  /* 0x000000545008723c */ /* 0x040fe20000001808 */
[----:B------:R2:W-:Y:S07]  /*cc30*/  MUFU.EX2 R130, R2 ;  /* 0x0000000200827308 */ /* 0x0005ee0000000800 */
[-C--:B------:R-:W-:Y:S08]  /*cc40*/  HMMA.16816.F32 R12, R80, R86.reuse, R12 ;  /* 0x00000056500c723c */ /* 0x080ff0000000180c */
[C---:B------:R-:W-:Y:S01]  /*cc50*/  HMMA.16816.F32 R16, R76.reuse, R86, R16 ;  /* 0x000000564c10723c */ /* 0x040fe20000001810 */
[----:B------:R-:W3:Y:S03]  /*cc60*/  LDSM.16.MT88.4 R84, [R226+0x900] ;  /* 0x00090000e254783b */ /* 0x000ee60000004200 */
[--C-:B--2---:R-:W-:Y:S04]  /*cc70*/  FFMA.FTZ R2, R184, c[0x0][0x2d0], -R100.reuse ;  /* 0x0000b400b8027a23 */ /* 0x104fe80000010864 */
[----:B------:R2:W-:Y:S01]  /*cc80*/  MUFU.EX2 R153, R2 ;  /* 0x0000000200997308 */ /* 0x0005e20000000800 */
[-C--:B-1----:R-:W-:Y:S08]  /*cc90*/  HMMA.16816.F32 R20, R76, R88.reuse, R20 ;  /* 0x000000584c14723c */ /* 0x082ff00000001814 */
[C---:B------:R-:W-:Y:S04]  /*cca0*/  HMMA.16816.F32 R24, R80.reuse, R88, R24 ;  /* 0x000000585018723c */ /* 0x040fe80000001818 */
[--C-:B--2---:R-:W-:Y:S04]  /*ccb0*/  FFMA.FTZ R2, R185, c[0x0][0x2d0], -R100.reuse ;  /* 0x0000b400b9027a23 */ /* 0x104fe80000010864 */
[-C--:B------:R-:W-:Y:S01]  /*ccc0*/  HMMA.16816.F32 R28, R80, R90.reuse, R28 ;  /* 0x0000005a501c723c */ /* 0x080fe2000000181c */
[----:B------:R1:W-:Y:S07]  /*ccd0*/  MUFU.EX2 R159, R2 ;  /* 0x00000002009f7308 */ /* 0x0003ee0000000800 */
[C---:B------:R-:W-:Y:S01]  /*cce0*/  HMMA.16816.F32 R32, R76.reuse, R90, R32 ;  /* 0x0000005a4c20723c */ /* 0x040fe20000001820 */
[----:B------:R-:W2:Y:S07]  /*ccf0*/  LDSM.16.MT88.4 R88, [R224+0x1100] ;  /* 0x00110000e058783b */ /* 0x000eae0000004200 */
[-C--:B------:R-:W-:Y:S08]  /*cd00*/  HMMA.16816.F32 R36, R76, R92.reuse, R36 ;  /* 0x0000005c4c24723c */ /* 0x080ff00000001824 */
[C---:B------:R-:W-:Y:S04]  /*cd10*/  HMMA.16816.F32 R40, R80.reuse, R92, R40 ;  /* 0x0000005c5028723c */ /* 0x040fe80000001828 */
[--C-:B-1----:R-:W-:Y:S02]  /*cd20*/  FFMA.FTZ R2, R187, c[0x0][0x2d0], -R101.reuse ;  /* 0x0000b400bb027a23 */ /* 0x102fe40000010865 */
[----:B------:R1:W-:Y:S02]  /*cd30*/  MUFU.EX2 R187, R108 ;  /* 0x0000006c00bb7308 */ /* 0x0003e40000000800 */
[-C--:B------:R-:W-:Y:S08]  /*cd40*/  HMMA.16816.F32 R44, R80, R94.reuse, R44 ;  /* 0x0000005e502c723c */ /* 0x080ff0000000182c */
[C---:B------:R-:W-:Y:S01]  /*cd50*/  HMMA.16816.F32 R48, R76.reuse, R94, R48 ;  /* 0x0000005e4c30723c */ /* 0x040fe20000001830 */
[----:B------:R4:W-:Y:S01]  /*cd60*/  MUFU.EX2 R152, R2 ;  /* 0x0000000200987308 */ /* 0x0009e20000000800 */
[----:B------:R-:W-:Y:S06]  /*cd70*/  LDSM.16.MT88.4 R92, [R225+0x1100] ;  /* 0x00110000e15c783b */ /* 0x000fec0000004200 */
[-C--:B---3--:R-:W-:Y:S04]  /*cd80*/  HMMA.16816.F32 R52, R76, R84.reuse, R52 ;  /* 0x000000544c34723c */ /* 0x088fe80000001834 */
[--C-:B-1----:R-:W-:Y:S04]  /*cd90*/  FFMA.FTZ R108, R212, c[0x0][0x2d0], -R101.reuse ;  /* 0x0000b400d46c7a23 */ /* 0x102fe80000010865 */
[C---:B------:R-:W-:Y:S08]  /*cda0*/  HMMA.16816.F32 R56, R80.reuse, R84, R56 ;  /* 0x000000545038723c */ /* 0x040ff00000001838 */
[-C--:B------:R-:W-:Y:S04]  /*cdb0*/  HMMA.16816.F32 R60, R80, R86.reuse, R60 ;  /* 0x00000056503c723c */ /* 0x080fe8000000183c */
[----:B----4-:R-:W-:Y:S03]  /*cdc0*/  FFMA.FTZ R2, R188, c[0x0][0x2d0], -R101 ;  /* 0x0000b400bc027a23 */ /* 0x010fe60000010865 */
[----:B------:R-:W-:Y:S01]  /*cdd0*/  FFMA.FTZ R80, R252, c[0x0][0x2d0], -R100 ;  /* 0x0000b400fc507a23 */ /* 0x000fe20000010864 */
[----:B------:R-:W-:Y:S01]  /*cde0*/  HMMA.16816.F32 R64, R76, R86, R64 ;  /* 0x000000564c40723c */ /* 0x000fe20000001840 */
[----:B------:R1:W-:Y:S01]  /*cdf0*/  MUFU.EX2 R158, R2 ;  /* 0x00000002009e7308 */ /* 0x0003e20000000800 */
[----:B------:R-:W3:Y:S02]  /*ce00*/  LDSM.16.MT88.4 R84, [R227+0x1100] ;  /* 0x00110000e354783b */ /* 0x000ee40000004200 */
[----:B------:R-:W-:Y:S01]  /*ce10*/  IMAD.MOV.U32 R252, RZ, RZ, R127 ;  /* 0x000000fffffc7224 */ /* 0x000fe200078e007f */
[----:B------:R-:W-:Y:S01]  /*ce20*/  F2FP.PACK_AB R81, R140, R147 ;  /* 0x000000938c51723e */ /* 0x000fe200000000ff */
[----:B------:R-:W-:Y:S01]  /*ce30*/  FFMA.FTZ R127, R98, c[0x0][0x2d0], -R96 ;  /* 0x0000b400627f7a23 */ /* 0x000fe20000010860 */
[----:B------:R-:W-:Y:S02]  /*ce40*/  F2FP.PACK_AB R76, R146, R143 ;  /* 0x0000008f924c723e */ /* 0x000fe400000000ff */
[----:B------:R-:W-:Y:S02]  /*ce50*/  F2FP.PACK_AB R77, R145, R142 ;  /* 0x0000008e914d723e */ /* 0x000fe400000000ff */
[----:B------:R4:W-:Y:S01]  /*ce60*/  MUFU.EX2 R191, R80 ;  /* 0x0000005000bf7308 */ /* 0x0009e20000000800 */
[----:B------:R-:W-:Y:S02]  /*ce70*/  F2FP.PACK_AB R78, R196, R139 ;  /* 0x0000008bc44e723e */ /* 0x000fe400000000ff */
[----:B------:R-:W-:Y:S01]  /*ce80*/  F2FP.PACK_AB R82, R200, R252 ;  /* 0x000000fcc852723e */ /* 0x000fe200000000ff */
[--C-:B-1----:R-:W-:Y:S06]  /*ce90*/  FFMA.FTZ R2, R189, c[0x0][0x2d0], -R100.reuse ;  /* 0x0000b400bd027a23 */ /* 0x102fec0000010864 */
[----:B------:R1:W-:Y:S01]  /*cea0*/  MUFU.EX2 R157, R2 ;  /* 0x00000002009d7308 */ /* 0x0003e20000000800 */
[----:B----4-:R-:W-:Y:S01]  /*ceb0*/  F2FP.PACK_AB R80, R144, R141 ;  /* 0x0000008d9050723e */ /* 0x010fe200000000ff */
[----:B-1----:R-:W-:Y:S08]  /*cec0*/  FFMA.FTZ R2, R195, c[0x0][0x2d0], -R100 ;  /* 0x0000b400c3027a23 */ /* 0x002ff00000010864 */
[----:B------:R1:W4:Y:S02]  /*ced0*/  MUFU.EX2 R133, R2 ;  /* 0x0000000200857308 */ /* 0x0003240000000800 */
[----:B-1----:R-:W-:Y:S08]  /*cee0*/  FFMA.FTZ R2, R214, c[0x0][0x2d0], -R101 ;  /* 0x0000b400d6027a23 */ /* 0x002ff00000010865 */
[----:B------:R1:W-:Y:S02]  /*cef0*/  MUFU.EX2 R163, R2 ;  /* 0x0000000200a37308 */ /* 0x0003e40000000800 */
[--C-:B-1----:R-:W-:Y:S08]  /*cf00*/  FFMA.FTZ R2, R210, c[0x0][0x2d0], -R75.reuse ;  /* 0x0000b400d2027a23 */ /* 0x102ff0000001084b */
[----:B------:R1:W-:Y:S02]  /*cf10*/  MUFU.EX2 R162, R2 ;  /* 0x0000000200a27308 */ /* 0x0003e40000000800 */
[----:B-1----:R-:W-:Y:S08]  /*cf20*/  FFMA.FTZ R2, R218, c[0x0][0x2d0], -R75 ;  /* 0x0000b400da027a23 */ /* 0x002ff0000001084b */
[----:B------:R1:W-:Y:S02]  /*cf30*/  MUFU.EX2 R218, R2 ;  /* 0x0000000200da7308 */ /* 0x0003e40000000800 */
[----:B-1----:R-:W-:Y:S01]  /*cf40*/  FFMA.FTZ R2, R222, c[0x0][0x2d0], -R96 ;  /* 0x0000b400de027a23 */ /* 0x002fe20000010860 */
[----:B----4-:R-:W-:Y:S01]  /*cf50*/  MOV R222, R133 ;  /* 0x0000008500de7202 */ /* 0x010fe20000000f00 */
[----:B------:R-:W-:Y:S06]  /*cf60*/  IMAD.MOV.U32 R133, RZ, RZ, R106 ;  /* 0x000000ffff857224 */ /* 0x000fec00078e006a */
[----:B------:R1:W-:Y:S01]  /*cf70*/  MUFU.EX2 R161, R2 ;  /* 0x0000000200a17308 */ /* 0x0003e20000000800 */
[----:B------:R-:W-:Y:S01]  /*cf80*/  FFMA.FTZ R106, R247, c[0x0][0x2d0], -R100 ;  /* 0x0000b400f76a7a23 */ /* 0x000fe20000010864 */
[----:B------:R-:W-:Y:S01]  /*cf90*/  MOV R247, R142 ;  /* 0x0000008e00f77202 */ /* 0x000fe20000000f00 */
[----:B-1----:R-:W-:Y:S02]  /*cfa0*/  FFMA.FTZ R2, R243, c[0x0][0x2d0], -R96 ;  /* 0x0000b400f3027a23 */ /* 0x002fe40000010860 */
[----:B------:R-:W-:Y:S05]  /*cfb0*/  IMAD.MOV.U32 R243, RZ, RZ, R130 ;  /* 0x000000fffff37224 */ /* 0x000fea00078e0082 */
[----:B------:R1:W-:Y:S01]  /*cfc0*/  MUFU.EX2 R214, R2 ;  /* 0x0000000200d67308 */ /* 0x0003e20000000800 */
[----:B------:R-:W-:Y:S02]  /*cfd0*/  FFMA.FTZ R130, R203, c[0x0][0x2d0], -R101 ;  /* 0x0000b400cb827a23 */ /* 0x000fe40000010865 */
[--C-:B-1----:R-:W-:Y:S07]  /*cfe0*/  FFMA.FTZ R2, R209, c[0x0][0x2d0], -R75.reuse ;  /* 0x0000b400d1027a23 */ /* 0x102fee000001084b */
[----:B------:R1:W-:Y:S02]  /*cff0*/  MUFU.EX2 R209, R2 ;  /* 0x0000000200d17308 */ /* 0x0003e40000000800 */
[--C-:B-1----:R-:W-:Y:S01]  /*d000*/  FFMA.FTZ R2, R213, c[0x0][0x2d0], -R75.reuse ;  /* 0x0000b400d5027a23 */ /* 0x102fe2000001084b */
[----:B------:R-:W-:Y:S01]  /*d010*/  MOV R213, R128 ;  /* 0x0000008000d57202 */ /* 0x000fe20000000f00 */
[----:B------:R-:W-:Y:S06]  /*d020*/  FFMA.FTZ R75, R193, c[0x0][0x2d0], -R75 ;  /* 0x0000b400c14b7a23 */ /* 0x000fec000001084b */
[----:B------:R1:W-:Y:S01]  /*d030*/  MUFU.EX2 R210, R2 ;  /* 0x0000000200d27308 */ /* 0x0003e20000000800 */
[----:B------:R-:W-:Y:S02]  /*d040*/  IMAD.MOV.U32 R193, RZ, RZ, R134 ;  /* 0x000000ffffc17224 */ /* 0x000fe400078e0086 */
[----:B------:R-:W-:Y:S02]  /*d050*/  IMAD.MOV.U32 R134, RZ, RZ, R111 ;  /* 0x000000ffff867224 */ /* 0x000fe400078e006f */
[----:B------:R-:W-:Y:S01]  /*d060*/  FFMA.FTZ R111, R186, c[0x0][0x2d0], -R96 ;  /* 0x0000b400ba6f7a23 */ /* 0x000fe20000010860 */
[----:B------:R-:W-:Y:S01]  /*d070*/  F2FP.PACK_AB R83, R201, R193 ;  /* 0x000000c1c953723e */ /* 0x000fe200000000ff */
[----:B------:R-:W-:Y:S03]  /*d080*/  FFMA.FTZ R128, R204, c[0x0][0x2d0], -R100 ;  /* 0x0000b400cc807a23 */ /* 0x000fe60000010864 */
[----:B------:R-:W-:Y:S10]  /*d090*/  MUFU.EX2 R184, R111 ;  /* 0x0000006f00b87308 */ /* 0x000ff40000000800 */
[----:B------:R-:W-:Y:S01]  /*d0a0*/  MUFU.EX2 R111, R121 ;  /* 0x00000079006f7308 */ /* 0x000fe20000000800 */
[----:B-1----:R-:W-:Y:S02]  /*d0b0*/  FFMA.FTZ R2, R221, c[0x0][0x2d0], -R96 ;  /* 0x0000b400dd027a23 */ /* 0x002fe40000010860 */
[----:B------:R-:W-:Y:S02]  /*d0c0*/  IMAD.MOV.U32 R221, RZ, RZ, R126 ;  /* 0x000000ffffdd7224 */ /* 0x000fe400078e007e */
[--C-:B------:R-:W-:Y:S05]  /*d0d0*/  FFMA.FTZ R126, R206, c[0x0][0x2d0], -R101.reuse ;  /* 0x0000b400ce7e7a23 */ /* 0x100fea0000010865 */
[----:B------:R1:W-:Y:S10]  /*d0e0*/  MUFU.EX2 R199, R2 ;  /* 0x0000000200c77308 */ /* 0x0003f40000000800 */
[----:B------:R-:W-:Y:S10]  /*d0f0*/  MUFU.EX2 R186, R109 ;  /* 0x0000006d00ba7308 */ /* 0x000ff40000000800 */
[----:B------:R-:W-:Y:S01]  /*d100*/  MUFU.EX2 R109, R122 ;  /* 0x0000007a006d7308 */ /* 0x000fe20000000800 */
[--C-:B-1----:R-:W-:Y:S02]  /*d110*/  FFMA.FTZ R2, R103, c[0x0][0x2d0], -R96.reuse ;  /* 0x0000b40067027a23 */ /* 0x102fe40000010860 */
[----:B------:R-:W-:Y:S02]  /*d120*/  FFMA.FTZ R103, R197, c[0x0][0x2d0], -R96 ;  /* 0x0000b400c5677a23 */ /* 0x000fe40000010860 */
[----:B------:R-:W-:Y:S05]  /*d130*/  IMAD.MOV.U32 R197, RZ, RZ, R110 ;  /* 0x000000ffffc57224 */ /* 0x000fea00078e006e */
[----:B------:R1:W-:Y:S01]  /*d140*/  MUFU.EX2 R195, R2 ;  /* 0x0000000200c37308 */ /* 0x0003e20000000800 */
[----:B------:R-:W-:Y:S01]  /*d150*/  FFMA.FTZ R110, R190, c[0x0][0x2d0], -R96 ;  /* 0x0000b400be6e7a23 */ /* 0x000fe20000010860 */
[----:B------:R-:W-:Y:S07]  /*d160*/  F2FP.PACK_AB R79, R198, R197 ;  /* 0x000000c5c64f723e */ /* 0x000fee00000000ff */
[-C--:B--2---:R-:W-:Y:S01]  /*d170*/  HMMA.16816.F32 R4, R76, R88.reuse, R4 ;  /* 0x000000584c04723c */ /* 0x084fe20000001804 */
[----:B------:R2:W-:Y:S07]  /*d180*/  MUFU.EX2 R174, R103 ;  /* 0x0000006700ae7308 */ /* 0x0005ee0000000800 */
[C---:B------:R-:W-:Y:S03]  /*d190*/  HMMA.16816.F32 R8, R80.reuse, R88, R8 ;  /* 0x000000585008723c */ /* 0x040fe60000001808 */
[----:B------:R-:W-:Y:S01]  /*d1a0*/  MUFU.EX2 R185, R110 ;  /* 0x0000006e00b97308 */ /* 0x000fe20000000800 */
[----:B-1----:R-:W-:Y:S04]  /*d1b0*/  FFMA.FTZ R2, R132, c[0x0][0x2d0], -R100 ;  /* 0x0000b40084027a23 */ /* 0x002fe80000010864 */
[-C--:B------:R-:W-:Y:S04]  /*d1c0*/  HMMA.16816.F32 R12, R80, R90.reuse, R12 ;  /* 0x0000005a500c723c */ /* 0x080fe8000000180c */
[----:B------:R-:W-:Y:S01]  /*d1d0*/  FFMA.FTZ R132, R115, c[0x0][0x2d0], -R96 ;  /* 0x0000b40073847a23 */ /* 0x000fe20000010860 */
[----:B------:R1:W-:Y:S01]  /*d1e0*/  MUFU.EX2 R160, R2 ;  /* 0x0000000200a07308 */ /* 0x0003e20000000800 */
[----:B------:R-:W4:Y:S01]  /*d1f0*/  LDSM.16.MT88.4 R96, [R226+0x1100] ;  /* 0x00110000e260783b */ /* 0x000f220000004200 */
[--C-:B------:R-:W-:Y:S01]  /*d200*/  FFMA.FTZ R88, R148, c[0x0][0x2d0], -R100.reuse ;  /* 0x0000b40094587a23 */ /* 0x100fe20000010864 */
[C---:B------:R-:W-:Y:S04]  /*d210*/  HMMA.16816.F32 R16, R76.reuse, R90, R16 ;  /* 0x0000005a4c10723c */ /* 0x040fe80000001810 */
[----:B------:R-:W-:Y:S01]  /*d220*/  MOV R148, R116 ;  /* 0x0000007400947202 */ /* 0x000fe20000000f00 */
[--C-:B--2---:R-:W-:Y:S02]  /*d230*/  FFMA.FTZ R103, R242, c[0x0][0x2d0], -R101.reuse ;  /* 0x0000b400f2677a23 */ /* 0x104fe40000010865 */
[----:B------:R2:W-:Y:S01]  /*d240*/  MUFU.EX2 R189, R88 ;  /* 0x0000005800bd7308 */ /* 0x0005e20000000800 */
[-C--:B---3--:R-:W-:Y:S08]  /*d250*/  HMMA.16816.F32 R20, R76, R84.reuse, R20 ;  /* 0x000000544c14723c */ /* 0x088ff00000001814 */
[C---:B------:R-:W-:Y:S01]  /*d260*/  HMMA.16816.F32 R24, R80.reuse, R84, R24 ;  /* 0x000000545018723c */ /* 0x040fe20000001818 */
[----:B------:R-:W-:Y:S03]  /*d270*/  MUFU.EX2 R116, R104 ;  /* 0x0000006800747308 */ /* 0x000fe60000000800 */
[--C-:B-1----:R-:W-:Y:S04]  /*d280*/  FFMA.FTZ R2, R150, c[0x0][0x2d0], -R101.reuse ;  /* 0x0000b40096027a23 */ /* 0x102fe80000010865 */
[-C--:B------:R-:W-:Y:S03]  /*d290*/  HMMA.16816.F32 R28, R80, R86.reuse, R28 ;  /* 0x00000056501c723c */ /* 0x080fe6000000181c */
[----:B------:R1:W-:Y:S01]  /*d2a0*/  MUFU.EX2 R190, R2 ;  /* 0x0000000200be7308 */ /* 0x0003e20000000800 */
[----:B--2---:R-:W-:Y:S04]  /*d2b0*/  LDSM.16.MT88.4 R88, [R227+0x1900] ;  /* 0x00190000e358783b */ /* 0x004fe80000004200 */
[C---:B------:R-:W-:Y:S05]  /*d2c0*/  HMMA.16816.F32 R32, R76.reuse, R86, R32 ;  /* 0x000000564c20723c */ /* 0x040fea0000001820 */
[----:B------:R-:W-:Y:S01]  /*d2d0*/  MUFU.EX2 R104, R132 ;  /* 0x0000008400687308 */ /* 0x000fe20000000800 */
[----:B------:R-:W2:Y:S02]  /*d2e0*/  LDSM.16.MT88.4 R84, [R224+0x1900] ;  /* 0x00190000e054783b */ /* 0x000ea40000004200 */
[-C--:B------:R-:W-:Y:S07]  /*d2f0*/  HMMA.16816.F32 R36, R76, R92.reuse, R36 ;  /* 0x0000005c4c24723c */ /* 0x080fee0000001824 */
[----:B------:R-:W3:Y:S01]  /*d300*/  MUFU.EX2 R110, R124 ;  /* 0x0000007c006e7308 */ /* 0x000ee20000000800 */
[C---:B------:R-:W-:Y:S04]  /*d310*/  HMMA.16816.F32 R40, R80.reuse, R92, R40 ;  /* 0x0000005c5028723c */ /* 0x040fe80000001828 */
[--C-:B-1----:R-:W-:Y:S04]  /*d320*/  FFMA.FTZ R2, R149, c[0x0][0x2d0], -R101.reuse ;  /* 0x0000b40095027a23 */ /* 0x102fe80000010865 */
[-C--:B------:R-:W-:Y:S01]  /*d330*/  HMMA.16816.F32 R44, R80, R94.reuse, R44 ;  /* 0x0000005e502c723c */ /* 0x080fe2000000182c */
[----:B------:R1:W1:Y:S07]  /*d340*/  MUFU.EX2 R188, R2 ;  /* 0x0000000200bc7308 */ /* 0x00026e0000000800 */
[C---:B------:R-:W-:Y:S01]  /*d350*/  HMMA.16816.F32 R48, R76.reuse, R94, R48 ;  /* 0x0000005e4c30723c */ /* 0x040fe20000001830 */
[----:B------:R-:W2:Y:S03]  /*d360*/  LDSM.16.MT88.4 R92, [R225+0x1900] ;  /* 0x00190000e15c783b */ /* 0x000ea60000004200 */
[----:B---3--:R-:W-:Y:S04]  /*d370*/  F2FP.PACK_AB R180, R110, R111 ;  /* 0x0000006f6eb4723e */ /* 0x008fe800000000ff */
[-C--:B----4-:R-:W-:Y:S08]  /*d380*/  HMMA.16816.F32 R52, R76, R96.reuse, R52 ;  /* 0x000000604c34723c */ /* 0x090ff00000001834 */
[C---:B------:R-:W-:Y:S04]  /*d390*/  HMMA.16816.F32 R56, R80.reuse, R96, R56 ;  /* 0x000000605038723c */ /* 0x040fe80000001838 */
[--C-:B-1----:R-:W-:Y:S02]  /*d3a0*/  FFMA.FTZ R2, R135, c[0x0][0x2d0], -R100.reuse ;  /* 0x0000b40087027a23 */ /* 0x102fe40000010864 */
[----:B------:R-:W3:Y:S02]  /*d3b0*/  LDL.LU R135, [R1+0x40] ;  /* 0x0000400001877983 */ /* 0x000ee40000300800 */
[-C--:B------:R-:W-:Y:S01]  /*d3c0*/  HMMA.16816.F32 R60, R80, R98.reuse, R60 ;  /* 0x00000062503c723c */ /* 0x080fe2000000183c */
[----:B------:R1:W4:Y:S06]  /*d3d0*/  MUFU.EX2 R171, R2 ;  /* 0x0000000200ab7308 */ /* 0x00032c0000000800 */
[----:B------:R-:W-:Y:S01]  /*d3e0*/  F2FP.PACK_AB R80, R159, R153 ;  /* 0x000000999f50723e */ /* 0x000fe200000000ff */
[----:B------:R-:W-:Y:S01]  /*d3f0*/  HMMA.16816.F32 R64, R76, R98, R64 ;  /* 0x000000624c40723c */ /* 0x000fe20000001840 */
[----:B------:R-:W4:Y:S03]  /*d400*/  LDSM.16.MT88.4 R96, [R226+0x1900] ;  /* 0x00190000e260783b */ /* 0x000f260000004200 */
[----:B------:R-:W-:Y:S02]  /*d410*/  F2FP.PACK_AB R81, R158, R152 ;  /* 0x000000989e51723e */ /* 0x000fe400000000ff */
[----:B------:R-:W-:Y:S02]  /*d420*/  F2FP.PACK_AB R82, R222, R157 ;  /* 0x0000009dde52723e */ /* 0x000fe400000000ff */
[----:B------:R-:W-:Y:S04]  /*d430*/  F2FP.PACK_AB R76, R155, R219 ;  /* 0x000000db9b4c723e */ /* 0x000fe800000000ff */
[----:B------:R-:W-:Y:S02]  /*d440*/  F2FP.PACK_AB R77, R223, R154 ;  /* 0x0000009adf4d723e */ /* 0x000fe400000000ff */
[----:B------:R-:W-:Y:S02]  /*d450*/  F2FP.PACK_AB R78, R213, R245 ;  /* 0x000000f5d54e723e */ /* 0x000fe400000000ff */
[----:B------:R-:W-:Y:S01]  /*d460*/  F2FP.PACK_AB R79, R243, R221 ;  /* 0x000000ddf34f723e */ /* 0x000fe200000000ff */
[--C-:B-1----:R-:W-:Y:S01]  /*d470*/  FFMA.FTZ R2, R134, c[0x0][0x2d0], -R101.reuse ;  /* 0x0000b40086027a23 */ /* 0x102fe20000010865 */
[----:B------:R-:W-:Y:S01]  /*d480*/  F2FP.PACK_AB R83, R163, R156 ;  /* 0x0000009ca353723e */ /* 0x000fe200000000ff */
[----:B------:R-:W3:Y:S02]  /*d490*/  LDL.LU R134, [R1+0x48] ;  /* 0x0000480001867983 */ /* 0x000ee40000300800 */
[----:B------:R1:W-:Y:S02]  /*d4a0*/  MUFU.EX2 R170, R2 ;  /* 0x0000000200aa7308 */ /* 0x0003e40000000800 */
[-C--:B--2---:R-:W-:Y:S01]  /*d4b0*/  HMMA.16816.F32 R4, R76, R84.reuse, R4 ;  /* 0x000000544c04723c */ /* 0x084fe20000001804 */
[----:B------:R-:W2:Y:S04]  /*d4c0*/  LDL.LU R115, [R1+0x3c] ;  /* 0x00003c0001737983 */ /* 0x000ea80000300800 */
[----:B------:R-:W2:Y:S03]  /*d4d0*/  LDL.LU R114, [R1+0x44] ;  /* 0x0000440001727983 */ /* 0x000ea60000300800 */
[C---:B------:R-:W-:Y:S08]  /*d4e0*/  HMMA.16816.F32 R8, R80.reuse, R84, R8 ;  /* 0x000000545008723c */ /* 0x040ff00000001808 */
[-C--:B------:R-:W-:Y:S04]  /*d4f0*/  HMMA.16816.F32 R12, R80, R86.reuse, R12 ;  /* 0x00000056500c723c */ /* 0x080fe8000000180c */
[----:B-1----:R-:W-:Y:S04]  /*d500*/  FFMA.FTZ R2, R194, c[0x0][0x2d0], -R101 ;  /* 0x0000b400c2027a23 */ /* 0x002fe80000010865 */
[C---:B------:R-:W-:Y:S01]  /*d510*/  HMMA.16816.F32 R16, R76.reuse, R86, R16 ;  /* 0x000000564c10723c */ /* 0x040fe20000001810 */
[----:B------:R-:W1:Y:S01]  /*d520*/  LDSM.16.MT88.4 R84, [R224+0x2100] ;  /* 0x00210000e054783b */ /* 0x000e620000004200 */
[----:B------:R4:W1:Y:S02]  /*d530*/  MUFU.EX2 R169, R2 ;  /* 0x0000000200a97308 */ /* 0x0008640000000800 */
[----:B------:R-:W-:Y:S02]  /*d540*/  IMAD.MOV.U32 R194, RZ, RZ, R139 ;  /* 0x000000ffffc27224 */ /* 0x000fe400078e008b */
[----:B------:R-:W-:Y:S02]  /*d550*/  FFMA.FTZ R101, R74, c[0x0][0x2d0], -R101 ;  /* 0x0000b4004a657a23 */ /* 0x000fe40000010865 */
[-C--:B------:R-:W-:Y:S04]  /*d560*/  HMMA.16816.F32 R20, R76, R88.reuse, R20 ;  /* 0x000000584c14723c */ /* 0x080fe80000001814 */
[----:B------:R-:W-:Y:S04]  /*d570*/  MUFU.EX2 R101, R101 ;  /* 0x0000006500657308 */ /* 0x000fe80000000800 */
[C---:B------:R-:W-:Y:S08]  /*d580*/  HMMA.16816.F32 R24, R80.reuse, R88, R24 ;  /* 0x000000585018723c */ /* 0x040ff00000001818 */
[-C--:B------:R-:W-:Y:S04]  /*d590*/  HMMA.16816.F32 R28, R80, R90.reuse, R28 ;  /* 0x0000005a501c723c */ /* 0x080fe8000000181c */
[--C-:B----4-:R-:W-:Y:S01]  /*d5a0*/  FFMA.FTZ R2, R249, c[0x0][0x2d0], -R100.reuse ;  /* 0x0000b400f9027a23 */ /* 0x110fe20000010864 */
[----:B------:R-:W-:Y:S01]  /*d5b0*/  MOV R249, R140 ;  /* 0x0000008c00f97202 */ /* 0x000fe20000000f00 */
[----:B------:R-:W-:Y:S02]  /*d5c0*/  FFMA.FTZ R100, R202, c[0x0][0x2d0], -R100 ;  /* 0x0000b400ca647a23 */ /* 0x000fe40000010864 */
[C---:B------:R-:W-:Y:S01]  /*d5d0*/  HMMA.16816.F32 R32, R76.reuse, R90, R32 ;  /* 0x0000005a4c20723c */ /* 0x040fe20000001820 */
[----:B------:R-:W-:Y:S01]  /*d5e0*/  MUFU.EX2 R172, R2 ;  /* 0x0000000200ac7308 */ /* 0x000fe20000000800 */
[----:B------:R-:W4:Y:S06]  /*d5f0*/  LDSM.16.MT88.4 R88, [R227+0x2100] ;  /* 0x00210000e358783b */ /* 0x000f2c0000004200 */
[-C--:B------:R-:W-:Y:S03]  /*d600*/  HMMA.16816.F32 R36, R76, R92.reuse, R36 ;  /* 0x0000005c4c24723c */ /* 0x080fe60000001824 */
[----:B------:R-:W-:Y:S05]  /*d610*/  MUFU.EX2 R100, R100 ;  /* 0x0000006400647308 */ /* 0x000fea0000000800 */
        /* <DEDUP_REMOVED lines=15> */
[----:B------:R-:W-:Y:S02]  /*d710*/  F2FP.PACK_AB R79, R195, R199 ;  /* 0x000000c7c34f723e */ /* 0x000fe400000000ff */
[----:B-1----:R-:W-:Y:S05]  /*d720*/  F2FP.PACK_AB R83, R169, R170 ;  /* 0x000000aaa953723e */ /* 0x002fea00000000ff */
[-C--:B------:R-:W-:Y:S08]  /*d730*/  HMMA.16816.F32 R4, R76, R84.reuse, R4 ;  /* 0x000000544c04723c */ /* 0x080ff00000001804 */
[C---:B------:R-:W-:Y:S08]  /*d740*/  HMMA.16816.F32 R8, R80.reuse, R84, R8 ;  /* 0x000000545008723c */ /* 0x040ff00000001808 */
[-C--:B------:R-:W-:Y:S08]  /*d750*/  HMMA.16816.F32 R12, R80, R86.reuse, R12 ;  /* 0x00000056500c723c */ /* 0x080ff0000000180c */
[C---:B------:R-:W-:Y:S01]  /*d760*/  HMMA.16816.F32 R16, R76.reuse, R86, R16 ;  /* 0x000000564c10723c */ /* 0x040fe20000001810 */
[----:B------:R-:W1:Y:S07]  /*d770*/  LDSM.16.MT88.4 R84, [R224+0x2900] ;  /* 0x00290000e054783b */ /* 0x000e6e0000004200 */
[-C--:B----4-:R-:W-:Y:S08]  /*d780*/  HMMA.16816.F32 R20, R76, R88.reuse, R20 ;  /* 0x000000584c14723c */ /* 0x090ff00000001814 */
[C---:B------:R-:W-:Y:S08]  /*d790*/  HMMA.16816.F32 R24, R80.reuse, R88, R24 ;  /* 0x000000585018723c */ /* 0x040ff00000001818 */
[-C--:B------:R-:W-:Y:S08]  /*d7a0*/  HMMA.16816.F32 R28, R80, R90.reuse, R28 ;  /* 0x0000005a501c723c */ /* 0x080ff0000000181c */
[C---:B------:R-:W-:Y:S01]  /*d7b0*/  HMMA.16816.F32 R32, R76.reuse, R90, R32 ;  /* 0x0000005a4c20723c */ /* 0x040fe20000001820 */
[----:B------:R-:W4:Y:S07]  /*d7c0*/  LDSM.16.MT88.4 R88, [R227+0x2900] ;  /* 0x00290000e358783b */ /* 0x000f2e0000004200 */
[-C--:B------:R-:W-:Y:S08]  /*d7d0*/  HMMA.16816.F32 R36, R76, R92.reuse, R36 ;  /* 0x0000005c4c24723c */ /* 0x080ff00000001824 */
[C---:B------:R-:W-:Y:S08]  /*d7e0*/  HMMA.16816.F32 R40, R80.reuse, R92, R40 ;  /* 0x0000005c5028723c */ /* 0x040ff00000001828 */
[-C--:B------:R-:W-:Y:S08]  /*d7f0*/  HMMA.16816.F32 R44, R80, R94.reuse, R44 ;  /* 0x0000005e502c723c */ /* 0x080ff0000000182c */
[C---:B------:R-:W-:Y:S01]  /*d800*/  HMMA.16816.F32 R48, R76.reuse, R94, R48 ;  /* 0x0000005e4c30723c */ /* 0x040fe20000001830 */
[----:B------:R-:W1:Y:S07]  /*d810*/  LDSM.16.MT88.4 R92, [R225+0x2900] ;  /* 0x00290000e15c783b */ /* 0x000e6e0000004200 */
[-C--:B------:R-:W-:Y:S08]  /*d820*/  HMMA.16816.F32 R52, R76, R96.reuse, R52 ;  /* 0x000000604c34723c */ /* 0x080ff00000001834 */
[C---:B------:R-:W-:Y:S08]  /*d830*/  HMMA.16816.F32 R56, R80.reuse, R96, R56 ;  /* 0x000000605038723c */ /* 0x040ff00000001838 */
[-C--:B------:R-:W-:Y:S08]  /*d840*/  HMMA.16816.F32 R60, R80, R98.reuse, R60 ;  /* 0x00000062503c723c */ /* 0x080ff0000000183c */
[----:B------:R-:W-:Y:S01]  /*d850*/  HMMA.16816.F32 R64, R76, R98, R64 ;  /* 0x000000624c40723c */ /* 0x000fe20000001840 */
[----:B------:R-:W2:Y:S03]  /*d860*/  LDSM.16.MT88.4 R96, [R226+0x2900] ;  /* 0x00290000e260783b */ /* 0x000ea60000004200 */
[----:B---3--:R-:W-:Y:S02]  /*d870*/  FFMA.FTZ R69, R69, R135, R220 ;  /* 0x0000008745457223 */ /* 0x008fe400000100dc */
[----:B------:R-:W-:Y:S01]  /*d880*/  IMAD.MOV.U32 R135, RZ, RZ, R117 ;  /* 0x000000ffff877224 */ /* 0x000fe200078e0075 */
[----:B------:R-:W-:Y:S01]  /*d890*/  F2FP.PACK_AB R76, R175, R168 ;  /* 0x000000a8af4c723e */ /* 0x000fe200000000ff */
[----:B------:R-:W-:Y:S01]  /*d8a0*/  FADD.FTZ R69, R246, R69 ;  /* 0x00000045f6457221 */ /* 0x000fe20000010000 */
[----:B------:R-:W3:Y:S03]  /*d8b0*/  MUFU.EX2 R117, R103 ;  /* 0x0000006700757308 */ /* 0x000ee60000000800 */
[----:B------:R-:W-:Y:S02]  /*d8c0*/  F2FP.PACK_AB R77, R173, R174 ;  /* 0x000000aead4d723e */ /* 0x000fe400000000ff */
[----:B------:R-:W-:Y:S02]  /*d8d0*/  F2FP.PACK_AB R78, R186, R187 ;  /* 0x000000bbba4e723e */ /* 0x000fe400000000ff */
[----:B------:R-:W-:Y:S03]  /*d8e0*/  F2FP.PACK_AB R79, R184, R185 ;  /* 0x000000b9b84f723e */ /* 0x000fe600000000ff */
[----:B------:R-:W-:Y:S04]  /*d8f0*/  MUFU.EX2 R103, R120 ;  /* 0x0000007800677308 */ /* 0x000fe80000000800 */
[-C--:B-1----:R-:W-:Y:S03]  /*d900*/  HMMA.16816.F32 R4, R76, R84.reuse, R4 ;  /* 0x000000544c04723c */ /* 0x082fe60000001804 */
[----:B------:R-:W-:Y:S01]  /*d910*/  FFMA.FTZ R68, R68, R134, R192 ;  /* 0x0000008644447223 */ /* 0x000fe200000100c0 */
[----:B------:R-:W-:Y:S01]  /*d920*/  MOV R134, R118 ;  /* 0x0000007600867202 */ /* 0x000fe20000000f00 */
[----:B--2---:R-:W-:Y:S01]  /*d930*/  FFMA.FTZ R74, R3, R115, R113 ;  /* 0x00000073034a7223 */ /* 0x004fe20000010071 */
[----:B------:R-:W1:Y:S01]  /*d940*/  MUFU.EX2 R118, R102 ;  /* 0x0000006600767308 */ /* 0x000e620000000800 */
[----:B------:R-:W-:Y:S01]  /*d950*/  FADD.FTZ R3, R205, R68 ;  /* 0x00000044cd037221 */ /* 0x000fe20000010000 */
[----:B---3--:R-:W-:Y:S01]  /*d960*/  F2FP.PACK_AB R81, R116, R117 ;  /* 0x000000757451723e */ /* 0x008fe200000000ff */
[----:B------:R-:W-:Y:S03]  /*d970*/  FADD.FTZ R68, R135, R69 ;  /* 0x0000004587447221 */ /* 0x000fe60000010000 */
[----:B------:R-:W-:Y:S02]  /*d980*/  FADD.FTZ R2, R148, R74 ;  /* 0x0000004a94027221 */ /* 0x000fe40000010000 */
[----:B------:R-:W-:Y:S01]  /*d990*/  FADD.FTZ R3, R134, R3 ;  /* 0x0000000386037221 */ /* 0x000fe20000010000 */
[----:B------:R-:W-:Y:S01]  /*d9a0*/  LDSM.16.MT88.4 R148, [R227+0x3100] ;  /* 0x00310000e394783b */ /* 0x000fe20000004200 */
[----:B------:R-:W-:Y:S01]  /*d9b0*/  FADD.FTZ R68, R73, R68 ;  /* 0x0000004449447221 */ /* 0x000fe20000010000 */
[----:B------:R-:W-:Y:S01]  /*d9c0*/  MUFU.EX2 R115, R106 ;  /* 0x0000006a00737308 */ /* 0x000fe20000000800 */
[----:B------:R-:W-:Y:S02]  /*d9d0*/  FFMA.FTZ R0, R0, R114, R112 ;  /* 0x0000007200007223 */ /* 0x000fe40000010070 */
[----:B------:R-:W-:Y:S02]  /*d9e0*/  FADD.FTZ R2, R133, R2 ;  /* 0x0000000285027221 */ /* 0x000fe40000010000 */
[----:B------:R-:W-:Y:S01]  /*d9f0*/  FADD.FTZ R3, R244, R3 ;  /* 0x00000003f4037221 */ /* 0x000fe20000010000 */
[----:B------:R-:W2:Y:S01]  /*da00*/  LDL.LU R73, [R1+0xa8] ;  /* 0x0000a80001497983 */ /* 0x000ea20000300800 */
[----:B------:R-:W-:Y:S02]  /*da10*/  FADD.FTZ R0, R250, R0 ;  /* 0x00000000fa007221 */ /* 0x000fe40000010000 */
[----:B------:R-:W-:Y:S01]  /*da20*/  FADD.FTZ R2, R216, R2 ;  /* 0x00000002d8027221 */ /* 0x000fe20000010000 */
[----:B------:R3:W-:Y:S01]  /*da30*/  MUFU.EX2 R106, R75 ;  /* 0x0000004b006a7308 */ /* 0x0007e20000000800 */
[----:B------:R-:W2:Y:S01]  /*da40*/  LDL.LU R244, [R1+0xa4] ;  /* 0x0000a40001f47983 */ /* 0x000ea20000300800 */
[----:B------:R-:W-:Y:S02]  /*da50*/  FADD.FTZ R0, R251, R0 ;  /* 0x00000000fb007221 */ /* 0x000fe40000010000 */
[----:B------:R-:W-:Y:S01]  /*da60*/  FADD.FTZ R68, R232, R68 ;  /* 0x00000044e8447221 */ /* 0x000fe20000010000 */
[----:B------:R-:W2:Y:S01]  /*da70*/  LDL.LU R216, [R1+0xa0] ;  /* 0x0000a00001d87983 */ /* 0x000ea20000300800 */
[----:B------:R-:W-:Y:S01]  /*da80*/  FADD.FTZ R0, R228, R0 ;  /* 0x00000000e4007221 */ /* 0x000fe20000010000 */
[----:B-1----:R-:W-:Y:S01]  /*da90*/  F2FP.PACK_AB R80, R118, R172 ;  /* 0x000000ac7650723e */ /* 0x002fe200000000ff */
[----:B------:R-:W-:Y:S01]  /*daa0*/  FADD.FTZ R3, R229, R3 ;  /* 0x00000003e5037221 */ /* 0x000fe20000010000 */
[----:B------:R1:W5:Y:S01]  /*dab0*/  LDL.LU R228, [R1+0x9c] ;  /* 0x00009c0001e47983 */ /* 0x0003620000300800 */
[----:B------:R-:W-:Y:S01]  /*dac0*/  FADD.FTZ R69, R231, R2 ;  /* 0x00000002e7457221 */ /* 0x000fe20000010000 */
[----:B------:R-:W1:Y:S01]  /*dad0*/  MUFU.EX2 R114, R107 ;  /* 0x0000006b00727308 */ /* 0x000e620000000800 */
        /* <DEDUP_REMOVED lines=8> */
[----:B------:R-:W-:Y:S01]  /*db60*/  MUFU.EX2 R113, R105 ;  /* 0x0000006900717308 */ /* 0x000fe20000000800 */
[----:B---3--:R-:W-:Y:S02]  /*db70*/  FADD.FTZ R75, R235, R0 ;  /* 0x00000000eb4b7221 */ /* 0x008fe40000010000 */
[----:B------:R-:W3:Y:S01]  /*db80*/  LDSM.16.MT88.4 R132, [R224+0x3100] ;  /* 0x00310000e084783b */ /* 0x000ee20000004200 */
[----:B------:R-:W-:Y:S02]  /*db90*/  FADD.FTZ R0, R237, R3 ;  /* 0x00000003ed007221 */ /* 0x000fe40000010000 */
[----:B------:R-:W-:Y:S02]  /*dba0*/  FADD.FTZ R3, R239, R75 ;  /* 0x0000004bef037221 */ /* 0x000fe40000010000 */
[----:B------:R-:W-:Y:S02]  /*dbb0*/  FADD.FTZ R0, R233, R0 ;  /* 0x00000000e9007221 */ /* 0x000fe40000010000 */
[----:B------:R-:W4:Y:S01]  /*dbc0*/  MUFU.EX2 R112, R108 ;  /* 0x0000006c00707308 */ /* 0x000f220000000800 */
[----:B------:R2:W5:Y:S01]  /*dbd0*/  LDL.LU R235, [R1+0x8c] ;  /* 0x00008c0001eb7983 */ /* 0x0005620000300800 */
[----:B------:R-:W-:Y:S01]  /*dbe0*/  FADD.FTZ R3, R119, R3 ;  /* 0x0000000377037221 */ /* 0x000fe20000010000 */
[----:B-1----:R-:W-:Y:S01]  /*dbf0*/  F2FP.PACK_AB R82, R114, R115 ;  /* 0x000000737252723e */ /* 0x002fe200000000ff */
[----:B------:R-:W-:Y:S01]  /*dc00*/  FADD.FTZ R2, R138, R0 ;  /* 0x000000008a027221 */ /* 0x000fe20000010000 */
[----:B------:R-:W2:Y:S01]  /*dc10*/  LDL R121, [R1+0x10] ;  /* 0x0000100001797983 */ /* 0x000ea20000100800 */
[----:B------:R-:W-:Y:S02]  /*dc20*/  FADD.FTZ R0, R137, R68 ;  /* 0x0000004489007221 */ /* 0x000fe40000010000 */
[----:B------:R-:W-:Y:S01]  /*dc30*/  FADD.FTZ R68, R136, R3 ;  /* 0x0000000388447221 */ /* 0x000fe20000010000 */
[----:B------:R1:W5:Y:S01]  /*dc40*/  LDL.LU R236, [R1+0x88] ;  /* 0x0000880001ec7983 */ /* 0x0003620000300800 */
[----:B------:R-:W-:Y:S01]  /*dc50*/  FADD.FTZ R3, R211, R69 ;  /* 0x00000045d3037221 */ /* 0x000fe20000010000 */
[----:B------:R-:W1:Y:S01]  /*dc60*/  MUFU.EX2 R107, R127 ;  /* 0x0000007f006b7308 */ /* 0x000e620000000800 */
[----:B------:R-:W-:Y:S01]  /*dc70*/  FADD.FTZ R2, R247, R2 ;  /* 0x00000002f7027221 */ /* 0x000fe20000010000 */
[----:B------:R2:W5:Y:S01]  /*dc80*/  LDL.LU R237, [R1+0x84] ;  /* 0x0000840001ed7983 */ /* 0x0005620000300800 */
[----:B------:R-:W-:Y:S03]  /*dc90*/  FADD.FTZ R0, R248, R0 ;  /* 0x00000000f8007221 */ /* 0x000fe60000010000 */
[----:B------:R2:W5:Y:S04]  /*dca0*/  LDL.LU R238, [R1+0x80] ;  /* 0x0000800001ee7983 */ /* 0x0005680000300800 */
[----:B------:R2:W5:Y:S01]  /*dcb0*/  LDL.LU R239, [R1+0x7c] ;  /* 0x00007c0001ef7983 */ /* 0x0005620000300800 */
[----:B------:R-:W3:Y:S01]  /*dcc0*/  MUFU.EX2 R108, R129 ;  /* 0x00000081006c7308 */ /* 0x000ee20000000800 */
[----:B----4-:R-:W-:Y:S02]  /*dcd0*/  F2FP.PACK_AB R83, R112, R113 ;  /* 0x000000717053723e */ /* 0x010fe400000000ff */
[----:B------:R4:W5:Y:S04]  /*dce0*/  LDL.LU R240, [R1+0x78] ;  /* 0x0000780001f07983 */ /* 0x0009680000300800 */
[----:B------:R4:W5:Y:S01]  /*dcf0*/  LDL.LU R233, [R1+0x74] ;  /* 0x0000740001e97983 */ /* 0x0009620000300800 */
[C---:B------:R-:W-:Y:S02]  /*dd00*/  HMMA.16816.F32 R8, R80.reuse, R84, R8 ;  /* 0x000000545008723c */ /* 0x040fe40000001808 */
[----:B------:R-:W4:Y:S01]  /*dd10*/  MUFU.EX2 R105, R131 ;  /* 0x0000008300697308 */ /* 0x000f220000000800 */
[----:B------:R2:W5:Y:S01]  /*dd20*/  LDL.LU R234, [R1+0x70] ;  /* 0x0000700001ea7983 */ /* 0x0005620000300800 */
[----:B-1----:R-:W-:Y:S03]  /*dd30*/  F2FP.PACK_AB R181, R107, R109 ;  /* 0x0000006d6bb5723e */ /* 0x002fe600000000ff */
[----:B------:R1:W5:Y:S01]  /*dd40*/  LDL.LU R119, [R1+0x6c] ;  /* 0x00006c0001777983 */ /* 0x0003620000300800 */
[-C--:B------:R-:W-:Y:S03]  /*dd50*/  HMMA.16816.F32 R12, R80, R86.reuse, R12 ;  /* 0x00000056500c723c */ /* 0x080fe6000000180c */
[----:B------:R1:W5:Y:S01]  /*dd60*/  LDL.LU R230, [R1+0x68] ;  /* 0x0000680001e67983 */ /* 0x0003620000300800 */
[----:B------:R-:W1:Y:S01]  /*dd70*/  MUFU.EX2 R102, R125 ;  /* 0x0000007d00667308 */ /* 0x000e620000000800 */
[----:B---3--:R-:W-:Y:S03]  /*dd80*/  F2FP.PACK_AB R182, R106, R108 ;  /* 0x0000006c6ab6723e */ /* 0x008fe600000000ff */
[C---:B------:R-:W-:Y:S06]  /*dd90*/  HMMA.16816.F32 R16, R76.reuse, R86, R16 ;  /* 0x000000564c10723c */ /* 0x040fec0000001810 */
[----:B------:R-:W-:Y:S02]  /*dda0*/  MUFU.EX2 R86, R123 ;  /* 0x0000007b00567308 */ /* 0x000fe40000000800 */
[-C--:B------:R-:W-:Y:S04]  /*ddb0*/  HMMA.16816.F32 R20, R76, R88.reuse, R20 ;  /* 0x000000584c14723c */ /* 0x080fe80000001814 */
[----:B----4-:R-:W-:Y:S04]  /*ddc0*/  F2FP.PACK_AB R183, R104, R105 ;  /* 0x0000006968b7723e */ /* 0x010fe800000000ff */
[----:B------:R-:W3:Y:S01]  /*ddd0*/  MUFU.EX2 R85, R126 ;  /* 0x0000007e00557308 */ /* 0x000ee20000000800 */
[C---:B------:R-:W-:Y:S04]  /*dde0*/  HMMA.16816.F32 R24, R80.reuse, R88, R24 ;  /* 0x000000585018723c */ /* 0x040fe80000001818 */
[----:B-1----:R-:W-:Y:S04]  /*ddf0*/  F2FP.PACK_AB R176, R102, R103 ;  /* 0x0000006766b0723e */ /* 0x002fe800000000ff */
[-C--:B------:R-:W-:Y:S01]  /*de00*/  HMMA.16816.F32 R28, R80, R90.reuse, R28 ;  /* 0x0000005a501c723c */ /* 0x080fe2000000181c */
[----:B------:R-:W1:Y:S07]  /*de10*/  MUFU.EX2 R84, R128 ;  /* 0x0000008000547308 */ /* 0x000e6e0000000800 */
[C---:B------:R-:W-:Y:S03]  /*de20*/  HMMA.16816.F32 R32, R76.reuse, R90, R32 ;  /* 0x0000005a4c20723c */ /* 0x040fe60000001820 */
[----:B------:R-:W4:Y:S01]  /*de30*/  MUFU.EX2 R74, R130 ;  /* 0x00000082004a7308 */ /* 0x000f220000000800 */
[----:B---3--:R-:W-:Y:S04]  /*de40*/  F2FP.PACK_AB R177, R85, R86 ;  /* 0x0000005655b1723e */ /* 0x008fe800000000ff */
[-C--:B------:R-:W-:Y:S08]  /*de50*/  HMMA.16816.F32 R36, R76, R92.reuse, R36 ;  /* 0x0000005c4c24723c */ /* 0x080ff00000001824 */
[C---:B------:R-:W-:Y:S04]  /*de60*/  HMMA.16816.F32 R40, R80.reuse, R92, R40 ;  /* 0x0000005c5028723c */ /* 0x040fe80000001828 */
[----:B-1----:R-:W-:Y:S04]  /*de70*/  F2FP.PACK_AB R178, R100, R84 ;  /* 0x0000005464b2723e */ /* 0x002fe800000000ff */
[-C--:B------:R-:W-:Y:S04]  /*de80*/  HMMA.16816.F32 R44, R80, R94.reuse, R44 ;  /* 0x0000005e502c723c */ /* 0x080fe8000000182c */
[----:B----4-:R-:W-:Y:S04]  /*de90*/  F2FP.PACK_AB R179, R101, R74 ;  /* 0x0000004a65b3723e */ /* 0x010fe800000000ff */
[C---:B------:R-:W-:Y:S08]  /*dea0*/  HMMA.16816.F32 R48, R76.reuse, R94, R48 ;  /* 0x0000005e4c30723c */ /* 0x040ff00000001830 */
[-C--:B------:R-:W-:Y:S08]  /*deb0*/  HMMA.16816.F32 R52, R76, R96.reuse, R52 ;  /* 0x000000604c34723c */ /* 0x080ff00000001834 */
[C---:B------:R-:W-:Y:S08]  /*dec0*/  HMMA.16816.F32 R56, R80.reuse, R96, R56 ;  /* 0x000000605038723c */ /* 0x040ff00000001838 */
[-C--:B------:R-:W-:Y:S08]  /*ded0*/  HMMA.16816.F32 R60, R80, R98.reuse, R60 ;  /* 0x00000062503c723c */ /* 0x080ff0000000183c */
[----:B------:R-:W-:Y:S04]  /*dee0*/  HMMA.16816.F32 R64, R76, R98, R64 ;  /* 0x000000624c40723c */ /* 0x000fe80000001840 */
[----:B--2---:R-:W-:Y:S04]  /*def0*/  ISETP.GT.AND P0, PT, R216, R121, PT ;  /* 0x00000079d800720c */ /* 0x004fe80003f04270 */
[-C--:B------:R-:W-:Y:S05]  /*df00*/  HMMA.16816.F32 R120, R180, R132.reuse, R4 ;  /* 0x00000084b478723c */ /* 0x080fea0000001804 */
[----:B------:R-:W-:Y:S02]  /*df10*/  MOV R216, R244 ;  /* 0x000000f400d87202 */ /* 0x000fe40000000f00 */
        /* <DEDUP_REMOVED lines=61> */
[----:B------:R-:W-:Y:S01]  /*e2f0*/  FADD.FTZ R0, R117, R9 ;  /* 0x0000000975007221 */ /* 0x000fe20000010000 */
[----:B------:R-:W-:Y:S01]  /*e300*/  MOV R117, R71 ;  /* 0x0000004700757202 */ /* 0x000fe20000000f00 */
[----:B------:R-:W-:Y:S02]  /*e310*/  FADD.FTZ R11, R175, R8 ;  /* 0x00000008af0b7221 */ /* 0x000fe40000010000 */
[----:B------:R-:W-:Y:S02]  /*e320*/  FADD.FTZ R10, R173, R3 ;  /* 0x00000003ad0a7221 */ /* 0x000fe40000010000 */
[C---:B------:R-:W-:Y:S04]  /*e330*/  HMMA.16816.F32 R172, R176.reuse, R4, R56 ;  /* 0x00000004b0ac723c */ /* 0x040fe80000001838 */
[----:B------:R-:W-:Y:S02]  /*e340*/  FADD.FTZ R9, R118, R2 ;  /* 0x0000000276097221 */ /* 0x000fe40000010000 */
[----:B------:R-:W-:Y:S01]  /*e350*/  FADD.FTZ R8, R116, R0 ;  /* 0x0000000074087221 */ /* 0x000fe20000010000 */
[----:B------:R-:W-:Y:S01]  /*e360*/  MOV R116, R72 ;  /* 0x0000004800747202 */ /* 0x000fe20000000f00 */
        /* <DEDUP_REMOVED lines=26> */
[----:B------:R-:W-:Y:S01]  /*e510*/  FADD.FTZ R0, R101, R0 ;  /* 0x0000000065007221 */ /* 0x000fe20000010000 */
[----:B------:R1:W-:Y:S01]  /*e520*/  STL [R1+0x48], R3 ;  /* 0x0000480301007387 */ /* 0x0003e20000100800 */
[----:B------:R-:W-:Y:S03]  /*e530*/  IMAD.MOV.U32 R118, RZ, RZ, R70 ;  /* 0x000000ffff767224 */ /* 0x000fe600078e0046 */
[----:B------:R2:W-:Y:S04]  /*e540*/  STL [R1+0x3c], R2 ;  /* 0x00003c0201007387 */ /* 0x0005e80000100800 */
[----:B------:R2:W-:Y:S01]  /*e550*/  STL [R1+0x44], R0 ;  /* 0x0000440001007387 */ /* 0x0005e20000100800 */
[----:B-1----:R-:W-:Y:S01]  /*e560*/  IMAD.MOV.U32 R3, RZ, RZ, R73 ;  /* 0x000000ffff037224 */ /* 0x002fe200078e0049 */
[----:B------:R-:W-:-:S05]  /*e570*/  @P0 BRA `(.L_x_603) ;  /* 0xffff9ea000000947 */ /* 0x000fca000383ffff */
.L_x_602:
[----:B---3--:R-:W-:-:S13]  /*e580*/  ISETP.GE.AND P0, PT, R244, RZ, PT ;  /* 0x000000fff400720c */ /* 0x008fda0003f06270 */
[----:B------:R-:W-:Y:S05]  /*e590*/  @!P0 BRA `(.L_x_604) ;  /* 0x00005f2000008947 */ /* 0x000fea0003800000 */
[----:B------:R-:W3:Y:S01]  /*e5a0*/  LDL.LU.64 R6, [R1+0x28] ;  /* 0x0000280001067983 */ /* 0x000ee20000300a00 */
[----:B------:R-:W-:Y:S01]  /*e5b0*/  ULDC.64 UR4, c[0x0][0x208] ;  /* 0x0000820000047ab9 */ /* 0x000fe20000000a00 */
[----:B------:R-:W-:Y:S01]  /*e5c0*/  MOV R3, R72 ;  /* 0x0000004800037202 */ /* 0x000fe20000000f00 */
[----:B------:R-:W-:Y:S01]  /*e5d0*/  UIMAD.WIDE.U32 UR12, UR4, 0x70, URZ ;  /* 0x00000070040c78a5 */ /* 0x000fe2000f8e003f */
[----:B------:R-:W3:Y:S01]  /*e5e0*/  LDL.LU.64 R4, [R1+0x30] ;  /* 0x0000300001047983 */ /* 0x000ee20000300a00 */
[----:B------:R-:W-:Y:S01]  /*e5f0*/  UIMAD UR5, UR5, 0x70, URZ ;  /* 0x00000070050578a4 */ /* 0x000fe2000f8e023f */
[----:B--2---:R-:W-:Y:S01]  /*e600*/  MOV R2, R73 ;  /* 0x0000004900027202 */ /* 0x004fe20000000f00 */
[----:B------:R-:W-:Y:S01]  /*e610*/  ULDC.64 UR6, c[0x0][0x1e0] ;  /* 0x0000780000067ab9 */ /* 0x000fe20000000a00 */
[----:B------:R-:W-:Y:S01]  /*e620*/  IMAD.MOV.U32 R117, RZ, RZ, R70 ;  /* 0x000000ffff757224 */ /* 0x000fe200078e0046 */
[----:B------:R-:W-:Y:S01]  /*e630*/  MOV R116, R71 ;  /* 0x0000004700747202 */ /* 0x000fe20000000f00 */
[----:B------:R-:W-:-:S02]  /*e640*/  USHF.L.U64.HI UR7, UR6, 0x5, UR7 ;  /* 0x0000000506077899 */ /* 0x000fc40008010207 */
[----:B------:R-:W-:Y:S02]  /*e650*/  USHF.L.U32 UR6, UR6, 0x5, URZ ;  /* 0x0000000506067899 */ /* 0x000fe4000800063f */
[----:B------:R-:W-:Y:S01]  /*e660*/  UIADD3 UR5, UR13, UR5, URZ ;  /* 0x000000050d057290 */ /* 0x000fe2000fffe03f */
[----:B---3--:R-:W-:-:S05]  /*e670*/  IMAD.MOV.U32 R5, RZ, RZ, R7 ;  /* 0x000000ffff057224 */ /* 0x008fca00078e0007 */
[----:B------:R1:W-:Y:S04]  /*e680*/  STL.64 [R1+0x50], R4 ;  /* 0x0000500401007387 */ /* 0x0003e80000100a00 */
.L_x_605:
[----:B------:R-:W2:Y:S01]  /*e690*/  LDL.64 R78, [R1+0x50] ;  /* 0x00005000014e7983 */ /* 0x000ea20000100a00 */
[----:B------:R-:W-:Y:S04]  /*e6a0*/  DEPBAR.LE SB0, 0x0 ;  /* 0x000080000000791a */ /* 0x000fe80000000000 */
[----:B------:R-:W-:Y:S01]  /*e6b0*/  SHF.R.S32.HI R76, RZ, 0x1f, R244 ;  /* 0x0000001fff4c7819 */ /* 0x000fe200000114f4 */
[----:B------:R-:W-:Y:S01]  /*e6c0*/  BAR.SYNC.DEFER_BLOCKING 0x0 ;  /* 0x0000000000007b1d */ /* 0x000fe20000010000 */
[----:B---3--:R-:W-:Y:S04]  /*e6d0*/  IMAD R0, R244, UR5, RZ ;  /* 0x00000005f4007c24 */ /* 0x008fe8000f8e02ff */
[----:B------:R-:W-:Y:S03]  /*e6e0*/  IMAD R0, R76, UR12, R0 ;  /* 0x0000000c4c007c24 */ /* 0x000fe6000f8e0200 */
[----:B-----5:R-:W-:Y:S04]  /*e6f0*/  STL [R1+0x68], R230 ;  /* 0x000068e601007387 */ /* 0x020fe80000100800 */
[----:B------:R-:W-:Y:S04]  /*e700*/  STL [R1+0x6c], R119 ;  /* 0x00006c7701007387 */ /* 0x000fe80000100800 */
[----:B------:R-:W-:Y:S04]  /*e710*/  STL [R1+0x70], R234 ;  /* 0x000070ea01007387 */ /* 0x000fe80000100800 */
        /* <DEDUP_REMOVED lines=28> */
[----:B--2---:R-:W-:Y:S01]  /*e8e0*/  IMAD.WIDE.U32 R84, R244, UR12, R78 ;  /* 0x0000000cf4547c25 */ /* 0x004fe2000f8e004e */
        /* <DEDUP_REMOVED lines=32> */
[----:B----4-:R-:W-:Y:S04]  /*eaf0*/  IADD3 R104, P0, R242, UR9, RZ ;  /* 0x00000009f2687c10 */ /* 0x010fe8000ff1e0ff */
        /* <DEDUP_REMOVED lines=17> */
[-C--:B-1----:R-:W-:Y:S08]  /*ec10*/  HMMA.16816.F32 R92, R108, R98.reuse, RZ ;  /* 0x000000626c5c723c */ /* 0x082ff000000018ff */
[C---:B------:R-:W-:Y:S08]  /*ec20*/  HMMA.16816.F32 R96, R112.reuse, R98, RZ ;  /* 0x000000627060723c */ /* 0x040ff000000018ff */
[-C--:B--2---:R-:W-:Y:S08]  /*ec30*/  HMMA.16816.F32 R100, R112, R184.reuse, RZ ;  /* 0x000000b87064723c */ /* 0x084ff000000018ff */
[C---:B---3--:R-:W-:Y:S08]  /*ec40*/  HMMA.16816.F32 R104, R108.reuse, R184, RZ ;  /* 0x000000b86c68723c */ /* 0x048ff000000018ff */
        /* <DEDUP_REMOVED lines=35> */
[-C--:B------:R-:W-:Y:S01]  /*ee80*/  HMMA.16816.F32 R108, R196, R222.reuse, R108 ;  /* 0x000000dec46c723c */ /* 0x080fe2000000186c */
[----:B------:R-:W4:Y:S07]  /*ee90*/  LDSM.16.M88.4 R196, [R229+0x4900] ;  /* 0x00490000e5c4783b */ /* 0x000f2e0000000200 */
[----:B------:R-:W-:Y:S01]  /*eea0*/  HMMA.16816.F32 R112, R188, R222, R112 ;  /* 0x000000debc70723c */ /* 0x000fe20000001870 */
[----:B------:R-:W4:Y:S07]  /*eeb0*/  LDSM.16.M88.4 R188, [R229+0x5100] ;  /* 0x00510000e5bc783b */ /* 0x000f2e0000000200 */
[-C--:B-1----:R-:W-:Y:S01]  /*eec0*/  HMMA.16816.F32 R4, R184, R192.reuse, R4 ;  /* 0x000000c0b804723c */ /* 0x082fe20000001804 */
[----:B------:R-:W-:Y:S07]  /*eed0*/  LDSM.16.M88.4 R220, [R228] ;  /* 0x00000000e4dc783b */ /* 0x000fee0000000200 */
[C---:B--2---:R-:W-:Y:S08]  /*eee0*/  HMMA.16816.F32 R8, R200.reuse, R192, R8 ;  /* 0x000000c0c808723c */ /* 0x044ff00000001808 */
[-C--:B------:R-:W-:Y:S08]  /*eef0*/  HMMA.16816.F32 R12, R200, R194.reuse, R12 ;  /* 0x000000c2c80c723c */ /* 0x080ff0000000180c */
[C---:B------:R-:W-:Y:S01]  /*ef00*/  HMMA.16816.F32 R16, R184.reuse, R194, R16 ;  /* 0x000000c2b810723c */ /* 0x040fe20000001810 */
[----:B------:R-:W1:Y:S07]  /*ef10*/  LDSM.16.M88.4 R192, [R229+0x5900] ;  /* 0x00590000e5c0783b */ /* 0x000e6e0000000200 */
        /* <DEDUP_REMOVED lines=12> */
[----:B------:R-:W2:Y:S07]  /*efe0*/  LDSM.16.M88.4 R188, [R232+0x9100] ;  /* 0x00910000e8bc783b */ /* 0x000eae0000000200 */
        /* <DEDUP_REMOVED lines=13> */
[C---:B--2---:R-:W-:Y:S08]  /*f0c0*/  HMMA.16816.F32 R8, R188.reuse, R220, R8 ;  /* 0x000000dcbc08723c */ /* 0x044ff00000001808 */
        /* <DEDUP_REMOVED lines=23> */
[----:B------:R-:W-:Y:S01]  /*f240*/  MUFU.TANH R186, R9 ;  /* 0x0000000900ba7308 */ /* 0x000fe20000002400 */
[----:B-1----:R-:W1:Y:S09]  /*f250*/  LDSM.16.M88.4 R4, [R228+0x800] ;  /* 0x00080000e404783b */ /* 0x002e720000000200 */
[----:B------:R-:W-:Y:S10]  /*f260*/  MUFU.TANH R193, R10 ;  /* 0x0000000a00c17308 */ /* 0x000ff40000002400 */
[----:B------:R2:W-:Y:S10]  /*f270*/  MUFU.TANH R192, R11 ;  /* 0x0000000b00c07308 */ /* 0x0005f40000002400 */
[----:B------:R-:W-:Y:S10]  /*f280*/  MUFU.TANH R16, R16 ;  /* 0x0000001000107308 */ /* 0x000ff40000002400 */
[----:B------:R-:W-:Y:S01]  /*f290*/  MUFU.TANH R17, R17 ;  /* 0x0000001100117308 */ /* 0x000fe20000002400 */
[----:B--2---:R-:W2:Y:S01]  /*f2a0*/  LDSM.16.M88.4 R8, [R228+0x1000] ;  /* 0x00100000e408783b */ /* 0x004ea20000000200 */
[-C--:B-1----:R-:W-:Y:S08]  /*f2b0*/  HMMA.16816.F32 R20, R216, R4.reuse, R20 ;  /* 0x00000004d814723c */ /* 0x082ff00000001814 */
[----:B------:R-:W-:Y:S01]  /*f2c0*/  MUFU.TANH R18, R18 ;  /* 0x0000001200127308 */ /* 0x000fe20000002400 */
        /* <DEDUP_REMOVED lines=9> */
[----:B------:R-:W-:Y:S01]  /*f360*/  MUFU.TANH R20, R20 ;  /* 0x0000001400147308 */ /* 0x000fe20000002400 */
[----:B------:R-:W-:Y:S02]  /*f370*/  FMUL.FTZ R23, R23, c[0x0][0x320] ;  /* 0x0000c80017177a20 */ /* 0x000fe40000410000 */
[----:B------:R-:W-:Y:S01]  /*f380*/  FMUL.FTZ R24, R24, c[0x0][0x320] ;  /* 0x0000c80018187a20 */ /* 0x000fe20000410000 */
[-C--:B--2---:R-:W-:Y:S03]  /*f390*/  HMMA.16816.F32 R36, R216, R8.reuse, R36 ;  /* 0x00000008d824723c */ /* 0x084fe60000001824 */
        /* <DEDUP_REMOVED lines=40> */
[----:B------:R-:W2:Y:S03]  /*f620*/  MUFU.TANH R0, R59 ;  /* 0x0000003b00007308 */ /* 0x000ea60000002400 */
[----:B------:R-:W-:Y:S02]  /*f630*/  FMUL.FTZ R62, R62, c[0x0][0x320] ;  /* 0x0000c8003e3e7a20 */ /* 0x000fe40000410000 */
[----:B------:R-:W-:Y:S02]  /*f640*/  FMUL.FTZ R66, R66, c[0x0][0x320] ;  /* 0x0000c80042427a20 */ /* 0x000fe40000410000 */
[-C--:B------:R-:W-:Y:S03]  /*f650*/  HMMA.16816.F32 R76, R188, R10.reuse, R76 ;  /* 0x0000000abc4c723c */ /* 0x080fe6000000184c */
[----:B------:R-:W-:Y:S01]  /*f660*/  MUFU.TANH R213, R52 ;  /* 0x0000003400d57308 */ /* 0x000fe20000002400 */
[----:B------:R-:W-:Y:S02]  /*f670*/  FMUL.FTZ R48, R48, c[0x0][0x320] ;  /* 0x0000c80030307a20 */ /* 0x000fe40000410000 */
[----:B------:R-:W-:Y:S02]  /*f680*/  FMUL.FTZ R65, R65, c[0x0][0x320] ;  /* 0x0000c80041417a20 */ /* 0x000fe40000410000 */
[C---:B------:R-:W-:Y:S01]  /*f690*/  HMMA.16816.F32 R80, R216.reuse, R10, R80 ;  /* 0x0000000ad850723c */ /* 0x040fe20000001850 */
[----:B------:R-:W3:Y:S01]  /*f6a0*/  LDSM.16.M88.4 R8, [R228+0x3000] ;  /* 0x00300000e408783b */ /* 0x000ee20000000200 */
[----:B------:R-:W-:Y:S04]  /*f6b0*/  DEPBAR.LE SB0, 0x0 ;  /* 0x000080000000791a */ /* 0x000fe80000000000 */
[----:B------:R-:W-:Y:S01]  /*f6c0*/  MUFU.TANH R48, R48 ;  /* 0x0000003000307308 */ /* 0x000fe20000002400 */
[----:B------:R-:W-:Y:S01]  /*f6d0*/  FMUL.FTZ R69, R69, c[0x0][0x320] ;  /* 0x0000c80045457a20 */ /* 0x000fe20000410000 */
[-C--:B-1----:R-:W-:Y:S01]  /*f6e0*/  HMMA.16816.F32 R84, R216, R4.reuse, R84 ;  /* 0x00000004d854723c */ /* 0x082fe20000001854 */
[----:B--2---:R1:W-:Y:S04]  /*f6f0*/  STL [R1+0x8], R0 ;  /* 0x0000080001007387 */ /* 0x0043e80000100800 */
[----:B------:R-:W-:Y:S01]  /*f700*/  STL [R1+0x9c], R228 ;  /* 0x00009ce401007387 */ /* 0x000fe20000100800 */
[----:B------:R-:W-:Y:S02]  /*f710*/  FMUL.FTZ R73, R73, c[0x0][0x320] ;  /* 0x0000c80049497a20 */ /* 0x000fe40000410000 */
[----:B------:R-:W-:Y:S01]  /*f720*/  MUFU.TANH R210, R65 ;  /* 0x0000004100d27308 */ /* 0x000fe20000002400 */
[C---:B------:R-:W-:Y:S01]  /*f730*/  HMMA.16816.F32 R88, R188.reuse, R4, R88 ;  /* 0x00000004bc58723c */ /* 0x040fe20000001858 */
[----:B------:R-:W-:Y:S03]  /*f740*/  BAR.SYNC.DEFER_BLOCKING 0x0 ;  /* 0x0000000000007b1d */ /* 0x000fe60000010000 */
[----:B------:R-:W-:Y:S02]  /*f750*/  FMUL.FTZ R71, R71, c[0x0][0x320] ;  /* 0x0000c80047477a20 */ /* 0x000fe40000410000 */
[----:B------:R-:W-:Y:S01]  /*f760*/  FMUL.FTZ R78, R78, c[0x0][0x320] ;  /* 0x0000c8004e4e7a20 */ /* 0x000fe20000410000 */
[----:B------:R-:W-:Y:S01]  /*f770*/  FMNMX.FTZ R5, R194, R116, !PT ;  /* 0x00000074c2057209 */ /* 0x000fe20007810000 */
[-C--:B------:R-:W-:Y:S01]  /*f780*/  HMMA.16816.F32 R92, R188, R6.reuse, R92 ;  /* 0x00000006bc5c723c */ /* 0x080fe2000000185c */
[----:B------:R-:W-:Y:S03]  /*f790*/  MUFU.TANH R238, R73 ;  /* 0x0000004900ee7308 */ /* 0x000fe60000002400 */
[----:B------:R-:W-:Y:S02]  /*f7a0*/  FMUL.FTZ R82, R82, c[0x0][0x320] ;  /* 0x0000c80052527a20 */ /* 0x000fe40000410000 */
[----:B------:R-:W-:Y:S02]  /*f7b0*/  FMUL.FTZ R76, R76, c[0x0][0x320] ;  /* 0x0000c8004c4c7a20 */ /* 0x000fe40000410000 */
[----:B------:R-:W-:Y:S01]  /*f7c0*/  FMUL.FTZ R87, R87, c[0x0][0x320] ;  /* 0x0000c80057577a20 */ /* 0x000fe20000410000 */
[C---:B------:R-:W-:Y:S02]  /*f7d0*/  HMMA.16816.F32 R96, R216.reuse, R6, R96 ;  /* 0x00000006d860723c */ /* 0x040fe40000001860 */
[----:B-1----:R-:W-:Y:S02]  /*f7e0*/  MUFU.TANH R0, R66 ;  /* 0x0000004200007308 */ /* 0x002fe40000002400 */
[----:B------:R-:W-:Y:S02]  /*f7f0*/  FMUL.FTZ R86, R86, c[0x0][0x320] ;  /* 0x0000c80056567a20 */ /* 0x000fe40000410000 */
[----:B------:R-:W-:Y:S02]  /*f800*/  FMUL.FTZ R84, R84, c[0x0][0x320] ;  /* 0x0000c80054547a20 */ /* 0x000fe40000410000 */
[-C--:B---3--:R-:W-:Y:S04]  /*f810*/  HMMA.16816.F32 R100, R216, R8.reuse, R100 ;  /* 0x00000008d864723c */ /* 0x088fe80000001864 */
[----:B------:R-:W1:Y:S01]  /*f820*/  MUFU.TANH R4, R87 ;  /* 0x0000005700047308 */ /* 0x000e620000002400 */
[----:B------:R-:W-:Y:S02]  /*f830*/  FMUL.FTZ R85, R85, c[0x0][0x320] ;  /* 0x0000c80055557a20 */ /* 0x000fe40000410000 */
[----:B------:R-:W-:Y:S01]  /*f840*/  FMUL.FTZ R95, R95, c[0x0][0x320] ;  /* 0x0000c8005f5f7a20 */ /* 0x000fe20000410000 */
[C---:B------:R-:W-:Y:S04]  /*f850*/  HMMA.16816.F32 R104, R188.reuse, R8, R104 ;  /* 0x00000008bc68723c */ /* 0x040fe80000001868 */
[----:B------:R-:W-:Y:S02]  /*f860*/  FMUL.FTZ R88, R88, c[0x0][0x320] ;  /* 0x0000c80058587a20 */ /* 0x000fe40000410000 */
[----:B------:R-:W-:Y:S01]  /*f870*/  MUFU.TANH R49, R49 ;  /* 0x0000003100317308 */ /* 0x000fe20000002400 */
[----:B------:R-:W-:Y:S01]  /*f880*/  FMUL.FTZ R79, R79, c[0x0][0x320] ;  /* 0x0000c8004f4f7a20 */ /* 0x000fe20000410000 */
[-C--:B------:R-:W-:Y:S04]  /*f890*/  HMMA.16816.F32 R108, R188, R10.reuse, R108 ;  /* 0x0000000abc6c723c */ /* 0x080fe8000000186c */
[----:B------:R-:W-:Y:S02]  /*f8a0*/  FMUL.FTZ R97, R97, c[0x0][0x320] ;  /* 0x0000c80061617a20 */ /* 0x000fe40000410000 */
[----:B------:R-:W-:Y:S02]  /*f8b0*/  FMUL.FTZ R99, R99, c[0x0][0x320] ;  /* 0x0000c80063637a20 */ /* 0x000fe40000410000 */
[----:B------:R2:W-:Y:S01]  /*f8c0*/  MUFU.TANH R52, R97 ;  /* 0x0000006100347308 */ /* 0x0005e20000002400 */
[----:B------:R-:W-:Y:S01]  /*f8d0*/  HMMA.16816.F32 R112, R216, R10, R112 ;  /* 0x0000000ad870723c */ /* 0x000fe20000001870 */
[----:B-1----:R1:W-:Y:S03]  /*f8e0*/  STL [R1+0x20], R4 ;  /* 0x0000200401007387 */ /* 0x0023e60000100800 */
        /* <DEDUP_REMOVED lines=10> */
[----:B------:R-:W-:Y:S01]  /*f990*/  FMUL.FTZ R92, R92, c[0x0][0x320] ;  /* 0x0000c8005c5c7a20 */ /* 0x000fe20000410000 */
[----:B--2---:R-:W-:Y:S01]  /*f9a0*/  MOV R97, R0 ;  /* 0x0000000000617202 */ /* 0x004fe20000000f00 */
[----:B------:R-:W-:Y:S01]  /*f9b0*/  FMUL.FTZ R115, R115, c[0x0][0x320] ;  /* 0x0000c80073737a20 */ /* 0x000fe20000410000 */
[----:B------:R-:W-:Y:S01]  /*f9c0*/  FMNMX.FTZ R0, R184, R2, !PT ;  /* 0x00000002b8007209 */ /* 0x000fe20007810000 */
[----:B------:R-:W-:Y:S02]  /*f9d0*/  FMUL.FTZ R113, R113, c[0x0][0x320] ;  /* 0x0000c80071717a20 */ /* 0x000fe40000410000 */
[----:B------:R-:W-:Y:S01]  /*f9e0*/  FMUL.FTZ R93, R93, c[0x0][0x320] ;  /* 0x0000c8005d5d7a20 */ /* 0x000fe20000410000 */
[----:B-1----:R-:W1:Y:S01]  /*f9f0*/  MUFU.TANH R4, R99 ;  /* 0x0000006300047308 */ /* 0x002e620000002400 */
[----:B------:R-:W-:Y:S01]  /*fa00*/  FMNMX.FTZ R73, R118, R0, !PT ;  /* 0x0000000076497209 */ /* 0x000fe20007810000 */
[----:B------:R-:W-:Y:S02]  /*fa10*/  FMUL.FTZ R109, R109, c[0x0][0x320] ;  /* 0x0000c8006d6d7a20 */ /* 0x000fe40000410000 */
[----:B------:R-:W-:Y:S01]  /*fa20*/  FMUL.FTZ R91, R91, c[0x0][0x320] ;  /* 0x0000c8005b5b7a20 */ /* 0x000fe20000410000 */
[----:B------:R-:W-:Y:S01]  /*fa30*/  FMNMX.FTZ R73, R16, R73, !PT ;  /* 0x0000004910497209 */ /* 0x000fe20007810000 */
[----:B------:R-:W-:Y:S02]  /*fa40*/  FMUL.FTZ R94, R94, c[0x0][0x320] ;  /* 0x0000c8005e5e7a20 */ /* 0x000fe40000410000 */
[----:B------:R-:W-:Y:S01]  /*fa50*/  FMUL.FTZ R68, R68, c[0x0][0x320] ;  /* 0x0000c80044447a20 */ /* 0x000fe20000410000 */
[----:B------:R-:W-:Y:S01]  /*fa60*/  FMNMX.FTZ R73, R17, R73, !PT ;  /* 0x0000004911497209 */ /* 0x000fe20007810000 */
[----:B------:R-:W2:Y:S01]  /*fa70*/  MUFU.TANH R235, R69 ;  /* 0x0000004500eb7308 */ /* 0x000ea20000002400 */
[----:B------:R-:W-:Y:S02]  /*fa80*/  FMUL.FTZ R51, R51, c[0x0][0x320] ;  /* 0x0000c80033337a20 */ /* 0x000fe40000410000 */
[----:B------:R-:W-:Y:S01]  /*fa90*/  FMNMX.FTZ R73, R20, R73, !PT ;  /* 0x0000004914497209 */ /* 0x000fe20007810000 */
[----:B------:R-:W-:Y:S02]  /*faa0*/  FMUL.FTZ R83, R83, c[0x0][0x320] ;  /* 0x0000c80053537a20 */ /* 0x000fe40000410000 */
[----:B------:R-:W-:Y:S01]  /*fab0*/  FMUL.FTZ R57, R57, c[0x0][0x320] ;  /* 0x0000c80039397a20 */ /* 0x000fe20000410000 */
[----:B------:R-:W-:Y:S01]  /*fac0*/  FMNMX.FTZ R73, R21, R73, !PT ;  /* 0x0000004915497209 */ /* 0x000fe20007810000 */
[----:B------:R-:W-:Y:S02]  /*fad0*/  FMUL.FTZ R112, R112, c[0x0][0x320] ;  /* 0x0000c80070707a20 */ /* 0x000fe40000410000 */
[----:B------:R-:W-:Y:S01]  /*fae0*/  MUFU.TANH R23, R23 ;  /* 0x0000001700177308 */ /* 0x000fe20000002400 */
[----:B------:R-:W-:Y:S01]  /*faf0*/  FMNMX.FTZ R73, R32, R73, !PT ;  /* 0x0000004920497209 */ /* 0x000fe20007810000 */
[----:B------:R-:W-:Y:S01]  /*fb00*/  FMUL.FTZ R103, R103, c[0x0][0x320] ;  /* 0x0000c80067677a20 */ /* 0x000fe20000410000 */
[----:B-1----:R1:W-:Y:S02]  /*fb10*/  STL [R1+0xc], R4 ;  /* 0x00000c0401007387 */ /* 0x0023e40000100800 */
[----:B------:R-:W-:Y:S01]  /*fb20*/  FMNMX.FTZ R73, R33, R73, !PT ;  /* 0x0000004921497209 */ /* 0x000fe20007810000 */
[----:B------:R-:W-:Y:S01]  /*fb30*/  FMUL.FTZ R114, R114, c[0x0][0x320] ;  /* 0x0000c80072727a20 */ /* 0x000fe20000410000 */
[----:B------:R-:W-:Y:S01]  /*fb40*/  STL [R1+0xa8], R210 ;  /* 0x0000a8d201007387 */ /* 0x000fe20000100800 */
[----:B------:R-:W-:Y:S02]  /*fb50*/  FMUL.FTZ R58, R58, c[0x0][0x320] ;  /* 0x0000c8003a3a7a20 */ /* 0x000fe40000410000 */
[----:B------:R-:W3:Y:S01]  /*fb60*/  MUFU.TANH R24, R24 ;  /* 0x0000001800187308 */ /* 0x000ee20000002400 */
[----:B------:R-:W-:Y:S01]  /*fb70*/  FMUL.FTZ R72, R72, c[0x0][0x320] ;  /* 0x0000c80048487a20 */ /* 0x000fe20000410000 */
[----:B------:R-:W-:Y:S01]  /*fb80*/  FMNMX.FTZ R73, R31, R73, !PT ;  /* 0x000000491f497209 */ /* 0x000fe20007810000 */
[----:B------:R-:W-:Y:S01]  /*fb90*/  FMUL.FTZ R61, R61, c[0x0][0x320] ;  /* 0x0000c8003d3d7a20 */ /* 0x000fe20000410000 */
[----:B--2---:R2:W-:Y:S01]  /*fba0*/  STL [R1+0xa0], R235 ;  /* 0x0000a0eb01007387 */ /* 0x0045e20000100800 */
[----:B------:R-:W-:Y:S01]  /*fbb0*/  FMUL.FTZ R74, R74, c[0x0][0x320] ;  /* 0x0000c8004a4a7a20 */ /* 0x000fe20000410000 */
[----:B------:R-:W-:Y:S01]  /*fbc0*/  FMNMX.FTZ R73, R199, R73, !PT ;  /* 0x00000049c7497209 */ /* 0x000fe20007810000 */
[----:B------:R-:W-:Y:S02]  /*fbd0*/  FMUL.FTZ R106, R106, c[0x0][0x320] ;  /* 0x0000c8006a6a7a20 */ /* 0x000fe40000410000 */
[----:B------:R-:W-:Y:S01]  /*fbe0*/  FMUL.FTZ R105, R105, c[0x0][0x320] ;  /* 0x0000c80069697a20 */ /* 0x000fe20000410000 */
[----:B------:R-:W4:Y:S01]  /*fbf0*/  MUFU.TANH R214, R53 ;  /* 0x0000003500d67308 */ /* 0x000f220000002400 */
[----:B------:R-:W-:Y:S01]  /*fc00*/  FMUL.FTZ R64, R64, c[0x0][0x320] ;  /* 0x0000c80040407a20 */ /* 0x000fe20000410000 */
[----:B------:R-:W-:Y:S01]  /*fc10*/  FMNMX.FTZ R73, R48, R73, !PT ;  /* 0x0000004930497209 */ /* 0x000fe20007810000 */
[----:B------:R-:W-:Y:S02]  /*fc20*/  FMUL.FTZ R108, R108, c[0x0][0x320] ;  /* 0x0000c8006c6c7a20 */ /* 0x000fe40000410000 */
[----:B------:R-:W-:Y:S01]  /*fc30*/  FMUL.FTZ R40, R40, c[0x0][0x320] ;  /* 0x0000c80028287a20 */ /* 0x000fe20000410000 */
[----:B------:R-:W-:Y:S01]  /*fc40*/  FMNMX.FTZ R73, R49, R73, !PT ;  /* 0x0000004931497209 */ /* 0x000fe20007810000 */
[----:B------:R-:W-:Y:S01]  /*fc50*/  FMUL.FTZ R41, R41, c[0x0][0x320] ;  /* 0x0000c80029297a20 */ /* 0x000fe20000410000 */
[----:B-1----:R-:W-:Y:S02]  /*fc60*/  FMNMX.FTZ R4, R187, R3, !PT ;  /* 0x00000003bb047209 */ /* 0x002fe40007810000 */
        /* <DEDUP_REMOVED lines=10> */
[----:B------:R-:W2:Y:S01]  /*fd10*/  MUFU.TANH R211, R64 ;  /* 0x0000004000d37308 */ /* 0x000ea20000002400 */
[----:B------:R-:W-:Y:S01]  /*fd20*/  FMNMX.FTZ R0, R19, R0, !PT ;  /* 0x0000000013007209 */ /* 0x000fe20007810000 */
[----:B------:R-:W-:Y:S01]  /*fd30*/  FMUL.FTZ R80, R80, c[0x0][0x320] ;  /* 0x0000c80050507a20 */ /* 0x000fe20000410000 */
[----:B------:R-:W-:Y:S01]  /*fd40*/  FMNMX.FTZ R4, R13, R4, !PT ;  /* 0x000000040d047209 */ /* 0x000fe20007810000 */
[----:B------:R-:W-:Y:S01]  /*fd50*/  FMUL.FTZ R47, R47, c[0x0][0x320] ;  /* 0x0000c8002f2f7a20 */ /* 0x000fe20000410000 */
[----:B------:R-:W-:Y:S01]  /*fd60*/  FMNMX.FTZ R5, R22, R0, !PT ;  /* 0x0000000016057209 */ /* 0x000fe20007810000 */
[----:B------:R-:W-:Y:S01]  /*fd70*/  FMUL.FTZ R81, R81, c[0x0][0x320] ;  /* 0x0000c80051517a20 */ /* 0x000fe20000410000 */
[----:B---3--:R-:W-:Y:S01]  /*fd80*/  FMNMX.FTZ R0, R24, R4, !PT ;  /* 0x0000000418007209 */ /* 0x008fe20007810000 */
[----:B------:R-:W-:Y:S01]  /*fd90*/  FMUL.FTZ R26, R26, c[0x0][0x320] ;  /* 0x0000c8001a1a7a20 */ /* 0x000fe20000410000 */
[----:B------:R-:W-:Y:S01]  /*fda0*/  FMNMX.FTZ R5, R23, R5, !PT ;  /* 0x0000000517057209 */ /* 0x000fe20007810000 */
[----:B------:R-:W3:Y:S01]  /*fdb0*/  MUFU.TANH R28, R28 ;  /* 0x0000001c001c7308 */ /* 0x000ee20000002400 */
[----:B----4-:R-:W-:Y:S01]  /*fdc0*/  FMNMX.FTZ R73, R214, R73, !PT ;  /* 0x00000049d6497209 */ /* 0x010fe20007810000 */
[----:B------:R-:W-:Y:S01]  /*fdd0*/  FMUL.FTZ R27, R27, c[0x0][0x320] ;  /* 0x0000c8001b1b7a20 */ /* 0x000fe20000410000 */
[----:B------:R-:W-:Y:S01]  /*fde0*/  FMNMX.FTZ R5, R34, R5, !PT ;  /* 0x0000000522057209 */ /* 0x000fe20007810000 */
[----:B------:R-:W-:Y:S01]  /*fdf0*/  FMUL.FTZ R42, R42, c[0x0][0x320] ;  /* 0x0000c8002a2a7a20 */ /* 0x000fe20000410000 */
[----:B-1----:R-:W-:Y:S01]  /*fe00*/  FMNMX.FTZ R0, R25, R0, !PT ;  /* 0x0000000019007209 */ /* 0x002fe20007810000 */
[----:B------:R-:W-:Y:S02]  /*fe10*/  FMUL.FTZ R46, R46, c[0x0][0x320] ;  /* 0x0000c8002e2e7a20 */ /* 0x000fe40000410000 */
[----:B------:R-:W-:Y:S02]  /*fe20*/  FMUL.FTZ R60, R60, c[0x0][0x320] ;  /* 0x0000c8003c3c7a20 */ /* 0x000fe40000410000 */
[----:B------:R-:W1:Y:S01]  /*fe30*/  MUFU.TANH R35, R35 ;  /* 0x0000002300237308 */ /* 0x000e620000002400 */
[----:B------:R-:W-:Y:S02]  /*fe40*/  FMUL.FTZ R75, R75, c[0x0][0x320] ;  /* 0x0000c8004b4b7a20 */ /* 0x000fe40000410000 */
[----:B------:R-:W-:Y:S01]  /*fe50*/  FMUL.FTZ R107, R107, c[0x0][0x320] ;  /* 0x0000c8006b6b7a20 */ /* 0x000fe20000410000 */
[----:B--2---:R-:W-:Y:S01]  /*fe60*/  FMNMX.FTZ R73, R211, R73, !PT ;  /* 0x00000049d3497209 */ /* 0x004fe20007810000 */
[----:B------:R-:W-:Y:S02]  /*fe70*/  FMUL.FTZ R101, R101, c[0x0][0x320] ;  /* 0x0000c80065657a20 */ /* 0x000fe40000410000 */
[----:B------:R-:W-:Y:S01]  /*fe80*/  FMUL.FTZ R30, R30, c[0x0][0x320] ;  /* 0x0000c8001e1e7a20 */ /* 0x000fe20000410000 */
[----:B------:R-:W-:Y:S02]  /*fe90*/  FMNMX.FTZ R73, R210, R73, !PT ;  /* 0x00000049d2497209 */ /* 0x000fe40007810000 */
[----:B------:R-:W-:Y:S01]  /*fea0*/  MUFU.TANH R190, R101 ;  /* 0x0000006500be7308 */ /* 0x000fe20000002400 */
[----:B---3--:R-:W-:Y:S09]  /*feb0*/  FMNMX.FTZ R0, R28, R0, !PT ;  /* 0x000000001c007209 */ /* 0x008ff20007810000 */
[----:B------:R-:W2:Y:S01]  /*fec0*/  MUFU.TANH R29, R29 ;  /* 0x0000001d001d7308 */ /* 0x000ea20000002400 */
[----:B-1----:R-:W-:Y:S09]  /*fed0*/  FMNMX.FTZ R5, R35, R5, !PT ;  /* 0x0000000523057209 */ /* 0x002ff20007810000 */
[----:B------:R-:W1:Y:S10]  /*fee0*/  MUFU.TANH R205, R38 ;  /* 0x0000002600cd7308 */ /* 0x000e740000002400 */
[----:B------:R-:W3:Y:S01]  /*fef0*/  MUFU.TANH R220, R68 ;  /* 0x0000004400dc7308 */ /* 0x000ee20000002400 */
[----:B--2---:R-:W-:Y:S09]  /*ff00*/  FMNMX.FTZ R0, R29, R0, !PT ;  /* 0x000000001d007209 */ /* 0x004ff20007810000 */
[----:B------:R-:W-:Y:S01]  /*ff10*/  MUFU.TANH R206, R39 ;  /* 0x0000002700ce7308 */ /* 0x000fe20000002400 */
[----:B-1----:R-:W-:Y:S09]  /*ff20*/  FMNMX.FTZ R5, R205, R5, !PT ;  /* 0x00000005cd057209 */ /* 0x002ff20007810000 */
[----:B------:R-:W1:Y:S01]  /*ff30*/  MUFU.TANH R207, R40 ;  /* 0x0000002800cf7308 */ /* 0x000e620000002400 */
[----:B---3--:R-:W-:Y:S04]  /*ff40*/  FMNMX.FTZ R73, R220, R73, !PT ;  /* 0x00000049dc497209 */ /* 0x008fe80007810000 */
[----:B------:R-:W-:Y:S05]  /*ff50*/  FMNMX.FTZ R73, R235, R73, !PT ;  /* 0x00000049eb497209 */ /* 0x000fea0007810000 */
[----:B------:R-:W2:Y:S01]  /*ff60*/  MUFU.TANH R202, R50 ;  /* 0x0000003200ca7308 */ /* 0x000ea20000002400 */
[----:B------:R-:W4:Y:S09]  /*ff70*/  LDL.LU R235, [R1+0x20] ;  /* 0x0000200001eb7983 */ /* 0x000f320000300800 */
[----:B------:R-:W4:Y:S01]  /*ff80*/  MUFU.TANH R203, R51 ;  /* 0x0000003300cb7308 */ /* 0x000f220000002400 */
[----:B-1----:R-:W-:Y:S02]  /*ff90*/  FMNMX.FTZ R4, R207, R0, !PT ;  /* 0x00000000cf047209 */ /* 0x002fe40007810000 */
[----:B------:R-:W-:Y:S02]  /*ffa0*/  FMNMX.FTZ R0, R206, R5, !PT ;  /* 0x00000005ce007209 */ /* 0x000fe40007810000 */
[----:B------:R-:W-:Y:S05]  /*ffb0*/  FMNMX.FTZ R5, R193, R117, !PT ;  /* 0x00000075c1057209 */ /* 0x000fea0007810000 */
[----:B------:R-:W1:Y:S01]  /*ffc0*/  MUFU.TANH R249, R54 ;  /* 0x0000003600f97308 */ /* 0x000e620000002400 */
[----:B------:R-:W-:Y:S02]  /*ffd0*/  FMNMX.FTZ R5, R192, R5, !PT ;  /* 0x00000005c0057209 */ /* 0x000fe40007810000 */
[----:B--2---:R-:W-:Y:S07]  /*ffe0*/  FMNMX.FTZ R0, R202, R0, !PT ;  /* 0x00000000ca007209 */ /* 0x004fee0007810000 */
[----:B------:R1:W-:Y:S01]  /*fff0*/  MUFU.TANH R229, R63 ;  /* 0x0000003f00e57308 */ /* 0x0003e20000002400 */
[----:B----4-:R-:W-:Y:S09]  /*10000*/  FMNMX.FTZ R0, R203, R0, !PT ;  /* 0x00000000cb007209 */ /* 0x010ff20007810000 */
[----:B------:R-:W2:Y:S10]  /*10010*/  MUFU.TANH R237, R71 ;  /* 0x0000004700ed7308 */ /* 0x000eb40000002400 */
[----:B------:R-:W-:Y:S01]  /*10020*/  MUFU.TANH R212, R45 ;  /* 0x0000002d00d47308 */ /* 0x000fe20000002400 */
[----:B-1----:R-:W-:Y:S04]  /*10030*/  MOV R63, R249 ;  /* 0x000000f9003f7202 */ /* 0x002fe80000000f00 */
[----:B------:R-:W-:Y:S05]  /*10040*/  FMNMX.FTZ R0, R63, R0, !PT ;  /* 0x000000003f007209 */ /* 0x000fea0007810000 */
[----:B------:R-:W1:Y:S01]  /*10050*/  MUFU.TANH R230, R55 ;  /* 0x0000003700e67308 */ /* 0x000e620000002400 */
[----:B--2---:R2:W-:Y:S09]  /*10060*/  STL [R1+0xa4], R237 ;  /* 0x0000a4ed01007387 */ /* 0x0045f20000100800 */
[----:B------:R1:W-:Y:S10]  /*10070*/  MUFU.TANH R45, R86 ;  /* 0x00000056002d7308 */ /* 0x0003f40000002400 */
[----:B------:R-:W4:Y:S10]  /*10080*/  MUFU.TANH R209, R41 ;  /* 0x0000002900d17308 */ /* 0x000f340000002400 */
[----:B------:R-:W2:Y:S01]  /*10090*/  MUFU.TANH R41, R67 ;  /* 0x0000004300297308 */ /* 0x000ea20000002400 */
[----:B-1----:R-:W-:Y:S04]  /*100a0*/  MOV R86, R230 ;  /* 0x000000e600567202 */ /* 0x002fe80000000f00 */
[----:B------:R-:W-:Y:S05]  /*100b0*/  FMNMX.FTZ R0, R86, R0, !PT ;  /* 0x0000000056007209 */ /* 0x000fea0007810000 */
[----:B------:R-:W-:Y:S01]  /*100c0*/  MUFU.TANH R247, R56 ;  /* 0x0000003800f77308 */ /* 0x000fe20000002400 */
[----:B------:R-:W-:Y:S02]  /*100d0*/  FMNMX.FTZ R0, R97, R0, !PT ;  /* 0x0000000061007209 */ /* 0x000fe40007810000 */
[----:B----4-:R-:W-:Y:S07]  /*100e0*/  FMNMX.FTZ R4, R209, R4, !PT ;  /* 0x00000004d1047209 */ /* 0x010fee0007810000 */
[----:B------:R-:W1:Y:S01]  /*100f0*/  MUFU.TANH R56, R70 ;  /* 0x0000004600387308 */ /* 0x000e620000002400 */
[----:B--2---:R-:W-:Y:S09]  /*10100*/  FMNMX.FTZ R0, R41, R0, !PT ;  /* 0x0000000029007209 */ /* 0x004ff20007810000 */
[----:B------:R-:W2:Y:S10]  /*10110*/  MUFU.TANH R39, R82 ;  /* 0x0000005200277308 */ /* 0x000eb40000002400 */
[----:B------:R-:W4:Y:S01]  /*10120*/  MUFU.TANH R51, R83 ;  /* 0x0000005300337308 */ /* 0x000f220000002400 */
[----:B-1----:R-:W-:Y:S04]  /*10130*/  FMNMX.FTZ R0, R56, R0, !PT ;  /* 0x0000000038007209 */ /* 0x002fe80007810000 */
[----:B------:R-:W-:Y:S05]  /*10140*/  FMNMX.FTZ R0, R237, R0, !PT ;  /* 0x00000000ed007209 */ /* 0x000fea0007810000 */
[----:B------:R4:W-:Y:S01]  /*10150*/  MUFU.TANH R87, R96 ;  /* 0x0000006000577308 */ /* 0x0009e20000002400 */
[----:B------:R-:W3:Y:S01]  /*10160*/  LDL.LU R237, [R1+0xc] ;  /* 0x00000c0001ed7983 */ /* 0x000ee20000300800 */
[----:B--2---:R-:W-:Y:S03]  /*10170*/  MOV R99, R39 ;  /* 0x0000002700637202 */ /* 0x004fe60000000f00 */
[----:B------:R-:W2:Y:S01]  /*10180*/  LDL.LU R228, [R1+0x8] ;  /* 0x0000080001e47983 */ /* 0x000ea20000300800 */
[----:B------:R-:W-:Y:S03]  /*10190*/  FMNMX.FTZ R0, R99, R0, !PT ;  /* 0x0000000063007209 */ /* 0x000fe60007810000 */
[----:B------:R-:W2:Y:S01]  /*101a0*/  LDL.64 R54, [R1+0x58] ;  /* 0x0000580001367983 */ /* 0x000ea20000100a00 */
[----:B------:R-:W1:Y:S10]  /*101b0*/  MUFU.TANH R14, R14 ;  /* 0x0000000e000e7308 */ /* 0x000e740000002400 */
[----:B------:R-:W4:Y:S02]  /*101c0*/  MUFU.TANH R208, R44 ;  /* 0x0000002c00d07308 */ /* 0x000f240000002400 */
[----:B----4-:R-:W-:Y:S04]  /*101d0*/  MOV R96, R51 ;  /* 0x0000003300607202 */ /* 0x010fe80000000f00 */
[----:B------:R-:W-:Y:S04]  /*101e0*/  FMNMX.FTZ R0, R96, R0, !PT ;  /* 0x0000000060007209 */ /* 0x000fe80007810000 */
[----:B------:R-:W4:Y:S01]  /*101f0*/  MUFU.TANH R44, R80 ;  /* 0x00000050002c7308 */ /* 0x000f220000002400 */
[----:B------:R-:W-:Y:S02]  /*10200*/  FMNMX.FTZ R0, R45, R0, !PT ;  /* 0x000000002d007209 */ /* 0x000fe40007810000 */
[----:B-1----:R-:W-:Y:S07]  /*10210*/  FMNMX.FTZ R5, R14, R5, !PT ;  /* 0x000000050e057209 */ /* 0x002fee0007810000 */
[----:B------:R-:W1:Y:S01]  /*10220*/  MUFU.TANH R15, R15 ;  /* 0x0000000f000f7308 */ /* 0x000e620000002400 */
[----:B------:R-:W-:Y:S04]  /*10230*/  FMNMX.FTZ R4, R208, R4, !PT ;  /* 0x00000004d0047209 */ /* 0x000fe80007810000 */
[----:B------:R-:W-:Y:S05]  /*10240*/  FMNMX.FTZ R4, R212, R4, !PT ;  /* 0x00000004d4047209 */ /* 0x000fea0007810000 */
[----:B------:R-:W-:Y:S01]  /*10250*/  MUFU.TANH R221, R47 ;  /* 0x0000002f00dd7308 */ /* 0x000fe20000002400 */
[----:B------:R-:W-:Y:S02]  /*10260*/  FMNMX.FTZ R4, R247, R4, !PT ;  /* 0x00000004f7047209 */ /* 0x000fe40007810000 */
[----:B----4-:R-:W-:Y:S07]  /*10270*/  FMNMX.FTZ R73, R44, R73, !PT ;  /* 0x000000492c497209 */ /* 0x010fee0007810000 */
[----:B------:R-:W4:Y:S01]  /*10280*/  MUFU.TANH R47, R81 ;  /* 0x00000051002f7308 */ /* 0x000f220000002400 */
[----:B-1----:R-:W-:Y:S09]  /*10290*/  FMNMX.FTZ R5, R15, R5, !PT ;  /* 0x000000050f057209 */ /* 0x002ff20007810000 */
[----:B------:R-:W1:Y:S10]  /*102a0*/  MUFU.TANH R26, R26 ;  /* 0x0000001a001a7308 */ /* 0x000e740000002400 */
[----:B------:R-:W4:Y:S02]  /*102b0*/  MUFU.TANH R234, R84 ;  /* 0x0000005400ea7308 */ /* 0x000f240000002400 */
[----:B----4-:R-:W-:Y:S08]  /*102c0*/  FMNMX.FTZ R73, R47, R73, !PT ;  /* 0x000000492f497209 */ /* 0x010ff00007810000 */
[----:B------:R-:W4:Y:S01]  /*102d0*/  MUFU.TANH R27, R27 ;  /* 0x0000001b001b7308 */ /* 0x000f220000002400 */
[----:B-1----:R-:W-:Y:S09]  /*102e0*/  FMNMX.FTZ R5, R26, R5, !PT ;  /* 0x000000051a057209 */ /* 0x002ff20007810000 */
[----:B------:R-:W1:Y:S01]  /*102f0*/  MUFU.TANH R84, R85 ;  /* 0x0000005500547308 */ /* 0x000e620000002400 */
[----:B------:R-:W-:Y:S09]  /*10300*/  FMNMX.FTZ R73, R234, R73, !PT ;  /* 0x00000049ea497209 */ /* 0x000ff20007810000 */
[----:B------:R-:W-:Y:S01]  /*10310*/  MUFU.TANH R250, R57 ;  /* 0x0000003900fa7308 */ /* 0x000fe20000002400 */
[----:B----4-:R-:W-:Y:S09]  /*10320*/  FMNMX.FTZ R5, R27, R5, !PT ;  /* 0x000000051b057209 */ /* 0x010ff20007810000 */
[----:B------:R-:W-:Y:S01]  /*10330*/  MUFU.TANH R57, R98 ;  /* 0x0000006200397308 */ /* 0x000fe20000002400 */
[----:B-1----:R-:W-:Y:S04]  /*10340*/  FMNMX.FTZ R73, R84, R73, !PT ;  /* 0x0000004954497209 */ /* 0x002fe80007810000 */
[----:B------:R-:W-:Y:S05]  /*10350*/  FMNMX.FTZ R73, R87, R73, !PT ;  /* 0x0000004957497209 */ /* 0x000fea0007810000 */
[----:B------:R-:W1:Y:S10]  /*10360*/  MUFU.TANH R30, R30 ;  /* 0x0000001e001e7308 */ /* 0x000e740000002400 */
[----:B------:R4:W-:Y:S10]  /*10370*/  MUFU.TANH R188, R112 ;  /* 0x0000007000bc7308 */ /* 0x0009f40000002400 */
[----:B------:R-:W4:Y:S01]  /*10380*/  MUFU.TANH R6, R102 ;  /* 0x0000006600067308 */ /* 0x000f220000002400 */
[----:B-1----:R-:W-:Y:S04]  /*10390*/  FMNMX.FTZ R5, R30, R5, !PT ;  /* 0x000000051e057209 */ /* 0x002fe80007810000 */
[----:B------:R-:W-:Y:S05]  /*103a0*/  FMNMX.FTZ R5, R195, R5, !PT ;  /* 0x00000005c3057209 */ /* 0x000fea0007810000 */
[----:B------:R-:W-:Y:S01]  /*103b0*/  MUFU.TANH R230, R104 ;  /* 0x0000006800e67308 */ /* 0x000fe20000002400 */
[----:B------:R-:W-:Y:S02]  /*103c0*/  FMNMX.FTZ R0, R235, R0, !PT ;  /* 0x00000000eb007209 */ /* 0x000fe40007810000 */
[----:B----4-:R-:W-:Y:S02]  /*103d0*/  MOV R112, R52 ;  /* 0x0000003400707202 */ /* 0x010fe40000000f00 */
[----:B------:R-:W-:Y:S02]  /*103e0*/  FMNMX.FTZ R0, R57, R0, !PT ;  /* 0x0000000039007209 */ /* 0x000fe40007810000 */
[----:B------:R-:W-:Y:S03]  /*103f0*/  FMNMX.FTZ R73, R112, R73, !PT ;  /* 0x0000004970497209 */ /* 0x000fe60007810000 */
[----:B------:R1:W-:Y:S10]  /*10400*/  MUFU.TANH R104, R108 ;  /* 0x0000006c00687308 */ /* 0x0003f40000002400 */
[----:B------:R-:W4:Y:S10]  /*10410*/  MUFU.TANH R215, R42 ;  /* 0x0000002a00d77308 */ /* 0x000f340000002400 */
[----:B------:R-:W4:Y:S01]  /*10420*/  MUFU.TANH R231, R100 ;  /* 0x0000006400e77308 */ /* 0x000f220000002400 */
[----:B-1----:R-:W-:Y:S09]  /*10430*/  MOV R108, R6 ;  /* 0x00000006006c7202 */ /* 0x002ff20000000f00 */
[----:B------:R-:W-:Y:S01]  /*10440*/  MUFU.TANH R40, R103 ;  /* 0x0000006700287308 */ /* 0x000fe20000002400 */
[----:B----4-:R-:W-:Y:S09]  /*10450*/  FMNMX.FTZ R5, R215, R5, !PT ;  /* 0x00000005d7057209 */ /* 0x010ff20007810000 */
[----:B------:R-:W1:Y:S01]  /*10460*/  MUFU.TANH R245, R43 ;  /* 0x0000002b00f57308 */ /* 0x000e620000002400 */
[----:B------:R-:W-:Y:S04]  /*10470*/  FMNMX.FTZ R73, R231, R73, !PT ;  /* 0x00000049e7497209 */ /* 0x000fe80007810000 */
[----:B------:R-:W-:Y:S05]  /*10480*/  FMNMX.FTZ R73, R190, R73, !PT ;  /* 0x00000049be497209 */ /* 0x000fea0007810000 */
[----:B------:R-:W-:Y:S01]  /*10490*/  MUFU.TANH R51, R114 ;  /* 0x0000007200337308 */ /* 0x000fe20000002400 */
[----:B------:R-:W-:Y:S09]  /*104a0*/  FMNMX.FTZ R73, R188, R73, !PT ;  /* 0x00000049bc497209 */ /* 0x000ff20007810000 */
[----:B------:R-:W4:Y:S01]  /*104b0*/  MUFU.TANH R246, R46 ;  /* 0x0000002e00f67308 */ /* 0x000f220000002400 */
[----:B-1----:R-:W-:Y:S09]  /*104c0*/  FMNMX.FTZ R5, R245, R5, !PT ;  /* 0x00000005f5057209 */ /* 0x002ff20007810000 */
[----:B------:R-:W-:Y:S10]  /*104d0*/  MUFU.TANH R38, R88 ;  /* 0x0000005800267308 */ /* 0x000ff40000002400 */
[----:B------:R-:W-:Y:S01]  /*104e0*/  MUFU.TANH R88, R115 ;  /* 0x0000007300587308 */ /* 0x000fe20000002400 */
[----:B----4-:R-:W-:Y:S04]  /*104f0*/  FMNMX.FTZ R5, R246, R5, !PT ;  /* 0x00000005f6057209 */ /* 0x010fe80007810000 */
[----:B------:R-:W-:Y:S05]  /*10500*/  FMNMX.FTZ R5, R221, R5, !PT ;  /* 0x00000005dd057209 */ /* 0x000fea0007810000 */
[----:B------:R-:W1:Y:S10]  /*10510*/  MUFU.TANH R248, R58 ;  /* 0x0000003a00f87308 */ /* 0x000e740000002400 */
[----:B------:R4:W4:Y:S10]  /*10520*/  MUFU.TANH R103, R113 ;  /* 0x0000007100677308 */ /* 0x0009340000002400 */
[----:B------:R-:W-:Y:S01]  /*10530*/  MUFU.TANH R42, R72 ;  /* 0x00000048002a7308 */ /* 0x000fe20000002400 */
[----:B-1----:R-:W-:Y:S04]  /*10540*/  MOV R98, R248 ;  /* 0x000000f800627202 */ /* 0x002fe80000000f00 */
[----:B------:R-:W-:Y:S05]  /*10550*/  FMNMX.FTZ R5, R98, R5, !PT ;  /* 0x0000000562057209 */ /* 0x000fea0007810000 */
[----:B------:R-:W1:Y:S01]  /*10560*/  MUFU.TANH R50, R61 ;  /* 0x0000003d00327308 */ /* 0x000e620000002400 */
[----:B----4-:R-:W-:Y:S02]  /*10570*/  MOV R113, R38 ;  /* 0x0000002600717202 */ /* 0x010fe40000000f00 */
[----:B------:R-:W4:Y:S01]  /*10580*/  LDL.64 R38, [R1+0x60] ;  /* 0x0000600001267983 */ /* 0x000f220000100a00 */
[----:B------:R-:W-:Y:S06]  /*10590*/  FMNMX.FTZ R73, R103, R73, !PT ;  /* 0x0000004967497209 */ /* 0x000fec0007810000 */
[----:B------:R-:W1:Y:S01]  /*105a0*/  MUFU.TANH R232, R62 ;  /* 0x0000003e00e87308 */ /* 0x000e620000002400 */
[----:B---3--:R-:W-:Y:S01]  /*105b0*/  FMNMX.FTZ R0, R237, R0, !PT ;  /* 0x00000000ed007209 */ /* 0x008fe20007810000 */
[----:B------:R-:W3:Y:S03]  /*105c0*/  SHFL.BFLY PT, R6, R73, 0x2, 0x1f ;  /* 0x0c401f0049067f89 */ /* 0x000ee600000e0000 */
[----:B------:R-:W-:Y:S02]  /*105d0*/  FMNMX.FTZ R0, R108, R0, !PT ;  /* 0x000000006c007209 */ /* 0x000fe40007810000 */
[----:B--2---:R-:W-:Y:S02]  /*105e0*/  FMNMX.FTZ R5, R228, R5, !PT ;  /* 0x00000005e4057209 */ /* 0x004fe40007810000 */
[----:B------:R-:W-:Y:S01]  /*105f0*/  FMNMX.FTZ R0, R40, R0, !PT ;  /* 0x0000000028007209 */ /* 0x000fe20007810000 */
[----:B------:R-:W2:Y:S03]  /*10600*/  MUFU.TANH R58, R60 ;  /* 0x0000003c003a7308 */ /* 0x000ea60000002400 */
[----:B------:R-:W-:Y:S01]  /*10610*/  FMNMX.FTZ R0, R51, R0, !PT ;  /* 0x0000000033007209 */ /* 0x000fe20007810000 */
[----:B-1----:R-:W-:Y:S01]  /*10620*/  IMAD.MOV.U32 R85, RZ, RZ, R50 ;  /* 0x000000ffff557224 */ /* 0x002fe200078e0032 */
[----:B------:R-:W-:Y:S02]  /*10630*/  MOV R61, R250 ;  /* 0x000000fa003d7202 */ /* 0x000fe40000000f00 */
[----:B------:R-:W-:Y:S02]  /*10640*/  FMNMX.FTZ R0, R88, R0, !PT ;  /* 0x0000000058007209 */ /* 0x000fe40007810000 */
[----:B------:R-:W-:Y:S01]  /*10650*/  FMNMX.FTZ R4, R61, R4, !PT ;  /* 0x000000043d047209 */ /* 0x000fe20007810000 */
[----:B------:R-:W1:Y:S02]  /*10660*/  MUFU.TANH R60, R74 ;  /* 0x0000004a003c7308 */ /* 0x000e640000002400 */
[----:B------:R-:W1:Y:S01]  /*10670*/  SHFL.BFLY PT, R72, R0, 0x2, 0x1f ;  /* 0x0c401f0000487f89 */ /* 0x000e6200000e0000 */
[----:B------:R-:W-:Y:S02]  /*10680*/  FMNMX.FTZ R5, R232, R5, !PT ;  /* 0x00000005e8057209 */ /* 0x000fe40007810000 */
[----:B---3--:R-:W-:Y:S02]  /*10690*/  FMNMX.FTZ R73, R73, R6, !PT ;  /* 0x0000000649497209 */ /* 0x008fe40007810000 */
[----:B------:R-:W-:Y:S03]  /*106a0*/  FMNMX.FTZ R5, R229, R5, !PT ;  /* 0x00000005e5057209 */ /* 0x000fe60007810000 */
[----:B------:R-:W3:Y:S01]  /*106b0*/  MUFU.TANH R46, R75 ;  /* 0x0000004b002e7308 */ /* 0x000ee20000002400 */
[----:B------:R-:W3:Y:S01]  /*106c0*/  SHFL.BFLY PT, R8, R73, 0x1, 0x1f ;  /* 0x0c201f0049087f89 */ /* 0x000ee200000e0000 */
[----:B--2---:R-:W-:Y:S04]  /*106d0*/  FMNMX.FTZ R4, R58, R4, !PT ;  /* 0x000000043a047209 */ /* 0x004fe80007810000 */
[----:B------:R-:W-:Y:S04]  /*106e0*/  FMNMX.FTZ R4, R85, R4, !PT ;  /* 0x0000000455047209 */ /* 0x000fe80007810000 */
[----:B------:R-:W2:Y:S01]  /*106f0*/  MUFU.TANH R119, R78 ;  /* 0x0000004e00777308 */ /* 0x000ea20000002400 */
[----:B------:R-:W-:Y:S02]  /*10700*/  FMNMX.FTZ R4, R42, R4, !PT ;  /* 0x000000042a047209 */ /* 0x000fe40007810000 */
[----:B-1----:R-:W-:Y:S02]  /*10710*/  FMNMX.FTZ R5, R60, R5, !PT ;  /* 0x000000053c057209 */ /* 0x002fe40007810000 */
[----:B------:R-:W-:Y:S02]  /*10720*/  FMNMX.FTZ R4, R238, R4, !PT ;  /* 0x00000004ee047209 */ /* 0x000fe40007810000 */
[----:B------:R-:W-:Y:S03]  /*10730*/  FMNMX.FTZ R72, R0, R72, !PT ;  /* 0x0000004800487209 */ /* 0x000fe60007810000 */
[----:B------:R-:W1:Y:S02]  /*10740*/  MUFU.TANH R239, R76 ;  /* 0x0000004c00ef7308 */ /* 0x000e640000002400 */
[----:B------:R-:W1:Y:S01]  /*10750*/  SHFL.BFLY PT, R6, R72, 0x1, 0x1f ;  /* 0x0c201f0048067f89 */ /* 0x000e6200000e0000 */
[----:B---3--:R-:W-:Y:S02]  /*10760*/  FMNMX.FTZ R5, R46, R5, !PT ;  /* 0x000000052e057209 */ /* 0x008fe40007810000 */
[----:B------:R-:W-:Y:S05]  /*10770*/  FMNMX.FTZ R73, R73, R8, !PT ;  /* 0x0000000849497209 */ /* 0x000fea0007810000 */
[----:B------:R-:W3:Y:S01]  /*10780*/  MUFU.TANH R240, R79 ;  /* 0x0000004f00f07308 */ /* 0x000ee20000002400 */
[----:B--2---:R-:W-:Y:S09]  /*10790*/  FMNMX.FTZ R0, R119, R5, !PT ;  /* 0x0000000577007209 */ /* 0x004ff20007810000 */
[----:B------:R-:W2:Y:S01]  /*107a0*/  MUFU.TANH R36, R90 ;  /* 0x0000005a00247308 */ /* 0x000ea20000002400 */
[----:B-1----:R-:W-:Y:S01]  /*107b0*/  FMNMX.FTZ R4, R239, R4, !PT ;  /* 0x00000004ef047209 */ /* 0x002fe20007810000 */
[----:B------:R-:W-:Y:S01]  /*107c0*/  FMUL.FTZ R76, R110, c[0x0][0x320] ;  /* 0x0000c8006e4c7a20 */ /* 0x000fe20000410000 */
[----:B------:R-:W-:Y:S02]  /*107d0*/  MOV R110, R45 ;  /* 0x0000002d006e7202 */ /* 0x000fe40000000f00 */
[----:B------:R-:W-:Y:S05]  /*107e0*/  FMNMX.FTZ R72, R72, R6, !PT ;  /* 0x0000000648487209 */ /* 0x000fea0007810000 */
[----:B------:R2:W-:Y:S01]  /*107f0*/  MUFU.TANH R189, R106 ;  /* 0x0000006a00bd7308 */ /* 0x0005e20000002400 */
[----:B------:R-:W-:Y:S01]  /*10800*/  FMUL.FTZ R78, R72, c[0x0][0x2d0] ;  /* 0x0000b400484e7a20 */ /* 0x000fe20000410000 */
[----:B---3--:R-:W-:Y:S01]  /*10810*/  FMNMX.FTZ R0, R240, R0, !PT ;  /* 0x00000000f0007209 */ /* 0x008fe20007810000 */
[----:B------:R-:W-:Y:S07]  /*10820*/  FMUL.FTZ R79, R73, c[0x0][0x2d0] ;  /* 0x0000b400494f7a20 */ /* 0x000fee0000410000 */
[----:B------:R-:W1:Y:S10]  /*10830*/  MUFU.TANH R233, R77 ;  /* 0x0000004d00e97308 */ /* 0x000e740000002400 */
[----:B------:R-:W3:Y:S01]  /*10840*/  MUFU.TANH R236, R89 ;  /* 0x0000005900ec7308 */ /* 0x000ee20000002400 */
[----:B--2---:R-:W-:Y:S04]  /*10850*/  MOV R106, R36 ;  /* 0x00000024006a7202 */ /* 0x004fe80000000f00 */
[----:B------:R-:W-:Y:S01]  /*10860*/  FMNMX.FTZ R5, R106, R0, !PT ;  /* 0x000000006a057209 */ /* 0x000fe20007810000 */
[----:B------:R-:W-:Y:S04]  /*10870*/  FMUL.FTZ R0, R111, c[0x0][0x320] ;  /* 0x0000c8006f007a20 */ /* 0x000fe80000410000 */
[----:B------:R-:W2:Y:S01]  /*10880*/  MUFU.TANH R43, R92 ;  /* 0x0000005c002b7308 */ /* 0x000ea20000002400 */
[----:B------:R-:W-:Y:S02]  /*10890*/  MOV R111, R51 ;  /* 0x00000033006f7202 */ /* 0x000fe40000000f00 */
[----:B-1----:R-:W-:Y:S04]  /*108a0*/  FMNMX.FTZ R4, R233, R4, !PT ;  /* 0x00000004e9047209 */ /* 0x002fe80007810000 */
[----:B------:R-:W-:Y:S03]  /*108b0*/  FMNMX.FTZ R4, R113, R4, !PT ;  /* 0x0000000471047209 */ /* 0x000fe60007810000 */
[----:B------:R-:W1:Y:S01]  /*108c0*/  MUFU.TANH R59, R93 ;  /* 0x0000005d003b7308 */ /* 0x000e620000002400 */
[----:B---3--:R-:W-:Y:S09]  /*108d0*/  FMNMX.FTZ R4, R236, R4, !PT ;  /* 0x00000004ec047209 */ /* 0x008ff20007810000 */
[----:B------:R-:W3:Y:S01]  /*108e0*/  MUFU.TANH R7, R105 ;  /* 0x0000006900077308 */ /* 0x000ee20000002400 */
[----:B--2---:R-:W-:Y:S09]  /*108f0*/  FMNMX.FTZ R4, R43, R4, !PT ;  /* 0x000000042b047209 */ /* 0x004ff20007810000 */
[----:B------:R2:W-:Y:S01]  /*10900*/  MUFU.TANH R75, R0 ;  /* 0x00000000004b7308 */ /* 0x0005e20000002400 */
[----:B-1----:R-:W-:Y:S04]  /*10910*/  FMNMX.FTZ R4, R59, R4, !PT ;  /* 0x000000043b047209 */ /* 0x002fe80007810000 */
[----:B------:R-:W-:Y:S05]  /*10920*/  FMNMX.FTZ R4, R230, R4, !PT ;  /* 0x00000004e6047209 */ /* 0x000fea0007810000 */
[----:B------:R-:W1:Y:S01]  /*10930*/  MUFU.TANH R210, R109 ;  /* 0x0000006d00d27308 */ /* 0x000e620000002400 */
[----:B---3--:R-:W-:Y:S04]  /*10940*/  MOV R115, R7 ;  /* 0x0000000700737202 */ /* 0x008fe80000000f00 */
[----:B------:R-:W-:Y:S05]  /*10950*/  FMNMX.FTZ R4, R115, R4, !PT ;  /* 0x0000000473047209 */ /* 0x000fea0007810000 */
[----:B------:R-:W3:Y:S01]  /*10960*/  MUFU.TANH R37, R91 ;  /* 0x0000005b00257308 */ /* 0x000ee20000002400 */
[----:B------:R-:W-:Y:S01]  /*10970*/  FMNMX.FTZ R4, R104, R4, !PT ;  /* 0x0000000468047209 */ /* 0x000fe20007810000 */
[----:B--2---:R-:W-:Y:S04]  /*10980*/  FADD.FTZ R0, -R73, R2 ;  /* 0x0000000249007221 */ /* 0x004fe80000010100 */
[----:B------:R-:W-:Y:S04]  /*10990*/  FMUL.FTZ R2, R0, c[0x0][0x2d0] ;  /* 0x0000b40000027a20 */ /* 0x000fe80000410000 */
[----:B------:R-:W2:Y:S01]  /*109a0*/  MUFU.TANH R100, R94 ;  /* 0x0000005e00647308 */ /* 0x000ea20000002400 */
[----:B-1----:R-:W-:Y:S05]  /*109b0*/  FMNMX.FTZ R4, R210, R4, !PT ;  /* 0x00000004d2047209 */ /* 0x002fea0007810000 */
[----:B------:R-:W1:Y:S04]  /*109c0*/  SHFL.BFLY PT, R7, R4, 0x2, 0x1f ;  /* 0x0c401f0004077f89 */ /* 0x000e6800000e0000 */
[----:B------:R1:W1:Y:S01]  /*109d0*/  MUFU.EX2 R74, R2 ;  /* 0x00000002004a7308 */ /* 0x0002620000000800 */
[----:B---3--:R-:W-:Y:S04]  /*109e0*/  MOV R109, R37 ;  /* 0x00000025006d7202 */ /* 0x008fe80000000f00 */
[----:B------:R-:W-:Y:S05]  /*109f0*/  FMNMX.FTZ R5, R109, R5, !PT ;  /* 0x000000056d057209 */ /* 0x000fea0007810000 */
[----:B------:R-:W3:Y:S01]  /*10a00*/  MUFU.TANH R102, R95 ;  /* 0x0000005f00667308 */ /* 0x000ee20000002400 */
[----:B--2---:R-:W-:Y:S09]  /*10a10*/  FMNMX.FTZ R5, R100, R5, !PT ;  /* 0x0000000564057209 */ /* 0x004ff20007810000 */
[----:B------:R-:W2:Y:S01]  /*10a20*/  MUFU.TANH R62, R107 ;  /* 0x0000006b003e7308 */ /* 0x000ea20000002400 */
[----:B-1----:R-:W-:Y:S01]  /*10a30*/  FMNMX.FTZ R4, R4, R7, !PT ;  /* 0x0000000704047209 */ /* 0x002fe20007810000 */
[----:B------:R-:W-:Y:S02]  /*10a40*/  FADD.FTZ R2, -R72, R3 ;  /* 0x0000000348027221 */ /* 0x000fe40000010100 */
[--C-:B------:R-:W-:Y:S02]  /*10a50*/  FFMA.FTZ R7, R33, c[0x0][0x2d0], -R79.reuse ;  /* 0x0000b40021077a23 */ /* 0x100fe4000001084f */
[----:B------:R-:W1:Y:S01]  /*10a60*/  SHFL.BFLY PT, R71, R4, 0x1, 0x1f ;  /* 0x0c201f0004477f89 */ /* 0x000e6200000e0000 */
[----:B------:R-:W-:Y:S03]  /*10a70*/  FMUL.FTZ R2, R2, c[0x0][0x2d0] ;  /* 0x0000b40002027a20 */ /* 0x000fe60000410000 */
[----:B------:R-:W1:Y:S01]  /*10a80*/  MUFU.TANH R76, R76 ;  /* 0x0000004c004c7308 */ /* 0x000e620000002400 */
[----:B------:R-:W-:Y:S01]  /*10a90*/  FMUL.FTZ R33, R74, R149 ;  /* 0x000000954a217220 */ /* 0x000fe20000410000 */
[----:B---3--:R-:W-:Y:S04]  /*10aa0*/  FMNMX.FTZ R5, R102, R5, !PT ;  /* 0x0000000566057209 */ /* 0x008fe80007810000 */
[----:B------:R-:W-:Y:S04]  /*10ab0*/  FMNMX.FTZ R5, R189, R5, !PT ;  /* 0x00000005bd057209 */ /* 0x000fe80007810000 */
[----:B------:R3:W3:Y:S01]  /*10ac0*/  MUFU.EX2 R69, R2 ;  /* 0x0000000200457308 */ /* 0x0006e20000000800 */
[----:B--2---:R-:W-:Y:S01]  /*10ad0*/  FMNMX.FTZ R0, R62, R5, !PT ;  /* 0x000000053e007209 */ /* 0x004fe20007810000 */
[----:B------:R-:W-:Y:S02]  /*10ae0*/  FFMA.FTZ R5, R21, c[0x0][0x2d0], -R79 ;  /* 0x0000b40015057a23 */ /* 0x000fe4000001084f */
[----:B------:R-:W-:Y:S06]  /*10af0*/  IMAD.MOV.U32 R107, RZ, RZ, R59 ;  /* 0x000000ffff6b7224 */ /* 0x000fec00078e003b */
[----:B------:R2:W-:Y:S01]  /*10b00*/  MUFU.EX2 R90, R5 ;  /* 0x00000005005a7308 */ /* 0x0005e20000000800 */
[----:B-1----:R-:W-:Y:S01]  /*10b10*/  FMNMX.FTZ R71, R4, R71, !PT ;  /* 0x0000004704477209 */ /* 0x002fe20007810000 */
[----:B------:R-:W-:Y:S01]  /*10b20*/  FFMA.FTZ R4, R184, c[0x0][0x2d0], -R79 ;  /* 0x0000b400b8047a23 */ /* 0x000fe2000001084f */
[----:B------:R-:W-:Y:S02]  /*10b30*/  FMNMX.FTZ R0, R76, R0, !PT ;  /* 0x000000004c007209 */ /* 0x000fe40007810000 */
[----:B------:R-:W-:Y:S01]  /*10b40*/  MOV R184, R247 ;  /* 0x000000f700b87202 */ /* 0x000fe20000000f00 */
[----:B------:R-:W-:Y:S01]  /*10b50*/  FMUL.FTZ R105, R71, c[0x0][0x2d0] ;  /* 0x0000b40047697a20 */ /* 0x000fe20000410000 */
[----:B------:R-:W-:Y:S03]  /*10b60*/  FMNMX.FTZ R0, R75, R0, !PT ;  /* 0x000000004b007209 */ /* 0x000fe60007810000 */
[----:B------:R-:W-:Y:S01]  /*10b70*/  MUFU.EX2 R223, R4 ;  /* 0x0000000400df7308 */ /* 0x000fe20000000800 */
[----:B------:R-:W-:Y:S01]  /*10b80*/  FFMA.FTZ R104, R104, c[0x0][0x2d0], -R105 ;  /* 0x0000b40068687a23 */ /* 0x000fe20000010869 */
[----:B------:R-:W1:Y:S01]  /*10b90*/  SHFL.BFLY PT, R3, R0, 0x2, 0x1f ;  /* 0x0c401f0000037f89 */ /* 0x000e6200000e0000 */
[----:B---3--:R-:W-:Y:S01]  /*10ba0*/  FADD.FTZ R2, -R71, R116 ;  /* 0x0000007447027221 */ /* 0x008fe20000010100 */
[----:B------:R-:W-:Y:S01]  /*10bb0*/  MOV R116, R42 ;  /* 0x0000002a00747202 */ /* 0x000fe20000000f00 */
[----:B------:R-:W-:Y:S02]  /*10bc0*/  FMUL.FTZ R51, R69, R167 ;  /* 0x000000a745337220 */ /* 0x000fe40000410000 */
[----:B------:R-:W-:Y:S03]  /*10bd0*/  FMUL.FTZ R2, R2, c[0x0][0x2d0] ;  /* 0x0000b40002027a20 */ /* 0x000fe60000410000 */
[----:B------:R-:W-:Y:S01]  /*10be0*/  MUFU.EX2 R94, R7 ;  /* 0x00000007005e7308 */ /* 0x000fe20000000800 */
[----:B--2---:R-:W-:Y:S09]  /*10bf0*/  @P0 MOV R5, R55 ;  /* 0x0000003700050202 */ /* 0x004ff20000000f00 */
[----:B------:R2:W3:Y:S01]  /*10c00*/  MUFU.EX2 R68, R2 ;  /* 0x0000000200447308 */ /* 0x0004e20000000800 */
[----:B-1----:R-:W-:Y:S01]  /*10c10*/  FMNMX.FTZ R0, R0, R3, !PT ;  /* 0x0000000300007209 */ /* 0x002fe20007810000 */
[--C-:B------:R-:W-:Y:S08]  /*10c20*/  FFMA.FTZ R3, R17, c[0x0][0x2d0], -R79.reuse ;  /* 0x0000b40011037a23 */ /* 0x100ff0000001084f */
[----:B------:R-:W-:Y:S01]  /*10c30*/  MUFU.EX2 R104, R104 ;  /* 0x0000006800687308 */ /* 0x000fe20000000800 */
[----:B------:R-:W-:Y:S01]  /*10c40*/  FMUL.FTZ R17, R74, R133 ;  /* 0x000000854a117220 */ /* 0x000fe20000410000 */
[----:B------:R-:W-:Y:S04]  /*10c50*/  MOV R133, R63 ;  /* 0x0000003f00857202 */ /* 0x000fe80000000f00 */
[----:B------:R-:W-:Y:S02]  /*10c60*/  MOV R149, R133 ;  /* 0x0000008500957202 */ /* 0x000fe40000000f00 */
[----:B------:R-:W-:Y:S02]  /*10c70*/  MOV R133, R98 ;  /* 0x0000006200857202 */ /* 0x000fe40000000f00 */
[----:B------:R1:W-:Y:S01]  /*10c80*/  MUFU.EX2 R10, R3 ;  /* 0x00000003000a7308 */ /* 0x0003e20000000800 */
[--C-:B--2---:R-:W-:Y:S02]  /*10c90*/  FFMA.FTZ R2, R118, c[0x0][0x2d0], -R79.reuse ;  /* 0x0000b40076027a23 */ /* 0x104fe4000001084f */
[----:B---3--:R-:W-:Y:S07]  /*10ca0*/  FMUL.FTZ R45, R68, R161 ;  /* 0x000000a1442d7220 */ /* 0x008fee0000410000 */
[----:B------:R2:W3:Y:S01]  /*10cb0*/  MUFU.EX2 R243, R2 ;  /* 0x0000000200f37308 */ /* 0x0004e20000000800 */
[--C-:B-1----:R-:W-:Y:S01]  /*10cc0*/  FFMA.FTZ R3, R187, c[0x0][0x2d0], -R78.reuse ;  /* 0x0000b400bb037a23 */ /* 0x102fe2000001084e */
[----:B------:R-:W-:Y:S08]  /*10cd0*/  MOV R187, R62 ;  /* 0x0000003e00bb7202 */ /* 0x000ff00000000f00 */
[----:B------:R1:W-:Y:S01]  /*10ce0*/  MUFU.EX2 R222, R3 ;  /* 0x0000000300de7308 */ /* 0x0003e20000000800 */
[----:B--2---:R-:W-:Y:S01]  /*10cf0*/  FFMA.FTZ R2, R16, c[0x0][0x2d0], -R79 ;  /* 0x0000b40010027a23 */ /* 0x004fe2000001084f */
[----:B---3--:R-:W-:Y:S01]  /*10d00*/  F2FP.PACK_AB R80, R243, R223 ;  /* 0x000000dff350723e */ /* 0x008fe200000000ff */
[----:B------:R-:W-:Y:S01]  /*10d10*/  FMUL.FTZ R16, R74, R132 ;  /* 0x000000844a107220 */ /* 0x000fe20000410000 */
[----:B------:R-:W-:Y:S06]  /*10d20*/  MOV R132, R44 ;  /* 0x0000002c00847202 */ /* 0x000fec0000000f00 */
[----:B------:R2:W-:Y:S01]  /*10d30*/  MUFU.EX2 R36, R2 ;  /* 0x0000000200247308 */ /* 0x0005e20000000800 */
[----:B------:R-:W-:Y:S02]  /*10d40*/  FMUL.FTZ R44, R68, R160 ;  /* 0x000000a0442c7220 */ /* 0x000fe40000410000 */
[--C-:B-1----:R-:W-:Y:S01]  /*10d50*/  FFMA.FTZ R3, R185, c[0x0][0x2d0], -R78.reuse ;  /* 0x0000b400b9037a23 */ /* 0x102fe2000001084e */
[----:B------:R-:W-:Y:S06]  /*10d60*/  MOV R185, R88 ;  /* 0x0000005800b97202 */ /* 0x000fec0000000f00 */
[----:B------:R1:W3:Y:S01]  /*10d70*/  MUFU.EX2 R242, R3 ;  /* 0x0000000300f27308 */ /* 0x0002e20000000800 */
[----:B--2---:R-:W2:Y:S01]  /*10d80*/  SHFL.BFLY PT, R2, R0, 0x1, 0x1f ;  /* 0x0c201f0000027f89 */ /* 0x004ea200000e0000 */
[--C-:B-1----:R-:W-:Y:S01]  /*10d90*/  FFMA.FTZ R3, R18, c[0x0][0x2d0], -R78.reuse ;  /* 0x0000b40012037a23 */ /* 0x102fe2000001084e */
[----:B---3--:R-:W-:Y:S01]  /*10da0*/  F2FP.PACK_AB R81, R242, R222 ;  /* 0x000000def251723e */ /* 0x008fe200000000ff */
[----:B------:R-:W-:Y:S01]  /*10db0*/  FMUL.FTZ R18, R69, R134 ;  /* 0x0000008645127220 */ /* 0x000fe20000410000 */
[----:B------:R-:W-:Y:S05]  /*10dc0*/  MOV R134, R60 ;  /* 0x0000003c00867202 */ /* 0x000fea0000000f00 */
[----:B------:R1:W-:Y:S01]  /*10dd0*/  MUFU.EX2 R50, R3 ;  /* 0x0000000300327308 */ /* 0x0003e20000000800 */
[----:B------:R-:W-:Y:S01]  /*10de0*/  FMUL.FTZ R60, R68, R176 ;  /* 0x000000b0443c7220 */ /* 0x000fe20000410000 */
[----:B--2---:R-:W-:Y:S01]  /*10df0*/  FMNMX.FTZ R70, R0, R2, !PT ;  /* 0x0000000200467209 */ /* 0x004fe20007810000 */
[----:B------:R-:W-:Y:S01]  /*10e00*/  FFMA.FTZ R2, R194, c[0x0][0x2d0], -R105 ;  /* 0x0000b400c2027a23 */ /* 0x000fe20000010869 */
[----:B------:R-:W-:Y:S01]  /*10e10*/  MOV R194, R57 ;  /* 0x0000003900c27202 */ /* 0x000fe20000000f00 */
[----:B------:R-:W-:Y:S02]  /*10e20*/  FMUL.FTZ R57, R68, R173 ;  /* 0x000000ad44397220 */ /* 0x000fe40000410000 */
[----:B------:R-:W-:Y:S02]  /*10e30*/  FMUL.FTZ R77, R70, c[0x0][0x2d0] ;  /* 0x0000b400464d7a20 */ /* 0x000fe40000410000 */
[----:B------:R-:W-:Y:S01]  /*10e40*/  FFMA.FTZ R0, R19, c[0x0][0x2d0], -R78 ;  /* 0x0000b40013007a23 */ /* 0x000fe2000001084e */
[----:B------:R2:W-:Y:S01]  /*10e50*/  MUFU.EX2 R118, R2 ;  /* 0x0000000200767308 */ /* 0x0005e20000000800 */
[----:B------:R-:W-:Y:S01]  /*10e60*/  FMUL.FTZ R19, R69, R135 ;  /* 0x0000008745137220 */ /* 0x000fe20000410000 */
[----:B------:R-:W-:Y:S01]  /*10e70*/  MOV R135, R61 ;  /* 0x0000003d00877202 */ /* 0x000fe20000000f00 */
[----:B------:R-:W-:Y:S02]  /*10e80*/  FMUL.FTZ R61, R68, R177 ;  /* 0x000000b1443d7220 */ /* 0x000fe40000410000 */
[----:B------:R-:W-:Y:S05]  /*10e90*/  FFMA.FTZ R75, R75, c[0x0][0x2d0], -R77 ;  /* 0x0000b4004b4b7a23 */ /* 0x000fea000001084d */
[----:B------:R3:W3:Y:S01]  /*10ea0*/  MUFU.EX2 R191, R0 ;  /* 0x0000000000bf7308 */ /* 0x0006e20000000800 */
[----:B-1----:R-:W-:Y:S09]  /*10eb0*/  FFMA.FTZ R3, R20, c[0x0][0x2d0], -R79 ;  /* 0x0000b40014037a23 */ /* 0x002ff2000001084f */
[----:B------:R-:W-:Y:S01]  /*10ec0*/  MUFU.EX2 R89, R3 ;  /* 0x0000000300597308 */ /* 0x000fe20000000800 */
[----:B--2---:R-:W-:Y:S01]  /*10ed0*/  FFMA.FTZ R2, R186, c[0x0][0x2d0], -R105 ;  /* 0x0000b400ba027a23 */ /* 0x004fe20000010869 */
[----:B------:R-:W-:Y:S01]  /*10ee0*/  MOV R186, R40 ;  /* 0x0000002800ba7202 */ /* 0x000fe20000000f00 */
[----:B------:R-:W-:Y:S07]  /*10ef0*/  FMUL.FTZ R40, R68, R156 ;  /* 0x0000009c44287220 */ /* 0x000fee0000410000 */
[----:B------:R1:W2:Y:S01]  /*10f00*/  MUFU.EX2 R114, R2 ;  /* 0x0000000200727308 */ /* 0x0002a20000000800 */
[----:B---3--:R-:W-:Y:S01]  /*10f10*/  FADD.FTZ R0, -R70, R117 ;  /* 0x0000007546007221 */ /* 0x008fe20000010100 */
[----:B------:R-:W-:Y:S02]  /*10f20*/  F2FP.PACK_AB R83, R191, R50 ;  /* 0x00000032bf53723e */ /* 0x000fe400000000ff */
[----:B------:R-:W-:Y:S01]  /*10f30*/  MOV R117, R84 ;  /* 0x0000005400757202 */ /* 0x000fe20000000f00 */
[----:B------:R-:W-:Y:S05]  /*10f40*/  FMUL.FTZ R0, R0, c[0x0][0x2d0] ;  /* 0x0000b40000007a20 */ /* 0x000fea0000410000 */
[----:B------:R-:W-:Y:S10]  /*10f50*/  MUFU.EX2 R75, R75 ;  /* 0x0000004b004b7308 */ /* 0x000ff40000000800 */
[----:B------:R-:W3:Y:S01]  /*10f60*/  MUFU.EX2 R0, R0 ;  /* 0x0000000000007308 */ /* 0x000ee20000000800 */
[----:B-1----:R-:W-:Y:S01]  /*10f70*/  FFMA.FTZ R2, R12, c[0x0][0x2d0], -R105 ;  /* 0x0000b4000c027a23 */ /* 0x002fe20000010869 */
[----:B--2---:R-:W-:Y:S01]  /*10f80*/  F2FP.PACK_AB R64, R114, R118 ;  /* 0x000000767240723e */ /* 0x004fe200000000ff */
[C---:B------:R-:W-:Y:S02]  /*10f90*/  FMUL.FTZ R12, R68.reuse, R128 ;  /* 0x00000080440c7220 */ /* 0x040fe40000410000 */
[----:B------:R-:W-:Y:S05]  /*10fa0*/  IMAD.MOV.U32 R128, RZ, RZ, R41 ;  /* 0x000000ffff807224 */ /* 0x000fea00078e0029 */
[----:B------:R1:W-:Y:S01]  /*10fb0*/  MUFU.EX2 R52, R2 ;  /* 0x0000000200347308 */ /* 0x0003e20000000800 */
[----:B------:R-:W-:Y:S02]  /*10fc0*/  FMUL.FTZ R41, R68, R157 ;  /* 0x0000009d44297220 */ /* 0x000fe40000410000 */
[C---:B---3--:R-:W-:Y:S02]  /*10fd0*/  FMUL.FTZ R42, R0.reuse, R158 ;  /* 0x0000009e002a7220 */ /* 0x048fe40000410000 */
[C---:B------:R-:W-:Y:S02]  /*10fe0*/  FMUL.FTZ R59, R0.reuse, R175 ;  /* 0x000000af003b7220 */ /* 0x040fe40000410000 */
[C---:B------:R-:W-:Y:S02]  /*10ff0*/  FMUL.FTZ R62, R0.reuse, R178 ;  /* 0x000000b2003e7220 */ /* 0x040fe40000410000 */
[----:B------:R-:W-:Y:S02]  /*11000*/  FMUL.FTZ R63, R0, R179 ;  /* 0x000000b3003f7220 */ /* 0x000fe40000410000 */
[----:B-1----:R-:W-:Y:S02]  /*11010*/  FFMA.FTZ R2, R13, c[0x0][0x2d0], -R105 ;  /* 0x0000b4000d027a23 */ /* 0x002fe40000010869 */
[C---:B------:R-:W-:Y:S01]  /*11020*/  FMUL.FTZ R13, R68.reuse, R129 ;  /* 0x00000081440d7220 */ /* 0x040fe20000410000 */
[----:B------:R-:W-:Y:S01]  /*11030*/  MOV R129, R86 ;  /* 0x0000005600817202 */ /* 0x000fe20000000f00 */
[----:B------:R1:W-:Y:S02]  /*11040*/  MUFU.EX2 R53, R2 ;  /* 0x0000000200357308 */ /* 0x0003e40000000800 */
[--C-:B-1----:R-:W-:Y:S01]  /*11050*/  FFMA.FTZ R2, R193, c[0x0][0x2d0], -R77.reuse ;  /* 0x0000b400c1027a23 */ /* 0x102fe2000001084d */
[----:B------:R-:W-:Y:S01]  /*11060*/  MOV R193, R56 ;  /* 0x0000003800c17202 */ /* 0x000fe20000000f00 */
[----:B------:R-:W-:Y:S06]  /*11070*/  FMUL.FTZ R56, R68, R172 ;  /* 0x000000ac44387220 */ /* 0x000fec0000410000 */
[----:B------:R1:W-:Y:S02]  /*11080*/  MUFU.EX2 R101, R2 ;  /* 0x0000000200657308 */ /* 0x0003e40000000800 */
[--C-:B-1----:R-:W-:Y:S01]  /*11090*/  FFMA.FTZ R2, R192, c[0x0][0x2d0], -R77.reuse ;  /* 0x0000b400c0027a23 */ /* 0x102fe2000001084d */
[----:B------:R-:W-:Y:S07]  /*110a0*/  MOV R192, R10 ;  /* 0x0000000a00c07202 */ /* 0x000fee0000000f00 */
[----:B------:R1:W2:Y:S02]  /*110b0*/  MUFU.EX2 R200, R2 ;  /* 0x0000000200c87308 */ /* 0x0002a40000000800 */
[--C-:B-1----:R-:W-:Y:S01]  /*110c0*/  FFMA.FTZ R2, R14, c[0x0][0x2d0], -R77.reuse ;  /* 0x0000b4000e027a23 */ /* 0x102fe2000001084d */
[----:B--2---:R-:W-:Y:S01]  /*110d0*/  F2FP.PACK_AB R65, R200, R101 ;  /* 0x00000065c841723e */ /* 0x004fe200000000ff */
[C---:B------:R-:W-:Y:S01]  /*110e0*/  FMUL.FTZ R14, R0.reuse, R130 ;  /* 0x00000082000e7220 */ /* 0x040fe20000410000 */
[----:B------:R-:W-:Y:S05]  /*110f0*/  MOV R130, R85 ;  /* 0x0000005500827202 */ /* 0x000fea0000000f00 */
[----:B------:R1:W-:Y:S02]  /*11100*/  MUFU.EX2 R201, R2 ;  /* 0x0000000200c97308 */ /* 0x0003e40000000800 */
[----:B-1----:R-:W-:Y:S02]  /*11110*/  FFMA.FTZ R2, R15, c[0x0][0x2d0], -R77 ;  /* 0x0000b4000f027a23 */ /* 0x002fe4000001084d */
[C---:B------:R-:W-:Y:S01]  /*11120*/  FMUL.FTZ R15, R0.reuse, R131 ;  /* 0x00000083000f7220 */ /* 0x040fe20000410000 */
[----:B------:R-:W-:Y:S05]  /*11130*/  MOV R131, R43 ;  /* 0x0000002b00837202 */ /* 0x000fea0000000f00 */
[----:B------:R1:W2:Y:S01]  /*11140*/  MUFU.EX2 R204, R2 ;  /* 0x0000000200cc7308 */ /* 0x0002a20000000800 */
[----:B------:R-:W-:Y:S01]  /*11150*/  FMUL.FTZ R43, R0, R159 ;  /* 0x0000009f002b7220 */ /* 0x000fe20000410000 */
[----:B-1----:R-:W-:Y:S02]  /*11160*/  @P0 SHF.R.S32.HI R2, RZ, 0x1f, R244 ;  /* 0x0000001fff020819 */ /* 0x002fe400000114f4 */
[----:B--2---:R-:W-:Y:S03]  /*11170*/  F2FP.PACK_AB R67, R204, R201 ;  /* 0x000000c9cc43723e */ /* 0x004fe600000000ff */
[----:B------:R-:W-:Y:S02]  /*11180*/  @P0 IMAD R4, R2, c[0x0][0x1e0], RZ ;  /* 0x0000780002040a24 */ /* 0x000fe400078e02ff */
[C---:B------:R-:W-:Y:S04]  /*11190*/  @P0 IMAD.WIDE.U32 R2, R244.reuse, c[0x0][0x1e0], RZ ;  /* 0x00007800f4020a25 */ /* 0x040fe800078e00ff */
[----:B------:R-:W-:Y:S02]  /*111a0*/  @P0 IMAD R6, R244, c[0x0][0x1e4], R4 ;  /* 0x00007900f4060a24 */ /* 0x000fe400078e0204 */
[----:B----4-:R-:W-:Y:S03]  /*111b0*/  @P0 IMAD.MOV.U32 R4, RZ, RZ, R38 ;  /* 0x000000ffff040224 */ /* 0x010fe600078e0026 */
[----:B------:R-:W-:Y:S01]  /*111c0*/  @P0 IADD3 R3, R3, R6, RZ ;  /* 0x0000000603030210 */ /* 0x000fe20007ffe0ff */
[----:B------:R-:W-:Y:S04]  /*111d0*/  @P0 IMAD.WIDE.U32 R4, R2, 0x70, R4 ;  /* 0x0000007002040825 */ /* 0x000fe800078e0004 */
[----:B------:R-:W-:Y:S01]  /*111e0*/  @P0 IMAD R3, R3, 0x70, RZ ;  /* 0x0000007003030824 */ /* 0x000fe200078e02ff */
[----:B------:R-:W-:Y:S01]  /*111f0*/  @P0 LEA R2, P2, R4, c[0x0][0x1c8], 0x1 ;  /* 0x0000720004020a11 */ /* 0x000fe200078408ff */
[----:B------:R-:W-:Y:S03]  /*11200*/  FFMA.FTZ R6, R32, c[0x0][0x2d0], -R79 ;  /* 0x0000b40020067a23 */ /* 0x000fe6000001084f */
[----:B------:R-:W-:Y:S01]  /*11210*/  @P0 IADD3 R3, R5, R3, RZ ;  /* 0x0000000305030210 */ /* 0x000fe20007ffe0ff */
[----:B------:R1:W-:Y:S03]  /*11220*/  MUFU.EX2 R92, R6 ;  /* 0x00000006005c7308 */ /* 0x0003e60000000800 */
[----:B------:R-:W-:Y:S01]  /*11230*/  @P0 LEA.HI.X R3, R4, c[0x0][0x1cc], R3, 0x1, P2 ;  /* 0x0000730004030a11 */ /* 0x000fe200010f0c03 */
[--C-:B------:R-:W-:Y:S04]  /*11240*/  FFMA.FTZ R4, R22, c[0x0][0x2d0], -R78.reuse ;  /* 0x0000b40016047a23 */ /* 0x100fe8000001084e */
[----:B------:R2:W-:Y:S02]  /*11250*/  @P0 LDGSTS.E.BYPASS.LTC128B.128 [R241+0x3900], [R2.64], !P6 ;  /* 0x0390000002f10fae */ /* 0x0005e4000f101d4a */
[----:B------:R3:W-:Y:S01]  /*11260*/  MUFU.EX2 R251, R4 ;  /* 0x0000000400fb7308 */ /* 0x0007e20000000800 */
[----:B-1----:R-:W-:Y:S04]  /*11270*/  @P0 IADD3 R6, P1, R2, UR6, RZ ;  /* 0x0000000602060c10 */ /* 0x002fe8000ff3e0ff */
[----:B------:R-:W-:Y:S02]  /*11280*/  @P0 IADD3.X R7, R3, UR7, RZ, P1, !PT ;  /* 0x0000000703070c10 */ /* 0x000fe40008ffe4ff */
[----:B------:R-:W-:Y:S03]  /*11290*/  @P0 IADD3 R10, P3, R6, UR6, RZ ;  /* 0x00000006060a0c10 */ /* 0x000fe6000ff7e0ff */
[----:B------:R1:W-:Y:S01]  /*112a0*/  @P0 LDGSTS.E.BYPASS.LTC128B.128 [R241+0x4100], [R6.64], !P6 ;  /* 0x0410000006f10fae */ /* 0x0003e2000f101d4a */
[----:B------:R-:W-:Y:S01]  /*112b0*/  @P0 IADD3.X R11, R7, UR7, RZ, P3, !PT ;  /* 0x00000007070b0c10 */ /* 0x000fe20009ffe4ff */
[--C-:B--2---:R-:W-:Y:S01]  /*112c0*/  FFMA.FTZ R2, R23, c[0x0][0x2d0], -R78.reuse ;  /* 0x0000b40017027a23 */ /* 0x104fe2000001084e */
[----:B------:R-:W-:Y:S03]  /*112d0*/  @P0 IADD3 R8, P2, R10, UR6, RZ ;  /* 0x000000060a080c10 */ /* 0x000fe6000ff5e0ff */
[----:B------:R2:W4:Y:S01]  /*112e0*/  MUFU.EX2 R91, R2 ;  /* 0x00000002005b7308 */ /* 0x0005220000000800 */
[----:B------:R-:W-:Y:S01]  /*112f0*/  @P0 IADD3.X R9, R11, UR7, RZ, P2, !PT ;  /* 0x000000070b090c10 */ /* 0x000fe200097fe4ff */
[----:B------:R4:W-:Y:S01]  /*11300*/  @P0 LDGSTS.E.BYPASS.LTC128B.128 [R241+0x4900], [R10.64], !P6 ;  /* 0x049000000af10fae */ /* 0x0009e2000f101d4a */
[----:B---3--:R-:W-:Y:S04]  /*11310*/  @P0 IADD3 R4, P1, R8, UR6, RZ ;  /* 0x0000000608040c10 */ /* 0x008fe8000ff3e0ff */
[----:B------:R-:W-:Y:S03]  /*11320*/  @P0 IADD3.X R5, R9, UR7, RZ, P1, !PT ;  /* 0x0000000709050c10 */ /* 0x000fe60008ffe4ff */
[----:B------:R3:W-:Y:S08]  /*11330*/  @P0 LDGSTS.E.BYPASS.LTC128B.128 [R241+0x5100], [R8.64], !P6 ;  /* 0x0510000008f10fae */ /* 0x0007f0000f101d4a */
[----:B------:R3:W-:Y:S01]  /*11340*/  @P0 LDGSTS.E.BYPASS.LTC128B.128 [R241+0x5900], [R4.64], !P6 ;  /* 0x0590000004f10fae */ /* 0x0007e2000f101d4a */
[--C-:B-1----:R-:W-:Y:S02]  /*11350*/  FFMA.FTZ R7, R34, c[0x0][0x2d0], -R78.reuse ;  /* 0x0000b40022077a23 */ /* 0x102fe4000001084e */
[----:B------:R-:W-:Y:S01]  /*11360*/  FMUL.FTZ R34, R69, R150 ;  /* 0x0000009645227220 */ /* 0x000fe20000410000 */
[----:B--2---:R-:W-:Y:S01]  /*11370*/  @P0 IADD3 R2, P2, R4, UR6, RZ ;  /* 0x0000000604020c10 */ /* 0x004fe2000ff5e0ff */
[----:B------:R1:W-:Y:S03]  /*11380*/  MUFU.EX2 R93, R7 ;  /* 0x00000007005d7308 */ /* 0x0003e60000000800 */
[----:B------:R-:W-:Y:S01]  /*11390*/  @P0 IADD3.X R3, R5, UR7, RZ, P2, !PT ;  /* 0x0000000705030c10 */ /* 0x000fe200097fe4ff */
[----:B----4-:R-:W-:Y:S01]  /*113a0*/  FMUL.FTZ R11, R0, R127 ;  /* 0x0000007f000b7220 */ /* 0x010fe20000410000 */
[----:B------:R-:W-:Y:S01]  /*113b0*/  @P0 IADD3 R6, P1, R2, UR6, RZ ;  /* 0x0000000602060c10 */ /* 0x000fe2000ff3e0ff */
[----:B------:R-:W-:Y:S01]  /*113c0*/  FMUL.FTZ R10, R0, R126 ;  /* 0x0000007e000a7220 */ /* 0x000fe20000410000 */
[----:B------:R-:W-:Y:S01]  /*113d0*/  MOV R127, R52 ;  /* 0x00000034007f7202 */ /* 0x000fe20000000f00 */
[----:B------:R2:W-:Y:S01]  /*113e0*/  @P0 LDGSTS.E.BYPASS.LTC128B.128 [R241+0x6100], [R2.64], !P6 ;  /* 0x0610000002f10fae */ /* 0x0005e2000f101d4a */
[----:B------:R-:W-:Y:S01]  /*113f0*/  MOV R126, R50 ;  /* 0x00000032007e7202 */ /* 0x000fe20000000f00 */
[----:B------:R-:W-:Y:S02]  /*11400*/  FMUL.FTZ R50, R69, R166 ;  /* 0x000000a645327220 */ /* 0x000fe40000410000 */
[C---:B---3--:R-:W-:Y:S01]  /*11410*/  FMUL.FTZ R8, R68.reuse, R124 ;  /* 0x0000007c44087220 */ /* 0x048fe20000410000 */
[----:B------:R-:W-:Y:S01]  /*11420*/  MOV R124, R53 ;  /* 0x00000035007c7202 */ /* 0x000fe20000000f00 */
[----:B------:R-:W-:Y:S02]  /*11430*/  FMUL.FTZ R9, R68, R125 ;  /* 0x0000007d44097220 */ /* 0x000fe40000410000 */
[----:B------:R-:W-:Y:S01]  /*11440*/  IMAD.MOV.U32 R125, RZ, RZ, R87 ;  /* 0x000000ffff7d7224 */ /* 0x000fe200078e0057 */
[----:B------:R-:W-:Y:S01]  /*11450*/  F2FP.PACK_AB R66, R124, R127 ;  /* 0x0000007f7c42723e */ /* 0x000fe200000000ff */
[----:B------:R-:W-:Y:S02]  /*11460*/  FFMA.FTZ R4, R35, c[0x0][0x2d0], -R78 ;  /* 0x0000b40023047a23 */ /* 0x000fe4000001084e */
[----:B------:R-:W-:Y:S01]  /*11470*/  FMUL.FTZ R5, R74, R121 ;  /* 0x000000794a057220 */ /* 0x000fe20000410000 */
[----:B------:R-:W-:Y:S01]  /*11480*/  MOV R121, R91 ;  /* 0x0000005b00797202 */ /* 0x000fe20000000f00 */
[----:B------:R3:W4:Y:S01]  /*11490*/  MUFU.EX2 R32, R4 ;  /* 0x0000000400207308 */ /* 0x0007220000000800 */
[----:B-1----:R-:W-:Y:S01]  /*114a0*/  @P0 IADD3.X R7, R3, UR7, RZ, P1, !PT ;  /* 0x0000000703070c10 */ /* 0x002fe20008ffe4ff */
[C---:B------:R-:W-:Y:S04]  /*114b0*/  FMUL.FTZ R35, R69.reuse, R151 ;  /* 0x0000009745237220 */ /* 0x040fe80000410000 */
[----:B------:R1:W-:Y:S01]  /*114c0*/  @P0 LDGSTS.E.BYPASS.LTC128B.128 [R241+0x6900], [R6.64], !P6 ;  /* 0x0690000006f10fae */ /* 0x0003e2000f101d4a */
[--C-:B--2---:R-:W-:Y:S01]  /*114d0*/  FFMA.FTZ R2, R24, c[0x0][0x2d0], -R105.reuse ;  /* 0x0000b40018027a23 */ /* 0x104fe20000010869 */
[----:B------:R-:W-:Y:S01]  /*114e0*/  MOV R3, R36 ;  /* 0x0000002400037202 */ /* 0x000fe20000000f00 */
[----:B------:R-:W-:Y:S05]  /*114f0*/  FMUL.FTZ R24, R68, R140 ;  /* 0x0000008c44187220 */ /* 0x000fea0000410000 */
[----:B------:R-:W2:Y:S01]  /*11500*/  LDSM.16.MT88.4 R20, [R224+0x100] ;  /* 0x00010000e014783b */ /* 0x000ea20000004200 */
[----:B------:R1:W-:Y:S01]  /*11510*/  MUFU.EX2 R248, R2 ;  /* 0x0000000200f87308 */ /* 0x0003e20000000800 */
[----:B------:R-:W-:Y:S06]  /*11520*/  F2FP.PACK_AB R82, R192, R3 ;  /* 0x00000003c052723e */ /* 0x000fec00000000ff */
[----:B------:R-:W2:Y:S01]  /*11530*/  LDSM.16.MT88.4 R36, [R227+0x100] ;  /* 0x00010000e324783b */ /* 0x000ea20000004200 */
[C---:B---3--:R-:W-:Y:S02]  /*11540*/  FMUL.FTZ R4, R74.reuse, R120 ;  /* 0x000000784a047220 */ /* 0x048fe40000410000 */
[----:B----4-:R-:W-:Y:S02]  /*11550*/  IMAD.MOV.U32 R140, RZ, RZ, R32 ;  /* 0x000000ffff8c7224 */ /* 0x010fe400078e0020 */
[----:B------:R-:W-:Y:S01]  /*11560*/  FMUL.FTZ R32, R74, R148 ;  /* 0x000000944a207220 */ /* 0x000fe20000410000 */
[----:B------:R-:W-:Y:S02]  /*11570*/  MOV R148, R245 ;  /* 0x000000f500947202 */ /* 0x000fe40000000f00 */
[----:B------:R-:W3:Y:S01]  /*11580*/  LDSM.16.MT88.4 R52, [R225+0x100] ;  /* 0x00010000e134783b */ /* 0x000ee20000004200 */
[C---:B-1----:R-:W-:Y:S01]  /*11590*/  FMUL.FTZ R6, R69.reuse, R122 ;  /* 0x0000007a45067220 */ /* 0x042fe20000410000 */
[----:B------:R-:W-:Y:S01]  /*115a0*/  MOV R122, R90 ;  /* 0x0000005a007a7202 */ /* 0x000fe20000000f00 */
[----:B------:R-:W-:Y:S01]  /*115b0*/  FMUL.FTZ R7, R69, R123 ;  /* 0x0000007b45077220 */ /* 0x000fe20000410000 */
[----:B------:R-:W-:Y:S04]  /*115c0*/  MOV R123, R89 ;  /* 0x00000059007b7202 */ /* 0x000fe80000000f00 */
[----:B------:R-:W1:Y:S01]  /*115d0*/  LDSM.16.MT88.4 R84, [R226+0x100] ;  /* 0x00010000e254783b */ /* 0x000e620000004200 */
[--C-:B------:R-:W-:Y:S02]  /*115e0*/  FFMA.FTZ R2, R25, c[0x0][0x2d0], -R105.reuse ;  /* 0x0000b40019027a23 */ /* 0x100fe40000010869 */
[----:B------:R-:W-:Y:S01]  /*115f0*/  FMUL.FTZ R25, R68, R141 ;  /* 0x0000008d44197220 */ /* 0x000fe20000410000 */
[----:B------:R-:W-:Y:S01]  /*11600*/  MOV R141, R94 ;  /* 0x0000005e008d7202 */ /* 0x000fe20000000f00 */
[----:B------:R4:W1:Y:S03]  /*11610*/  MUFU.EX2 R249, R2 ;  /* 0x0000000200f97308 */ /* 0x0008660000000800 */
[----:B------:R-:W1:Y:S01]  /*11620*/  LDSM.16.MT88.4 R88, [R224+0x900] ;  /* 0x00090000e058783b */ /* 0x000e620000004200 */
[-C--:B--2---:R-:W-:Y:S07]  /*11630*/  HMMA.16816.F32 R4, R80, R20.reuse, R4 ;  /* 0x000000145004723c */ /* 0x084fee0000001804 */
[----:B------:R-:W0:Y:S01]  /*11640*/  LDGDEPBAR ;  /* 0x00000000000079af */ /* 0x000e220000000000 */
[C---:B------:R-:W-:Y:S04]  /*11650*/  HMMA.16816.F32 R8, R64.reuse, R20, R8 ;  /* 0x000000144008723c */ /* 0x040fe80000001808 */
[--C-:B----4-:R-:W-:Y:S02]  /*11660*/  FFMA.FTZ R2, R28, c[0x0][0x2d0], -R105.reuse ;  /* 0x0000b4001c027a23 */ /* 0x110fe40000010869 */
[----:B------:R-:W-:Y:S02]  /*11670*/  FMUL.FTZ R28, R68, R144 ;  /* 0x00000090441c7220 */ /* 0x000fe40000410000 */
[-C--:B------:R-:W-:Y:S01]  /*11680*/  HMMA.16816.F32 R12, R64, R22.reuse, R12 ;  /* 0x00000016400c723c */ /* 0x080fe2000000180c */
[----:B------:R2:W-:Y:S03]  /*11690*/  MUFU.EX2 R250, R2 ;  /* 0x0000000200fa7308 */ /* 0x0005e60000000800 */
[C---:B------:R-:W-:Y:S02]  /*116a0*/  FMUL.FTZ R20, R74.reuse, R136 ;  /* 0x000000884a147220 */ /* 0x040fe40000410000 */
[----:B------:R-:W-:Y:S01]  /*116b0*/  FMUL.FTZ R21, R74, R137 ;  /* 0x000000894a157220 */ /* 0x000fe20000410000 */
[----:B------:R-:W-:Y:S01]  /*116c0*/  MOV R137, R58 ;  /* 0x0000003a00897202 */ /* 0x000fe20000000f00 */
[C---:B------:R-:W-:Y:S04]  /*116d0*/  HMMA.16816.F32 R16, R80.reuse, R22, R16 ;  /* 0x000000165010723c */ /* 0x040fe80000001810 */
[----:B------:R-:W-:Y:S02]  /*116e0*/  IMAD.MOV.U32 R136, RZ, RZ, R46 ;  /* 0x000000ffff887224 */ /* 0x000fe400078e002e */
[C---:B------:R-:W-:Y:S02]  /*116f0*/  FMUL.FTZ R46, R0.reuse, R162 ;  /* 0x000000a2002e7220 */ /* 0x040fe40000410000 */
[C---:B------:R-:W-:Y:S01]  /*11700*/  FMUL.FTZ R23, R69.reuse, R139 ;  /* 0x0000008b45177220 */ /* 0x040fe20000410000 */
[----:B------:R-:W-:Y:S03]  /*11710*/  MOV R139, R221 ;  /* 0x000000dd008b7202 */ /* 0x000fe60000000f00 */
[----:B------:R-:W-:Y:S01]  /*11720*/  FMUL.FTZ R22, R69, R138 ;  /* 0x0000008a45167220 */ /* 0x000fe20000410000 */
[----:B------:R-:W-:Y:S01]  /*11730*/  MOV R138, R220 ;  /* 0x000000dc008a7202 */ /* 0x000fe20000000f00 */
[----:B------:R-:W-:Y:S01]  /*11740*/  FMUL.FTZ R58, R0, R174 ;  /* 0x000000ae003a7220 */ /* 0x000fe20000410000 */
[----:B------:R-:W-:Y:S01]  /*11750*/  MOV R150, R139 ;  /* 0x0000008b00967202 */ /* 0x000fe20000000f00 */
[----:B--2---:R-:W-:Y:S01]  /*11760*/  FFMA.FTZ R2, R29, c[0x0][0x2d0], -R105 ;  /* 0x0000b4001d027a23 */ /* 0x004fe20000010869 */
[----:B------:R-:W-:Y:S02]  /*11770*/  MOV R139, R135 ;  /* 0x00000087008b7202 */ /* 0x000fe40000000f00 */
[-C--:B------:R-:W-:Y:S01]  /*11780*/  HMMA.16816.F32 R20, R80, R36.reuse, R20 ;  /* 0x000000245014723c */ /* 0x080fe20000001814 */
[----:B------:R2:W-:Y:S02]  /*11790*/  MUFU.EX2 R252, R2 ;  /* 0x0000000200fc7308 */ /* 0x0005e40000000800 */
[----:B------:R-:W-:Y:S01]  /*117a0*/  FMUL.FTZ R29, R68, R145 ;  /* 0x00000091441d7220 */ /* 0x000fe20000410000 */
[----:B------:R-:W-:Y:S02]  /*117b0*/  MOV R135, R130 ;  /* 0x0000008200877202 */ /* 0x000fe40000000f00 */
[----:B------:R-:W-:Y:S02]  /*117c0*/  MOV R130, R125 ;  /* 0x0000007d00827202 */ /* 0x000fe40000000f00 */
[----:B------:R-:W-:Y:S04]  /*117d0*/  MOV R125, R185 ;  /* 0x000000b9007d7202 */ /* 0x000fe80000000f00 */
[----:B------:R-:W-:Y:S01]  /*117e0*/  MOV R185, R99 ;  /* 0x0000006300b97202 */ /* 0x000fe20000000f00 */
[--C-:B--2---:R-:W-:Y:S02]  /*117f0*/  FFMA.FTZ R2, R26, c[0x0][0x2d0], -R77.reuse ;  /* 0x0000b4001a027a23 */ /* 0x104fe4000001084d */
[C---:B------:R-:W-:Y:S01]  /*11800*/  FMUL.FTZ R26, R0.reuse, R142 ;  /* 0x0000008e001a7220 */ /* 0x040fe20000410000 */
[----:B------:R-:W-:Y:S01]  /*11810*/  MOV R142, R93 ;  /* 0x0000005d008e7202 */ /* 0x000fe20000000f00 */
[----:B------:R2:W-:Y:S02]  /*11820*/  MUFU.EX2 R120, R2 ;  /* 0x0000000200787308 */ /* 0x0005e40000000800 */
[--C-:B--2---:R-:W-:Y:S02]  /*11830*/  FFMA.FTZ R2, R27, c[0x0][0x2d0], -R77.reuse ;  /* 0x0000b4001b027a23 */ /* 0x104fe4000001084d */
[----:B------:R-:W-:Y:S01]  /*11840*/  FMUL.FTZ R27, R0, R143 ;  /* 0x0000008f001b7220 */ /* 0x000fe20000410000 */
[----:B------:R-:W-:Y:S05]  /*11850*/  MOV R143, R92 ;  /* 0x0000005c008f7202 */ /* 0x000fea0000000f00 */
[----:B------:R2:W4:Y:S01]  /*11860*/  MUFU.EX2 R198, R2 ;  /* 0x0000000200c67308 */ /* 0x0005220000000800 */
[----:B------:R-:W1:Y:S01]  /*11870*/  LDSM.16.MT88.4 R92, [R227+0x900] ;  /* 0x00090000e35c783b */ /* 0x000e620000004200 */
[C---:B------:R-:W-:Y:S07]  /*11880*/  HMMA.16816.F32 R24, R64.reuse, R36, R24 ;  /* 0x000000244018723c */ /* 0x040fee0000001818 */
[C---:B------:R-:W-:Y:S02]  /*11890*/  FMUL.FTZ R37, R74.reuse, R153 ;  /* 0x000000994a257220 */ /* 0x040fe40000410000 */
[----:B------:R-:W-:Y:S03]  /*118a0*/  FMUL.FTZ R36, R74, R152 ;  /* 0x000000984a247220 */ /* 0x000fe60000410000 */
[--C-:B--2---:R-:W-:Y:S02]  /*118b0*/  FFMA.FTZ R2, R30, c[0x0][0x2d0], -R77.reuse ;  /* 0x0000b4001e027a23 */ /* 0x104fe4000001084d */
[C---:B------:R-:W-:Y:S02]  /*118c0*/  FMUL.FTZ R30, R0.reuse, R146 ;  /* 0x00000092001e7220 */ /* 0x040fe40000410000 */
[----:B------:R2:W-:Y:S02]  /*118d0*/  MUFU.EX2 R197, R2 ;  /* 0x0000000200c57308 */ /* 0x0005e40000000800 */
[----:B--2---:R-:W-:Y:S01]  /*118e0*/  FFMA.FTZ R2, R195, c[0x0][0x2d0], -R77 ;  /* 0x0000b400c3027a23 */ /* 0x004fe2000001084d */
[----:B------:R-:W-:Y:S01]  /*118f0*/  MOV R195, R47 ;  /* 0x0000002f00c37202 */ /* 0x000fe20000000f00 */
[C---:B------:R-:W-:Y:S06]  /*11900*/  FMUL.FTZ R47, R0.reuse, R163 ;  /* 0x000000a3002f7220 */ /* 0x040fec0000410000 */
[----:B------:R2:W1:Y:S02]  /*11910*/  MUFU.EX2 R196, R2 ;  /* 0x0000000200c47308 */ /* 0x0004640000000800 */
[--C-:B--2---:R-:W-:Y:S02]  /*11920*/  FFMA.FTZ R2, R31, c[0x0][0x2d0], -R79.reuse ;  /* 0x0000b4001f027a23 */ /* 0x104fe4000001084f */
[----:B------:R-:W-:Y:S06]  /*11930*/  FMUL.FTZ R31, R0, R147 ;  /* 0x00000093001f7220 */ /* 0x000fec0000410000 */
[----:B------:R2:W-:Y:S01]  /*11940*/  MUFU.EX2 R247, R2 ;  /* 0x0000000200f77308 */ /* 0x0005e20000000800 */
[-C--:B------:R-:W-:Y:S08]  /*11950*/  HMMA.16816.F32 R28, R64, R38.reuse, R28 ;  /* 0x00000026401c723c */ /* 0x080ff0000000181c */
[C---:B------:R-:W-:Y:S07]  /*11960*/  HMMA.16816.F32 R32, R80.reuse, R38, R32 ;  /* 0x000000265020723c */ /* 0x040fee0000001820 */
[C---:B------:R-:W-:Y:S02]  /*11970*/  FMUL.FTZ R38, R69.reuse, R154 ;  /* 0x0000009a45267220 */ /* 0x040fe40000410000 */
[----:B------:R-:W-:Y:S03]  /*11980*/  FMUL.FTZ R39, R69, R155 ;  /* 0x0000009b45277220 */ /* 0x000fe60000410000 */
[--C-:B--2---:R-:W-:Y:S01]  /*11990*/  FFMA.FTZ R2, R199, c[0x0][0x2d0], -R79.reuse ;  /* 0x0000b400c7027a23 */ /* 0x104fe2000001084f */
[----:B------:R-:W-:Y:S03]  /*119a0*/  MOV R199, R246 ;  /* 0x000000f600c77202 */ /* 0x000fe60000000f00 */
[-C--:B---3--:R-:W-:Y:S01]  /*119b0*/  HMMA.16816.F32 R36, R80, R52.reuse, R36 ;  /* 0x000000345024723c */ /* 0x088fe20000001824 */
[----:B------:R2:W-:Y:S02]  /*119c0*/  MUFU.EX2 R147, R2 ;  /* 0x0000000200937308 */ /* 0x0005e40000000800 */
[----:B------:R-:W-:Y:S02]  /*119d0*/  MOV R151, R199 ;  /* 0x000000c700977202 */ /* 0x000fe40000000f00 */
[----:B------:R-:W-:Y:S03]  /*119e0*/  MOV R199, R97 ;  /* 0x0000006100c77202 */ /* 0x000fe60000000f00 */
[C---:B------:R-:W-:Y:S07]  /*119f0*/  HMMA.16816.F32 R40, R64.reuse, R52, R40 ;  /* 0x000000344028723c */ /* 0x040fee0000001828 */
[C---:B------:R-:W-:Y:S01]  /*11a00*/  FMUL.FTZ R53, R74.reuse, R169 ;  /* 0x000000a94a357220 */ /* 0x040fe20000410000 */
[-C--:B------:R-:W-:Y:S04]  /*11a10*/  HMMA.16816.F32 R44, R64, R54.reuse, R44 ;  /* 0x00000036402c723c */ /* 0x080fe8000000182c */
[----:B------:R-:W-:Y:S02]  /*11a20*/  FMUL.FTZ R52, R74, R168 ;  /* 0x000000a84a347220 */ /* 0x000fe40000410000 */
[--C-:B--2---:R-:W-:Y:S02]  /*11a30*/  FFMA.FTZ R2, R48, c[0x0][0x2d0], -R79.reuse ;  /* 0x0000b40030027a23 */ /* 0x104fe4000001084f */
[C---:B------:R-:W-:Y:S02]  /*11a40*/  FMUL.FTZ R48, R74.reuse, R164 ;  /* 0x000000a44a307220 */ /* 0x040fe40000410000 */
[----:B------:R2:W-:Y:S02]  /*11a50*/  MUFU.EX2 R245, R2 ;  /* 0x0000000200f57308 */ /* 0x0005e40000000800 */
[----:B--2---:R-:W-:Y:S02]  /*11a60*/  FFMA.FTZ R2, R49, c[0x0][0x2d0], -R79 ;  /* 0x0000b40031027a23 */ /* 0x004fe4000001084f */
[----:B------:R-:W-:Y:S06]  /*11a70*/  FMUL.FTZ R49, R74, R165 ;  /* 0x000000a54a317220 */ /* 0x000fec0000410000 */
[----:B------:R2:W-:Y:S01]  /*11a80*/  MUFU.EX2 R246, R2 ;  /* 0x0000000200f67308 */ /* 0x0005e20000000800 */
[C---:B------:R-:W-:Y:S07]  /*11a90*/  HMMA.16816.F32 R48, R80.reuse, R54, R48 ;  /* 0x000000365030723c */ /* 0x040fee0000001830 */
[C---:B------:R-:W-:Y:S02]  /*11aa0*/  FMUL.FTZ R55, R69.reuse, R171 ;  /* 0x000000ab45377220 */ /* 0x040fe40000410000 */
[----:B------:R-:W-:Y:S07]  /*11ab0*/  FMUL.FTZ R54, R69, R170 ;  /* 0x000000aa45367220 */ /* 0x000fee0000410000 */
[-C--:B-1----:R-:W-:Y:S03]  /*11ac0*/  HMMA.16816.F32 R52, R80, R84.reuse, R52 ;  /* 0x000000545034723c */ /* 0x082fe60000001834 */
[--C-:B--2---:R-:W-:Y:S04]  /*11ad0*/  FFMA.FTZ R2, R205, c[0x0][0x2d0], -R78.reuse ;  /* 0x0000b400cd027a23 */ /* 0x104fe8000001084e */
[----:B------:R1:W-:Y:S01]  /*11ae0*/  MUFU.EX2 R146, R2 ;  /* 0x0000000200927308 */ /* 0x0003e20000000800 */
[C---:B------:R-:W-:Y:S07]  /*11af0*/  HMMA.16816.F32 R56, R64.reuse, R84, R56 ;  /* 0x000000544038723c */ /* 0x040fee0000001838 */
[----:B------:R-:W-:Y:S01]  /*11b00*/  F2FP.PACK_AB R84, R249, R248 ;  /* 0x000000f8f954723e */ /* 0x000fe200000000ff */
[-C--:B------:R-:W-:Y:S04]  /*11b10*/  HMMA.16816.F32 R60, R64, R86.reuse, R60 ;  /* 0x00000056403c723c */ /* 0x080fe8000000183c */
[----:B----4-:R-:W-:Y:S03]  /*11b20*/  F2FP.PACK_AB R85, R198, R120 ;  /* 0x00000078c655723e */ /* 0x010fe600000000ff */
[C---:B------:R-:W-:Y:S02]  /*11b30*/  FMUL.FTZ R64, R74.reuse, R180 ;  /* 0x000000b44a407220 */ /* 0x040fe40000410000 */
[----:B------:R-:W-:Y:S03]  /*11b40*/  FMUL.FTZ R65, R74, R181 ;  /* 0x000000b54a417220 */ /* 0x000fe60000410000 */
[C---:B------:R-:W-:Y:S02]  /*11b50*/  FMUL.FTZ R66, R69.reuse, R182 ;  /* 0x000000b645427220 */ /* 0x040fe40000410000 */
[----:B------:R-:W-:Y:S02]  /*11b60*/  FMUL.FTZ R67, R69, R183 ;  /* 0x000000b745437220 */ /* 0x000fe40000410000 */
[--C-:B-1----:R-:W-:Y:S04]  /*11b70*/  FFMA.FTZ R2, R206, c[0x0][0x2d0], -R78.reuse ;  /* 0x0000b400ce027a23 */ /* 0x102fe8000001084e */
[----:B------:R1:W-:Y:S01]  /*11b80*/  MUFU.EX2 R221, R2 ;  /* 0x0000000200dd7308 */ /* 0x0003e20000000800 */
[----:B------:R-:W-:Y:S07]  /*11b90*/  HMMA.16816.F32 R64, R80, R86, R64 ;  /* 0x000000565040723c */ /* 0x000fee0000001840 */
[----:B------:R-:W-:Y:S02]  /*11ba0*/  F2FP.PACK_AB R80, R122, R123 ;  /* 0x0000007b7a50723e */ /* 0x000fe400000000ff */
[----:B------:R-:W-:Y:S03]  /*11bb0*/  F2FP.PACK_AB R82, R141, R143 ;  /* 0x0000008f8d52723e */ /* 0x000fe600000000ff */
[----:B------:R-:W-:Y:S02]  /*11bc0*/  F2FP.PACK_AB R81, R121, R251 ;  /* 0x000000fb7951723e */ /* 0x000fe400000000ff */
[----:B------:R-:W-:Y:S02]  /*11bd0*/  F2FP.PACK_AB R83, R140, R142 ;  /* 0x0000008e8c53723e */ /* 0x000fe400000000ff */
[----:B------:R-:W-:Y:S02]  /*11be0*/  F2FP.PACK_AB R86, R252, R250 ;  /* 0x000000fafc56723e */ /* 0x000fe400000000ff */
[----:B------:R-:W-:Y:S03]  /*11bf0*/  F2FP.PACK_AB R87, R196, R197 ;  /* 0x000000c5c457723e */ /* 0x000fe600000000ff */
[-C--:B------:R-:W-:Y:S03]  /*11c00*/  HMMA.16816.F32 R4, R80, R88.reuse, R4 ;  /* 0x000000585004723c */ /* 0x080fe60000001804 */
[--C-:B-1----:R-:W-:Y:S04]  /*11c10*/  FFMA.FTZ R2, R202, c[0x0][0x2d0], -R78.reuse ;  /* 0x0000b400ca027a23 */ /* 0x102fe8000001084e */
[----:B------:R1:W-:Y:S01]  /*11c20*/  MUFU.EX2 R219, R2 ;  /* 0x0000000200db7308 */ /* 0x0003e20000000800 */
[C---:B------:R-:W-:Y:S08]  /*11c30*/  HMMA.16816.F32 R8, R84.reuse, R88, R8 ;  /* 0x000000585408723c */ /* 0x040ff00000001808 */
[-C--:B------:R-:W-:Y:S08]  /*11c40*/  HMMA.16816.F32 R12, R84, R90.reuse, R12 ;  /* 0x0000005a540c723c */ /* 0x080ff0000000180c */
[C---:B------:R-:W-:Y:S01]  /*11c50*/  HMMA.16816.F32 R16, R80.reuse, R90, R16 ;  /* 0x0000005a5010723c */ /* 0x040fe20000001810 */
[----:B------:R-:W-:Y:S03]  /*11c60*/  LDSM.16.MT88.4 R88, [R226+0x900] ;  /* 0x00090000e258783b */ /* 0x000fe60000004200 */
[----:B-1----:R-:W-:Y:S04]  /*11c70*/  FFMA.FTZ R2, R203, c[0x0][0x2d0], -R78 ;  /* 0x0000b400cb027a23 */ /* 0x002fe8000001084e */
[-C--:B------:R-:W-:Y:S01]  /*11c80*/  HMMA.16816.F32 R20, R80, R92.reuse, R20 ;  /* 0x0000005c5014723c */ /* 0x080fe20000001814 */
[----:B------:R1:W-:Y:S07]  /*11c90*/  MUFU.EX2 R220, R2 ;  /* 0x0000000200dc7308 */ /* 0x0003ee0000000800 */
[C---:B------:R-:W-:Y:S08]  /*11ca0*/  HMMA.16816.F32 R24, R84.reuse, R92, R24 ;  /* 0x0000005c5418723c */ /* 0x040ff00000001818 */
[-C--:B------:R-:W-:Y:S08]  /*11cb0*/  HMMA.16816.F32 R28, R84, R94.reuse, R28 ;  /* 0x0000005e541c723c */ /* 0x080ff0000000181c */
[C---:B------:R-:W-:Y:S01]  /*11cc0*/  HMMA.16816.F32 R32, R80.reuse, R94, R32 ;  /* 0x0000005e5020723c */ /* 0x040fe20000001820 */
[----:B------:R-:W-:Y:S03]  /*11cd0*/  LDSM.16.MT88.4 R92, [R224+0x1100] ;  /* 0x00110000e05c783b */ /* 0x000fe60000004200 */
[--C-:B-1----:R-:W-:Y:S04]  /*11ce0*/  FFMA.FTZ R2, R207, c[0x0][0x2d0], -R105.reuse ;  /* 0x0000b400cf027a23 */ /* 0x102fe80000010869 */
[----:B------:R1:W-:Y:S04]  /*11cf0*/  MUFU.EX2 R145, R2 ;  /* 0x0000000200917308 */ /* 0x0003e80000000800 */
[--C-:B-1----:R-:W-:Y:S06]  /*11d00*/  FFMA.FTZ R2, R209, c[0x0][0x2d0], -R105.reuse ;  /* 0x0000b400d1027a23 */ /* 0x102fec0000010869 */
[----:B------:R1:W2:Y:S02]  /*11d10*/  MUFU.EX2 R218, R2 ;  /* 0x0000000200da7308 */ /* 0x0002a40000000800 */
[--C-:B-1----:R-:W-:Y:S08]  /*11d20*/  FFMA.FTZ R2, R208, c[0x0][0x2d0], -R105.reuse ;  /* 0x0000b400d0027a23 */ /* 0x102ff00000010869 */
[----:B------:R1:W-:Y:S02]  /*11d30*/  MUFU.EX2 R216, R2 ;  /* 0x0000000200d87308 */ /* 0x0003e40000000800 */
[----:B-1----:R-:W-:Y:S08]  /*11d40*/  FFMA.FTZ R2, R212, c[0x0][0x2d0], -R105 ;  /* 0x0000b400d4027a23 */ /* 0x002ff00000010869 */
[----:B------:R1:W3:Y:S02]  /*11d50*/  MUFU.EX2 R217, R2 ;  /* 0x0000000200d97308 */ /* 0x0002e40000000800 */
[--C-:B-1----:R-:W-:Y:S08]  /*11d60*/  FFMA.FTZ R2, R215, c[0x0][0x2d0], -R77.reuse ;  /* 0x0000b400d7027a23 */ /* 0x102ff0000001084d */
[----:B------:R1:W-:Y:S02]  /*11d70*/  MUFU.EX2 R144, R2 ;  /* 0x0000000200907308 */ /* 0x0003e40000000800 */
[----:B-1----:R-:W-:Y:S02]  /*11d80*/  FFMA.FTZ R2, R148, c[0x0][0x2d0], -R77 ;  /* 0x0000b40094027a23 */ /* 0x002fe4000001084d */
[----:B------:R-:W-:Y:S01]  /*11d90*/  IMAD.MOV.U32 R148, RZ, RZ, R129 ;  /* 0x000000ffff947224 */ /* 0x000fe200078e0081 */
[----:B------:R-:W-:Y:S05]  /*11da0*/  MOV R129, R96 ;  /* 0x0000006000817202 */ /* 0x000fea0000000f00 */
[----:B------:R1:W2:Y:S01]  /*11db0*/  MUFU.EX2 R153, R2 ;  /* 0x0000000200997308 */ /* 0x0002a20000000800 */
[----:B------:R-:W2:Y:S01]  /*11dc0*/  LDSM.16.MT88.4 R96, [R225+0x900] ;  /* 0x00090000e160783b */ /* 0x000ea20000004200 */
[--C-:B-1----:R-:W-:Y:S01]  /*11dd0*/  FFMA.FTZ R2, R151, c[0x0][0x2d0], -R77.reuse ;  /* 0x0000b40097027a23 */ /* 0x102fe2000001084d */
[----:B------:R-:W-:Y:S02]  /*11de0*/  MOV R151, R149 ;  /* 0x0000009500977202 */ /* 0x000fe40000000f00 */
[----:B------:R-:W-:Y:S05]  /*11df0*/  MOV R149, R199 ;  /* 0x000000c700957202 */ /* 0x000fea0000000f00 */
[----:B------:R1:W-:Y:S01]  /*11e00*/  MUFU.EX2 R152, R2 ;  /* 0x0000000200987308 */ /* 0x0003e20000000800 */
[----:B------:R-:W-:Y:S02]  /*11e10*/  MOV R199, R184 ;  /* 0x000000b800c77202 */ /* 0x000fe40000000f00 */
[----:B------:R-:W-:Y:S02]  /*11e20*/  MOV R184, R210 ;  /* 0x000000d200b87202 */ /* 0x000fe40000000f00 */
[----:B------:R-:W4:Y:S01]  /*11e30*/  LDL.LU R210, [R1+0xa8] ;  /* 0x0000a80001d27983 */ /* 0x000f220000300800 */
[-C--:B--2---:R-:W-:Y:S08]  /*11e40*/  HMMA.16816.F32 R36, R80, R96.reuse, R36 ;  /* 0x000000605024723c */ /* 0x084ff00000001824 */
[C---:B------:R-:W-:Y:S04]  /*11e50*/  HMMA.16816.F32 R40, R84.reuse, R96, R40 ;  /* 0x000000605428723c */ /* 0x040fe80000001828 */
[----:B-1----:R-:W-:Y:S02]  /*11e60*/  FFMA.FTZ R2, R150, c[0x0][0x2d0], -R77 ;  /* 0x0000b40096027a23 */ /* 0x002fe4000001084d */
[----:B------:R-:W-:Y:S01]  /*11e70*/  IMAD.MOV.U32 R150, RZ, RZ, R148 ;  /* 0x000000ffff967224 */ /* 0x000fe200078e0094 */
[----:B------:R-:W-:Y:S01]  /*11e80*/  MOV R148, R128 ;  /* 0x0000008000947202 */ /* 0x000fe20000000f00 */
[-C--:B------:R-:W-:Y:S01]  /*11e90*/  HMMA.16816.F32 R44, R84, R98.reuse, R44 ;  /* 0x00000062542c723c */ /* 0x080fe2000000182c */
[----:B------:R1:W2:Y:S03]  /*11ea0*/  MUFU.EX2 R154, R2 ;  /* 0x00000002009a7308 */ /* 0x0002a60000000800 */
[----:B------:R-:W-:Y:S01]  /*11eb0*/  MOV R128, R3 ;  /* 0x0000000300807202 */ /* 0x000fe20000000f00 */
[--C-:B------:R-:W-:Y:S03]  /*11ec0*/  FFMA.FTZ R3, R214, c[0x0][0x2d0], -R79.reuse ;  /* 0x0000b400d6037a23 */ /* 0x100fe6000001084f */
[C---:B------:R-:W-:Y:S01]  /*11ed0*/  HMMA.16816.F32 R48, R80.reuse, R98, R48 ;  /* 0x000000625030723c */ /* 0x040fe20000001830 */
[----:B------:R-:W-:Y:S02]  /*11ee0*/  LDSM.16.MT88.4 R96, [R225+0x1100] ;  /* 0x00110000e160783b */ /* 0x000fe40000004200 */
[----:B------:R-:W-:Y:S05]  /*11ef0*/  MUFU.EX2 R215, R3 ;  /* 0x0000000300d77308 */ /* 0x000fea0000000800 */
[-C--:B------:R-:W-:Y:S08]  /*11f00*/  HMMA.16816.F32 R52, R80, R88.reuse, R52 ;  /* 0x000000585034723c */ /* 0x080ff00000001834 */
[C---:B------:R-:W-:Y:S04]  /*11f10*/  HMMA.16816.F32 R56, R84.reuse, R88, R56 ;  /* 0x000000585438723c */ /* 0x040fe80000001838 */
[--C-:B-1----:R-:W-:Y:S04]  /*11f20*/  FFMA.FTZ R2, R213, c[0x0][0x2d0], -R79.reuse ;  /* 0x0000b400d5027a23 */ /* 0x102fe8000001084f */
[-C--:B------:R-:W-:Y:S01]  /*11f30*/  HMMA.16816.F32 R60, R84, R90.reuse, R60 ;  /* 0x0000005a543c723c */ /* 0x080fe2000000183c */
[----:B------:R1:W1:Y:S06]  /*11f40*/  MUFU.EX2 R213, R2 ;  /* 0x0000000200d57308 */ /* 0x00026c0000000800 */
[----:B------:R-:W-:Y:S01]  /*11f50*/  F2FP.PACK_AB R84, R218, R145 ;  /* 0x00000091da54723e */ /* 0x000fe200000000ff */
[----:B------:R-:W-:Y:S01]  /*11f60*/  HMMA.16816.F32 R64, R80, R90, R64 ;  /* 0x0000005a5040723c */ /* 0x000fe20000001840 */
[----:B------:R-:W2:Y:S03]  /*11f70*/  LDSM.16.MT88.4 R88, [R227+0x1100] ;  /* 0x00110000e358783b */ /* 0x000ea60000004200 */
[----:B---3--:R-:W-:Y:S02]  /*11f80*/  F2FP.PACK_AB R86, R217, R216 ;  /* 0x000000d8d956723e */ /* 0x008fe400000000ff */
[----:B------:R-:W-:Y:S02]  /*11f90*/  F2FP.PACK_AB R85, R153, R144 ;  /* 0x000000909955723e */ /* 0x000fe400000000ff */
[----:B------:R-:W-:Y:S04]  /*11fa0*/  F2FP.PACK_AB R80, R147, R247 ;  /* 0x000000f79350723e */ /* 0x000fe800000000ff */
[----:B------:R-:W-:Y:S02]  /*11fb0*/  F2FP.PACK_AB R82, R246, R245 ;  /* 0x000000f5f652723e */ /* 0x000fe400000000ff */
[----:B------:R-:W-:Y:S02]  /*11fc0*/  F2FP.PACK_AB R81, R221, R146 ;  /* 0x00000092dd51723e */ /* 0x000fe400000000ff */
[----:B------:R-:W-:Y:S01]  /*11fd0*/  F2FP.PACK_AB R83, R220, R219 ;  /* 0x000000dbdc53723e */ /* 0x000fe200000000ff */
[--C-:B-1----:R-:W-:Y:S01]  /*11fe0*/  FFMA.FTZ R2, R211, c[0x0][0x2d0], -R79.reuse ;  /* 0x0000b400d3027a23 */ /* 0x102fe2000001084f */
[----:B--2---:R-:W-:Y:S03]  /*11ff0*/  F2FP.PACK_AB R87, R154, R152 ;  /* 0x000000989a57723e */ /* 0x004fe600000000ff */
[----:B------:R4:W-:Y:S02]  /*12000*/  MUFU.EX2 R212, R2 ;  /* 0x0000000200d47308 */ /* 0x0009e40000000800 */
        /* <DEDUP_REMOVED lines=8> */
[C---:B------:R-:W-:Y:S01]  /*12090*/  HMMA.16816.F32 R32, R80.reuse, R90, R32 ;  /* 0x0000005a5020723c */ /* 0x040fe20000001820 */
[----:B------:R-:W2:Y:S07]  /*120a0*/  LDSM.16.MT88.4 R88, [R224+0x1900] ;  /* 0x00190000e058783b */ /* 0x000eae0000004200 */
[-C--:B------:R-:W-:Y:S08]  /*120b0*/  HMMA.16816.F32 R36, R80, R96.reuse, R36 ;  /* 0x000000605024723c */ /* 0x080ff00000001824 */
[C---:B------:R-:W-:Y:S08]  /*120c0*/  HMMA.16816.F32 R40, R84.reuse, R96, R40 ;  /* 0x000000605428723c */ /* 0x040ff00000001828 */
[-C--:B------:R-:W-:Y:S08]  /*120d0*/  HMMA.16816.F32 R44, R84, R98.reuse, R44 ;  /* 0x00000062542c723c */ /* 0x080ff0000000182c */
[C---:B------:R-:W-:Y:S01]  /*120e0*/  HMMA.16816.F32 R48, R80.reuse, R98, R48 ;  /* 0x000000625030723c */ /* 0x040fe20000001830 */
[----:B------:R-:W-:Y:S07]  /*120f0*/  LDSM.16.MT88.4 R96, [R225+0x1900] ;  /* 0x00190000e160783b */ /* 0x000fee0000004200 */
[-C--:B-1----:R-:W-:Y:S08]  /*12100*/  HMMA.16816.F32 R52, R80, R92.reuse, R52 ;  /* 0x0000005c5034723c */ /* 0x082ff00000001834 */
[C---:B------:R-:W-:Y:S08]  /*12110*/  HMMA.16816.F32 R56, R84.reuse, R92, R56 ;  /* 0x0000005c5438723c */ /* 0x040ff00000001838 */
[-C--:B------:R-:W-:Y:S08]  /*12120*/  HMMA.16816.F32 R60, R84, R94.reuse, R60 ;  /* 0x0000005e543c723c */ /* 0x080ff0000000183c */
[----:B------:R-:W-:Y:S01]  /*12130*/  HMMA.16816.F32 R64, R80, R94, R64 ;  /* 0x0000005e5040723c */ /* 0x000fe20000001840 */
[----:B------:R-:W1:Y:S06]  /*12140*/  LDSM.16.MT88.4 R92, [R227+0x1900] ;  /* 0x00190000e35c783b */ /* 0x000e6c0000004200 */
[----:B------:R-:W-:Y:S01]  /*12150*/  F2FP.PACK_AB R80, R215, R213 ;  /* 0x000000d5d750723e */ /* 0x000fe200000000ff */
[----:B----4-:R-:W-:Y:S04]  /*12160*/  FFMA.FTZ R2, R210, c[0x0][0x2d0], -R79 ;  /* 0x0000b400d2027a23 */ /* 0x010fe8000001084f */
[----:B------:R3:W4:Y:S02]  /*12170*/  MUFU.EX2 R214, R2 ;  /* 0x0000000200d67308 */ /* 0x0007240000000800 */
[----:B---3--:R-:W-:Y:S01]  /*12180*/  FFMA.FTZ R2, R151, c[0x0][0x2d0], -R78 ;  /* 0x0000b40097027a23 */ /* 0x008fe2000001084e */
[----:B----4-:R-:W-:Y:S02]  /*12190*/  F2FP.PACK_AB R82, R214, R212 ;  /* 0x000000d4d652723e */ /* 0x010fe400000000ff */
[----:B------:R-:W-:Y:S05]  /*121a0*/  MOV R151, R150 ;  /* 0x0000009600977202 */ /* 0x000fea0000000f00 */
[----:B------:R3:W-:Y:S01]  /*121b0*/  MUFU.EX2 R159, R2 ;  /* 0x00000002009f7308 */ /* 0x0007e20000000800 */
[----:B------:R-:W-:Y:S01]  /*121c0*/  MOV R150, R149 ;  /* 0x0000009500967202 */ /* 0x000fe20000000f00 */
[----:B------:R-:W-:Y:S01]  /*121d0*/  IMAD.MOV.U32 R149, RZ, RZ, R148 ;  /* 0x000000ffff957224 */ /* 0x000fe200078e0094 */
[----:B------:R-:W-:Y:S02]  /*121e0*/  MOV R148, R199 ;  /* 0x000000c700947202 */ /* 0x000fe40000000f00 */
[----:B------:R-:W-:Y:S02]  /*121f0*/  MOV R199, R139 ;  /* 0x0000008b00c77202 */ /* 0x000fe40000000f00 */
[----:B------:R-:W-:Y:S02]  /*12200*/  MOV R139, R137 ;  /* 0x00000089008b7202 */ /* 0x000fe40000000f00 */
[----:B------:R-:W-:Y:S02]  /*12210*/  MOV R137, R132 ;  /* 0x0000008400897202 */ /* 0x000fe40000000f00 */
[----:B------:R-:W-:Y:S02]  /*12220*/  MOV R132, R237 ;  /* 0x000000ed00847202 */ /* 0x000fe40000000f00 */
[----:B------:R-:W4:Y:S01]  /*12230*/  LDL.LU R237, [R1+0xa4] ;  /* 0x0000a40001ed7983 */ /* 0x000f220000300800 */
[----:B---3--:R-:W-:Y:S01]  /*12240*/  FFMA.FTZ R2, R151, c[0x0][0x2d0], -R78 ;  /* 0x0000b40097027a23 */ /* 0x008fe2000001084e */
[----:B------:R-:W-:Y:S02]  /*12250*/  MOV R151, R150 ;  /* 0x0000009600977202 */ /* 0x000fe40000000f00 */
[----:B------:R-:W-:Y:S01]  /*12260*/  MOV R150, R149 ;  /* 0x0000009500967202 */ /* 0x000fe20000000f00 */
[----:B------:R3:W1:Y:S01]  /*12270*/  MUFU.EX2 R158, R2 ;  /* 0x00000002009e7308 */ /* 0x0006620000000800 */
[----:B------:R-:W-:Y:S01]  /*12280*/  IMAD.MOV.U32 R149, RZ, RZ, R148 ;  /* 0x000000ffff957224 */ /* 0x000fe200078e0094 */
[----:B------:R-:W-:Y:S02]  /*12290*/  MOV R148, R199 ;  /* 0x000000c700947202 */ /* 0x000fe40000000f00 */
[----:B------:R-:W-:Y:S02]  /*122a0*/  MOV R199, R139 ;  /* 0x0000008b00c77202 */ /* 0x000fe40000000f00 */
[----:B------:R-:W-:Y:S02]  /*122b0*/  MOV R139, R135 ;  /* 0x00000087008b7202 */ /* 0x000fe40000000f00 */
[----:B------:R-:W-:Y:S02]  /*122c0*/  MOV R135, R235 ;  /* 0x000000eb00877202 */ /* 0x000fe40000000f00 */
[----:B------:R-:W4:Y:S01]  /*122d0*/  LDL.LU R235, [R1+0xa0] ;  /* 0x0000a00001eb7983 */ /* 0x000f220000300800 */
[--C-:B---3--:R-:W-:Y:S01]  /*122e0*/  FFMA.FTZ R2, R151, c[0x0][0x2d0], -R78.reuse ;  /* 0x0000b40097027a23 */ /* 0x108fe2000001084e */
[----:B-1----:R-:W-:Y:S02]  /*122f0*/  F2FP.PACK_AB R81, R158, R159 ;  /* 0x0000009f9e51723e */ /* 0x002fe400000000ff */
[----:B------:R-:W-:Y:S01]  /*12300*/  MOV R151, R150 ;  /* 0x0000009600977202 */ /* 0x000fe20000000f00 */
[----:B------:R1:W-:Y:S01]  /*12310*/  MUFU.EX2 R157, R2 ;  /* 0x00000002009d7308 */ /* 0x0003e20000000800 */
[----:B------:R-:W-:Y:S02]  /*12320*/  MOV R150, R149 ;  /* 0x0000009500967202 */ /* 0x000fe40000000f00 */
[----:B------:R-:W-:Y:S01]  /*12330*/  MOV R149, R148 ;  /* 0x0000009400957202 */ /* 0x000fe20000000f00 */
[----:B------:R-:W-:Y:S01]  /*12340*/  IMAD.MOV.U32 R148, RZ, RZ, R199 ;  /* 0x000000ffff947224 */ /* 0x000fe200078e00c7 */
[----:B------:R-:W-:Y:S02]  /*12350*/  MOV R199, R139 ;  /* 0x0000008b00c77202 */ /* 0x000fe40000000f00 */
[----:B------:R-:W-:Y:S02]  /*12360*/  MOV R139, R133 ;  /* 0x00000085008b7202 */ /* 0x000fe40000000f00 */
[----:B------:R-:W-:Y:S02]  /*12370*/  MOV R133, R130 ;  /* 0x0000008200857202 */ /* 0x000fe40000000f00 */
[----:B------:R-:W-:Y:S02]  /*12380*/  MOV R130, R228 ;  /* 0x000000e400827202 */ /* 0x000fe40000000f00 */
[----:B------:R3:W5:Y:S01]  /*12390*/  LDL.LU R228, [R1+0x9c] ;  /* 0x00009c0001e47983 */ /* 0x0007620000300800 */
[----:B-1----:R-:W-:Y:S01]  /*123a0*/  FFMA.FTZ R2, R151, c[0x0][0x2d0], -R78 ;  /* 0x0000b40097027a23 */ /* 0x002fe2000001084e */
[----:B------:R-:W-:Y:S02]  /*123b0*/  MOV R151, R150 ;  /* 0x0000009600977202 */ /* 0x000fe40000000f00 */
[----:B------:R-:W-:Y:S01]  /*123c0*/  MOV R150, R149 ;  /* 0x0000009500967202 */ /* 0x000fe20000000f00 */
[----:B------:R1:W1:Y:S01]  /*123d0*/  MUFU.EX2 R163, R2 ;  /* 0x0000000200a37308 */ /* 0x0002620000000800 */
[----:B------:R-:W-:Y:S01]  /*123e0*/  MOV R149, R148 ;  /* 0x0000009400957202 */ /* 0x000fe20000000f00 */
[----:B------:R-:W-:Y:S01]  /*123f0*/  IMAD.MOV.U32 R148, RZ, RZ, R199 ;  /* 0x000000ffff947224 */ /* 0x000fe200078e00c7 */
[----:B------:R-:W-:Y:S02]  /*12400*/  MOV R199, R139 ;  /* 0x0000008b00c77202 */ /* 0x000fe40000000f00 */
[----:B------:R-:W-:Y:S02]  /*12410*/  MOV R139, R130 ;  /* 0x00000082008b7202 */ /* 0x000fe40000000f00 */
[----:B------:R-:W-:Y:S02]  /*12420*/  MOV R130, R232 ;  /* 0x000000e800827202 */ /* 0x000fe40000000f00 */
[----:B------:R3:W5:Y:S01]  /*12430*/  LDL.LU R232, [R1+0x98] ;  /* 0x0000980001e87983 */ /* 0x0007620000300800 */
[----:B-1----:R-:W-:Y:S01]  /*12440*/  FFMA.FTZ R2, R151, c[0x0][0x2d0], -R105 ;  /* 0x0000b40097027a23 */ /* 0x002fe20000010869 */
[----:B------:R-:W-:Y:S02]  /*12450*/  F2FP.PACK_AB R83, R163, R157 ;  /* 0x0000009da353723e */ /* 0x000fe400000000ff */
[----:B------:R-:W-:Y:S01]  /*12460*/  MOV R151, R150 ;  /* 0x0000009600977202 */ /* 0x000fe20000000f00 */
[----:B------:R1:W-:Y:S01]  /*12470*/  MUFU.EX2 R155, R2 ;  /* 0x00000002009b7308 */ /* 0x0003e20000000800 */
[----:B------:R-:W-:Y:S02]  /*12480*/  MOV R150, R149 ;  /* 0x0000009500967202 */ /* 0x000fe40000000f00 */
[----:B------:R-:W-:Y:S01]  /*12490*/  MOV R149, R148 ;  /* 0x0000009400957202 */ /* 0x000fe20000000f00 */
[-C--:B--2---:R-:W-:Y:S03]  /*124a0*/  HMMA.16816.F32 R4, R80, R88.reuse, R4 ;  /* 0x000000585004723c */ /* 0x084fe60000001804 */
[----:B------:R-:W-:Y:S01]  /*124b0*/  MOV R148, R199 ;  /* 0x000000c700947202 */ /* 0x000fe20000000f00 */
[----:B------:R-:W-:Y:S01]  /*124c0*/  IMAD.MOV.U32 R199, RZ, RZ, R139 ;  /* 0x000000ffffc77224 */ /* 0x000fe200078e008b */
[----:B------:R-:W-:Y:S02]  /*124d0*/  MOV R139, R130 ;  /* 0x00000082008b7202 */ /* 0x000fe40000000f00 */
[----:B------:R-:W-:Y:S02]  /*124e0*/  MOV R130, R229 ;  /* 0x000000e500827202 */ /* 0x000fe40000000f00 */
[----:B------:R3:W5:Y:S03]  /*124f0*/  LDL.LU R229, [R1+0x94] ;  /* 0x0000940001e57983 */ /* 0x0007660000300800 */
[--C-:B-1----:R-:W-:Y:S01]  /*12500*/  FFMA.FTZ R2, R151, c[0x0][0x2d0], -R105.reuse ;  /* 0x0000b40097027a23 */ /* 0x102fe20000010869 */
[----:B------:R-:W-:Y:S02]  /*12510*/  MOV R151, R150 ;  /* 0x0000009600977202 */ /* 0x000fe40000000f00 */
[----:B------:R-:W-:Y:S01]  /*12520*/  MOV R150, R149 ;  /* 0x0000009500967202 */ /* 0x000fe20000000f00 */
[----:B------:R1:W2:Y:S01]  /*12530*/  MUFU.EX2 R156, R2 ;  /* 0x00000002009c7308 */ /* 0x0002a20000000800 */
[----:B------:R-:W-:Y:S02]  /*12540*/  MOV R149, R148 ;  /* 0x0000009400957202 */ /* 0x000fe40000000f00 */
[----:B------:R-:W-:Y:S02]  /*12550*/  MOV R148, R199 ;  /* 0x000000c700947202 */ /* 0x000fe40000000f00 */
[----:B------:R-:W-:Y:S01]  /*12560*/  MOV R199, R139 ;  /* 0x0000008b00c77202 */ /* 0x000fe20000000f00 */
[----:B------:R-:W-:Y:S01]  /*12570*/  IMAD.MOV.U32 R139, RZ, RZ, R130 ;  /* 0x000000ffff8b7224 */ /* 0x000fe200078e0082 */
[----:B------:R-:W-:Y:S02]  /*12580*/  MOV R130, R231 ;  /* 0x000000e700827202 */ /* 0x000fe40000000f00 */
[----:B------:R3:W5:Y:S01]  /*12590*/  LDL.LU R231, [R1+0x90] ;  /* 0x0000900001e77983 */ /* 0x0007620000300800 */
[--C-:B-1----:R-:W-:Y:S01]  /*125a0*/  FFMA.FTZ R2, R151, c[0x0][0x2d0], -R105.reuse ;  /* 0x0000b40097027a23 */ /* 0x102fe20000010869 */
[----:B--2---:R-:W-:Y:S02]  /*125b0*/  F2FP.PACK_AB R84, R156, R155 ;  /* 0x0000009b9c54723e */ /* 0x004fe400000000ff */
[----:B------:R-:W-:Y:S01]  /*125c0*/  MOV R151, R150 ;  /* 0x0000009600977202 */ /* 0x000fe20000000f00 */
[----:B------:R1:W-:Y:S01]  /*125d0*/  MUFU.EX2 R162, R2 ;  /* 0x0000000200a27308 */ /* 0x0003e20000000800 */
[----:B------:R-:W-:Y:S02]  /*125e0*/  MOV R150, R149 ;  /* 0x0000009500967202 */ /* 0x000fe40000000f00 */
[----:B------:R-:W-:Y:S02]  /*125f0*/  MOV R149, R148 ;  /* 0x0000009400957202 */ /* 0x000fe40000000f00 */
[----:B------:R-:W-:Y:S02]  /*12600*/  MOV R148, R199 ;  /* 0x000000c700947202 */ /* 0x000fe40000000f00 */
[----:B------:R-:W-:Y:S02]  /*12610*/  MOV R199, R139 ;  /* 0x0000008b00c77202 */ /* 0x000fe40000000f00 */
[----:B------:R-:W-:Y:S01]  /*12620*/  MOV R139, R138 ;  /* 0x0000008a008b7202 */ /* 0x000fe20000000f00 */
[----:B-1----:R-:W-:Y:S01]  /*12630*/  FFMA.FTZ R2, R151, c[0x0][0x2d0], -R105 ;  /* 0x0000b40097027a23 */ /* 0x002fe20000010869 */
[----:B------:R-:W-:Y:S02]  /*12640*/  MOV R151, R150 ;  /* 0x0000009600977202 */ /* 0x000fe40000000f00 */
[----:B------:R-:W-:Y:S01]  /*12650*/  MOV R150, R149 ;  /* 0x0000009500967202 */ /* 0x000fe20000000f00 */
[----:B------:R1:W2:Y:S01]  /*12660*/  MUFU.EX2 R161, R2 ;  /* 0x0000000200a17308 */ /* 0x0002a20000000800 */
[----:B------:R-:W-:Y:S02]  /*12670*/  MOV R149, R148 ;  /* 0x0000009400957202 */ /* 0x000fe40000000f00 */
[----:B------:R-:W-:Y:S02]  /*12680*/  MOV R148, R199 ;  /* 0x000000c700947202 */ /* 0x000fe40000000f00 */
[----:B------:R-:W-:Y:S02]  /*12690*/  MOV R199, R139 ;  /* 0x0000008b00c77202 */ /* 0x000fe40000000f00 */
[----:B------:R-:W-:Y:S02]  /*126a0*/  MOV R205, R150 ;  /* 0x0000009600cd7202 */ /* 0x000fe40000000f00 */
[----:B------:R-:W-:Y:S01]  /*126b0*/  MOV R150, R148 ;  /* 0x0000009400967202 */ /* 0x000fe20000000f00 */
[----:B-1----:R-:W-:Y:S01]  /*126c0*/  FFMA.FTZ R2, R151, c[0x0][0x2d0], -R77 ;  /* 0x0000b40097027a23 */ /* 0x002fe2000001084d */
[----:B------:R-:W-:Y:S02]  /*126d0*/  MOV R151, R149 ;  /* 0x0000009500977202 */ /* 0x000fe40000000f00 */
[----:B------:R-:W-:Y:S02]  /*126e0*/  MOV R149, R199 ;  /* 0x000000c700957202 */ /* 0x000fe40000000f00 */
[----:B--2---:R-:W-:Y:S01]  /*126f0*/  F2FP.PACK_AB R86, R161, R162 ;  /* 0x000000a2a156723e */ /* 0x004fe200000000ff */
[----:B----4-:R-:W-:Y:S02]  /*12700*/  IMAD.MOV.U32 R138, RZ, RZ, R235 ;  /* 0x000000ffff8a7224 */ /* 0x010fe400078e00eb */
[----:B------:R3:W5:Y:S03]  /*12710*/  LDL.LU R235, [R1+0x8c] ;  /* 0x00008c0001eb7983 */ /* 0x0007660000300800 */
[----:B------:R-:W-:Y:S02]  /*12720*/  MOV R139, R138 ;  /* 0x0000008a008b7202 */ /* 0x000fe40000000f00 */
[----:B------:R-:W-:Y:S01]  /*12730*/  MOV R138, R137 ;  /* 0x00000089008a7202 */ /* 0x000fe20000000f00 */
[----:B------:R-:W-:Y:S01]  /*12740*/  IMAD.MOV.U32 R137, RZ, RZ, R195 ;  /* 0x000000ffff897224 */ /* 0x000fe200078e00c3 */
[----:B------:R-:W-:Y:S02]  /*12750*/  MOV R195, R193 ;  /* 0x000000c100c37202 */ /* 0x000fe40000000f00 */
[----:B------:R-:W-:Y:S01]  /*12760*/  MOV R148, R139 ;  /* 0x0000008b00947202 */ /* 0x000fe20000000f00 */
[----:B------:R-:W-:Y:S01]  /*12770*/  IMAD.MOV.U32 R199, RZ, RZ, R138 ;  /* 0x000000ffffc77224 */ /* 0x000fe200078e008a */
[----:B------:R-:W-:Y:S02]  /*12780*/  MOV R138, R195 ;  /* 0x000000c3008a7202 */ /* 0x000fe40000000f00 */
[----:B------:R-:W-:Y:S02]  /*12790*/  MOV R195, R117 ;  /* 0x0000007500c37202 */ /* 0x000fe40000000f00 */
[----:B------:R1:W-:Y:S01]  /*127a0*/  MUFU.EX2 R117, R2 ;  /* 0x0000000200757308 */ /* 0x0003e20000000800 */
[----:B------:R-:W-:Y:S02]  /*127b0*/  MOV R139, R137 ;  /* 0x00000089008b7202 */ /* 0x000fe40000000f00 */
[----:B------:R-:W-:Y:S02]  /*127c0*/  MOV R137, R237 ;  /* 0x000000ed00897202 */ /* 0x000fe40000000f00 */
[----:B------:R-:W-:Y:S02]  /*127d0*/  MOV R193, R236 ;  /* 0x000000ec00c17202 */ /* 0x000fe40000000f00 */
[----:B------:R3:W5:Y:S04]  /*127e0*/  LDL.LU R236, [R1+0x88] ;  /* 0x0000880001ec7983 */ /* 0x0007680000300800 */
[----:B------:R3:W5:Y:S01]  /*127f0*/  LDL.LU R237, [R1+0x84] ;  /* 0x0000840001ed7983 */ /* 0x0007620000300800 */
[--C-:B-1----:R-:W-:Y:S01]  /*12800*/  FFMA.FTZ R2, R205, c[0x0][0x2d0], -R77.reuse ;  /* 0x0000b400cd027a23 */ /* 0x102fe2000001084d */
[----:B------:R-:W-:Y:S02]  /*12810*/  MOV R205, R151 ;  /* 0x0000009700cd7202 */ /* 0x000fe40000000f00 */
[----:B------:R-:W-:Y:S02]  /*12820*/  MOV R151, R150 ;  /* 0x0000009600977202 */ /* 0x000fe40000000f00 */
[----:B------:R-:W-:Y:S01]  /*12830*/  MOV R150, R149 ;  /* 0x0000009500967202 */ /* 0x000fe20000000f00 */
[----:B------:R-:W-:Y:S01]  /*12840*/  IMAD.MOV.U32 R149, RZ, RZ, R148 ;  /* 0x000000ffff957224 */ /* 0x000fe200078e0094 */
[----:B------:R-:W-:Y:S02]  /*12850*/  MOV R148, R199 ;  /* 0x000000c700947202 */ /* 0x000fe40000000f00 */
[----:B------:R-:W-:Y:S02]  /*12860*/  MOV R199, R139 ;  /* 0x0000008b00c77202 */ /* 0x000fe40000000f00 */
[----:B------:R-:W-:Y:S02]  /*12870*/  MOV R139, R138 ;  /* 0x0000008a008b7202 */ /* 0x000fe40000000f00 */
[----:B------:R-:W-:Y:S02]  /*12880*/  MOV R138, R137 ;  /* 0x00000089008a7202 */ /* 0x000fe40000000f00 */
[----:B------:R-:W-:Y:S02]  /*12890*/  MOV R137, R185 ;  /* 0x000000b900897202 */ /* 0x000fe40000000f00 */
[----:B------:R-:W-:Y:S02]  /*128a0*/  MOV R185, R115 ;  /* 0x0000007300b97202 */ /* 0x000fe40000000f00 */
[----:B------:R1:W2:Y:S01]  /*128b0*/  MUFU.EX2 R115, R2 ;  /* 0x0000000200737308 */ /* 0x0002a20000000800 */
[----:B------:R-:W-:Y:S02]  /*128c0*/  MOV R206, R151 ;  /* 0x0000009700ce7202 */ /* 0x000fe40000000f00 */
[----:B------:R-:W-:Y:S02]  /*128d0*/  MOV R151, R149 ;  /* 0x0000009500977202 */ /* 0x000fe40000000f00 */
[----:B------:R-:W-:Y:S02]  /*128e0*/  MOV R149, R199 ;  /* 0x000000c700957202 */ /* 0x000fe40000000f00 */
[----:B------:R-:W-:Y:S02]  /*128f0*/  MOV R199, R138 ;  /* 0x0000008a00c77202 */ /* 0x000fe40000000f00 */
[----:B------:R-:W-:Y:S02]  /*12900*/  MOV R138, R129 ;  /* 0x00000081008a7202 */ /* 0x000fe40000000f00 */
[----:B------:R-:W-:Y:S02]  /*12910*/  MOV R129, R238 ;  /* 0x000000ee00817202 */ /* 0x000fe40000000f00 */
[----:B------:R3:W5:Y:S01]  /*12920*/  LDL.LU R238, [R1+0x80] ;  /* 0x0000800001ee7983 */ /* 0x0007620000300800 */
[--C-:B-1----:R-:W-:Y:S01]  /*12930*/  FFMA.FTZ R2, R205, c[0x0][0x2d0], -R77.reuse ;  /* 0x0000b400cd027a23 */ /* 0x102fe2000001084d */
[----:B--2---:R-:W-:Y:S01]  /*12940*/  F2FP.PACK_AB R85, R115, R117 ;  /* 0x000000757355723e */ /* 0x004fe200000000ff */
[----:B------:R-:W-:Y:S01]  /*12950*/  IMAD.MOV.U32 R205, RZ, RZ, R150 ;  /* 0x000000ffffcd7224 */ /* 0x000fe200078e0096 */
[----:B------:R-:W-:Y:S02]  /*12960*/  MOV R150, R148 ;  /* 0x0000009400967202 */ /* 0x000fe40000000f00 */
[----:B------:R-:W-:Y:S02]  /*12970*/  MOV R148, R139 ;  /* 0x0000008b00947202 */ /* 0x000fe40000000f00 */
[----:B------:R-:W-:Y:S01]  /*12980*/  MOV R139, R137 ;  /* 0x00000089008b7202 */ /* 0x000fe20000000f00 */
[----:B------:R-:W-:Y:S02]  /*12990*/  IMAD.MOV.U32 R137, RZ, RZ, R116 ;  /* 0x000000ffff897224 */ /* 0x000fe400078e0074 */
[----:B------:R1:W-:Y:S02]  /*129a0*/  MUFU.EX2 R116, R2 ;  /* 0x0000000200747308 */ /* 0x0003e40000000800 */
[----:B-1----:R-:W-:Y:S01]  /*129b0*/  FFMA.FTZ R2, R206, c[0x0][0x2d0], -R77 ;  /* 0x0000b400ce027a23 */ /* 0x002fe2000001084d */
[----:B------:R-:W-:Y:S02]  /*129c0*/  MOV R206, R205 ;  /* 0x000000cd00ce7202 */ /* 0x000fe40000000f00 */
[----:B------:R-:W-:Y:S02]  /*129d0*/  MOV R205, R151 ;  /* 0x0000009700cd7202 */ /* 0x000fe40000000f00 */
[----:B------:R-:W-:Y:S01]  /*129e0*/  MOV R151, R150 ;  /* 0x0000009600977202 */ /* 0x000fe20000000f00 */
[----:B------:R-:W-:Y:S01]  /*129f0*/  FFMA.FTZ R3, R206, c[0x0][0x2d0], -R79 ;  /* 0x0000b400ce037a23 */ /* 0x000fe2000001084f */
[----:B------:R-:W-:Y:S02]  /*12a00*/  MOV R150, R149 ;  /* 0x0000009500967202 */ /* 0x000fe40000000f00 */
[----:B------:R-:W-:Y:S01]  /*12a10*/  MOV R149, R148 ;  /* 0x0000009400957202 */ /* 0x000fe20000000f00 */
[----:B------:R-:W-:Y:S01]  /*12a20*/  MUFU.EX2 R160, R3 ;  /* 0x0000000300a07308 */ /* 0x000fe20000000800 */
[----:B------:R-:W-:Y:S01]  /*12a30*/  MOV R148, R199 ;  /* 0x000000c700947202 */ /* 0x000fe20000000f00 */
[----:B------:R-:W-:Y:S01]  /*12a40*/  IMAD.MOV.U32 R199, RZ, RZ, R139 ;  /* 0x000000ffffc77224 */ /* 0x000fe200078e008b */
[----:B------:R-:W-:Y:S02]  /*12a50*/  MOV R139, R138 ;  /* 0x0000008a008b7202 */ /* 0x000fe40000000f00 */
[----:B------:R-:W-:Y:S02]  /*12a60*/  MOV R138, R137 ;  /* 0x00000089008a7202 */ /* 0x000fe40000000f00 */
[----:B------:R-:W-:Y:S02]  /*12a70*/  MOV R137, R129 ;  /* 0x0000008100897202 */ /* 0x000fe40000000f00 */
[----:B------:R-:W-:Y:S02]  /*12a80*/  MOV R129, R114 ;  /* 0x0000007200817202 */ /* 0x000fe40000000f00 */
[----:B------:R1:W2:Y:S01]  /*12a90*/  MUFU.EX2 R114, R2 ;  /* 0x0000000200727308 */ /* 0x0002a20000000800 */
        /* <DEDUP_REMOVED lines=13> */
[----:B------:R-:W-:Y:S01]  /*12b70*/  IMAD.MOV.U32 R205, RZ, RZ, R151 ;  /* 0x000000ffffcd7224 */ /* 0x000fe200078e0097 */
[----:B------:R-:W-:Y:S01]  /*12b80*/  MOV R151, R150 ;  /* 0x0000009600977202 */ /* 0x000fe20000000f00 */
[----:B------:R1:W4:Y:S01]  /*12b90*/  MUFU.EX2 R210, R2 ;  /* 0x0000000200d27308 */ /* 0x0003220000000800 */
[----:B------:R-:W-:Y:S02]  /*12ba0*/  MOV R150, R149 ;  /* 0x0000009500967202 */ /* 0x000fe40000000f00 */
[----:B------:R-:W-:Y:S02]  /*12bb0*/  MOV R149, R148 ;  /* 0x0000009400957202 */ /* 0x000fe40000000f00 */
[----:B------:R-:W-:Y:S02]  /*12bc0*/  MOV R148, R199 ;  /* 0x000000c700947202 */ /* 0x000fe40000000f00 */
[----:B------:R-:W-:Y:S02]  /*12bd0*/  MOV R199, R139 ;  /* 0x0000008b00c77202 */ /* 0x000fe40000000f00 */
[----:B------:R-:W-:Y:S02]  /*12be0*/  MOV R139, R138 ;  /* 0x0000008a008b7202 */ /* 0x000fe40000000f00 */
[----:B------:R-:W-:Y:S01]  /*12bf0*/  MOV R138, R137 ;  /* 0x00000089008a7202 */ /* 0x000fe20000000f00 */
[----:B------:R-:W-:Y:S01]  /*12c00*/  IMAD.MOV.U32 R137, RZ, RZ, R134 ;  /* 0x000000ffff897224 */ /* 0x000fe200078e0086 */
[----:B------:R-:W-:Y:S02]  /*12c10*/  MOV R134, R240 ;  /* 0x000000f000867202 */ /* 0x000fe40000000f00 */
[----:B------:R3:W5:Y:S01]  /*12c20*/  LDL.LU R240, [R1+0x78] ;  /* 0x0000780001f07983 */ /* 0x0007620000300800 */
[----:B--2---:R-:W-:Y:S07]  /*12c30*/  F2FP.PACK_AB R87, R114, R116 ;  /* 0x000000747257723e */ /* 0x004fee00000000ff */
[C---:B------:R-:W-:Y:S04]  /*12c40*/  HMMA.16816.F32 R8, R84.reuse, R88, R8 ;  /* 0x000000585408723c */ /* 0x040fe80000001808 */
[----:B-1----:R-:W-:Y:S01]  /*12c50*/  FFMA.FTZ R2, R206, c[0x0][0x2d0], -R79 ;  /* 0x0000b400ce027a23 */ /* 0x002fe2000001084f */
[----:B------:R-:W-:Y:S02]  /*12c60*/  MOV R206, R205 ;  /* 0x000000cd00ce7202 */ /* 0x000fe40000000f00 */
[----:B------:R-:W-:Y:S01]  /*12c70*/  MOV R205, R151 ;  /* 0x0000009700cd7202 */ /* 0x000fe20000000f00 */
[-C--:B------:R-:W-:Y:S01]  /*12c80*/  HMMA.16816.F32 R12, R84, R90.reuse, R12 ;  /* 0x0000005a540c723c */ /* 0x080fe2000000180c */
[----:B------:R1:W-:Y:S03]  /*12c90*/  MUFU.EX2 R211, R2 ;  /* 0x0000000200d37308 */ /* 0x0003e60000000800 */
[----:B------:R-:W-:Y:S02]  /*12ca0*/  MOV R151, R150 ;  /* 0x0000009600977202 */ /* 0x000fe40000000f00 */
[----:B------:R-:W-:Y:S02]  /*12cb0*/  MOV R150, R149 ;  /* 0x0000009500967202 */ /* 0x000fe40000000f00 */
[C---:B------:R-:W-:Y:S01]  /*12cc0*/  HMMA.16816.F32 R16, R80.reuse, R90, R16 ;  /* 0x0000005a5010723c */ /* 0x040fe20000001810 */
[----:B------:R-:W2:Y:S03]  /*12cd0*/  LDSM.16.MT88.4 R88, [R226+0x1900] ;  /* 0x00190000e258783b */ /* 0x000ea60000004200 */
[----:B------:R-:W-:Y:S02]  /*12ce0*/  MOV R149, R148 ;  /* 0x0000009400957202 */ /* 0x000fe40000000f00 */
[----:B------:R-:W-:Y:S01]  /*12cf0*/  MOV R148, R199 ;  /* 0x000000c700947202 */ /* 0x000fe20000000f00 */
[----:B------:R-:W-:Y:S01]  /*12d00*/  IMAD.MOV.U32 R199, RZ, RZ, R139 ;  /* 0x000000ffffc77224 */ /* 0x000fe200078e008b */
[-C--:B------:R-:W-:Y:S04]  /*12d10*/  HMMA.16816.F32 R20, R80, R92.reuse, R20 ;  /* 0x0000005c5014723c */ /* 0x080fe80000001814 */
[----:B------:R-:W-:Y:S02]  /*12d20*/  MOV R139, R138 ;  /* 0x0000008a008b7202 */ /* 0x000fe40000000f00 */
[----:B------:R-:W-:Y:S02]  /*12d30*/  MOV R138, R233 ;  /* 0x000000e9008a7202 */ /* 0x000fe40000000f00 */
[C---:B------:R-:W-:Y:S01]  /*12d40*/  HMMA.16816.F32 R24, R84.reuse, R92, R24 ;  /* 0x0000005c5418723c */ /* 0x040fe20000001818 */
[----:B------:R3:W5:Y:S03]  /*12d50*/  LDL.LU R233, [R1+0x74] ;  /* 0x0000740001e97983 */ /* 0x0007660000300800 */
[----:B-1----:R-:W-:Y:S01]  /*12d60*/  FFMA.FTZ R2, R206, c[0x0][0x2d0], -R79 ;  /* 0x0000b400ce027a23 */ /* 0x002fe2000001084f */
[----:B------:R-:W-:Y:S02]  /*12d70*/  MOV R206, R205 ;  /* 0x000000cd00ce7202 */ /* 0x000fe40000000f00 */
[----:B------:R-:W-:Y:S01]  /*12d80*/  MOV R205, R151 ;  /* 0x0000009700cd7202 */ /* 0x000fe20000000f00 */
[-C--:B------:R-:W-:Y:S01]  /*12d90*/  HMMA.16816.F32 R28, R84, R94.reuse, R28 ;  /* 0x0000005e541c723c */ /* 0x080fe2000000181c */
[----:B------:R1:W1:Y:S03]  /*12da0*/  MUFU.EX2 R209, R2 ;  /* 0x0000000200d17308 */ /* 0x0002660000000800 */
[----:B------:R-:W-:Y:S02]  /*12db0*/  MOV R151, R150 ;  /* 0x0000009600977202 */ /* 0x000fe40000000f00 */
[----:B------:R-:W-:Y:S02]  /*12dc0*/  MOV R150, R149 ;  /* 0x0000009500967202 */ /* 0x000fe40000000f00 */
[C---:B------:R-:W-:Y:S01]  /*12dd0*/  HMMA.16816.F32 R32, R80.reuse, R94, R32 ;  /* 0x0000005e5020723c */ /* 0x040fe20000001820 */
[----:B------:R-:W3:Y:S03]  /*12de0*/  LDSM.16.MT88.4 R92, [R224+0x2100] ;  /* 0x00210000e05c783b */ /* 0x000ee60000004200 */
[----:B------:R-:W-:Y:S01]  /*12df0*/  MOV R149, R148 ;  /* 0x0000009400957202 */ /* 0x000fe20000000f00 */
[----:B------:R-:W-:Y:S01]  /*12e00*/  IMAD.MOV.U32 R148, RZ, RZ, R199 ;  /* 0x000000ffff947224 */ /* 0x000fe200078e00c7 */
[----:B------:R-:W-:Y:S02]  /*12e10*/  MOV R199, R139 ;  /* 0x0000008b00c77202 */ /* 0x000fe40000000f00 */
[-C--:B------:R-:W-:Y:S04]  /*12e20*/  HMMA.16816.F32 R36, R80, R96.reuse, R36 ;  /* 0x000000605024723c */ /* 0x080fe80000001824 */
[----:B------:R-:W-:Y:S02]  /*12e30*/  MOV R139, R138 ;  /* 0x0000008a008b7202 */ /* 0x000fe40000000f00 */
[----:B------:R-:W-:Y:S02]  /*12e40*/  MOV R138, R136 ;  /* 0x00000088008a7202 */ /* 0x000fe40000000f00 */
[C---:B------:R-:W-:Y:S04]  /*12e50*/  HMMA.16816.F32 R40, R84.reuse, R96, R40 ;  /* 0x000000605428723c */ /* 0x040fe80000001828 */
[----:B-1----:R-:W-:Y:S01]  /*12e60*/  FFMA.FTZ R2, R206, c[0x0][0x2d0], -R78 ;  /* 0x0000b400ce027a23 */ /* 0x002fe2000001084e */
[----:B------:R-:W-:Y:S02]  /*12e70*/  MOV R206, R205 ;  /* 0x000000cd00ce7202 */ /* 0x000fe40000000f00 */
[----:B------:R-:W-:Y:S01]  /*12e80*/  MOV R205, R151 ;  /* 0x0000009700cd7202 */ /* 0x000fe20000000f00 */
[-C--:B------:R-:W-:Y:S01]  /*12e90*/  HMMA.16816.F32 R44, R84, R98.reuse, R44 ;  /* 0x00000062542c723c */ /* 0x080fe2000000182c */
[----:B------:R1:W-:Y:S03]  /*12ea0*/  MUFU.EX2 R208, R2 ;  /* 0x0000000200d07308 */ /* 0x0003e60000000800 */
[----:B------:R-:W-:Y:S01]  /*12eb0*/  MOV R164, R205 ;  /* 0x000000cd00a47202 */ /* 0x000fe20000000f00 */
[----:B------:R-:W-:Y:S01]  /*12ec0*/  IMAD.MOV.U32 R151, RZ, RZ, R150 ;  /* 0x000000ffff977224 */ /* 0x000fe200078e0096 */
[----:B------:R-:W-:Y:S02]  /*12ed0*/  MOV R150, R149 ;  /* 0x0000009500967202 */ /* 0x000fe40000000f00 */
[C---:B------:R-:W-:Y:S01]  /*12ee0*/  HMMA.16816.F32 R48, R80.reuse, R98, R48 ;  /* 0x000000625030723c */ /* 0x040fe20000001830 */
[----:B------:R-:W-:Y:S03]  /*12ef0*/  LDSM.16.MT88.4 R96, [R225+0x2100] ;  /* 0x00210000e160783b */ /* 0x000fe60000004200 */
[----:B------:R-:W-:Y:S01]  /*12f00*/  IMAD.MOV.U32 R205, RZ, RZ, R151 ;  /* 0x000000ffffcd7224 */ /* 0x000fe200078e0097 */
[----:B------:R-:W-:Y:S02]  /*12f10*/  MOV R151, R150 ;  /* 0x0000009600977202 */ /* 0x000fe40000000f00 */
[----:B------:R-:W-:Y:S01]  /*12f20*/  MOV R149, R148 ;  /* 0x0000009400957202 */ /* 0x000fe20000000f00 */
[-C--:B--2---:R-:W-:Y:S04]  /*12f30*/  HMMA.16816.F32 R52, R80, R88.reuse, R52 ;  /* 0x000000585034723c */ /* 0x084fe80000001834 */
[----:B------:R-:W-:Y:S02]  /*12f40*/  MOV R150, R149 ;  /* 0x0000009500967202 */ /* 0x000fe40000000f00 */
[----:B------:R-:W-:Y:S02]  /*12f50*/  MOV R148, R199 ;  /* 0x000000c700947202 */ /* 0x000fe40000000f00 */
[----:B------:R-:W-:Y:S01]  /*12f60*/  MOV R199, R139 ;  /* 0x0000008b00c77202 */ /* 0x000fe20000000f00 */
[--C-:B-1----:R-:W-:Y:S01]  /*12f70*/  FFMA.FTZ R2, R206, c[0x0][0x2d0], -R78.reuse ;  /* 0x0000b400ce027a23 */ /* 0x102fe2000001084e */
[C---:B------:R-:W-:Y:S03]  /*12f80*/  HMMA.16816.F32 R56, R84.reuse, R88, R56 ;  /* 0x000000585438723c */ /* 0x040fe60000001838 */
[----:B------:R1:W2:Y:S01]  /*12f90*/  MUFU.EX2 R206, R2 ;  /* 0x0000000200ce7308 */ /* 0x0002a20000000800 */
[----:B------:R-:W-:Y:S02]  /*12fa0*/  MOV R149, R148 ;  /* 0x0000009400957202 */ /* 0x000fe40000000f00 */
[----:B------:R-:W-:Y:S02]  /*12fb0*/  MOV R148, R199 ;  /* 0x000000c700947202 */ /* 0x000fe40000000f00 */
[----:B------:R-:W-:Y:S01]  /*12fc0*/  MOV R139, R138 ;  /* 0x0000008a008b7202 */ /* 0x000fe20000000f00 */
[-C--:B------:R-:W-:Y:S03]  /*12fd0*/  HMMA.16816.F32 R60, R84, R90.reuse, R60 ;  /* 0x0000005a543c723c */ /* 0x080fe6000000183c */
[----:B------:R-:W-:Y:S02]  /*12fe0*/  MOV R199, R139 ;  /* 0x0000008b00c77202 */ /* 0x000fe40000000f00 */
[----:B------:R-:W-:Y:S02]  /*12ff0*/  MOV R136, R110 ;  /* 0x0000006e00887202 */ /* 0x000fe40000000f00 */
[----:B------:R-:W-:Y:S01]  /*13000*/  MOV R110, R234 ;  /* 0x000000ea006e7202 */ /* 0x000fe20000000f00 */
[----:B------:R-:W-:Y:S01]  /*13010*/  HMMA.16816.F32 R64, R80, R90, R64 ;  /* 0x0000005a5040723c */ /* 0x000fe20000001840 */
[----:B------:R3:W5:Y:S03]  /*13020*/  LDL.LU R234, [R1+0x70] ;  /* 0x0000700001ea7983 */ /* 0x0007660000300800 */
[----:B------:R-:W-:Y:S01]  /*13030*/  MOV R138, R119 ;  /* 0x00000077008a7202 */ /* 0x000fe20000000f00 */
[----:B------:R-:W3:Y:S02]  /*13040*/  LDSM.16.MT88.4 R88, [R227+0x2100] ;  /* 0x00210000e358783b */ /* 0x000ee40000004200 */
[----:B----4-:R-:W-:Y:S02]  /*13050*/  F2FP.PACK_AB R80, R210, R160 ;  /* 0x000000a0d250723e */ /* 0x010fe400000000ff */
[----:B------:R-:W-:Y:S03]  /*13060*/  MOV R139, R138 ;  /* 0x0000008a008b7202 */ /* 0x000fe60000000f00 */
[--C-:B-1----:R-:W-:Y:S01]  /*13070*/  FFMA.FTZ R2, R164, c[0x0][0x2d0], -R78.reuse ;  /* 0x0000b400a4027a23 */ /* 0x102fe2000001084e */
[----:B------:R1:W5:Y:S01]  /*13080*/  LDL.LU R119, [R1+0x6c] ;  /* 0x00006c0001777983 */ /* 0x0003620000300800 */
[----:B------:R-:W-:Y:S02]  /*13090*/  F2FP.PACK_AB R82, R209, R211 ;  /* 0x000000d3d152723e */ /* 0x000fe400000000ff */
[----:B------:R4:W-:Y:S01]  /*130a0*/  MUFU.EX2 R207, R2 ;  /* 0x0000000200cf7308 */ /* 0x0009e20000000800 */
[----:B------:R-:W-:Y:S01]  /*130b0*/  MOV R138, R195 ;  /* 0x000000c3008a7202 */ /* 0x000fe20000000f00 */
[----:B------:R-:W-:Y:S01]  /*130c0*/  IMAD.MOV.U32 R195, RZ, RZ, R135 ;  /* 0x000000ffffc37224 */ /* 0x000fe200078e0087 */
[----:B------:R-:W-:Y:S01]  /*130d0*/  MOV R135, R194 ;  /* 0x000000c200877202 */ /* 0x000fe20000000f00 */
[----:B------:R-:W-:Y:S01]  /*130e0*/  LDSM.16.MT88.4 R164, [R225+0x3100] ;  /* 0x00310000e1a4783b */ /* 0x000fe20000004200 */
[----:B------:R-:W-:Y:S02]  /*130f0*/  MOV R194, R230 ;  /* 0x000000e600c27202 */ /* 0x000fe40000000f00 */
[----:B--2---:R-:W-:Y:S05]  /*13100*/  F2FP.PACK_AB R81, R206, R208 ;  /* 0x000000d0ce51723e */ /* 0x004fea00000000ff */
[----:B------:R1:W5:Y:S01]  /*13110*/  LDL.LU R230, [R1+0x68] ;  /* 0x0000680001e67983 */ /* 0x0003620000300800 */
[----:B----4-:R-:W-:Y:S04]  /*13120*/  FFMA.FTZ R2, R205, c[0x0][0x2d0], -R78 ;  /* 0x0000b400cd027a23 */ /* 0x010fe8000001084e */
[----:B------:R2:W4:Y:S02]  /*13130*/  MUFU.EX2 R205, R2 ;  /* 0x0000000200cd7308 */ /* 0x0005240000000800 */
[--C-:B--2---:R-:W-:Y:S01]  /*13140*/  FFMA.FTZ R2, R151, c[0x0][0x2d0], -R105.reuse ;  /* 0x0000b40097027a23 */ /* 0x104fe20000010869 */
[----:B----4-:R-:W-:Y:S07]  /*13150*/  F2FP.PACK_AB R83, R205, R207 ;  /* 0x000000cfcd53723e */ /* 0x010fee00000000ff */
[----:B------:R2:W-:Y:S01]  /*13160*/  MUFU.EX2 R171, R2 ;  /* 0x0000000200ab7308 */ /* 0x0005e20000000800 */
[-C--:B---3--:R-:W-:Y:S03]  /*13170*/  HMMA.16816.F32 R4, R80, R92.reuse, R4 ;  /* 0x0000005c5004723c */ /* 0x088fe60000001804 */
[--C-:B--2---:R-:W-:Y:S06]  /*13180*/  FFMA.FTZ R2, R150, c[0x0][0x2d0], -R105.reuse ;  /* 0x0000b40096027a23 */ /* 0x104fec0000010869 */
[----:B------:R2:W3:Y:S03]  /*13190*/  MUFU.EX2 R169, R2 ;  /* 0x0000000200a97308 */ /* 0x0004e60000000800 */
[--C-:B--2---:R-:W-:Y:S01]  /*131a0*/  FFMA.FTZ R2, R149, c[0x0][0x2d0], -R105.reuse ;  /* 0x0000b40095027a23 */ /* 0x104fe20000010869 */
[----:B---3--:R-:W-:Y:S06]  /*131b0*/  F2FP.PACK_AB R84, R169, R171 ;  /* 0x000000aba954723e */ /* 0x008fec00000000ff */
[----:B------:R2:W-:Y:S02]  /*131c0*/  MUFU.EX2 R170, R2 ;  /* 0x0000000200aa7308 */ /* 0x0005e40000000800 */
[----:B--2---:R-:W-:Y:S08]  /*131d0*/  FFMA.FTZ R2, R148, c[0x0][0x2d0], -R105 ;  /* 0x0000b40094027a23 */ /* 0x004ff00000010869 */
[----:B------:R2:W3:Y:S02]  /*131e0*/  MUFU.EX2 R168, R2 ;  /* 0x0000000200a87308 */ /* 0x0004e40000000800 */
[--C-:B--2---:R-:W-:Y:S01]  /*131f0*/  FFMA.FTZ R2, R137, c[0x0][0x2d0], -R77.reuse ;  /* 0x0000b40089027a23 */ /* 0x104fe2000001084d */
[----:B------:R-:W-:Y:S02]  /*13200*/  MOV R137, R134 ;  /* 0x0000008600897202 */ /* 0x000fe40000000f00 */
[----:B------:R-:W-:Y:S05]  /*13210*/  MOV R134, R112 ;  /* 0x0000007000867202 */ /* 0x000fea0000000f00 */
[----:B------:R2:W-:Y:S01]  /*13220*/  MUFU.EX2 R112, R2 ;  /* 0x0000000200707308 */ /* 0x0005e20000000800 */
[----:B---3--:R-:W-:Y:S01]  /*13230*/  F2FP.PACK_AB R86, R168, R170 ;  /* 0x000000aaa856723e */ /* 0x008fe200000000ff */
[----:B--2---:R-:W-:Y:S01]  /*13240*/  FFMA.FTZ R2, R199, c[0x0][0x2d0], -R77 ;  /* 0x0000b400c7027a23 */ /* 0x004fe2000001084d */
[----:B------:R-:W-:Y:S07]  /*13250*/  MOV R199, R110 ;  /* 0x0000006e00c77202 */ /* 0x000fee0000000f00 */
[----:B------:R2:W3:Y:S01]  /*13260*/  MUFU.EX2 R110, R2 ;  /* 0x00000002006e7308 */ /* 0x0004e20000000800 */
[----:B------:R-:W-:Y:S09]  /*13270*/  FFMA.FTZ R3, R199, c[0x0][0x2d0], -R79 ;  /* 0x0000b400c7037a23 */ /* 0x000ff2000001084f */
[----:B------:R4:W-:Y:S01]  /*13280*/  MUFU.EX2 R203, R3 ;  /* 0x0000000300cb7308 */ /* 0x0009e20000000800 */
[----:B--2---:R-:W-:Y:S01]  /*13290*/  FFMA.FTZ R2, R139, c[0x0][0x2d0], -R77 ;  /* 0x0000b4008b027a23 */ /* 0x004fe2000001084d */
[----:B------:R-:W-:Y:S02]  /*132a0*/  MOV R139, R138 ;  /* 0x0000008a008b7202 */ /* 0x000fe40000000f00 */
[----:B------:R-:W-:Y:S01]  /*132b0*/  MOV R138, R133 ;  /* 0x00000085008a7202 */ /* 0x000fe20000000f00 */
[----:B------:R-:W-:Y:S01]  /*132c0*/  IMAD.MOV.U32 R133, RZ, RZ, R132 ;  /* 0x000000ffff857224 */ /* 0x000fe200078e0084 */
[----:B------:R-:W-:Y:S02]  /*132d0*/  MOV R132, R131 ;  /* 0x0000008300847202 */ /* 0x000fe40000000f00 */
[----:B------:R-:W-:Y:S02]  /*132e0*/  MOV R131, R130 ;  /* 0x0000008200837202 */ /* 0x000fe40000000f00 */
[----:B------:R-:W-:Y:S01]  /*132f0*/  MOV R130, R129 ;  /* 0x0000008100827202 */ /* 0x000fe20000000f00 */
[----:B----4-:R-:W-:Y:S01]  /*13300*/  FFMA.FTZ R3, R107, c[0x0][0x2d0], -R105 ;  /* 0x0000b4006b037a23 */ /* 0x010fe20000010869 */
[----:B------:R-:W-:Y:S02]  /*13310*/  MOV R129, R128 ;  /* 0x0000008000817202 */ /* 0x000fe40000000f00 */
[----:B------:R-:W-:Y:S02]  /*13320*/  MOV R128, R126 ;  /* 0x0000007e00807202 */ /* 0x000fe40000000f00 */
[----:B------:R-:W-:Y:S02]  /*13330*/  MOV R126, R111 ;  /* 0x0000006f007e7202 */ /* 0x000fe40000000f00 */
[----:B------:R2:W-:Y:S01]  /*13340*/  MUFU.EX2 R111, R2 ;  /* 0x00000002006f7308 */ /* 0x0005e20000000800 */
[----:B---3--:R-:W-:Y:S01]  /*13350*/  F2FP.PACK_AB R85, R110, R112 ;  /* 0x000000706e55723e */ /* 0x008fe200000000ff */
[----:B--2---:R-:W-:Y:S01]  /*13360*/  FFMA.FTZ R2, R137, c[0x0][0x2d0], -R77 ;  /* 0x0000b40089027a23 */ /* 0x004fe2000001084d */
[----:B------:R-:W-:Y:S01]  /*13370*/  MOV R137, R134 ;  /* 0x0000008600897202 */ /* 0x000fe20000000f00 */
[----:B------:R-:W-:Y:S06]  /*13380*/  IMAD.MOV.U32 R134, RZ, RZ, R113 ;  /* 0x000000ffff867224 */ /* 0x000fec00078e0071 */
[----:B------:R2:W3:Y:S02]  /*13390*/  MUFU.EX2 R113, R2 ;  /* 0x0000000200717308 */ /* 0x0004e40000000800 */
[--C-:B--2---:R-:W-:Y:S01]  /*133a0*/  FFMA.FTZ R2, R139, c[0x0][0x2d0], -R79.reuse ;  /* 0x0000b4008b027a23 */ /* 0x104fe2000001084f */
[----:B---3--:R-:W-:Y:S07]  /*133b0*/  F2FP.PACK_AB R87, R113, R111 ;  /* 0x0000006f7157723e */ /* 0x008fee00000000ff */
[----:B------:R2:W-:Y:S01]  /*133c0*/  MUFU.EX2 R175, R2 ;  /* 0x0000000200af7308 */ /* 0x0005e20000000800 */
[C---:B------:R-:W-:Y:S08]  /*133d0*/  HMMA.16816.F32 R8, R84.reuse, R92, R8 ;  /* 0x0000005c5408723c */ /* 0x040ff00000001808 */
[-C--:B------:R-:W-:Y:S08]  /*133e0*/  HMMA.16816.F32 R12, R84, R94.reuse, R12 ;  /* 0x0000005e540c723c */ /* 0x080ff0000000180c */
[C---:B------:R-:W-:Y:S01]  /*133f0*/  HMMA.16816.F32 R16, R80.reuse, R94, R16 ;  /* 0x0000005e5010723c */ /* 0x040fe20000001810 */
[----:B------:R-:W3:Y:S03]  /*13400*/  LDSM.16.MT88.4 R92, [R226+0x2100] ;  /* 0x00210000e25c783b */ /* 0x000ee60000004200 */
[--C-:B--2---:R-:W-:Y:S04]  /*13410*/  FFMA.FTZ R2, R138, c[0x0][0x2d0], -R79.reuse ;  /* 0x0000b4008a027a23 */ /* 0x104fe8000001084f */
[-C--:B------:R-:W-:Y:S01]  /*13420*/  HMMA.16816.F32 R20, R80, R88.reuse, R20 ;  /* 0x000000585014723c */ /* 0x080fe20000001814 */
[----:B------:R2:W-:Y:S07]  /*13430*/  MUFU.EX2 R202, R2 ;  /* 0x0000000200ca7308 */ /* 0x0005ee0000000800 */
[C---:B------:R-:W-:Y:S08]  /*13440*/  HMMA.16816.F32 R24, R84.reuse, R88, R24 ;  /* 0x000000585418723c */ /* 0x040ff00000001818 */
[-C--:B------:R-:W-:Y:S08]  /*13450*/  HMMA.16816.F32 R28, R84, R90.reuse, R28 ;  /* 0x0000005a541c723c */ /* 0x080ff0000000181c */
[C---:B------:R-:W-:Y:S01]  /*13460*/  HMMA.16816.F32 R32, R80.reuse, R90, R32 ;  /* 0x0000005a5020723c */ /* 0x040fe20000001820 */
[----:B------:R-:W4:Y:S03]  /*13470*/  LDSM.16.MT88.4 R88, [R224+0x2900] ;  /* 0x00290000e058783b */ /* 0x000f260000004200 */
[----:B--2---:R-:W-:Y:S04]  /*13480*/  FFMA.FTZ R2, R137, c[0x0][0x2d0], -R79 ;  /* 0x0000b40089027a23 */ /* 0x004fe8000001084f */
[-C--:B------:R-:W-:Y:S01]  /*13490*/  HMMA.16816.F32 R36, R80, R96.reuse, R36 ;  /* 0x000000605024723c */ /* 0x080fe20000001824 */
[----:B------:R2:W-:Y:S07]  /*134a0*/  MUFU.EX2 R199, R2 ;  /* 0x0000000200c77308 */ /* 0x0005ee0000000800 */
[C---:B------:R-:W-:Y:S08]  /*134b0*/  HMMA.16816.F32 R40, R84.reuse, R96, R40 ;  /* 0x000000605428723c */ /* 0x040ff00000001828 */
[-C--:B------:R-:W-:Y:S08]  /*134c0*/  HMMA.16816.F32 R44, R84, R98.reuse, R44 ;  /* 0x00000062542c723c */ /* 0x080ff0000000182c */
[C---:B------:R-:W-:Y:S01]  /*134d0*/  HMMA.16816.F32 R48, R80.reuse, R98, R48 ;  /* 0x000000625030723c */ /* 0x040fe20000001830 */
[----:B------:R-:W1:Y:S03]  /*134e0*/  LDSM.16.MT88.4 R96, [R227+0x2900] ;  /* 0x00290000e360783b */ /* 0x000e660000004200 */
[--C-:B--2---:R-:W-:Y:S01]  /*134f0*/  FFMA.FTZ R2, R136, c[0x0][0x2d0], -R78.reuse ;  /* 0x0000b40088027a23 */ /* 0x104fe2000001084e */
[----:B------:R-:W-:Y:S03]  /*13500*/  MOV R136, R189 ;  /* 0x000000bd00887202 */ /* 0x000fe60000000f00 */
[-C--:B---3--:R-:W-:Y:S01]  /*13510*/  HMMA.16816.F32 R52, R80, R92.reuse, R52 ;  /* 0x0000005c5034723c */ /* 0x088fe20000001834 */
[----:B------:R2:W-:Y:S07]  /*13520*/  MUFU.EX2 R174, R2 ;  /* 0x0000000200ae7308 */ /* 0x0005ee0000000800 */
[C---:B------:R-:W-:Y:S08]  /*13530*/  HMMA.16816.F32 R56, R84.reuse, R92, R56 ;  /* 0x0000005c5438723c */ /* 0x040ff00000001838 */
[-C--:B------:R-:W-:Y:S01]  /*13540*/  HMMA.16816.F32 R60, R84, R94.reuse, R60 ;  /* 0x0000005e543c723c */ /* 0x080fe2000000183c */
[----:B------:R-:W3:Y:S07]  /*13550*/  LDSM.16.MT88.4 R84, [R225+0x2900] ;  /* 0x00290000e154783b */ /* 0x000eee0000004200 */
[----:B------:R-:W-:Y:S01]  /*13560*/  HMMA.16816.F32 R64, R80, R94, R64 ;  /* 0x0000005e5040723c */ /* 0x000fe20000001840 */
[----:B------:R-:W1:Y:S03]  /*13570*/  LDSM.16.MT88.4 R92, [R226+0x2900] ;  /* 0x00290000e25c783b */ /* 0x000e660000004200 */
[--C-:B--2---:R-:W-:Y:S04]  /*13580*/  FFMA.FTZ R2, R195, c[0x0][0x2d0], -R78.reuse ;  /* 0x0000b400c3027a23 */ /* 0x104fe8000001084e */
[----:B------:R2:W-:Y:S04]  /*13590*/  MUFU.EX2 R173, R2 ;  /* 0x0000000200ad7308 */ /* 0x0005e80000000800 */
[--C-:B--2---:R-:W-:Y:S06]  /*135a0*/  FFMA.FTZ R2, R135, c[0x0][0x2d0], -R78.reuse ;  /* 0x0000b40087027a23 */ /* 0x104fec000001084e */
[----:B------:R2:W-:Y:S02]  /*135b0*/  MUFU.EX2 R195, R2 ;  /* 0x0000000200c37308 */ /* 0x0005e40000000800 */
[--C-:B--2---:R-:W-:Y:S01]  /*135c0*/  FFMA.FTZ R2, R133, c[0x0][0x2d0], -R78.reuse ;  /* 0x0000b40085027a23 */ /* 0x104fe2000001084e */
        /* <DEDUP_REMOVED lines=8> */
[----:B------:R-:W-:Y:S04]  /*13650*/  MOV R132, R192 ;  /* 0x000000c000847202 */ /* 0x000fe80000000f00 */
[----:B------:R-:W-:Y:S03]  /*13660*/  MOV R138, R132 ;  /* 0x00000084008a7202 */ /* 0x000fe60000000f00 */
[----:B------:R1:W-:Y:S01]  /*13670*/  MUFU.EX2 R192, R3 ;  /* 0x0000000300c07308 */ /* 0x0003e20000000800 */
[----:B--2---:R-:W-:Y:S02]  /*13680*/  FFMA.FTZ R2, R134, c[0x0][0x2d0], -R105 ;  /* 0x0000b40086027a23 */ /* 0x004fe40000010869 */
[----:B------:R-:W-:Y:S01]  /*13690*/  IMAD.MOV.U32 R134, RZ, RZ, R131 ;  /* 0x000000ffff867224 */ /* 0x000fe200078e0083 */
[----:B------:R-:W-:Y:S06]  /*136a0*/  MOV R131, R185 ;  /* 0x000000b900837202 */ /* 0x000fec0000000f00 */
[----:B------:R2:W-:Y:S01]  /*136b0*/  MUFU.EX2 R172, R2 ;  /* 0x0000000200ac7308 */ /* 0x0005e20000000800 */
[----:B------:R-:W-:Y:S02]  /*136c0*/  MOV R185, R108 ;  /* 0x0000006c00b97202 */ /* 0x000fe40000000f00 */
[----:B------:R-:W-:Y:S02]  /*136d0*/  MOV R148, R134 ;  /* 0x0000008600947202 */ /* 0x000fe40000000f00 */
[----:B------:R-:W3:Y:S01]  /*136e0*/  LDL.LU R134, [R1+0x40] ;  /* 0x0000400001867983 */ /* 0x000ee20000300800 */
[----:B-1----:R-:W-:Y:S01]  /*136f0*/  FFMA.FTZ R3, R135, c[0x0][0x2d0], -R79 ;  /* 0x0000b40087037a23 */ /* 0x002fe2000001084f */
[----:B------:R-:W-:Y:S02]  /*13700*/  MOV R137, R131 ;  /* 0x0000008300897202 */ /* 0x000fe40000000f00 */
[----:B------:R-:W-:Y:S01]  /*13710*/  MOV R135, R187 ;  /* 0x000000bb00877202 */ /* 0x000fe20000000f00 */
[----:B------:R1:W-:Y:S01]  /*13720*/  MUFU.EX2 R189, R3 ;  /* 0x0000000300bd7308 */ /* 0x0003e20000000800 */
[----:B--2---:R-:W-:Y:S09]  /*13730*/  FFMA.FTZ R2, R193, c[0x0][0x2d0], -R105 ;  /* 0x0000b400c1027a23 */ /* 0x004ff20000010869 */
[----:B------:R2:W2:Y:S01]  /*13740*/  MUFU.EX2 R193, R2 ;  /* 0x0000000200c17308 */ /* 0x0004a20000000800 */
[----:B-1----:R-:W-:Y:S02]  /*13750*/  FFMA.FTZ R3, R135, c[0x0][0x2d0], -R77 ;  /* 0x0000b40087037a23 */ /* 0x002fe4000001084d */
[----:B--2---:R-:W-:Y:S01]  /*13760*/  FFMA.FTZ R2, R133, c[0x0][0x2d0], -R105 ;  /* 0x0000b40085027a23 */ /* 0x004fe20000010869 */
[----:B------:R-:W-:Y:S02]  /*13770*/  MOV R133, R126 ;  /* 0x0000007e00857202 */ /* 0x000fe40000000f00 */
[----:B------:R-:W-:Y:S02]  /*13780*/  MOV R126, R125 ;  /* 0x0000007d007e7202 */ /* 0x000fe40000000f00 */
[----:B------:R-:W-:Y:S01]  /*13790*/  MOV R125, R191 ;  /* 0x000000bf007d7202 */ /* 0x000fe20000000f00 */
[----:B------:R-:W-:Y:S01]  /*137a0*/  IMAD.MOV.U32 R139, RZ, RZ, R133 ;  /* 0x000000ffff8b7224 */ /* 0x000fe200078e0085 */
[----:B------:R1:W2:Y:S01]  /*137b0*/  MUFU.EX2 R191, R2 ;  /* 0x0000000200bf7308 */ /* 0x0002a20000000800 */
[----:B------:R-:W4:Y:S01]  /*137c0*/  LDL.LU R133, [R1+0x48] ;  /* 0x0000480001857983 */ /* 0x000f220000300800 */
[----:B------:R-:W-:Y:S03]  /*137d0*/  F2FP.PACK_AB R80, R193, R172 ;  /* 0x000000acc150723e */ /* 0x000fe600000000ff */
[----:B------:R-:W4:Y:S04]  /*137e0*/  LDL.LU R132, [R1+0x3c] ;  /* 0x00003c0001847983 */ /* 0x000f280000300800 */
[----:B------:R-:W4:Y:S01]  /*137f0*/  LDL.LU R131, [R1+0x44] ;  /* 0x0000440001837983 */ /* 0x000f220000300800 */
[--C-:B-1----:R-:W-:Y:S01]  /*13800*/  FFMA.FTZ R2, R106, c[0x0][0x2d0], -R77.reuse ;  /* 0x0000b4006a027a23 */ /* 0x102fe2000001084d */
[----:B--2---:R-:W-:Y:S03]  /*13810*/  F2FP.PACK_AB R82, R192, R191 ;  /* 0x000000bfc052723e */ /* 0x004fe600000000ff */
[----:B------:R1:W-:Y:S02]  /*13820*/  MUFU.EX2 R107, R2 ;  /* 0x00000002006b7308 */ /* 0x0003e40000000800 */
[--C-:B-1----:R-:W-:Y:S08]  /*13830*/  FFMA.FTZ R2, R109, c[0x0][0x2d0], -R77.reuse ;  /* 0x0000b4006d027a23 */ /* 0x102ff0000001084d */
[----:B------:R1:W2:Y:S02]  /*13840*/  MUFU.EX2 R109, R2 ;  /* 0x00000002006d7308 */ /* 0x0002a40000000800 */
[--C-:B-1----:R-:W-:Y:S01]  /*13850*/  FFMA.FTZ R2, R100, c[0x0][0x2d0], -R77.reuse ;  /* 0x0000b40064027a23 */ /* 0x102fe2000001084d */
[----:B--2---:R-:W-:Y:S01]  /*13860*/  F2FP.PACK_AB R81, R109, R107 ;  /* 0x0000006b6d51723e */ /* 0x004fe200000000ff */
[--C-:B------:R-:W-:Y:S01]  /*13870*/  FFMA.FTZ R100, R76, c[0x0][0x2d0], -R77.reuse ;  /* 0x0000b4004c647a23 */ /* 0x100fe2000001084d */
[----:B------:R-:W-:Y:S05]  /*13880*/  F2FP.PACK_AB R76, R175, R203 ;  /* 0x000000cbaf4c723e */ /* 0x000fea00000000ff */
[----:B------:R1:W-:Y:S10]  /*13890*/  MUFU.EX2 R106, R2 ;  /* 0x00000002006a7308 */ /* 0x0003f40000000800 */
[----:B------:R-:W2:Y:S01]  /*138a0*/  MUFU.EX2 R100, R100 ;  /* 0x0000006400647308 */ /* 0x000ea20000000800 */
[----:B-1----:R-:W-:Y:S02]  /*138b0*/  FFMA.FTZ R2, R102, c[0x0][0x2d0], -R77 ;  /* 0x0000b40066027a23 */ /* 0x002fe4000001084d */
[----:B------:R-:W-:Y:S07]  /*138c0*/  FFMA.FTZ R102, R138, c[0x0][0x2d0], -R105 ;  /* 0x0000b4008a667a23 */ /* 0x000fee0000010869 */
[----:B------:R1:W1:Y:S01]  /*138d0*/  MUFU.EX2 R108, R2 ;  /* 0x00000002006c7308 */ /* 0x0002620000000800 */
[----:B--2---:R-:W-:Y:S09]  /*138e0*/  F2FP.PACK_AB R179, R75, R100 ;  /* 0x000000644bb3723e */ /* 0x004ff200000000ff */
[----:B------:R-:W-:Y:S01]  /*138f0*/  MUFU.EX2 R102, R102 ;  /* 0x0000006600667308 */ /* 0x000fe20000000800 */
[--C-:B-1----:R-:W-:Y:S01]  /*13900*/  FFMA.FTZ R2, R190, c[0x0][0x2d0], -R79.reuse ;  /* 0x0000b400be027a23 */ /* 0x102fe2000001084f */
[----:B------:R-:W-:Y:S08]  /*13910*/  F2FP.PACK_AB R83, R108, R106 ;  /* 0x0000006a6c53723e */ /* 0x000ff000000000ff */
[----:B------:R1:W2:Y:S02]  /*13920*/  MUFU.EX2 R190, R2 ;  /* 0x0000000200be7308 */ /* 0x0002a40000000800 */
[--C-:B-1----:R-:W-:Y:S01]  /*13930*/  FFMA.FTZ R2, R188, c[0x0][0x2d0], -R79.reuse ;  /* 0x0000b400bc027a23 */ /* 0x102fe2000001084f */
[----:B--2---:R-:W-:Y:S07]  /*13940*/  F2FP.PACK_AB R180, R190, R189 ;  /* 0x000000bdbeb4723e */ /* 0x004fee00000000ff */
[----:B------:R1:W-:Y:S02]  /*13950*/  MUFU.EX2 R188, R2 ;  /* 0x0000000200bc7308 */ /* 0x0003e40000000800 */
[----:B-1----:R-:W-:Y:S01]  /*13960*/  FFMA.FTZ R2, R103, c[0x0][0x2d0], -R79 ;  /* 0x0000b40067027a23 */ /* 0x002fe2000001084f */
[----:B------:R-:W-:Y:S01]  /*13970*/  F2FP.PACK_AB R79, R194, R195 ;  /* 0x000000c3c24f723e */ /* 0x000fe200000000ff */
[--C-:B------:R-:W-:Y:S06]  /*13980*/  FFMA.FTZ R103, R137, c[0x0][0x2d0], -R105.reuse ;  /* 0x0000b40089677a23 */ /* 0x100fec0000010869 */
[----:B------:R1:W2:Y:S01]  /*13990*/  MUFU.EX2 R187, R2 ;  /* 0x0000000200bb7308 */ /* 0x0002a20000000800 */
[----:B------:R-:W-:Y:S09]  /*139a0*/  FFMA.FTZ R105, R184, c[0x0][0x2d0], -R105 ;  /* 0x0000b400b8697a23 */ /* 0x000ff20000010869 */
[----:B------:R-:W2:Y:S10]  /*139b0*/  MUFU.EX2 R105, R105 ;  /* 0x0000006900697308 */ /* 0x000eb40000000800 */
[----:B------:R-:W3:Y:S01]  /*139c0*/  MUFU.EX2 R103, R103 ;  /* 0x0000006700677308 */ /* 0x000ee20000000800 */
[--C-:B-1----:R-:W-:Y:S01]  /*139d0*/  FFMA.FTZ R2, R185, c[0x0][0x2d0], -R78.reuse ;  /* 0x0000b400b9027a23 */ /* 0x102fe2000001084e */
[----:B--2---:R-:W-:Y:S08]  /*139e0*/  F2FP.PACK_AB R182, R187, R188 ;  /* 0x000000bcbbb6723e */ /* 0x004ff000000000ff */
[----:B------:R1:W-:Y:S01]  /*139f0*/  MUFU.EX2 R185, R2 ;  /* 0x0000000200b97308 */ /* 0x0003e20000000800 */
[----:B------:R-:W-:Y:S02]  /*13a00*/  F2FP.PACK_AB R178, R105, R104 ;  /* 0x0000006869b2723e */ /* 0x000fe400000000ff */
[----:B---3--:R-:W-:Y:S01]  /*13a10*/  F2FP.PACK_AB R176, R103, R102 ;  /* 0x0000006667b0723e */ /* 0x008fe200000000ff */
[----:B------:R-:W-:Y:S02]  /*13a20*/  FFMA.FTZ R74, R74, R134, R223 ;  /* 0x000000864a4a7223 */ /* 0x000fe400000100df */
[--C-:B-1----:R-:W-:Y:S04]  /*13a30*/  FFMA.FTZ R2, R186, c[0x0][0x2d0], -R78.reuse ;  /* 0x0000b400ba027a23 */ /* 0x102fe8000001084e */
[----:B------:R1:W2:Y:S02]  /*13a40*/  MUFU.EX2 R186, R2 ;  /* 0x0000000200ba7308 */ /* 0x0002a40000000800 */
[--C-:B-1----:R-:W-:Y:S01]  /*13a50*/  FFMA.FTZ R2, R148, c[0x0][0x2d0], -R78.reuse ;  /* 0x0000b40094027a23 */ /* 0x102fe2000001084e */
[----:B--2---:R-:W-:Y:S01]  /*13a60*/  F2FP.PACK_AB R181, R186, R185 ;  /* 0x000000b9bab5723e */ /* 0x004fe200000000ff */
[----:B------:R-:W-:Y:S01]  /*13a70*/  FFMA.FTZ R78, R139, c[0x0][0x2d0], -R78 ;  /* 0x0000b4008b4e7a23 */ /* 0x000fe2000001084e */
[----:B------:R-:W-:Y:S05]  /*13a80*/  LDSM.16.MT88.4 R148, [R227+0x3100] ;  /* 0x00310000e394783b */ /* 0x000fea0000004200 */
[----:B------:R1:W-:Y:S01]  /*13a90*/  MUFU.EX2 R184, R2 ;  /* 0x0000000200b87308 */ /* 0x0003e20000000800 */
[----:B----4-:R-:W-:Y:S02]  /*13aa0*/  FFMA.FTZ R69, R69, R133, R222 ;  /* 0x0000008545457223 */ /* 0x010fe400000100de */
[----:B------:R-:W-:Y:S07]  /*13ab0*/  FFMA.FTZ R68, R68, R132, R118 ;  /* 0x0000008444447223 */ /* 0x000fee0000010076 */
[----:B------:R2:W3:Y:S01]  /*13ac0*/  MUFU.EX2 R118, R78 ;  /* 0x0000004e00767308 */ /* 0x0004e20000000800 */
[----:B-1----:R-:W-:Y:S01]  /*13ad0*/  FFMA.FTZ R2, R136, c[0x0][0x2d0], -R77 ;  /* 0x0000b40088027a23 */ /* 0x002fe2000001084d */
[----:B------:R-:W-:Y:S01]  /*13ae0*/  F2FP.PACK_AB R77, R173, R174 ;  /* 0x000000aead4d723e */ /* 0x000fe200000000ff */
[----:B------:R-:W1:Y:S01]  /*13af0*/  LDSM.16.MT88.4 R132, [R224+0x3100] ;  /* 0x00310000e084783b */ /* 0x000e620000004200 */
[----:B------:R-:W-:Y:S02]  /*13b00*/  FFMA.FTZ R0, R0, R131, R101 ;  /* 0x0000008300007223 */ /* 0x000fe40000010065 */
        /* <DEDUP_REMOVED lines=9> */
[----:B--2---:R-:W-:Y:S02]  /*13ba0*/  F2FP.PACK_AB R78, R199, R202 ;  /* 0x000000cac74e723e */ /* 0x004fe400000000ff */
[----:B---3--:R-:W-:Y:S05]  /*13bb0*/  F2FP.PACK_AB R183, R118, R184 ;  /* 0x000000b876b7723e */ /* 0x008fea00000000ff */
[-C--:B------:R-:W-:Y:S08]  /*13bc0*/  HMMA.16816.F32 R4, R76, R88.reuse, R4 ;  /* 0x000000584c04723c */ /* 0x080ff00000001804 */
[C---:B------:R-:W-:Y:S01]  /*13bd0*/  HMMA.16816.F32 R8, R80.reuse, R88, R8 ;  /* 0x000000585008723c */ /* 0x040fe20000001808 */
[----:B------:R2:W-:Y:S07]  /*13be0*/  MUFU.EX2 R88, R2 ;  /* 0x0000000200587308 */ /* 0x0005ee0000000800 */
[-C--:B------:R-:W-:Y:S08]  /*13bf0*/  HMMA.16816.F32 R12, R80, R90.reuse, R12 ;  /* 0x0000005a500c723c */ /* 0x080ff0000000180c */
[C---:B------:R-:W-:Y:S08]  /*13c00*/  HMMA.16816.F32 R16, R76.reuse, R90, R16 ;  /* 0x0000005a4c10723c */ /* 0x040ff00000001810 */
[-C--:B------:R-:W-:Y:S04]  /*13c10*/  HMMA.16816.F32 R20, R76, R96.reuse, R20 ;  /* 0x000000604c14723c */ /* 0x080fe80000001814 */
[----:B--2---:R-:W-:Y:S02]  /*13c20*/  FADD.FTZ R2, R128, R74 ;  /* 0x0000004a80027221 */ /* 0x004fe40000010000 */
[----:B------:R-:W-:Y:S02]  /*13c30*/  FADD.FTZ R74, R248, R0 ;  /* 0x00000000f84a7221 */ /* 0x000fe40000010000 */
[C---:B------:R-:W-:Y:S04]  /*13c40*/  HMMA.16816.F32 R24, R80.reuse, R96, R24 ;  /* 0x000000605018723c */ /* 0x040fe80000001818 */
[----:B------:R-:W-:Y:S04]  /*13c50*/  FADD.FTZ R2, R125, R2 ;  /* 0x000000027d027221 */ /* 0x000fe80000010000 */
[-C--:B------:R-:W-:Y:S04]  /*13c60*/  HMMA.16816.F32 R28, R80, R98.reuse, R28 ;  /* 0x00000062501c723c */ /* 0x080fe8000000181c */
[----:B------:R-:W-:Y:S04]  /*13c70*/  FADD.FTZ R2, R251, R2 ;  /* 0x00000002fb027221 */ /* 0x000fe80000010000 */
[C---:B------:R-:W-:Y:S04]  /*13c80*/  HMMA.16816.F32 R32, R76.reuse, R98, R32 ;  /* 0x000000624c20723c */ /* 0x040fe80000001820 */
[----:B------:R-:W-:Y:S04]  /*13c90*/  FADD.FTZ R0, R121, R2 ;  /* 0x0000000279007221 */ /* 0x000fe80000010000 */
[-C--:B------:R-:W-:Y:S04]  /*13ca0*/  HMMA.16816.F32 R36, R76, R84.reuse, R36 ;  /* 0x000000544c24723c */ /* 0x080fe80000001824 */
[----:B------:R-:W-:Y:S04]  /*13cb0*/  FADD.FTZ R0, R142, R0 ;  /* 0x000000008e007221 */ /* 0x000fe80000010000 */
[C---:B------:R-:W-:Y:S01]  /*13cc0*/  HMMA.16816.F32 R40, R80.reuse, R84, R40 ;  /* 0x000000545028723c */ /* 0x040fe20000001828 */
[----:B------:R2:W3:Y:S07]  /*13cd0*/  MUFU.EX2 R84, R3 ;  /* 0x0000000300547308 */ /* 0x0004ee0000000800 */
[-C--:B------:R-:W-:Y:S08]  /*13ce0*/  HMMA.16816.F32 R44, R80, R86.reuse, R44 ;  /* 0x00000056502c723c */ /* 0x080ff0000000182c */
[C---:B------:R-:W-:Y:S08]  /*13cf0*/  HMMA.16816.F32 R48, R76.reuse, R86, R48 ;  /* 0x000000564c30723c */ /* 0x040ff00000001830 */
[-C--:B------:R-:W-:Y:S04]  /*13d00*/  HMMA.16816.F32 R52, R76, R92.reuse, R52 ;  /* 0x0000005c4c34723c */ /* 0x080fe80000001834 */
[----:B--2---:R-:W-:Y:S01]  /*13d10*/  FADD.FTZ R3, R129, R101 ;  /* 0x0000006581037221 */ /* 0x004fe20000010000 */
[----:B---3--:R-:W-:Y:S03]  /*13d20*/  F2FP.PACK_AB R177, R84, R88 ;  /* 0x0000005854b1723e */ /* 0x008fe600000000ff */
[----:B------:R-:W-:Y:S01]  /*13d30*/  FADD.FTZ R3, R126, R3 ;  /* 0x000000037e037221 */ /* 0x000fe20000010000 */
[C---:B------:R-:W-:Y:S04]  /*13d40*/  HMMA.16816.F32 R56, R80.reuse, R92, R56 ;  /* 0x0000005c5038723c */ /* 0x040fe80000001838 */
[----:B------:R-:W-:Y:S04]  /*13d50*/  FADD.FTZ R3, R123, R3 ;  /* 0x000000037b037221 */ /* 0x000fe80000010000 */
[----:B------:R-:W-:Y:S01]  /*13d60*/  FADD.FTZ R68, R122, R3 ;  /* 0x000000037a447221 */ /* 0x000fe20000010000 */
[-C--:B------:R-:W-:Y:S03]  /*13d70*/  HMMA.16816.F32 R60, R80, R94.reuse, R60 ;  /* 0x0000005e503c723c */ /* 0x080fe6000000183c */
[----:B------:R-:W-:Y:S02]  /*13d80*/  FADD.FTZ R3, R198, R69 ;  /* 0x00000045c6037221 */ /* 0x000fe40000010000 */
[----:B------:R-:W-:Y:S03]  /*13d90*/  FADD.FTZ R2, R143, R68 ;  /* 0x000000448f027221 */ /* 0x000fe60000010000 */
[----:B------:R-:W-:Y:S08]  /*13da0*/  HMMA.16816.F32 R64, R76, R94, R64 ;  /* 0x0000005e4c40723c */ /* 0x000ff00000001840 */
[-C--:B-1----:R-:W-:Y:S07]  /*13db0*/  HMMA.16816.F32 R120, R180, R132.reuse, R4 ;  /* 0x00000084b478723c */ /* 0x082fee0000001804 */
        /* <DEDUP_REMOVED lines=39> */
[----:B------:R-:W-:Y:S02]  /*14030*/  FADD.FTZ R11, R156, R8 ;  /* 0x000000089c0b7221 */ /* 0x000fe40000010000 */
[----:B------:R-:W-:Y:S03]  /*14040*/  FADD.FTZ R9, R212, R2 ;  /* 0x00000002d4097221 */ /* 0x000fe60000010000 */
        /* <DEDUP_REMOVED lines=64> */
[----:B------:R1:W-:Y:S01]  /*14450*/  STL [R1+0x48], R3 ;  /* 0x0000480301007387 */ /* 0x0003e20000100800 */
[----:B------:R-:W-:Y:S03]  /*14460*/  FADD.FTZ R0, R75, R0 ;  /* 0x000000004b007221 */ /* 0x000fe60000010000 */
[----:B------:R2:W-:Y:S04]  /*14470*/  STL [R1+0x3c], R2 ;  /* 0x00003c0201007387 */ /* 0x0005e80000100800 */
[----:B------:R3:W-:Y:S01]  /*14480*/  STL [R1+0x44], R0 ;  /* 0x0000440001007387 */ /* 0x0007e20000100800 */
[----:B-1----:R-:W-:Y:S02]  /*14490*/  MOV R3, R72 ;  /* 0x0000004800037202 */ /* 0x002fe40000000f00 */
[----:B--2---:R-:W-:Y:S01]  /*144a0*/  MOV R2, R73 ;  /* 0x0000004900027202 */ /* 0x004fe20000000f00 */
[----:B------:R-:W-:-:S05]  /*144b0*/  @P0 BRA `(.L_x_605) ;  /* 0xffffa1d000000947 */ /* 0x000fca000383ffff */
.L_x_604:
[----:B--23--:R-:W2:Y:S04]  /*144c0*/  LDL.LU R0, [R1+0x40] ;  /* 0x0000400001007983 */ /* 0x00cea80000300800 */
        /* <DEDUP_REMOVED lines=25> */
[----:B------:R-:W-:Y:S01]  /*14660*/  FSETP.NE.FTZ.AND P3, PT, R5, RZ, PT ;  /* 0x000000ff0500720b */ /* 0x000fe20003f75000 */
[----:B------:R-:W-:Y:S01]  /*14670*/  CS2R R2, SRZ ;  /* 0x0000000000027805 */ /* 0x000fe2000001ff00 */
[----:B----4-:R-:W-:Y:S02]  /*14680*/  FADD.FTZ R7, R8, R7 ;  /* 0x0000000708077221 */ /* 0x010fe40000010000 */
[----:B------:R-:W-:-:S03]  /*14690*/  FSETP.NE.FTZ.AND P2, PT, R6, RZ, PT ;  /* 0x000000ff0600720b */ /* 0x000fc60003f55000 */
[----:B------:R-:W-:-:S04]  /*146a0*/  FSETP.NE.FTZ.AND P1, PT, R7, RZ, PT ;  /* 0x000000ff0700720b */ /* 0x000fc80003f35000 */
        /* <DEDUP_REMOVED lines=89> */
.L_x_586:
[----:B------:R-:W-:Y:S05]  /*14c40*/  @P0 BRA `(.L_x_606) ;  /* 0x0000131000000947 */ /* 0x000fea0003800000 */
[----:B------:R-:W3:Y:S01]  /*14c50*/  LDL R43, [R1+0x4c] ;  /* 0x00004c00012b7983 */ /* 0x000ee20000100800 */
[----:B------:R-:W-:Y:S01]  /*14c60*/  IMAD.MOV.U32 R6, RZ, RZ, -0x10 ;  /* 0xfffffff0ff067424 */ /* 0x000fe200078e00ff */
[----:B------:R-:W-:Y:S02]  /*14c70*/  F2FP.PACK_AB R5, R121, R120 ;  /* 0x000000787905723e */ /* 0x000fe400000000ff */
[----:B------:R-:W4:Y:S01]  /*14c80*/  S2R R41, SR_TID.X ;  /* 0x0000000000297919 */ /* 0x000f220000002100 */
        /* <DEDUP_REMOVED lines=12> */
[----:B----4-:R-:W-:Y:S02]  /*14d50*/  SHF.R.S32.HI R42, RZ, 0x1f, R41 ;  /* 0x0000001fff2a7819 */ /* 0x010fe40000011429 */
        /* <DEDUP_REMOVED lines=53> */
[----:B----4-:R-:W-:-:S03]  /*150b0*/  IMAD.MOV.U32 R5, RZ, RZ, 0x20 ;  /* 0x00000020ff057424 */ /* 0x010fc600078e00ff */
[----:B------:R4:W-:Y:S02]  /*150c0*/  STS [R3+0x2480], R130 ;  /* 0x0024808203007388 */ /* 0x0009e40000000800 */
[----:B-1----:R-:W-:Y:S02]  /*150d0*/  SEL R8, R5, 0xffffffe0, !P1 ;  /* 0xffffffe005087807 */ /* 0x002fe40004800000 */
[----:B------:R-:W-:-:S03]  /*150e0*/  ISETP.NE.U32.AND P1, PT, RZ, c[0x0][0x508], PT ;  /* 0x00014200ff007a0c */ /* 0x000fc60003f25070 */
[----:B------:R-:W-:Y:S01]  /*150f0*/  IMAD.IADD R5, R2, 0x1, R8 ;  /* 0x0000000102057824 */ /* 0x000fe200078e0208 */
[----:B------:R-:W-:Y:S01]  /*15100*/  ISETP.NE.AND.EX P1, PT, RZ, c[0x0][0x50c], PT, P1 ;  /* 0x00014300ff007a0c */ /* 0x000fe20003f25310 */
[----:B------:R-:W-:-:S03]  /*15110*/  IMAD.IADD R4, R8, 0x1, R3 ;  /* 0x0000000108047824 */ /* 0x000fc600078e0203 */
[----:B------:R-:W-:Y:S01]  /*15120*/  STS [R5+0x80], R29 ;  /* 0x0000801d05007388 */ /* 0x000fe20000000800 */
[----:B--2---:R-:W-:-:S03]  /*15130*/  IADD3 R2, R8, 0x400, R0 ;  /* 0x0000040008027810 */ /* 0x004fc60007ffe000 */
[----:B------:R-:W-:Y:S02]  /*15140*/  STS [R5+0x480], R28 ;  /* 0x0004801c05007388 */ /* 0x000fe40000000800 */
[C---:B------:R-:W-:Y:S02]  /*15150*/  IMAD.IADD R7, R6.reuse, 0x1, R2 ;  /* 0x0000000106077824 */ /* 0x040fe400078e0202 */
[----:B------:R-:W-:Y:S01]  /*15160*/  STS [R4+0x80], R14 ;  /* 0x0000800e04007388 */ /* 0x000fe20000000800 */
[----:B------:R-:W-:-:S03]  /*15170*/  IMAD.IADD R2, R6, 0x1, R0 ;  /* 0x0000000106027824 */ /* 0x000fc600078e0200 */
[----:B------:R-:W-:Y:S01]  /*15180*/  STS [R4+0x480], R26 ;  /* 0x0004801a04007388 */ /* 0x000fe20000000800 */
[----:B----4-:R-:W-:-:S03]  /*15190*/  IMAD.IADD R3, R8, 0x1, R2 ;  /* 0x0000000108037824 */ /* 0x010fc600078e0202 */
        /* <DEDUP_REMOVED lines=14> */
[----:B--2---:R-:W-:-:S03]  /*15280*/  IMAD.MOV.U32 R2, RZ, RZ, 0x4 ;  /* 0x00000004ff027424 */ /* 0x004fc600078e00ff */
[----:B------:R-:W-:Y:S04]  /*15290*/  STS [R0+0x400], R16 ;  /* 0x0004001000007388 */ /* 0x000fe80000000800 */
[----:B------:R-:W-:Y:S04]  /*152a0*/  STS [R3], R12 ;  /* 0x0000000c03007388 */ /* 0x000fe80000000800 */
[----:B------:R-:W-:Y:S04]  /*152b0*/  STS [R7], R11 ;  /* 0x0000000b07007388 */ /* 0x000fe80000000800 */
[----:B------:R-:W-:Y:S04]  /*152c0*/  STS [R0+0x2000], R13 ;  /* 0x0020000d00007388 */ /* 0x000fe80000000800 */
[----:B------:R1:W-:Y:S04]  /*152d0*/  STS [R0+0x2400], R15 ;  /* 0x0024000f00007388 */ /* 0x0003e80000000800 */
[----:B------:R2:W-:Y:S04]  /*152e0*/  STS [R3+0x2000], R10 ;  /* 0x0020000a03007388 */ /* 0x0005e80000000800 */
[----:B------:R4:W-:Y:S01]  /*152f0*/  STS [R7+0x2000], R9 ;  /* 0x0020000907007388 */ /* 0x0009e20000000800 */
[----:B---3--:R-:W-:-:S03]  /*15300*/  IMAD.WIDE R4, R43, R2, c[0x0][0x500] ;  /* 0x000140002b047625 */ /* 0x008fc600078e0202 */
[----:B------:R-:W-:Y:S06]  /*15310*/  BAR.SYNC.DEFER_BLOCKING 0x1, 0x80 ;  /* 0x0042000000007b1d */ /* 0x000fec0000010000 */
[----:B-1----:R-:W3:Y:S01]  /*15320*/  @P0 LDG.E R0, [R4.64] ;  /* 0x0000000a04000981 */ /* 0x002ee2000c1e1900 */
[----:B------:R-:W-:Y:S02]  /*15330*/  IMAD.MOV.U32 R17, RZ, RZ, c[0x0][0x388] ;  /* 0x0000e200ff117624 */ /* 0x000fe400078e00ff */
[----:B--2---:R-:W-:-:S05]  /*15340*/  @P1 IMAD.WIDE R2, R43, R2, c[0x0][0x508] ;  /* 0x000142002b021625 */ /* 0x004fca00078e0202 */
[----:B------:R1:W5:Y:S02]  /*15350*/  @P1 LDG.E R17, [R2.64] ;  /* 0x0000000a02111981 */ /* 0x000364000c1e1900 */
[----:B-1----:R-:W-:Y:S02]  /*15360*/  CS2R R2, SRZ ;  /* 0x0000000000027805 */ /* 0x002fe4000001ff00 */
[--C-:B---3--:R-:W-:Y:S01]  /*15370*/  @P0 SHF.R.S32.HI R3, RZ, 0x1f, R0.reuse ;  /* 0x0000001fff030819 */ /* 0x108fe20000011400 */
[----:B------:R-:W-:Y:S01]  /*15380*/  @P0 IMAD.MOV.U32 R2, RZ, RZ, R0 ;  /* 0x000000ffff020224 */ /* 0x000fe200078e0000 */
[----:B------:R-:W-:Y:S05]  /*15390*/  @P1 BRA `(.L_x_607) ;  /* 0x0000004000001947 */ /* 0x000fea0003800000 */
[----:B----4-:R-:W-:Y:S05]  /*153a0*/  @!P0 BRA `(.L_x_607) ;  /* 0x0000003000008947 */ /* 0x010fea0003800000 */
[----:B------:R-:W2:Y:S04]  /*153b0*/  LDG.E R6, [R4.64] ;  /* 0x0000000a04067981 */ /* 0x000ea8000c1e1900 */
[----:B------:R-:W2:Y:S02]  /*153c0*/  LDG.E R0, [R4.64+0x4] ;  /* 0x0000040a04007981 */ /* 0x000ea4000c1e1900 */
[----:B--2--5:R-:W-:-:S02]  /*153d0*/  IADD3 R17, -R6, R0, RZ ;  /* 0x0000000006117210 */ /* 0x024fc40007ffe1ff */
.L_x_607:
        /* <DEDUP_REMOVED lines=184> */
.L_x_606:
[----:B------:R-:W3:Y:S01]  /*15f60*/  LDL R8, [R1+0x4c] ;  /* 0x00004c0001087983 */ /* 0x000ee20000100800 */
[----:B------:R-:W-:Y:S01]  /*15f70*/  ISETP.NE.U32.AND P0, PT, RZ, c[0x0][0x508], PT ;  /* 0x00014200ff007a0c */ /* 0x000fe20003f05070 */
[----:B------:R-:W-:Y:S01]  /*15f80*/  IMAD.MOV.U32 R2, RZ, RZ, 0x4 ;  /* 0x00000004ff027424 */ /* 0x000fe200078e00ff */
[----:B------:R-:W-:Y:S02]  /*15f90*/  ISETP.NE.U32.AND P1, PT, RZ, c[0x0][0x500], PT ;  /* 0x00014000ff007a0c */ /* 0x000fe40003f25070 */
[----:B------:R-:W-:Y:S02]  /*15fa0*/  ISETP.NE.AND.EX P0, PT, RZ, c[0x0][0x50c], PT, P0 ;  /* 0x00014300ff007a0c */ /* 0x000fe40003f05300 */
[----:B------:R-:W-:Y:S01]  /*15fb0*/  ISETP.NE.AND.EX P1, PT, RZ, c[0x0][0x504], PT, P1 ;  /* 0x00014100ff007a0c */ /* 0x000fe20003f25310 */
[----:B------:R-:W-:Y:S02]  /*15fc0*/  IMAD.MOV.U32 R18, RZ, RZ, c[0x0][0x388] ;  /* 0x0000e200ff127624 */ /* 0x000fe400078e00ff */
[----:B---3--:R-:W-:-:S08]  /*15fd0*/  IMAD.WIDE R6, R8, R2, c[0x0][0x500] ;  /* 0x0001400008067625 */ /* 0x008fd000078e0202 */
[----:B------:R-:W-:Y:S02]  /*15fe0*/  @P0 IMAD.WIDE R2, R8, R2, c[0x0][0x508] ;  /* 0x0001420008020625 */ /* 0x000fe400078e0202 */
[----:B------:R-:W3:Y:S04]  /*15ff0*/  @P1 LDG.E R0, [R6.64] ;  /* 0x0000000a06001981 */ /* 0x000ee8000c1e1900 */
[----:B------:R4:W5:Y:S01]  /*16000*/  @P0 LDG.E R18, [R2.64] ;  /* 0x0000000a02120981 */ /* 0x000962000c1e1900 */
[----:B------:R-:W-:Y:S02]  /*16010*/  CS2R R4, SRZ ;  /* 0x0000000000047805 */ /* 0x000fe4000001ff00 */
[--C-:B---3--:R-:W-:Y:S01]  /*16020*/  @P1 SHF.R.S32.HI R5, RZ, 0x1f, R0.reuse ;  /* 0x0000001fff051819 */ /* 0x108fe20000011400 */
[----:B------:R-:W-:Y:S01]  /*16030*/  @P1 IMAD.MOV.U32 R4, RZ, RZ, R0 ;  /* 0x000000ffff041224 */ /* 0x000fe200078e0000 */
[----:B------:R-:W-:Y:S05]  /*16040*/  @P0 BRA `(.L_x_608) ;  /* 0x0000004000000947 */ /* 0x000fea0003800000 */
[----:B----4-:R-:W-:Y:S05]  /*16050*/  @!P1 BRA `(.L_x_608) ;  /* 0x0000003000009947 */ /* 0x010fea0003800000 */
[----:B------:R3:W4:Y:S04]  /*16060*/  LDG.E R0, [R6.64] ;  /* 0x0000000a06007981 */ /* 0x000728000c1e1900 */
[----:B---3--:R-:W4:Y:S02]  /*16070*/  LDG.E R6, [R6.64+0x4] ;  /* 0x0000040a06067981 */ /* 0x008f24000c1e1900 */
[----:B----45:R-:W-:-:S02]  /*16080*/  IADD3 R18, -R0, R6, RZ ;  /* 0x0000000600127210 */ /* 0x030fc40007ffe1ff */
.L_x_608:
[----:B----4-:R-:W3:Y:S01]  /*16090*/  S2R R12, SR_TID.X ;  /* 0x00000000000c7919 */ /* 0x010ee20000002100 */
[----:B------:R-:W-:Y:S01]  /*160a0*/  SHF.R.S32.HI R0, RZ, 0x1f, R8 ;  /* 0x0000001fff007819 */ /* 0x000fe20000011408 */
[----:B------:R-:W-:Y:S01]  /*160b0*/  BSSY B0, `(.L_x_609) ;  /* 0x0000028000007945 */ /* 0x000fe20003800000 */
[----:B------:R-:W-:-:S02]  /*160c0*/  SEL R10, R8, RZ, !P1 ;  /* 0x000000ff080a7207 */ /* 0x000fc40004800000 */
[----:B------:R-:W-:Y:S02]  /*160d0*/  SEL R11, R0, RZ, !P1 ;  /* 0x000000ff000b7207 */ /* 0x000fe40004800000 */
[----:B---3--:R-:W-:-:S13]  /*160e0*/  ISETP.GT.AND P0, PT, R12, 0x7f, PT ;  /* 0x0000007f0c00780c */ /* 0x008fda0003f04270 */
[----:B------:R-:W-:Y:S05]  /*160f0*/  @P0 BRA `(.L_x_610) ;  /* 0x0000023000000947 */ /* 0x000fea0003800000 */
[----:B------:R-:W3:Y:S01]  /*16100*/  S2R R9, SR_CTAID.X ;  /* 0x0000000000097919 */ /* 0x000ee20000002500 */
[----:B-----5:R-:W-:Y:S01]  /*16110*/  IMAD R0, R18, c[0x0][0x4e8], RZ ;  /* 0x00013a0012007a24 */ /* 0x020fe200078e02ff */
[----:B---3--:R-:W-:-:S04]  /*16120*/  LEA R9, R9, R12, 0x7 ;  /* 0x0000000c09097211 */ /* 0x008fc800078e38ff */
[----:B------:R-:W-:-:S13]  /*16130*/  ISETP.GE.AND P0, PT, R9, R0, PT ;  /* 0x000000000900720c */ /* 0x000fda0003f06270 */
[----:B------:R-:W-:Y:S05]  /*16140*/  @P0 BRA `(.L_x_610) ;  /* 0x000001e000000947 */ /* 0x000fea0003800000 */
[----:B------:R-:W3:Y:S01]  /*16150*/  S2R R8, SR_CTAID.Y ;  /* 0x0000000000087919 */ /* 0x000ee20000002600 */
[----:B------:R-:W-:Y:S01]  /*16160*/  MOV R0, c[0x0][0x4e8] ;  /* 0x00013a0000007a02 */ /* 0x000fe20000000f00 */
[----:B------:R-:W-:Y:S01]  /*16170*/  IMAD.MOV.U32 R3, RZ, RZ, R5 ;  /* 0x000000ffff037224 */ /* 0x000fe200078e0005 */
[----:B------:R-:W-:Y:S02]  /*16180*/  MOV R2, R4 ;  /* 0x0000000400027202 */ /* 0x000fe40000000f00 */
[----:B------:R-:W-:-:S13]  /*16190*/  ISETP.NE.AND P0, PT, R0, 0x1, PT ;  /* 0x000000010000780c */ /* 0x000fda0003f05270 */
[----:B------:R-:W-:Y:S01]  /*161a0*/  @P0 IMAD.HI.U32 R7, R9, c[0x0][0x4ec], RZ ;  /* 0x00013b0009070a27 */ /* 0x000fe200078e00ff */
[----:B---3--:R-:W-:-:S03]  /*161b0*/  SHF.R.S32.HI R0, RZ, 0x1f, R8 ;  /* 0x0000001fff007819 */ /* 0x008fc60000011408 */
        /* <DEDUP_REMOVED lines=23> */
.L_x_610:
[----:B------:R-:W-:Y:S05]  /*16330*/  BSYNC B0 ;  /* 0x0000000000007941 */ /* 0x000fea0003800000 */
.L_x_609:
[----:B---3--:R-:W3:Y:S01]  /*16340*/  S2R R6, SR_CTAID.Y ;  /* 0x0000000000067919 */ /* 0x008ee20000002600 */
[----:B------:R-:W-:Y:S01]  /*16350*/  IMAD R0, R5, c[0x0][0x3a0], RZ ;  /* 0x0000e80005007a24 */ /* 0x000fe200078e02ff */
[----:B------:R-:W-:Y:S01]  /*16360*/  SHF.R.S32.HI R5, RZ, 0x1f, R12 ;  /* 0x0000001fff057819 */ /* 0x000fe2000001140c */
[C---:B------:R-:W-:Y:S01]  /*16370*/  IMAD.WIDE.U32 R2, R4.reuse, c[0x0][0x3a0], RZ ;  /* 0x0000e80004027a25 */ /* 0x040fe200078e00ff */
[----:B------:R-:W4:Y:S02]  /*16380*/  S2R R13, SR_CTAID.X ;  /* 0x00000000000d7919 */ /* 0x000f240000002500 */
        /* <DEDUP_REMOVED lines=10> */
[----:B---3--:R-:W-:Y:S01]  /*16430*/  SHF.R.S32.HI R7, RZ, 0x1f, R6 ;  /* 0x0000001fff077819 */ /* 0x008fe20000011406 */
[----:B------:R-:W-:-:S04]  /*16440*/  IMAD.WIDE.U32 R2, R6, c[0x0][0x3e8], R2 ;  /* 0x0000fa0006027a25 */ /* 0x000fc800078e0002 */
[----:B------:R-:W-:Y:S02]  /*16450*/  IMAD R0, R7, c[0x0][0x3e8], RZ ;  /* 0x0000fa0007007a24 */ /* 0x000fe400078e02ff */
[----:B----4-:R-:W-:Y:S02]  /*16460*/  IMAD R4, R13, 0x80, R4 ;  /* 0x000000800d047824 */ /* 0x010fe400078e0204 */
        /* <DEDUP_REMOVED lines=22> */
[----:B------:R-:W3:Y:S01]  /*165d0*/  SHFL.IDX PT, R6, R4, RZ, 0x181f ;  /* 0x00181fff04067589 */ /* 0x000ee200000e0000 */
[----:B------:R-:W-:Y:S02]  /*165e0*/  IMAD.SHL.U32 R0, R8, 0x8, RZ ;  /* 0x0000000808007824 */ /* 0x000fe400078e00ff */
[----:B------:R-:W-:Y:S01]  /*165f0*/  LEA.HI.X R3, R2, c[0x0][0x384], R3, 0x1, P0 ;  /* 0x0000e10002037a11 */ /* 0x000fe200000f0c03 */
[----:B------:R-:W-:Y:S01]  /*16600*/  IMAD R2, R13, 0x80, R9 ;  /* 0x000000800d027824 */ /* 0x000fe200078e0209 */
[----:B------:R-:W-:Y:S01]  /*16610*/  SHFL.IDX PT, R5, R4, 0x1, 0x181f ;  /* 0x00381f0004057f89 */ /* 0x000fe200000e0000 */
[----:B------:R-:W-:Y:S02]  /*16620*/  ISETP.GE.AND P0, PT, R0, c[0x0][0x3c8], PT ;  /* 0x0000f20000007a0c */ /* 0x000fe40003f06270 */
[----:B------:R-:W-:Y:S01]  /*16630*/  SHF.R.S32.HI R19, RZ, 0x1f, R0 ;  /* 0x0000001fff137819 */ /* 0x000fe20000011400 */
[----:B------:R-:W4:Y:S01]  /*16640*/  SHFL.IDX PT, R7, R3, RZ, 0x181f ;  /* 0x00181fff03077589 */ /* 0x000f2200000e0000 */
[----:B------:R-:W-:-:S02]  /*16650*/  ISETP.GE.OR P2, PT, R2, R18, P0 ;  /* 0x000000120200720c */ /* 0x000fc40000746670 */
[C---:B------:R-:W-:Y:S01]  /*16660*/  IADD3 R8, R2.reuse, 0x10, RZ ;  /* 0x0000001002087810 */ /* 0x040fe20007ffe0ff */
[----:B------:R-:W1:Y:S01]  /*16670*/  SHFL.IDX PT, R9, R3, 0x1, 0x181f ;  /* 0x00381f0003097f89 */ /* 0x000e6200000e0000 */
[----:B------:R-:W-:Y:S02]  /*16680*/  IADD3 R14, R2, 0x20, RZ ;  /* 0x00000020020e7810 */ /* 0x000fe40007ffe0ff */
[-C--:B------:R-:W-:Y:S01]  /*16690*/  ISETP.GE.OR P4, PT, R8, R18.reuse, P0 ;  /* 0x000000120800720c */ /* 0x080fe20000786670 */
[----:B------:R-:W-:Y:S01]  /*166a0*/  SHFL.IDX PT, R12, R3, 0x2, 0x181f ;  /* 0x00581f00030c7f89 */ /* 0x000fe200000e0000 */
[C---:B------:R-:W-:Y:S02]  /*166b0*/  IADD3 R10, R2.reuse, 0x40, RZ ;  /* 0x00000040020a7810 */ /* 0x040fe40007ffe0ff */
[----:B------:R-:W-:Y:S01]  /*166c0*/  IADD3 R13, R2, 0x30, RZ ;  /* 0x00000030020d7810 */ /* 0x000fe20007ffe0ff */
[----:B------:R-:W2:Y:S01]  /*166d0*/  SHFL.IDX PT, R8, R4, 0x2, 0x181f ;  /* 0x00581f0004087f89 */ /* 0x000ea200000e0000 */
[----:B------:R-:W-:-:S02]  /*166e0*/  ISETP.GE.OR P3, PT, R14, R18, P0 ;  /* 0x000000120e00720c */ /* 0x000fc40000766670 */
[----:B---3--:R-:W-:Y:S01]  /*166f0*/  @!P2 LEA R6, P1, R0, R6, 0x1 ;  /* 0x000000060006a211 */ /* 0x008fe200078208ff */
[----:B------:R-:W-:Y:S01]  /*16700*/  SHFL.IDX PT, R11, R4, 0x3, 0x181f ;  /* 0x00781f00040b7f89 */ /* 0x000fe200000e0000 */
[----:B------:R-:W-:-:S03]  /*16710*/  ISETP.GE.OR P6, PT, R10, R18, P0 ;  /* 0x000000120a00720c */ /* 0x000fc600007c6670 */
[----:B------:R-:W-:Y:S01]  /*16720*/  SHFL.IDX PT, R14, R3, 0x3, 0x181f ;  /* 0x00781f00030e7f89 */ /* 0x000fe200000e0000 */
[----:B----4-:R-:W-:-:S03]  /*16730*/  @!P2 LEA.HI.X R7, R0, R7, R19, 0x1, P1 ;  /* 0x000000070007a211 */ /* 0x010fc600008f0c13 */
[----:B------:R-:W3:Y:S01]  /*16740*/  SHFL.IDX PT, R10, R4, 0x4, 0x181f ;  /* 0x00981f00040a7f89 */ /* 0x000ee200000e0000 */
[----:B------:R-:W-:-:S03]  /*16750*/  ISETP.GE.OR P1, PT, R13, R18, P0 ;  /* 0x000000120d00720c */ /* 0x000fc60000726670 */
[----:B------:R4:W-:Y:S04]  /*16760*/  @!P2 ST.E.128 [R6.64], RZ ;  /* 0x000000ff0600a985 */ /* 0x0009e8000c101d0a */
[----:B------:R-:W-:Y:S04]  /*16770*/  SHFL.IDX PT, R13, R4, 0x5, 0x181f ;  /* 0x00b81f00040d7f89 */ /* 0x000fe800000e0000 */
[----:B------:R-:W1:Y:S04]  /*16780*/  SHFL.IDX PT, R17, R3, 0x4, 0x181f ;  /* 0x00981f0003117f89 */ /* 0x000e6800000e0000 */
[----:B------:R-:W2:Y:S04]  /*16790*/  SHFL.IDX PT, R16, R3, 0x5, 0x181f ;  /* 0x00b81f0003107f89 */ /* 0x000ea800000e0000 */
[----:B------:R-:W-:Y:S04]  /*167a0*/  SHFL.IDX PT, R15, R3, 0x6, 0x181f ;  /* 0x00d81f00030f7f89 */ /* 0x000fe800000e0000 */
[----:B------:R-:W-:Y:S01]  /*167b0*/  SHFL.IDX PT, R3, R3, 0x7, 0x181f ;  /* 0x00f81f0003037f89 */ /* 0x000fe200000e0000 */
[----:B----4-:R-:W-:-:S02]  /*167c0*/  @!P4 LEA R6, P2, R0, R5, 0x1 ;  /* 0x000000050006c211 */ /* 0x010fc400078408ff */
[----:B------:R-:W-:Y:S01]  /*167d0*/  IADD3 R7, R2, 0x50, RZ ;  /* 0x0000005002077810 */ /* 0x000fe20007ffe0ff */
[----:B------:R-:W4:Y:S03]  /*167e0*/  SHFL.IDX PT, R5, R4, 0x6, 0x181f ;  /* 0x00d81f0004057f89 */ /* 0x000f2600000e0000 */
[----:B------:R-:W-:Y:S01]  /*167f0*/  ISETP.GE.OR P5, PT, R7, R18, P0 ;  /* 0x000000120700720c */ /* 0x000fe200007a6670 */
[----:B------:R-:W4:Y:S01]  /*16800*/  SHFL.IDX PT, R4, R4, 0x7, 0x181f ;  /* 0x00f81f0004047f89 */ /* 0x000f2200000e0000 */
[----:B-1----:R-:W-:Y:S02]  /*16810*/  @!P4 LEA.HI.X R7, R0, R9, R19, 0x1, P2 ;  /* 0x000000090007c211 */ /* 0x002fe400010f0c13 */
[----:B------:R-:W-:Y:S02]  /*16820*/  IADD3 R9, R2, 0x60, RZ ;  /* 0x0000006002097810 */ /* 0x000fe40007ffe0ff */
[----:B--2---:R-:W-:Y:S01]  /*16830*/  @!P3 LEA R8, P2, R0, R8, 0x1 ;  /* 0x000000080008b211 */ /* 0x004fe200078408ff */
[----:B------:R1:W-:Y:S01]  /*16840*/  @!P4 ST.E.128 [R6.64], RZ ;  /* 0x000000ff0600c985 */ /* 0x0003e2000c101d0a */
[----:B------:R-:W-:-:S02]  /*16850*/  ISETP.GE.OR P4, PT, R9, R18, P0 ;  /* 0x000000120900720c */ /* 0x000fc40000786670 */
[----:B------:R-:W-:Y:S02]  /*16860*/  @!P3 LEA.HI.X R9, R0, R12, R19, 0x1, P2 ;  /* 0x0000000c0009b211 */ /* 0x000fe400010f0c13 */
[----:B------:R-:W-:-:S03]  /*16870*/  IADD3 R2, R2, 0x70, RZ ;  /* 0x0000007002027810 */ /* 0x000fc60007ffe0ff */
[----:B------:R2:W-:Y:S01]  /*16880*/  @!P3 ST.E.128 [R8.64], RZ ;  /* 0x000000ff0800b985 */ /* 0x0005e2000c101d0a */
[----:B------:R-:W-:Y:S02]  /*16890*/  ISETP.GE.OR P0, PT, R2, R18, P0 ;  /* 0x000000120200720c */ /* 0x000fe40000706670 */
[C---:B---3--:R-:W-:Y:S02]  /*168a0*/  @!P6 LEA R10, P3, R0.reuse, R10, 0x1 ;  /* 0x0000000a000ae211 */ /* 0x048fe400078608ff */
[C---:B-1----:R-:W-:Y:S02]  /*168b0*/  @!P1 LEA R6, P2, R0.reuse, R11, 0x1 ;  /* 0x0000000b00069211 */ /* 0x042fe400078408ff */
[C-C-:B------:R-:W-:Y:S02]  /*168c0*/  @!P6 LEA.HI.X R11, R0.reuse, R17, R19.reuse, 0x1, P3 ;  /* 0x00000011000be211 */ /* 0x140fe400018f0c13 */
[C---:B------:R-:W-:Y:S02]  /*168d0*/  @!P1 LEA.HI.X R7, R0.reuse, R14, R19, 0x1, P2 ;  /* 0x0000000e00079211 */ /* 0x040fe400010f0c13 */
[----:B--2---:R-:W-:-:S03]  /*168e0*/  @!P5 LEA R8, P2, R0, R13, 0x1 ;  /* 0x0000000d0008d211 */ /* 0x004fc600078408ff */
[----:B------:R4:W-:Y:S01]  /*168f0*/  @!P1 ST.E.128 [R6.64], RZ ;  /* 0x000000ff06009985 */ /* 0x0009e2000c101d0a */
[----:B------:R-:W-:-:S03]  /*16900*/  @!P5 LEA.HI.X R9, R0, R16, R19, 0x1, P2 ;  /* 0x000000100009d211 */ /* 0x000fc600010f0c13 */
[----:B------:R1:W-:Y:S04]  /*16910*/  @!P6 ST.E.128 [R10.64], RZ ;  /* 0x000000ff0a00e985 */ /* 0x0003e8000c101d0a */
[----:B------:R1:W-:Y:S01]  /*16920*/  @!P5 ST.E.128 [R8.64], RZ ;  /* 0x000000ff0800d985 */ /* 0x0003e2000c101d0a */
[----:B----4-:R-:W-:-:S04]  /*16930*/  @!P4 LEA R6, P1, R0, R5, 0x1 ;  /* 0x000000050006c211 */ /* 0x010fc800078208ff */
[----:B------:R-:W-:-:S05]  /*16940*/  @!P4 LEA.HI.X R7, R0, R15, R19, 0x1, P1 ;  /* 0x0000000f0007c211 */ /* 0x000fca00008f0c13 */
[----:B------:R1:W-:Y:S01]  /*16950*/  @!P4 ST.E.128 [R6.64], RZ ;  /* 0x000000ff0600c985 */ /* 0x0003e2000c101d0a */
[----:B------:R-:W-:Y:S05]  /*16960*/  @P0 EXIT ;  /* 0x000000000000094d */ /* 0x000fea0003800000 */
[----:B------:R-:W-:-:S04]  /*16970*/  LEA R2, P0, R0, R4, 0x1 ;  /* 0x0000000400027211 */ /* 0x000fc800078008ff */
[----:B------:R-:W-:-:S05]  /*16980*/  LEA.HI.X R3, R0, R3, R19, 0x1, P0 ;  /* 0x0000000300037211 */ /* 0x000fca00000f0c13 */
[----:B------:R-:W-:Y:S01]  /*16990*/  ST.E.128 [R2.64], RZ ;  /* 0x000000ff02007985 */ /* 0x000fe2000c101d0a */
[----:B------:R-:W-:Y:S05]  /*169a0*/  EXIT ;  /* 0x000000000000794d */ /* 0x000fea0003800000 */
.L_x_611:
        /* <DEDUP_REMOVED lines=13> */
.L_x_744:


//--------------------- .text._ZN7cutlass13device_kernelIN5flash19enable_sm80_to_sm89INS1_16FlashAttnFwdSm80INS1_25CollectiveMainloopFwdSm80ILi4ELi1ELb0EN4cute5tupleIJNS5_1CILi128EEENS7_ILi112EEENS7_ILi64EEEEEELi64ENS_6half_tEfNS_4arch4Sm80ELb1ELb0ELb1ELb1ELb0ELb1ELb1ELb0EEENS1_21CollectiveEpilogueFwdINS6_IJS8_SA_S9_EEENS6_IJNS7_ILi1EEESI_SI_EEESC_SE_Li128ELb1ELb1ELb0ELb0EEENS1_19SingleTileSchedulerILb1ELb0ELb1ELi128EEEEEEEEEvNT_6ParamsE --------------------------
	.section	.text._ZN7cutlass13device_kernelIN5flash19enable_sm80_to_sm89INS1_16FlashAttnFwdSm80INS1_25CollectiveMainloopFwdSm80ILi4ELi1ELb0EN4cute5tupleIJNS5_1CILi128EEENS7_ILi112EEENS7_ILi64EEEEEELi64ENS_6half_tEfNS_4arch4Sm80ELb1ELb0ELb1ELb1ELb0ELb1ELb1ELb0EEENS1_21CollectiveEpilogueFwdINS6_IJS8_SA_S9_EEENS6_IJNS7_ILi1EEESI_SI_EEESC_SE_Li128ELb1ELb1ELb0ELb0EEENS1_19SingleTileSchedulerILb1ELb0ELb1ELi128EEEEEEEEEvNT_6ParamsE,"ax",@progbits
	.sectioninfo	@"SHI_REGISTERS=255"
	.align	128
.text._ZN7cutlass13device_kernelIN5flash19enable_sm80_to_sm89INS1_16FlashAttnFwdSm80INS1_25CollectiveMainloopFwdSm80ILi4ELi1ELb0EN4cute5tupleIJNS5_1CILi128EEENS7_ILi112EEENS7_ILi64EEEEEELi64ENS_6half_tEfNS_4arch4Sm80ELb1ELb0ELb1ELb1ELb0ELb1ELb1ELb0EEENS1_21CollectiveEpilogueFwdINS6_IJS8_SA_S9_EEENS6_IJNS7_ILi1EEESI_SI_EEESC_SE_Li128ELb1ELb1ELb0ELb0EEENS1_19SingleTileSchedulerILb1ELb0ELb1ELi128EEEEEEEEEvNT_6ParamsE:
        .type           _ZN7cutlass13device_kernelIN5flash19enable_sm80_to_sm89INS1_16FlashAttnFwdSm80INS1_25CollectiveMainloopFwdSm80ILi4ELi1ELb0EN4cute5tupleIJNS5_1CILi128EEENS7_ILi112EEENS7_ILi64EEEEEELi64ENS_6half_tEfNS_4arch4Sm80ELb1ELb0ELb1ELb1ELb0ELb1ELb1ELb0EEENS1_21CollectiveEpilogueFwdINS6_IJS8_SA_S9_EEENS6_IJNS7_ILi1EEESI_SI_EEESC_SE_Li128ELb1ELb1ELb0ELb0EEENS1_19SingleTileSchedulerILb1ELb0ELb1ELi128EEEEEEEEEvNT_6ParamsE,@function
        .size           _ZN7cutlass13device_kernelIN5flash19enable_sm80_to_sm89INS1_16FlashAttnFwdSm80INS1_25CollectiveMainloopFwdSm80ILi4ELi1ELb0EN4cute5tupleIJNS5_1CILi128EEENS7_ILi112EEENS7_ILi64EEEEEELi64ENS_6half_tEfNS_4arch4Sm80ELb1ELb0ELb1ELb1ELb0ELb1ELb1ELb0EEENS1_21CollectiveEpilogueFwdINS6_IJS8_SA_S9_EEENS6_IJNS7_ILi1EEESI_SI_EEESC_SE_Li128ELb1ELb1ELb0ELb0EEENS1_19SingleTileSchedulerILb1ELb0ELb1ELi128EEEEEEEEEvNT_6ParamsE,(.L_x_745 - _ZN7cutlass13device_kernelIN5flash19enable_sm80_to_sm89INS1_16FlashAttnFwdSm80INS1_25CollectiveMainloopFwdSm80ILi4ELi1ELb0EN4cute5tupleIJNS5_1CILi128EEENS7_ILi112EEENS7_ILi64EEEEEELi64ENS_6half_tEfNS_4arch4Sm80ELb1ELb0ELb1ELb1ELb0ELb1ELb1ELb0EEENS1_21CollectiveEpilogueFwdINS6_IJS8_SA_S9_EEENS6_IJNS7_ILi1EEESI_SI_EEESC_SE_Li128ELb1ELb1ELb0ELb0EEENS1_19SingleTileSchedulerILb1ELb0ELb1ELi128EEEEEEEEEvNT_6ParamsE)
        .other          _ZN7cutlass13device_kernelIN5flash19enable_sm80_to_sm89INS1_16FlashAttnFwdSm80INS1_25CollectiveMainloopFwdSm80ILi4ELi1ELb0EN4cute5tupleIJNS5_1CILi128EEENS7_ILi112EEENS7_ILi64EEEEEELi64ENS_6half_tEfNS_4arch4Sm80ELb1ELb0ELb1ELb1ELb0ELb1ELb1ELb0EEENS1_21CollectiveEpilogueFwdINS6_IJS8_SA_S9_EEENS6_IJNS7_ILi1EEESI_SI_EEESC_SE_Li128ELb1ELb1ELb0ELb0EEENS1_19SingleTileSchedulerILb1ELb0ELb1ELi128EEEEEEEEEvNT_6ParamsE,@"STO_CUDA_ENTRY STV_DEFAULT"
_ZN7cutlass13device_kernelIN5flash19enable_sm80_to_sm89INS1_16FlashAttnFwdSm80INS1_25CollectiveMainloopFwdSm80ILi4ELi1ELb0EN4cute5tupleIJNS5_1CILi128EEENS7_ILi112EEENS7_ILi64EEEEEELi64ENS_6half_tEfNS_4arch4Sm80ELb1ELb0ELb1ELb1ELb0ELb1ELb1ELb0EEENS1_21CollectiveEpilogueFwdINS6_IJS8_SA_S9_EEENS6_IJNS7_ILi1EEESI_SI_EEESC_SE_Li128ELb1ELb1ELb0ELb0EEENS1_19SingleTileSchedulerILb1ELb0ELb1ELi128EEEEEEEEEvNT_6ParamsE:
        /* <DEDUP_REMOVED lines=17> */
.L_x_613:
        /* <DEDUP_REMOVED lines=8> */
.L_x_615:
[----:B------:R-:W-:-:S04]  /*0190*/  MOV R0, c[0x0][0x54c] ;  /* 0x0001530000007a02 */ /* 0x000fc80000000f00 */
.L_x_614:
[----:B------:R-:W-:Y:S01]  /*01a0*/  USHF.L.U32 UR4, UR4, 0x7, URZ ;  /* 0x0000000704047899 */ /* 0x000fe2000800063f */
[----:B-----5:R-:W-:-:S05]  /*01b0*/  IMAD R0, R0, c[0x0][0x548], RZ ;  /* 0x0001520000007a24 */ /* 0x020fca00078e02ff */
[----:B------:R-:W-:-:S04]  /*01c0*/  MOV R12, UR4 ;  /* 0x00000004000c7c02 */ /* 0x000fc80008000f00 */
[----:B------:R-:W-:-:S04]  /*01d0*/  ISETP.GE.AND P0, PT, R12, R0, PT ;  /* 0x000000000c00720c */ /* 0x000fc80003f06270 */
[----:B------:R-:W-:-:S05]  /*01e0*/  SEL R0, R5, 0xffffffff, !P0 ;  /* 0xffffffff05007807 */ /* 0x000fca0004000000 */
[----:B------:R2:W-:Y:S01]  /*01f0*/  STL [R1+0x78], R0 ;  /* 0x0000780001007387 */ /* 0x0005e20000100800 */
[----:B------:R-:W-:Y:S05]  /*0200*/  BRA `(.L_x_616) ;  /* 0x0000014000007947 */ /* 0x000fea0003800000 */
.L_x_612:
[----:B------:R-:W-:-:S04]  /*0210*/  ISETP.NE.U32.AND P0, PT, RZ, c[0x0][0x568], PT ;  /* 0x00015a00ff007a0c */ /* 0x000fc80003f05070 */
[----:B------:R-:W-:-:S13]  /*0220*/  ISETP.NE.AND.EX P0, PT, RZ, c[0x0][0x56c], PT, P0 ;  /* 0x00015b00ff007a0c */ /* 0x000fda0003f05300 */
[----:B------:R-:W-:Y:S05]  /*0230*/  @!P0 BRA `(.L_x_617) ;  /* 0x0000002000008947 */ /* 0x000fea0003800000 */
[----:B------:R1:W5:Y:S01]  /*0240*/  LDG.E R0, [R2.64] ;  /* 0x0000000802007981 */ /* 0x000362000c1e1900 */
[----:B------:R-:W-:Y:S05]  /*0250*/  BRA `(.L_x_618) ;  /* 0x0000009000007947 */ /* 0x000fea0003800000 */
.L_x_617:
        /* <DEDUP_REMOVED lines=8> */
.L_x_619:
[----:B------:R-:W-:-:S04]  /*02e0*/  MOV R0, c[0x0][0x54c] ;  /* 0x0001530000007a02 */ /* 0x000fc80000000f00 */
.L_x_618:
[----:B------:R-:W-:Y:S01]  /*02f0*/  USHF.L.U32 UR4, UR4, 0x7, URZ ;  /* 0x0000000704047899 */ /* 0x000fe2000800063f */
[----:B-----5:R-:W-:-:S05]  /*0300*/  IMAD R0, R0, c[0x0][0x548], RZ ;  /* 0x0001520000007a24 */ /* 0x020fca00078e02ff */
[----:B------:R-:W-:-:S04]  /*0310*/  MOV R12, UR4 ;  /* 0x00000004000c7c02 */ /* 0x000fc80008000f00 */
[----:B------:R-:W-:-:S04]  /*0320*/  ISETP.GE.AND P0, PT, R12, R0, PT ;  /* 0x000000000c00720c */ /* 0x000fc80003f06270 */
[----:B------:R-:W-:-:S05]  /*0330*/  SEL R0, R5, 0xffffffff, !P0 ;  /* 0xffffffff05007807 */ /* 0x000fca0004000000 */
[----:B------:R2:W-:Y:S04]  /*0340*/  STL [R1+0x78], R0 ;  /* 0x0000780001007387 */ /* 0x0005e80000100800 */
.L_x_616:
        /* <DEDUP_REMOVED lines=22> */
[----:B-1----:R-:W-:Y:S01]  /*04b0*/  IMAD.WIDE R2, R38, R15, c[0x0][0x358] ;  /* 0x0000d60026027625 */ /* 0x002fe200078e020f */
[----:B------:R-:W3:Y:S04]  /*04c0*/  @P0 LDG.E R0, [R8.64] ;  /* 0x0000000808000981 */ /* 0x000ee8000c1e1900 */
[----:B------:R2:W5:Y:S04]  /*04d0*/  @P1 LDG.E R187, [R6.64] ;  /* 0x0000000806bb1981 */ /* 0x000568000c1e1900 */
[----:B------:R2:W5:Y:S04]  /*04e0*/  @P5 LDG.E R191, [R4.64] ;  /* 0x0000000804bf5981 */ /* 0x000568000c1e1900 */
[----:B------:R2:W5:Y:S04]  /*04f0*/  @P3 LDG.E R13, [R2.64] ;  /* 0x00000008020d3981 */ /* 0x000568000c1e1900 */
[----:B------:R-:W1:Y:S01]  /*0500*/  S2R R39, SR_CTAID.Y ;  /* 0x0000000000277919 */ /* 0x000e620000002600 */
[----:B------:R-:W-:Y:S01]  /*0510*/  IMAD.MOV.U32 R14, RZ, RZ, c[0x0][0x1d0] ;  /* 0x00007400ff0e7624 */ /* 0x000fe200078e00ff */
[----:B-1----:R-:W-:-:S02]  /*0520*/  SHF.R.S32.HI R218, RZ, 0x1f, R39 ;  /* 0x0000001fffda7819 */ /* 0x002fc40000011427 */
[----:B---3--:R1:W-:Y:S01]  /*0530*/  STL [R1+0x40], R0 ;  /* 0x0000400001007387 */ /* 0x0083e20000100800 */
[----:B------:R-:W-:Y:S02]  /*0540*/  IMAD.MOV.U32 R9, RZ, RZ, R0 ;  /* 0x000000ffff097224 */ /* 0x000fe400078e0000 */
[----:B-1----:R-:W-:Y:S01]  /*0550*/  IMAD.MOV.U32 R0, RZ, RZ, c[0x0][0x228] ;  /* 0x00008a00ff007624 */ /* 0x002fe200078e00ff */
[----:B------:R-:W-:Y:S05]  /*0560*/  @P0 BRA `(.L_x_620) ;  /* 0x0000005000000947 */ /* 0x000fea0003800000 */
[----:B--2---:R-:W-:Y:S05]  /*0570*/  @!P1 BRA `(.L_x_620) ;  /* 0x0000004000009947 */ /* 0x004fea0003800000 */
[----:B------:R1:W2:Y:S04]  /*0580*/  LDG.E R8, [R6.64] ;  /* 0x0000000806087981 */ /* 0x0002a8000c1e1900 */
[----:B-1----:R-:W2:Y:S02]  /*0590*/  LDG.E R6, [R6.64+0x4] ;  /* 0x0000040806067981 */ /* 0x002ea4000c1e1900 */
[----:B--2---:R-:W-:-:S05]  /*05a0*/  IADD3 R9, -R8, R6, RZ ;  /* 0x0000000608097210 */ /* 0x004fca0007ffe1ff */
[----:B------:R1:W-:Y:S02]  /*05b0*/  STL [R1+0x40], R9 ;  /* 0x0000400901007387 */ /* 0x0003e40000100800 */
.L_x_620:
[----:B--2---:R-:W-:-:S04]  /*05c0*/  ISETP.NE.U32.AND P0, PT, RZ, c[0x0][0x368], PT ;  /* 0x0000da00ff007a0c */ /* 0x004fc80003f05070 */
[----:B------:R-:W-:-:S13]  /*05d0*/  ISETP.NE.AND.EX P0, PT, RZ, c[0x0][0x36c], PT, P0 ;  /* 0x0000db00ff007a0c */ /* 0x000fda0003f05300 */
[----:B------:R-:W-:Y:S05]  /*05e0*/  @!P0 BRA `(.L_x_621) ;  /* 0x0000003000008947 */ /* 0x000fea0003800000 */
[----:B------:R-:W-:-:S05]  /*05f0*/  IMAD.WIDE R4, R38, R15, c[0x0][0x368] ;  /* 0x0000da0026047625 */ /* 0x000fca00078e020f */
[----:B------:R2:W5:Y:S01]  /*0600*/  LDG.E R14, [R4.64] ;  /* 0x00000008040e7981 */ /* 0x000562000c1e1900 */
[----:B------:R-:W-:Y:S05]  /*0610*/  BRA `(.L_x_622) ;  /* 0x0000004000007947 */ /* 0x000fea0003800000 */
.L_x_621:
[----:B------:R-:W-:Y:S05]  /*0620*/  @!P5 BRA `(.L_x_622) ;  /* 0x000000300000d947 */ /* 0x000fea0003800000 */
[----:B------:R2:W3:Y:S04]  /*0630*/  LDG.E R6, [R4.64] ;  /* 0x0000000804067981 */ /* 0x0004e8000c1e1900 */
[----:B--2---:R-:W3:Y:S02]  /*0640*/  LDG.E R4, [R4.64+0x4] ;  /* 0x0000040804047981 */ /* 0x004ee4000c1e1900 */
[----:B---3--:R-:W-:Y:S02]  /*0650*/  IADD3 R14, -R6, R4, RZ ;  /* 0x00000004060e7210 */ /* 0x008fe40007ffe1ff */
.L_x_622:
[----:B--2---:R2:W3:Y:S04]  /*0660*/  @P3 LDG.E R5, [R2.64] ;  /* 0x0000000802053981 */ /* 0x0044e8000c1e1900 */
[----:B------:R2:W3:Y:S01]  /*0670*/  @P3 LDG.E R4, [R2.64+0x4] ;  /* 0x0000040802043981 */ /* 0x0004e2000c1e1900 */
[----:B------:R-:W-:Y:S01]  /*0680*/  ISETP.NE.U32.AND P0, PT, RZ, c[0x0][0x378], PT ;  /* 0x0000de00ff007a0c */ /* 0x000fe20003f05070 */
[----:B-----5:R-:W-:-:S03]  /*0690*/  IMAD.MOV.U32 R167, RZ, RZ, R14 ;  /* 0x000000ffffa77224 */ /* 0x020fc600078e000e */
[----:B------:R-:W-:Y:S01]  /*06a0*/  ISETP.NE.AND.EX P0, PT, RZ, c[0x0][0x37c], PT, P0 ;  /* 0x0000df00ff007a0c */ /* 0x000fe20003f05300 */
[----:B------:R-:W-:-:S12]  /*06b0*/  IMAD.MOV.U32 R6, RZ, RZ, c[0x0][0x2c4] ;  /* 0x0000b100ff067624 */ /* 0x000fd800078e00ff */
[----:B--2---:R-:W-:-:S05]  /*06c0*/  @P0 IMAD.WIDE R2, R38, R15, c[0x0][0x378] ;  /* 0x0000de0026020625 */ /* 0x004fca00078e020f */
[----:B------:R2:W5:Y:S01]  /*06d0*/  @P0 LDG.E R167, [R2.64] ;  /* 0x0000000802a70981 */ /* 0x000562000c1e1900 */
[----:B------:R-:W-:Y:S01]  /*06e0*/  ISETP.NE.AND P0, PT, R6, 0x1, PT ;  /* 0x000000010600780c */ /* 0x000fe20003f05270 */
[----:B------:R-:W-:Y:S02]  /*06f0*/  IMAD.IADD R6, R14, 0x1, -R190 ;  /* 0x000000010e067824 */ /* 0x000fe400078e0abe */
[----:B--2---:R-:W-:Y:S01]  /*0700*/  IMAD.MOV.U32 R2, RZ, RZ, R12 ;  /* 0x000000ffff027224 */ /* 0x004fe200078e000c */
[----:B------:R-:W-:-:S04]  /*0710*/  IADD3 R3, R12, 0x7f, RZ ;  /* 0x0000007f0c037810 */ /* 0x000fc80007ffe0ff */
[----:B------:R2:W-:Y:S05]  /*0720*/  STL [R1+0x18], R2 ;  /* 0x0000180201007387 */ /* 0x0005ea0000100800 */
[----:B--2---:R-:W-:-:S05]  /*0730*/  @P0 IADD3 R2, R2, 0x7f, RZ ;  /* 0x0000007f02020810 */ /* 0x004fca0007ffe0ff */
[----:B------:R-:W-:-:S05]  /*0740*/  @P0 IMAD.HI.U32 R2, R2, c[0x0][0x2c8], RZ ;  /* 0x0000b20002020a27 */ /* 0x000fca00078e00ff */
[----:B------:R-:W-:Y:S01]  /*0750*/  @P0 SHF.R.U32.HI R3, RZ, c[0x0][0x2cc], R2 ;  /* 0x0000b300ff030a19 */ /* 0x000fe20000011602 */
[----:B------:R-:W-:Y:S02]  /*0760*/  IMAD.MOV.U32 R2, RZ, RZ, RZ ;  /* 0x000000ffff027224 */ /* 0x000fe400078e00ff */
[----:B---3--:R-:W-:Y:S02]  /*0770*/  @P3 IMAD.IADD R0, R4, 0x1, -R5 ;  /* 0x0000000104003824 */ /* 0x008fe400078e0a05 */
[----:B------:R-:W-:Y:S02]  /*0780*/  IMAD.MOV.U32 R4, RZ, RZ, RZ ;  /* 0x000000ffff047224 */ /* 0x000fe400078e00ff */
[----:B------:R-:W-:-:S05]  /*0790*/  IMAD.IADD R5, R6, 0x1, R0 ;  /* 0x0000000106057824 */ /* 0x000fca00078e0200 */
[----:B------:R-:W-:Y:S01]  /*07a0*/  IADD3 R200, R5, 0x70, -R9 ;  /* 0x0000007005c87810 */ /* 0x000fe20007ffe809 */
[----:B------:R2:W-:Y:S04]  /*07b0*/  STL [R1+0x44], R5 ;  /* 0x0000440501007387 */ /* 0x0005e80000100800 */
[----:B------:R-:W-:-:S04]  /*07c0*/  IMAD.IADD R3, R200, 0x1, R3 ;  /* 0x00000001c8037824 */ /* 0x000fc800078e0203 */
[----:B------:R-:W-:-:S05]  /*07d0*/  IMAD.HI R2, R3, -0x6db6db6d, R2 ;  /* 0x9249249303027827 */ /* 0x000fca00078e0202 */
[----:B------:R-:W-:-:S04]  /*07e0*/  SHF.R.U32.HI R3, RZ, 0x1f, R2 ;  /* 0x0000001fff037819 */ /* 0x000fc80000011602 */
[----:B------:R-:W-:Y:S02]  /*07f0*/  LEA.HI.SX32 R2, R2, R3, 0x1a ;  /* 0x0000000302027211 */ /* 0x000fe400078fd2ff */
[----:B--2---:R-:W-:-:S05]  /*0800*/  IADD3 R5, R5, 0x6f, RZ ;  /* 0x0000006f05057810 */ /* 0x004fca0007ffe0ff */
[----:B------:R-:W-:-:S05]  /*0810*/  IMAD.HI R4, R5, -0x6db6db6d, R4 ;  /* 0x9249249305047827 */ /* 0x000fca00078e0204 */
[----:B------:R-:W-:-:S04]  /*0820*/  SHF.R.U32.HI R5, RZ, 0x1f, R4 ;  /* 0x0000001fff057819 */ /* 0x000fc80000011604 */
[----:B------:R-:W-:-:S04]  /*0830*/  LEA.HI.SX32 R199, R4, R5, 0x1a ;  /* 0x0000000504c77211 */ /* 0x000fc800078fd2ff */
[----:B------:R-:W-:Y:S01]  /*0840*/  IMNMX R3, R199, R2, PT ;  /* 0x00000002c7037217 */ /* 0x000fe20003800200 */
[----:B------:R-:W-:-:S04]  /*0850*/  IMAD.MOV R2, RZ, RZ, -R6 ;  /* 0x000000ffff027224 */ /* 0x000fc800078e0a06 */
[----:B------:R-:W-:Y:S01]  /*0860*/  IMAD R3, R3, 0x70, -R6 ;  /* 0x0000007003037824 */ /* 0x000fe200078e0a06 */
[----:B------:R-:W-:-:S04]  /*0870*/  IMNMX R2, RZ, R2, !PT ;  /* 0x00000002ff027217 */ /* 0x000fc80007800200 */
[----:B------:R-:W-:-:S04]  /*0880*/  IMNMX R3, R3, R0, PT ;  /* 0x0000000003037217 */ /* 0x000fc80003800200 */
[----:B------:R-:W-:Y:S02]  /*0890*/  ISETP.GT.AND P0, PT, R3, R2, PT ;  /* 0x000000020300720c */ /* 0x000fe40003f04270 */
[----:B------:R-:W-:-:S05]  /*08a0*/  SHF.R.U32.HI R2, RZ, 0x4, R2 ;  /* 0x00000004ff027819 */ /* 0x000fca0000011602 */
[----:B------:R-:W-:-:S04]  /*08b0*/  IMAD.WIDE.U32 R4, R2, 0x24924925, RZ ;  /* 0x2492492502047825 */ /* 0x000fc800078e00ff */
[----:B------:R-:W-:Y:S02]  /*08c0*/  IMAD.MOV.U32 R165, RZ, RZ, R5 ;  /* 0x000000ffffa57224 */ /* 0x000fe400078e0005 */
[----:B------:R-:W-:Y:S01]  /*08d0*/  @P0 IADD3 R3, R3, 0x6f, RZ ;  /* 0x0000006f03030810 */ /* 0x000fe20007ffe0ff */
[----:B------:R-:W-:Y:S02]  /*08e0*/  @P0 IMAD.MOV.U32 R2, RZ, RZ, RZ ;  /* 0x000000ffff020224 */ /* 0x000fe400078e00ff */
[----:B------:R-:W-:Y:S02]  /*08f0*/  IMAD.MOV.U32 R6, RZ, RZ, R165 ;  /* 0x000000ffff067224 */ /* 0x000fe400078e00a5 */
[----:B------:R-:W-:-:S05]  /*0900*/  @P0 IMAD.HI R2, R3, -0x6db6db6d, R2 ;  /* 0x9249249303020827 */ /* 0x000fca00078e0202 */
[----:B------:R-:W-:-:S04]  /*0910*/  @P0 SHF.R.U32.HI R3, RZ, 0x1f, R2 ;  /* 0x0000001fff030819 */ /* 0x000fc80000011602 */
[----:B------:R-:W-:-:S04]  /*0920*/  @P0 LEA.HI.SX32 R6, R2, R3, 0x1a ;  /* 0x0000000302060211 */ /* 0x000fc800078fd2ff */
[----:B------:R-:W-:-:S13]  /*0930*/  ISETP.GT.AND P0, PT, R6, R165, PT ;  /* 0x000000a50600720c */ /* 0x000fda0003f04270 */
[----:B------:R-:W-:Y:S05]  /*0940*/  @!P0 BRA `(.L_x_623) ;  /* 0x0000777000008947 */ /* 0x000fea0003800000 */
[----:B------:R-:W-:-:S04]  /*0950*/  ISETP.NE.U32.AND P0, PT, RZ, c[0x0][0x340], PT ;  /* 0x0000d000ff007a0c */ /* 0x000fc80003f05070 */
[----:B------:R-:W-:-:S13]  /*0960*/  ISETP.NE.AND.EX P4, PT, RZ, c[0x0][0x344], PT, P0 ;  /* 0x0000d100ff007a0c */ /* 0x000fda0003f85300 */
[----:B------:R-:W-:-:S05]  /*0970*/  @P4 IMAD.WIDE R2, R38, R15, c[0x0][0x340] ;  /* 0x0000d00026024625 */ /* 0x000fca00078e020f */
[----:B------:R2:W3:Y:S01]  /*0980*/  @P4 LDG.E R30, [R2.64] ;  /* 0x00000008021e4981 */ /* 0x0004e2000c1e1900 */
        /* <DEDUP_REMOVED lines=24> */
[----:B--2---:R-:W-:Y:S01]  /*0b10*/  LEA.HI R3, R36, R252, RZ, 0x3 ;  /* 0x000000fc24037211 */ /* 0x004fe200078f18ff */
        /* <DEDUP_REMOVED lines=11> */
[----:B------:R-:W-:Y:S01]  /*0bd0*/  IADD3 R118, R32, 0x20, RZ ;  /* 0x0000002020767810 */ /* 0x000fe20007ffe0ff */
[----:B------:R-:W-:Y:S01]  /*0be0*/  IMAD.SHL.U32 R10, R2, 0x8, RZ ;  /* 0x00000008020a7824 */ /* 0x000fe200078e00ff */
[C---:B------:R-:W-:Y:S01]  /*0bf0*/  LEA.HI.X.SX32 R166, R5.reuse, R3, 0x1, P0 ;  /* 0x0000000305a67211 */ /* 0x040fe200000f0eff */
[----:B------:R-:W-:Y:S01]  /*0c00*/  IMAD.SHL.U32 R5, R5, 0x40, RZ ;  /* 0x0000004005057824 */ /* 0x000fe200078e00ff */
[----:B------:R-:W-:Y:S01]  /*0c10*/  SHF.R.S32.HI R33, RZ, 0x1f, R32 ;  /* 0x0000001fff217819 */ /* 0x000fe20000011420 */
[----:B------:R-:W-:Y:S01]  /*0c20*/  IMAD R13, R42, -0x70, R135 ;  /* 0xffffff902a0d7824 */ /* 0x000fe200078e0287 */
[----:B------:R-:W-:Y:S01]  /*0c30*/  SHF.R.S32.HI R11, RZ, 0x1f, R10 ;  /* 0x0000001fff0b7819 */ /* 0x000fe2000001140a */
[----:B------:R-:W-:Y:S01]  /*0c40*/  IMAD R2, R166, c[0x0][0x238], RZ ;  /* 0x00008e00a6027a24 */ /* 0x000fe200078e02ff */
[----:B------:R-:W-:Y:S01]  /*0c50*/  ISETP.GE.AND P6, PT, R10, c[0x0][0x1d4], PT ;  /* 0x000075000a007a0c */ /* 0x000fe20003fc6270 */
[C---:B------:R-:W-:Y:S01]  /*0c60*/  IMAD R16, R102.reuse, c[0x0][0x284], R16 ;  /* 0x0000a10066107a24 */ /* 0x040fe200078e0210 */
[----:B------:R-:W-:Y:S01]  /*0c70*/  ISETP.GE.AND P1, PT, R13, 0x1, PT ;  /* 0x000000010d00780c */ /* 0x000fe20003f26270 */
[----:B------:R-:W-:Y:S01]  /*0c80*/  IMAD R4, R161, c[0x0][0x23c], R2 ;  /* 0x00008f00a1047a24 */ /* 0x000fe200078e0202 */
[----:B------:R-:W-:Y:S01]  /*0c90*/  ISETP.GE.AND P0, PT, R13, 0x11, PT ;  /* 0x000000110d00780c */ /* 0x000fe20003f06270 */
        /* <DEDUP_REMOVED lines=40> */
[----:B------:R-:W-:Y:S01]  /*0f20*/  IMAD.WIDE.U32 R14, R102, c[0x0][0x280], R34 ;  /* 0x0000a000660e7a25 */ /* 0x000fe200078e0022 */
[----:B------:R-:W-:-:S03]  /*0f30*/  @P1 LEA R4, P2, R22, c[0x0][0x220], 0x1 ;  /* 0x0000880016041a11 */ /* 0x000fc600078408ff */
[----:B------:R-:W-:Y:S01]  /*0f40*/  IMAD.SHL.U32 R93, R2, 0x2, RZ ;  /* 0x00000002025d7824 */ /* 0x000fe200078e00ff */
[----:B------:R-:W-:Y:S01]  /*0f50*/  @P1 LEA.HI.X R5, R22, c[0x0][0x224], R3, 0x1, P2 ;  /* 0x0000890016051a11 */ /* 0x000fe200010f0c03 */
[----:B------:R-:W-:Y:S01]  /*0f60*/  IMAD.IADD R117, R15, 0x1, R16 ;  /* 0x000000010f757824 */ /* 0x000fe200078e0210 */
[----:B------:R-:W-:Y:S01]  /*0f70*/  @P0 LEA R2, P2, R168, R22, 0x4 ;  /* 0x00000016a8020211 */ /* 0x000fe200078420ff */
[----:B------:R-:W-:Y:S02]  /*0f80*/  IMAD.MOV.U32 R116, RZ, RZ, R14 ;  /* 0x000000ffff747224 */ /* 0x000fe400078e000e */
[----:B------:R-:W-:Y:S01]  /*0f90*/  @!PT LDS RZ, [RZ] ;  /* 0x00000000fffff984 */ /* 0x000fe20000000800 */
[----:B------:R-:W-:Y:S01]  /*0fa0*/  @!PT LDS RZ, [RZ] ;  /* 0x00000000fffff984 */ /* 0x000fe20000000800 */
[----:B------:R-:W-:Y:S01]  /*0fb0*/  @!PT LDS RZ, [RZ] ;  /* 0x00000000fffff984 */ /* 0x000fe20000000800 */
[----:B------:R2:W-:Y:S01]  /*0fc0*/  @P1 LDGSTS.E.BYPASS.LTC128B.128 [R93+0x3900], [R4.64], !P6 ;  /* 0x03900000045d1fae */ /* 0x0005e2000f101d48 */
[----:B------:R-:W-:Y:S01]  /*0fd0*/  ISETP.GE.AND P1, PT, R13, 0x31, PT ;  /* 0x000000310d00780c */ /* 0x000fe20003f26270 */
[----:B------:R-:W-:-:S04]  /*0fe0*/  IMAD.WIDE.U32 R188, R102, c[0x0][0x1e0], RZ ;  /* 0x0000780066bc7a25 */ /* 0x000fc800078e00ff */
[----:B------:R-:W-:Y:S02]  /*0ff0*/  IMAD.SHL.U32 R216, R182, 0x40, RZ ;  /* 0x00000040b6d87824 */ /* 0x000fe400078e00ff */
[C---:B------:R-:W-:Y:S02]  /*1000*/  IMAD R202, R174.reuse, c[0x0][0x294], RZ ;  /* 0x0000a500aeca7a24 */ /* 0x040fe400078e02ff */
[C---:B------:R-:W-:Y:S02]  /*1010*/  IMAD R203, R174.reuse, c[0x0][0x284], RZ ;  /* 0x0000a100aecb7a24 */ /* 0x040fe400078e02ff */
[C---:B------:R-:W-:Y:S02]  /*1020*/  IMAD R204, R174.reuse, c[0x0][0x1e4], RZ ;  /* 0x00007900aecc7a24 */ /* 0x040fe400078e02ff */
[----:B------:R-:W-:Y:S02]  /*1030*/  @P1 IMAD R12, R37, 0x30, RZ ;  /* 0x00000030250c1824 */ /* 0x000fe400078e02ff */
[----:B------:R-:W-:-:S04]  /*1040*/  IMAD.WIDE.U32 R178, R174, c[0x0][0x290], RZ ;  /* 0x0000a400aeb27a25 */ /* 0x000fc800078e00ff */
[----:B------:R-:W-:-:S04]  /*1050*/  IMAD.WIDE.U32 R176, R174, c[0x0][0x280], RZ ;  /* 0x0000a000aeb07a25 */ /* 0x000fc800078e00ff */
[----:B------:R-:W-:Y:S01]  /*1060*/  IMAD.WIDE.U32 R182, R182, 0x60, RZ ;  /* 0x00000060b6b67825 */ /* 0x000fe200078e00ff */
[----:B--2---:R-:W-:-:S03]  /*1070*/  @P0 LEA.HI.X R5, R168, R3, R37, 0x4, P2 ;  /* 0x00000003a8050211 */ /* 0x004fc600010f2425 */
[----:B------:R-:W-:Y:S01]  /*1080*/  IMAD.WIDE.U32 R194, R170, c[0x0][0x1e0], RZ ;  /* 0x00007800aac27a25 */ /* 0x000fe200078e00ff */
[----:B------:R-:W-:Y:S02]  /*1090*/  @P0 LEA R4, P2, R2, c[0x0][0x220], 0x1 ;  /* 0x0000880002040a11 */ /* 0x000fe400078408ff */
[----:B------:R-:W-:Y:S01]  /*10a0*/  IADD3 R201, R183, UR10, RZ ;  /* 0x0000000ab7c97c10 */ /* 0x000fe2000fffe0ff */
[----:B------:R-:W-:Y:S01]  /*10b0*/  IMAD.WIDE.U32 R174, R174, c[0x0][0x1e0], RZ ;  /* 0x00007800aeae7a25 */ /* 0x000fe200078e00ff */
[----:B------:R-:W-:Y:S02]  /*10c0*/  @P0 LEA.HI.X R5, R2, c[0x0][0x224], R5, 0x1, P2 ;  /* 0x0000890002050a11 */ /* 0x000fe400010f0c05 */
[----:B------:R-:W-:Y:S01]  /*10d0*/  @P3 IADD3 R6, P2, R22, R6, RZ ;  /* 0x0000000616063210 */ /* 0x000fe20007f5e0ff */
[----:B------:R-:W-:Y:S02]  /*10e0*/  IMAD.SHL.U32 R2, R37, 0x20, RZ ;  /* 0x0000002025027824 */ /* 0x000fe400078e00ff */
[----:B------:R2:W-:Y:S01]  /*10f0*/  @P0 LDGSTS.E.BYPASS.LTC128B.128 [R93+0x4100], [R4.64], !P6 ;  /* 0x04100000045d0fae */ /* 0x0005e2000f101d48 */
[----:B------:R-:W-:Y:S01]  /*1100*/  @P3 LEA R8, P0, R6, c[0x0][0x220], 0x1 ;  /* 0x0000880006083a11 */ /* 0x000fe200078008ff */
[----:B------:R-:W-:Y:S01]  /*1110*/  IMAD.WIDE.U32 R196, R171, c[0x0][0x1e0], RZ ;  /* 0x00007800abc47a25 */ /* 0x000fe200078e00ff */
[----:B------:R-:W-:-:S02]  /*1120*/  @P3 IADD3.X R7, R3, R7, R2, P2, !PT ;  /* 0x0000000703073210 */ /* 0x000fc400017fe402 */
[----:B------:R-:W-:Y:S01]  /*1130*/  @P1 MOV R2, R22 ;  /* 0x0000001600021202 */ /* 0x000fe20000000f00 */
[----:B------:R-:W-:Y:S01]  /*1140*/  IMAD.WIDE.U32 R192, R169, c[0x0][0x1e0], RZ ;  /* 0x00007800a9c07a25 */ /* 0x000fe200078e00ff */
[----:B------:R-:W-:Y:S02]  /*1150*/  ISETP.GE.AND P2, PT, R13, 0x41, PT ;  /* 0x000000410d00780c */ /* 0x000fe40003f46270 */
[----:B-1----:R-:W-:Y:S01]  /*1160*/  @P3 LEA.HI.X R9, R6, c[0x0][0x224], R7, 0x1, P0 ;  /* 0x0000890006093a11 */ /* 0x002fe200000f0c07 */
[----:B-----5:R-:W-:-:S04]  /*1170*/  IMAD.WIDE.U32 R116, R167, c[0x0][0x280], R116 ;  /* 0x0000a000a7747a25 */ /* 0x020fc800078e0074 */
[----:B------:R1:W-:Y:S01]  /*1180*/  @P3 LDGSTS.E.BYPASS.LTC128B.128 [R93+0x4900], [R8.64], !P6 ;  /* 0x04900000085d3fae */ /* 0x0003e2000f101d48 */
[----:B------:R-:W-:Y:S02]  /*1190*/  IMAD.IADD R202, R179, 0x1, R202 ;  /* 0x00000001b3ca7824 */ /* 0x000fe400078e02ca */
[----:B------:R-:W-:Y:S02]  /*11a0*/  IMAD.IADD R203, R177, 0x1, R203 ;  /* 0x00000001b1cb7824 */ /* 0x000fe400078e02cb */
[----:B------:R-:W-:Y:S02]  /*11b0*/  IMAD.IADD R204, R175, 0x1, R204 ;  /* 0x00000001afcc7824 */ /* 0x000fe400078e02cc */
[----:B--2---:R-:W-:-:S04]  /*11c0*/  @P1 IMAD.WIDE.U32 R4, R168, 0x30, R2 ;  /* 0x00000030a8041825 */ /* 0x004fc800078e0002 */
        /* <DEDUP_REMOVED lines=8> */
[----:B-1----:R-:W-:Y:S01]  /*1250*/  IMAD R9, R218, c[0x0][0x260], RZ ;  /* 0x00009800da097a24 */ /* 0x002fe200078e02ff */
        /* <DEDUP_REMOVED lines=15> */
[----:B--2---:R-:W-:-:S03]  /*1350*/  IMAD R6, R29, c[0x0][0x1e0], RZ ;  /* 0x000078001d067a24 */ /* 0x004fc600078e02ff */
[----:B------:R-:W-:Y:S02]  /*1360*/  SEL R23, RZ, 0xffffffff, P0 ;  /* 0xffffffffff177807 */ /* 0x000fe40000000000 */
[----:B------:R-:W-:Y:S01]  /*1370*/  ISETP.GT.AND P0, PT, R13, 0x60, PT ;  /* 0x000000600d00780c */ /* 0x000fe20003f04270 */
[----:B------:R-:W-:-:S04]  /*1380*/  IMAD R6, R26, c[0x0][0x1e4], R6 ;  /* 0x000079001a067a24 */ /* 0x000fc800078e0206 */
[----:B------:R-:W-:-:S04]  /*1390*/  IMAD.IADD R5, R5, 0x1, R6 ;  /* 0x0000000105057824 */ /* 0x000fc800078e0206 */
        /* <DEDUP_REMOVED lines=31> */
[----:B------:R-:W-:Y:S01]  /*1590*/  @P1 IMAD R6, R37, 0x50, RZ ;  /* 0x0000005025061824 */ /* 0x000fe200078e02ff */
[----:B------:R-:W-:Y:S01]  /*15a0*/  LEA.HI R7, R36, R252, RZ, 0x5 ;  /* 0x000000fc24077211 */ /* 0x000fe200078f28ff */
[----:B------:R-:W-:Y:S01]  /*15b0*/  @P1 IMAD.WIDE.U32 R4, R168, 0x50, R4 ;  /* 0x00000050a8041825 */ /* 0x000fe200078e0004 */
[----:B------:R-:W-:Y:S02]  /*15c0*/  IADD3 R36, R34, 0x10, RZ ;  /* 0x0000001022247810 */ /* 0x000fe40007ffe0ff */
[----:B------:R-:W-:Y:S01]  /*15d0*/  LOP3.LUT R99, R24, 0x1, RZ, 0xc0, !PT ;  /* 0x0000000118637812 */ /* 0x000fe200078ec0ff */
[----:B------:R-:W-:Y:S01]  /*15e0*/  @P1 IMAD.IADD R5, R5, 0x1, R6 ;  /* 0x0000000105051824 */ /* 0x000fe200078e0206 */
[----:B------:R-:W-:Y:S01]  /*15f0*/  @P1 LEA R8, P2, R4, c[0x0][0x220], 0x1 ;  /* 0x0000880004081a11 */ /* 0x000fe200078408ff */
[----:B------:R-:W-:Y:S01]  /*1600*/  IMAD.IADD R2, R102, 0x1, -R2 ;  /* 0x0000000166027824 */ /* 0x000fe200078e0a02 */
[----:B------:R-:W-:Y:S01]  /*1610*/  LOP3.LUT R100, R24, 0x2, RZ, 0xc0, !PT ;  /* 0x0000000218647812 */ /* 0x000fe200078ec0ff */
[----:B------:R-:W-:Y:S01]  /*1620*/  IMAD.SHL.U32 R6, R7, 0x10, RZ ;  /* 0x0000001007067824 */ /* 0x000fe200078e00ff */
[----:B------:R-:W-:Y:S01]  /*1630*/  SHF.R.S32.HI R7, RZ, 0x1f, R171 ;  /* 0x0000001fff077819 */ /* 0x000fe200000114ab */
[----:B------:R-:W-:Y:S01]  /*1640*/  IMAD.WIDE.U32 R10, R102, c[0x0][0x280], R32 ;  /* 0x0000a000660a7a25 */ /* 0x000fe200078e0020 */
[----:B------:R-:W-:-:S02]  /*1650*/  @P1 LEA.HI.X R9, R4, c[0x0][0x224], R5, 0x1, P2 ;  /* 0x0000890004091a11 */ /* 0x000fc400010f0c05 */
[C---:B------:R-:W-:Y:S01]  /*1660*/  LOP3.LUT P3, RZ, R2.reuse, 0x4, RZ, 0xc0, !PT ;  /* 0x0000000402ff7812 */ /* 0x040fe2000786c0ff */
[----:B------:R-:W-:Y:S01]  /*1670*/  IMAD.SHL.U32 R2, R2, 0x40, RZ ;  /* 0x0000004002027824 */ /* 0x000fe200078e00ff */
[----:B------:R-:W-:Y:S01]  /*1680*/  SHF.R.S32.HI R5, RZ, 0x4, R27 ;  /* 0x00000004ff057819 */ /* 0x000fe2000001141b */
[----:B------:R-:W-:Y:S01]  /*1690*/  IMAD.MOV.U32 R114, RZ, RZ, R12 ;  /* 0x000000ffff727224 */ /* 0x000fe200078e000c */
[----:B------:R-:W-:Y:S01]  /*16a0*/  LEA.HI R7, R7, R171, RZ, 0x3 ;  /* 0x000000ab07077211 */ /* 0x000fe200078f18ff */
[----:B------:R2:W-:Y:S01]  /*16b0*/  @P1 LDGSTS.E.BYPASS.LTC128B.128 [R93+0x6100], [R8.64], !P6 ;  /* 0x06100000085d1fae */ /* 0x0005e2000f101d48 */
[----:B------:R-:W-:Y:S01]  /*16c0*/  MOV R112, R10 ;  /* 0x0000000a00707202 */ /* 0x000fe20000000f00 */
[----:B------:R-:W-:Y:S01]  /*16d0*/  IMAD.WIDE.U32 R114, R167, c[0x0][0x290], R114 ;  /* 0x0000a400a7727a25 */ /* 0x000fe200078e0072 */
[----:B------:R-:W-:Y:S02]  /*16e0*/  LEA.HI.SX32 R10, R20, R5, 0x1d ;  /* 0x00000005140a7211 */ /* 0x000fe400078feaff */
[----:B------:R-:W-:Y:S01]  /*16f0*/  SHF.L.U32 R4, R171, 0x6, RZ ;  /* 0x00000006ab047819 */ /* 0x000fe200000006ff */
[----:B------:R-:W-:Y:S01]  /*1700*/  IMAD.WIDE.U32 R110, R167, c[0x0][0x290], R110 ;  /* 0x0000a400a76e7a25 */ /* 0x000fe200078e006e */
[----:B------:R-:W-:-:S02]  /*1710*/  IADD3 R113, R16, R11, RZ ;  /* 0x0000000b10717210 */ /* 0x000fc40007ffe0ff */
        /* <DEDUP_REMOVED lines=8> */
[----:B------:R-:W-:Y:S02]  /*17a0*/  LOP3.LUT R12, R2, 0x18, R32, 0xf8, !PT ;  /* 0x00000018020c7812 */ /* 0x000fe400078ef820 */
[----:B------:R-:W-:Y:S01]  /*17b0*/  LOP3.LUT R10, R11, 0xfffffe00, RZ, 0xc0, !PT ;  /* 0xfffffe000b0a7812 */ /* 0x000fe200078ec0ff */
[----:B------:R-:W-:Y:S01]  /*17c0*/  IMAD.IADD R103, R105, 0x1, R103 ;  /* 0x0000000169677824 */ /* 0x000fe200078e0267 */
[----:B------:R-:W-:-:S02]  /*17d0*/  SHF.R.U32.HI R7, RZ, 0x3, R4 ;  /* 0x00000003ff077819 */ /* 0x000fc40000011604 */
[--C-:B------:R-:W-:Y:S02]  /*17e0*/  LOP3.LUT R11, R4, 0x38, R20.reuse, 0xf8, !PT ;  /* 0x00000038040b7812 */ /* 0x100fe400078ef814 */
[----:B------:R-:W-:Y:S02]  /*17f0*/  LOP3.LUT R98, R6, R12, R5, 0xf6, !PT ;  /* 0x0000000c06627212 */ /* 0x000fe400078ef605 */
[--C-:B------:R-:W-:Y:S02]  /*1800*/  LOP3.LUT R4, R4, 0x38, R101.reuse, 0xf8, !PT ;  /* 0x0000003804047812 */ /* 0x100fe400078ef865 */
[C---:B------:R-:W-:Y:S02]  /*1810*/  LOP3.LUT R12, R2.reuse, 0x38, R20, 0xf8, !PT ;  /* 0x00000038020c7812 */ /* 0x040fe400078ef814 */
[----:B--2---:R-:W-:Y:S02]  /*1820*/  SHF.R.S32.HI R8, RZ, 0x1f, R170 ;  /* 0x0000001fff087819 */ /* 0x004fe400000114aa */
[----:B------:R-:W-:-:S02]  /*1830*/  LOP3.LUT R2, R2, 0x38, R101, 0xf8, !PT ;  /* 0x0000003802027812 */ /* 0x000fc400078ef865 */
[C-C-:B-1----:R-:W-:Y:S02]  /*1840*/  LOP3.LUT R19, R10.reuse, R11, R7.reuse, 0xf6, !PT ;  /* 0x0000000b0a137212 */ /* 0x142fe400078ef607 */
[----:B------:R-:W-:Y:S01]  /*1850*/  LOP3.LUT R18, R10, R4, R7, 0xf6, !PT ;  /* 0x000000040a127212 */ /* 0x000fe200078ef607 */
[----:B------:R-:W-:Y:S01]  /*1860*/  @P0 IMAD.MOV.U32 R4, RZ, RZ, R22 ;  /* 0x000000ffff040224 */ /* 0x000fe200078e0016 */
[----:B------:R-:W-:Y:S01]  /*1870*/  SHF.R.S32.HI R7, RZ, 0x1f, R169 ;  /* 0x0000001fff077819 */ /* 0x000fe200000114a9 */
[----:B------:R-:W-:Y:S01]  /*1880*/  IMAD.SHL.U32 R154, R19, 0x2, RZ ;  /* 0x00000002139a7824 */ /* 0x000fe200078e00ff */
[----:B------:R-:W-:Y:S01]  /*1890*/  LEA.HI R8, R8, R170, RZ, 0x3 ;  /* 0x000000aa08087211 */ /* 0x000fe200078f18ff */
[----:B------:R-:W-:Y:S01]  /*18a0*/  IMAD.SHL.U32 R150, R18, 0x2, RZ ;  /* 0x0000000212967824 */ /* 0x000fe200078e00ff */
[--C-:B------:R-:W-:Y:S02]  /*18b0*/  LOP3.LUT R21, R6, R2, R5.reuse, 0xf6, !PT ;  /* 0x0000000206157212 */ /* 0x100fe400078ef605 */
[----:B------:R-:W-:Y:S01]  /*18c0*/  SHF.L.U32 R2, R170, 0x6, RZ ;  /* 0x00000006aa027819 */ /* 0x000fe200000006ff */
[----:B------:R-:W-:Y:S01]  /*18d0*/  IMAD.SHL.U32 R9, R8, 0x40, RZ ;  /* 0x0000004008097824 */ /* 0x000fe200078e00ff */
[----:B------:R-:W-:Y:S01]  /*18e0*/  LOP3.LUT R23, R6, R12, R5, 0xf6, !PT ;  /* 0x0000000c06177212 */ /* 0x000fe200078ef605 */
[----:B------:R-:W-:Y:S01]  /*18f0*/  IMAD.SHL.U32 R6, R169, 0x40, RZ ;  /* 0x00000040a9067824 */ /* 0x000fe200078e00ff */
[----:B------:R-:W-:Y:S01]  /*1900*/  LEA.HI R7, R7, R169, RZ, 0x3 ;  /* 0x000000a907077211 */ /* 0x000fe200078f18ff */
[----:B------:R-:W-:Y:S01]  /*1910*/  @P0 IMAD.MOV.U32 R5, RZ, RZ, R3 ;  /* 0x000000ffff050224 */ /* 0x000fe200078e0003 */
[----:B------:R-:W-:-:S02]  /*1920*/  LOP3.LUT R2, R2, 0x1c0, RZ, 0xc0, !PT ;  /* 0x000001c002027812 */ /* 0x000fc400078ec0ff */
[----:B------:R-:W-:Y:S01]  /*1930*/  LOP3.LUT R6, R6, 0x1c0, RZ, 0xc0, !PT ;  /* 0x000001c006067812 */ /* 0x000fe200078ec0ff */
[----:B------:R-:W-:Y:S01]  /*1940*/  IMAD.SHL.U32 R8, R7, 0x40, RZ ;  /* 0x0000004007087824 */ /* 0x000fe200078e00ff */
[----:B------:R-:W-:Y:S01]  /*1950*/  SHF.R.U32.HI R13, RZ, 0x3, R2 ;  /* 0x00000003ff0d7819 */ /* 0x000fe20000011602 */
[----:B------:R-:W-:Y:S01]  /*1960*/  @P0 IMAD.WIDE.U32 R4, R168, 0x60, R4 ;  /* 0x00000060a8040825 */ /* 0x000fe200078e0004 */
[----:B------:R-:W-:Y:S02]  /*1970*/  LOP3.LUT R9, R9, 0xfffffe00, RZ, 0xc0, !PT ;  /* 0xfffffe0009097812 */ /* 0x000fe400078ec0ff */
[C---:B------:R-:W-:Y:S02]  /*1980*/  LOP3.LUT R10, R2.reuse, 0x38, R20, 0xf8, !PT ;  /* 0x00000038020a7812 */ /* 0x040fe400078ef814 */
[----:B------:R-:W-:Y:S01]  /*1990*/  LOP3.LUT R11, R2, 0x38, R101, 0xf8, !PT ;  /* 0x00000038020b7812 */ /* 0x000fe200078ef865 */
[----:B------:R-:W-:Y:S01]  /*19a0*/  @P0 IMAD.IADD R2, R5, 0x1, R16 ;  /* 0x0000000105020824 */ /* 0x000fe200078e0210 */
[----:B------:R-:W-:Y:S01]  /*19b0*/  SHF.R.U32.HI R7, RZ, 0x3, R6 ;  /* 0x00000003ff077819 */ /* 0x000fe20000011606 */
[----:B------:R-:W-:Y:S01]  /*19c0*/  IMAD.MOV.U32 R5, RZ, RZ, c[0x0][0x280] ;  /* 0x0000a000ff057624 */ /* 0x000fe200078e00ff */
[----:B------:R-:W-:-:S02]  /*19d0*/  LOP3.LUT R8, R8, 0xfffffe00, RZ, 0xc0, !PT ;  /* 0xfffffe0008087812 */ /* 0x000fc400078ec0ff */
[C---:B------:R-:W-:Y:S01]  /*19e0*/  LOP3.LUT R12, R6.reuse, 0x38, R20, 0xf8, !PT ;  /* 0x00000038060c7812 */ /* 0x040fe200078ef814 */
[----:B------:R-:W-:Y:S01]  /*19f0*/  IMAD.SHL.U32 R212, R5, 0x40, RZ ;  /* 0x0000004005d47824 */ /* 0x000fe200078e00ff */
[----:B------:R-:W-:Y:S01]  /*1a00*/  LOP3.LUT R17, R9, R10, R13, 0xf6, !PT ;  /* 0x0000000a09117212 */ /* 0x000fe200078ef60d */
[C---:B------:R-:W-:Y:S01]  /*1a10*/  IMAD.SHL.U32 R214, R5.reuse, 0x20, RZ ;  /* 0x0000002005d67824 */ /* 0x040fe200078e00ff */
[----:B------:R-:W-:Y:S01]  /*1a20*/  LOP3.LUT R10, R6, 0x38, R101, 0xf8, !PT ;  /* 0x00000038060a7812 */ /* 0x000fe200078ef865 */
[----:B------:R-:W-:Y:S01]  /*1a30*/  IMAD.WIDE.U32 R208, R5, 0x60, RZ ;  /* 0x0000006005d07825 */ /* 0x000fe200078e00ff */
[----:B---3--:R-:W-:Y:S02]  /*1a40*/  @P4 SHF.R.S32.HI R3, RZ, 0x1f, R30 ;  /* 0x0000001fff034819 */ /* 0x008fe4000001141e */
[----:B------:R-:W-:Y:S01]  /*1a50*/  @P0 LEA R6, P1, R4, c[0x0][0x220], 0x1 ;  /* 0x0000880004060a11 */ /* 0x000fe200078208ff */
[----:B------:R-:W-:Y:S01]  /*1a60*/  @!P4 IMAD.MOV.U32 R3, RZ, RZ, R28 ;  /* 0x000000ffff03c224 */ /* 0x000fe200078e001c */
[----:B------:R-:W-:Y:S01]  /*1a70*/  LOP3.LUT R16, R9, R11, R13, 0xf6, !PT ;  /* 0x0000000b09107212 */ /* 0x000fe200078ef60d */
[----:B------:R-:W-:Y:S01]  /*1a80*/  IMAD.SHL.U32 R153, R17, 0x2, RZ ;  /* 0x0000000211997824 */ /* 0x000fe200078e00ff */
[----:B------:R-:W-:-:S02]  /*1a90*/  LOP3.LUT R13, R8, R12, R7, 0xf6, !PT ;  /* 0x0000000c080d7212 */ /* 0x000fc400078ef607 */
        /* <DEDUP_REMOVED lines=14> */
[----:B------:R-:W-:Y:S01]  /*1b80*/  SHF.L.U64.HI R185, R5, R186, c[0x0][0x284] ;  /* 0x0000a10005b97619 */ /* 0x000fe200000102ba */
        /* <DEDUP_REMOVED lines=28> */
[C---:B------:R-:W-:Y:S01]  /*1d50*/  IMAD.WIDE.U32 R138, R2.reuse, c[0x0][0x1e0], RZ ;  /* 0x00007800028a7a25 */ /* 0x040fe200078e00ff */
        /* <DEDUP_REMOVED lines=12> */
[----:B------:R-:W-:Y:S01]  /*1e20*/  IMAD.X R143, R198, 0x1, R144, P1 ;  /* 0x00000001c68f7824 */ /* 0x000fe200008e0690 */
        /* <DEDUP_REMOVED lines=27> */
.L_x_670:
        /* <DEDUP_REMOVED lines=48> */
.L_x_628:
[----:B------:R-:W-:Y:S05]  /*22e0*/  BSYNC B0 ;  /* 0x0000000000007941 */ /* 0x000fea0003800000 */
.L_x_627:
        /* <DEDUP_REMOVED lines=37> */
.L_x_630:
[----:B------:R-:W-:Y:S05]  /*2540*/  BSYNC B0 ;  /* 0x0000000000007941 */ /* 0x000fea0003800000 */
.L_x_629:
        /* <DEDUP_REMOVED lines=40> */
.L_x_632:
[----:B------:R-:W-:Y:S05]  /*27d0*/  BSYNC B0 ;  /* 0x0000000000007941 */ /* 0x000fea0003800000 */
.L_x_631:
        /* <DEDUP_REMOVED lines=38> */
.L_x_634:
[----:B------:R-:W-:Y:S05]  /*2a40*/  BSYNC B0 ;  /* 0x0000000000007941 */ /* 0x000fea0003800000 */
.L_x_633:
        /* <DEDUP_REMOVED lines=76> */
.L_x_638:
[----:B------:R-:W-:Y:S05]  /*2f10*/  BSYNC B0 ;  /* 0x0000000000007941 */ /* 0x000fea0003800000 */
.L_x_637:
        /* <DEDUP_REMOVED lines=59> */
.L_x_636:
[----:B------:R-:W-:Y:S05]  /*32d0*/  BSYNC B1 ;  /* 0x0000000000017941 */ /* 0x000fea0003800000 */
.L_x_635:
        /* <DEDUP_REMOVED lines=63> */
.L_x_642:
[----:B------:R-:W-:Y:S05]  /*36d0*/  BSYNC B0 ;  /* 0x0000000000007941 */ /* 0x000fea0003800000 */
.L_x_641:
        /* <DEDUP_REMOVED lines=58> */
.L_x_640:
[----:B------:R-:W-:Y:S05]  /*3a80*/  BSYNC B1 ;  /* 0x0000000000017941 */ /* 0x000fea0003800000 */
.L_x_639:
        /* <DEDUP_REMOVED lines=63> */
.L_x_646:
[----:B------:R-:W-:Y:S05]  /*3e80*/  BSYNC B0 ;  /* 0x0000000000007941 */ /* 0x000fea0003800000 */
.L_x_645:
        /* <DEDUP_REMOVED lines=58> */
.L_x_644:
[----:B------:R-:W-:Y:S05]  /*4230*/  BSYNC B1 ;  /* 0x0000000000017941 */ /* 0x000fea0003800000 */
.L_x_643:
        /* <DEDUP_REMOVED lines=61> */
.L_x_649:
[----:B------:R-:W-:Y:S05]  /*4610*/  BSYNC B0 ;  /* 0x0000000000007941 */ /* 0x000fea0003800000 */
.L_x_648:
        /* <DEDUP_REMOVED lines=59> */
.L_x_626:
        /* <DEDUP_REMOVED lines=223> */
.L_x_651:
[----:B------:R-:W-:Y:S05]  /*57c0*/  BSYNC B0 ;  /* 0x0000000000007941 */ /* 0x000fea0003800000 */
.L_x_650:
        /* <DEDUP_REMOVED lines=115> */
.L_x_653:
[----:B------:R-:W-:Y:S05]  /*5f00*/  BSYNC B0 ;  /* 0x0000000000007941 */ /* 0x000fea0003800000 */
.L_x_652:
        /* <DEDUP_REMOVED lines=115> */
.L_x_655:
[----:B------:R-:W-:Y:S05]  /*6640*/  BSYNC B0 ;  /* 0x0000000000007941 */ /* 0x000fea0003800000 */
.L_x_654:
        /* <DEDUP_REMOVED lines=115> */
.L_x_625:
        /* <DEDUP_REMOVED lines=20> */
.L_x_657:
[----:B------:R-:W-:Y:S05]  /*6ec0*/  BSYNC B0 ;  /* 0x0000000000007941 */ /* 0x000fea0003800000 */
.L_x_656:
        /* <DEDUP_REMOVED lines=20> */
.L_x_659:
[----:B------:R-:W-:Y:S05]  /*7010*/  BSYNC B0 ;  /* 0x0000000000007941 */ /* 0x000fea0003800000 */
.L_x_658:
        /* <DEDUP_REMOVED lines=20> */
.L_x_661:
[----:B------:R-:W-:Y:S05]  /*7160*/  BSYNC B0 ;  /* 0x0000000000007941 */ /* 0x000fea0003800000 */
.L_x_660:
        /* <DEDUP_REMOVED lines=19> */
.L_x_647:
[----:B------:R-:W-:Y:S05]  /*72a0*/  BSYNC B2 ;  /* 0x0000000000027941 */ /* 0x000fea0003800000 */
.L_x_624:
        /* <DEDUP_REMOVED lines=125> */
.L_x_663:
[----:B-1----:R-:W-:Y:S05]  /*7a80*/  BSYNC B0 ;  /* 0x0000000000007941 */ /* 0x002fea0003800000 */
.L_x_662:
        /* <DEDUP_REMOVED lines=20> */
.L_x_665:
[----:B------:R-:W-:Y:S05]  /*7bd0*/  BSYNC B0 ;  /* 0x0000000000007941 */ /* 0x000fea0003800000 */
.L_x_664:
        /* <DEDUP_REMOVED lines=20> */
.L_x_667:
[----:B------:R-:W-:Y:S05]  /*7d20*/  BSYNC B0 ;  /* 0x0000000000007941 */ /* 0x000fea0003800000 */
.L_x_666:
        /* <DEDUP_REMOVED lines=20> */
.L_x_669:
[----:B------:R-:W-:Y:S05]  /*7e70*/  BSYNC B0 ;  /* 0x0000000000007941 */ /* 0x000fea0003800000 */
.L_x_668:
        /* <DEDUP_REMOVED lines=36> */
.L_x_623:
[----:B------:R-:W3:Y:S01]  /*80c0*/  LDL.LU R27, [R1+0x60] ;  /* 0x00006000011b7983 */ /* 0x000ee20000300800 */
[----:B------:R-:W-:-:S03]  /*80d0*/  IMAD.MOV.U32 R0, RZ, RZ, c[0x0][0x2c4] ;  /* 0x0000b100ff007624 */ /* 0x000fc600078e00ff */
[----:B------:R-:W4:Y:S02]  /*80e0*/  LDL R88, [R1+0x18] ;  /* 0x0000180001587983 */ /* 0x000f240000100800 */
[----:B------:R-:W-:Y:S01]  /*80f0*/  ISETP.NE.AND P6, PT, R0, 0x1, PT ;  /* 0x000000010000780c */ /* 0x000fe20003fc5270 */
[----:B--2---:R-:W-:Y:S01]  /*8100*/  IMAD.IADD R6, R191, 0x1, R190 ;  /* 0x00000001bf067824 */ /* 0x004fe200078e02be */
[----:B------:R-:W-:Y:S01]  /*8110*/  PLOP3.LUT P4, PT, PT, PT, PT, 0x80, 0x0 ;  /* 0x000000000000781c */ /* 0x000fe20003f8f070 */
[----:B------:R-:W-:Y:S01]  /*8120*/  CS2R R178, SRZ ;  /* 0x0000000000b27805 */ /* 0x000fe2000001ff00 */
[----:B------:R-:W-:Y:S01]  /*8130*/  CS2R R176, SRZ ;  /* 0x0000000000b07805 */ /* 0x000fe2000001ff00 */
[----:B------:R-:W-:Y:S01]  /*8140*/  IMAD.MOV.U32 R11, RZ, RZ, RZ ;  /* 0x000000ffff0b7224 */ /* 0x000fe200078e00ff */
[----:B------:R-:W-:Y:S01]  /*8150*/  MOV R182, RZ ;  /* 0x000000ff00b67202 */ /* 0x000fe20000000f00 */
[----:B------:R-:W-:Y:S01]  /*8160*/  CS2R R12, SRZ ;  /* 0x00000000000c7805 */ /* 0x000fe2000001ff00 */
[----:B------:R-:W-:Y:S01]  /*8170*/  IMAD.MOV.U32 R180, RZ, RZ, RZ ;  /* 0x000000ffffb47224 */ /* 0x000fe200078e00ff */
[----:B------:R-:W-:Y:S01]  /*8180*/  CS2R R16, SRZ ;  /* 0x0000000000107805 */ /* 0x000fe2000001ff00 */
[----:B------:R-:W-:Y:S01]  /*8190*/  IMAD.MOV.U32 R174, RZ, RZ, RZ ;  /* 0x000000ffffae7224 */ /* 0x000fe200078e00ff */
[----:B------:R-:W-:Y:S01]  /*81a0*/  CS2R R14, SRZ ;  /* 0x00000000000e7805 */ /* 0x000fe2000001ff00 */
[----:B------:R-:W-:Y:S01]  /*81b0*/  MOV R172, RZ ;  /* 0x000000ff00ac7202 */ /* 0x000fe20000000f00 */
[----:B------:R-:W-:Y:S01]  /*81c0*/  IMAD.MOV.U32 R170, RZ, RZ, RZ ;  /* 0x000000ffffaa7224 */ /* 0x000fe200078e00ff */
[----:B------:R-:W-:Y:S01]  /*81d0*/  CS2R R18, SRZ ;  /* 0x0000000000127805 */ /* 0x000fe2000001ff00 */
[----:B------:R-:W-:Y:S01]  /*81e0*/  IMAD.MOV.U32 R168, RZ, RZ, RZ ;  /* 0x000000ffffa87224 */ /* 0x000fe200078e00ff */
[----:B------:R-:W-:Y:S01]  /*81f0*/  MOV R26, RZ ;  /* 0x000000ff001a7202 */ /* 0x000fe20000000f00 */
[----:B------:R-:W-:Y:S01]  /*8200*/  IMAD.MOV.U32 R162, RZ, RZ, RZ ;  /* 0x000000ffffa27224 */ /* 0x000fe200078e00ff */
[----:B------:R-:W-:Y:S01]  /*8210*/  MOV R166, RZ ;  /* 0x000000ff00a67202 */ /* 0x000fe20000000f00 */
[----:B------:R-:W-:Y:S01]  /*8220*/  IMAD.MOV.U32 R160, RZ, RZ, RZ ;  /* 0x000000ffffa07224 */ /* 0x000fe200078e00ff */
[----:B------:R-:W-:Y:S01]  /*8230*/  CS2R R20, SRZ ;  /* 0x0000000000147805 */ /* 0x000fe2000001ff00 */
[----:B------:R-:W-:Y:S01]  /*8240*/  IMAD.MOV.U32 R164, RZ, RZ, RZ ;  /* 0x000000ffffa47224 */ /* 0x000fe200078e00ff */
[----:B------:R-:W-:Y:S01]  /*8250*/  CS2R R22, SRZ ;  /* 0x0000000000167805 */ /* 0x000fe2000001ff00 */
[----:B------:R-:W-:Y:S01]  /*8260*/  IMAD.MOV.U32 R158, RZ, RZ, RZ ;  /* 0x000000ffff9e7224 */ /* 0x000fe200078e00ff */
        /* <DEDUP_REMOVED lines=26> */
[----:B------:R-:W-:-:S02]  /*8410*/  MOV R37, RZ ;  /* 0x000000ff00257202 */ /* 0x000fc40000000f00 */
[----:B----4-:R-:W-:-:S05]  /*8420*/  IADD3 R0, R88, 0x7f, RZ ;  /* 0x0000007f58007810 */ /* 0x010fca0007ffe0ff */
[----:B------:R-:W-:-:S05]  /*8430*/  @P6 IMAD.HI.U32 R2, R0, c[0x0][0x2c8], RZ ;  /* 0x0000b20000026a27 */ /* 0x000fca00078e00ff */
[----:B------:R-:W-:Y:S02]  /*8440*/  @P6 SHF.R.U32.HI R0, RZ, c[0x0][0x2cc], R2 ;  /* 0x0000b300ff006a19 */ /* 0x000fe40000011602 */
[----:B------:R-:W-:-:S03]  /*8450*/  MOV R2, RZ ;  /* 0x000000ff00027202 */ /* 0x000fc60000000f00 */
[----:B------:R-:W-:Y:S01]  /*8460*/  IMAD.IADD R3, R200, 0x1, R0 ;  /* 0x00000001c8037824 */ /* 0x000fe200078e0200 */
[----:B---3--:R-:W-:-:S03]  /*8470*/  LOP3.LUT R27, R27, 0xfffffffd, RZ, 0xc0, !PT ;  /* 0xfffffffd1b1b7812 */ /* 0x008fc600078ec0ff */
[----:B------:R-:W-:Y:S01]  /*8480*/  IMAD.HI R2, R3, -0x6db6db6d, R2 ;  /* 0x9249249303027827 */ /* 0x000fe200078e0202 */
[----:B------:R-:W-:-:S04]  /*8490*/  @P6 LOP3.LUT R27, R27, 0x2, RZ, 0xfc, !PT ;  /* 0x000000021b1b6812 */ /* 0x000fc800078efcff */
[----:B------:R-:W-:Y:S01]  /*84a0*/  SHF.R.U32.HI R0, RZ, 0x1f, R2 ;  /* 0x0000001fff007819 */ /* 0x000fe20000011602 */
[----:B------:R2:W-:Y:S03]  /*84b0*/  STL [R1+0x60], R27 ;  /* 0x0000601b01007387 */ /* 0x0005e60000100800 */
[----:B------:R-:W-:-:S04]  /*84c0*/  LEA.HI.SX32 R2, R2, R0, 0x1a ;  /* 0x0000000002027211 */ /* 0x000fc800078fd2ff */
[----:B------:R-:W-:-:S04]  /*84d0*/  IMNMX R235, R199, R2, PT ;  /* 0x00000002c7eb7217 */ /* 0x000fc80003800200 */
[----:B------:R-:W-:-:S13]  /*84e0*/  ISETP.GE.AND P0, PT, R235, 0x1, PT ;  /* 0x00000001eb00780c */ /* 0x000fda0003f06270 */
[----:B------:R-:W-:Y:S05]  /*84f0*/  @!P0 BRA `(.L_x_671) ;  /* 0x00018bf000008947 */ /* 0x000fea0003800000 */
[----:B------:R-:W3:Y:S01]  /*8500*/  LDL R36, [R1+0x78] ;  /* 0x0000780001247983 */ /* 0x000ee20000100800 */
[----:B------:R-:W-:-:S03]  /*8510*/  ISETP.NE.U32.AND P0, PT, RZ, c[0x0][0x340], PT ;  /* 0x0000d000ff007a0c */ /* 0x000fc60003f05070 */
[----:B------:R-:W4:Y:S01]  /*8520*/  LDL R35, [R1+0x40] ;  /* 0x0000400001237983 */ /* 0x000f220000100800 */
[----:B------:R-:W-:-:S13]  /*8530*/  ISETP.NE.AND.EX P2, PT, RZ, c[0x0][0x344], PT, P0 ;  /* 0x0000d100ff007a0c */ /* 0x000fda0003f45300 */
[----:B------:R-:W-:Y:S01]  /*8540*/  @P2 IMAD.MOV.U32 R2, RZ, RZ, 0x4 ;  /* 0x00000004ff022424 */ /* 0x000fe200078e00ff */
[----:B------:R-:W1:Y:S01]  /*8550*/  S2R R41, SR_CTAID.Y ;  /* 0x0000000000297919 */ /* 0x000e620000002600 */
        /* <DEDUP_REMOVED lines=10> */
[----:B-1----:R-:W-:Y:S02]  /*8600*/  IMAD R4, R41, c[0x0][0x1bc], R5 ;  /* 0x00006f0029047a24 */ /* 0x002fe400078e0205 */
[----:B---3--:R-:W-:-:S05]  /*8610*/  @P2 IMAD.WIDE R2, R36, R2, c[0x0][0x340] ;  /* 0x0000d00024022625 */ /* 0x008fca00078e0202 */
[----:B------:R1:W3:Y:S01]  /*8620*/  @P2 LDG.E R16, [R2.64] ;  /* 0x0000000802102981 */ /* 0x0002e2000c1e1900 */
[----:B------:R-:W-:Y:S01]  /*8630*/  ISETP.NE.U32.AND P0, PT, RZ, c[0x0][0x348], PT ;  /* 0x0000d200ff007a0c */ /* 0x000fe20003f05070 */
[----:B----4-:R-:W-:Y:S01]  /*8640*/  IMAD R25, R35, c[0x0][0x2c4], RZ ;  /* 0x0000b10023197a24 */ /* 0x010fe200078e02ff */
[----:B------:R-:W-:Y:S01]  /*8650*/  SHF.R.S32.HI R15, RZ, 0x1f, R36 ;  /* 0x0000001fff0f7819 */ /* 0x000fe20000011424 */
[----:B------:R-:W-:Y:S01]  /*8660*/  BSSY B0, `(.L_x_672) ;  /* 0x0000066000007945 */ /* 0x000fe20003800000 */
[----:B------:R-:W-:Y:S02]  /*8670*/  ISETP.NE.AND.EX P0, PT, RZ, c[0x0][0x34c], PT, P0 ;  /* 0x0000d300ff007a0c */ /* 0x000fe40003f05300 */
[----:B------:R-:W-:Y:S02]  /*8680*/  LEA.HI R85, R251, R252, RZ, 0x4 ;  /* 0x000000fcfb557211 */ /* 0x000fe400078f20ff */
[----:B------:R-:W-:Y:S02]  /*8690*/  SHF.R.S32.HI R9, RZ, 0x1f, R6 ;  /* 0x0000001fff097819 */ /* 0x000fe40000011406 */
[----:B------:R-:W-:-:S02]  /*86a0*/  LOP3.LUT R7, R85, 0xfffffff0, RZ, 0xc0, !PT ;  /* 0xfffffff055077812 */ /* 0x000fc400078ec0ff */
[----:B------:R-:W-:Y:S02]  /*86b0*/  SHF.R.S32.HI R73, RZ, 0x1f, R72 ;  /* 0x0000001fff497819 */ /* 0x000fe40000011448 */
[----:B------:R-:W-:Y:S02]  /*86c0*/  IADD3 R11, -R7, R252, RZ ;  /* 0x000000fc070b7210 */ /* 0x000fe40007ffe1ff */
[----:B------:R-:W-:Y:S02]  /*86d0*/  ISETP.NE.U32.AND P1, PT, RZ, c[0x0][0x350], PT ;  /* 0x0000d400ff007a0c */ /* 0x000fe40003f25070 */
[----:B------:R-:W-:Y:S02]  /*86e0*/  ISETP.GE.AND P3, PT, R72, c[0x0][0x198], PT ;  /* 0x0000660048007a0c */ /* 0x000fe40003f66270 */
[----:B------:R-:W-:Y:S01]  /*86f0*/  ISETP.NE.AND.EX P1, PT, RZ, c[0x0][0x354], PT, P1 ;  /* 0x0000d500ff007a0c */ /* 0x000fe20003f25310 */
[----:B-1----:R-:W-:-:S04]  /*8700*/  IMAD.WIDE.U32 R2, R187, c[0x0][0x178], RZ ;  /* 0x00005e00bb027a25 */ /* 0x002fc800078e00ff */
        /* <DEDUP_REMOVED lines=8> */
[----:B------:R-:W-:Y:S01]  /*8790*/  IMAD R0, R116, 0x10, R70 ;  /* 0x0000001074007824 */ /* 0x000fe200078e0246 */
[----:B------:R-:W-:-:S04]  /*87a0*/  SEL R4, R15, RZ, !P0 ;  /* 0x000000ff0f047207 */ /* 0x000fc80004000000 */
[----:B------:R-:W-:Y:S02]  /*87b0*/  IADD3 R12, R88, R0, RZ ;  /* 0x00000000580c7210 */ /* 0x000fe40007ffe0ff */
[----:B------:R-:W-:Y:S02]  /*87c0*/  SEL R0, R36, RZ, !P0 ;  /* 0x000000ff24007207 */ /* 0x000fe40004000000 */
[----:B------:R-:W-:Y:S01]  /*87d0*/  IADD3 R5, P0, R70, R6, RZ ;  /* 0x0000000646057210 */ /* 0x000fe20007f1e0ff */
[----:B------:R-:W-:Y:S02]  /*87e0*/  IMAD R6, R4, c[0x0][0x1c0], RZ ;  /* 0x0000700004067a24 */ /* 0x000fe400078e02ff */
[----:B------:R-:W-:Y:S01]  /*87f0*/  @P6 IMAD.HI.U32 R10, R12, c[0x0][0x2c8], RZ ;  /* 0x0000b2000c0a6a27 */ /* 0x000fe200078e00ff */
[----:B------:R-:W-:Y:S02]  /*8800*/  LEA.HI.X.SX32 R4, R70, R9, 0x1, P0 ;  /* 0x0000000946047211 */ /* 0x000fe400000f0eff */
[----:B------:R-:W-:Y:S01]  /*8810*/  SHF.R.S32.HI R9, RZ, 0x1f, R11 ;  /* 0x0000001fff097819 */ /* 0x000fe2000001140b */
[----:B------:R-:W-:-:S02]  /*8820*/  IMAD R7, R0, c[0x0][0x1c4], R6 ;  /* 0x0000710000077a24 */ /* 0x000fc400078e0206 */
[----:B------:R-:W-:Y:S01]  /*8830*/  IMAD.WIDE.U32 R2, R0, c[0x0][0x1c0], R2 ;  /* 0x0000700000027a25 */ /* 0x000fe200078e0002 */
[----:B------:R-:W-:-:S03]  /*8840*/  LEA.HI R84, R9, R11, RZ, 0x3 ;  /* 0x0000000b09547211 */ /* 0x000fc600078f18ff */
[----:B------:R-:W-:Y:S01]  /*8850*/  IMAD.MOV.U32 R8, RZ, RZ, R12 ;  /* 0x000000ffff087224 */ /* 0x000fe200078e000c */
[----:B------:R-:W-:Y:S01]  /*8860*/  @P6 SHF.R.U32.HI R8, RZ, c[0x0][0x2cc], R10 ;  /* 0x0000b300ff086a19 */ /* 0x000fe2000001160a */
[----:B------:R-:W-:Y:S01]  /*8870*/  IMAD R0, R4, c[0x0][0x208], RZ ;  /* 0x0000820004007a24 */ /* 0x000fe200078e02ff */
[----:B------:R-:W-:Y:S01]  /*8880*/  LOP3.LUT R10, R84, 0xfffffff8, RZ, 0xc0, !PT ;  /* 0xfffffff8540a7812 */ /* 0x000fe200078ec0ff */
[----:B------:R-:W-:Y:S01]  /*8890*/  IMAD R6, R4, c[0x0][0x1e0], RZ ;  /* 0x0000780004067a24 */ /* 0x000fe200078e02ff */
[----:B------:R-:W-:Y:S01]  /*88a0*/  IADD3 R9, -R8, RZ, RZ ;  /* 0x000000ff08097210 */ /* 0x000fe20007ffe1ff */
[C---:B------:R-:W-:Y:S01]  /*88b0*/  IMAD R14, R5.reuse, c[0x0][0x20c], R0 ;  /* 0x00008300050e7a24 */ /* 0x040fe200078e0200 */
[----:B------:R-:W-:Y:S01]  /*88c0*/  SHF.R.S32.HI R0, RZ, 0x1f, R8 ;  /* 0x0000001fff007819 */ /* 0x000fe20000011408 */
[----:B------:R-:W-:Y:S01]  /*88d0*/  IMAD R13, R5, c[0x0][0x1e4], R6 ;  /* 0x00007900050d7a24 */ /* 0x000fe200078e0206 */
[----:B------:R-:W-:Y:S01]  /*88e0*/  IADD3 R83, R11, -R10, RZ ;  /* 0x8000000a0b537210 */ /* 0x000fe20007ffe0ff */
[----:B------:R-:W-:-:S02]  /*88f0*/  IMAD.IADD R3, R3, 0x1, R7 ;  /* 0x0000000103037824 */ /* 0x000fc400078e0207 */
[----:B------:R-:W-:-:S04]  /*8900*/  IMAD.WIDE.U32 R6, R5, c[0x0][0x1e0], R72 ;  /* 0x0000780005067a25 */ /* 0x000fc800078e0048 */
[----:B------:R-:W-:Y:S02]  /*8910*/  IMAD R0, R0, c[0x0][0x1b0], RZ ;  /* 0x00006c0000007a24 */ /* 0x000fe400078e02ff */
[----:B------:R-:W-:Y:S02]  /*8920*/  IMAD.IADD R7, R7, 0x1, R13 ;  /* 0x0000000107077824 */ /* 0x000fe400078e020d */
[C---:B------:R-:W-:Y:S02]  /*8930*/  IMAD R13, R8.reuse, c[0x0][0x1b4], R0 ;  /* 0x00006d00080d7a24 */ /* 0x040fe400078e0200 */
[----:B------:R-:W-:-:S04]  /*8940*/  IMAD.WIDE.U32 R2, R8, c[0x0][0x1b0], R2 ;  /* 0x00006c0008027a25 */ /* 0x000fc800078e0002 */
[----:B------:R-:W-:Y:S01]  /*8950*/  IMAD.WIDE.U32 R4, R5, c[0x0][0x208], R72 ;  /* 0x0000820005047a25 */ /* 0x000fe200078e0048 */
[----:B------:R-:W-:-:S03]  /*8960*/  IADD3 R3, R3, R13, RZ ;  /* 0x0000000d03037210 */ /* 0x000fc60007ffe0ff */
[----:B------:R-:W-:Y:S02]  /*8970*/  IMAD R0, R9, c[0x0][0x2c4], R12 ;  /* 0x0000b10009007a24 */ /* 0x000fe400078e020c */
[----:B------:R-:W-:Y:S02]  /*8980*/  IMAD.IADD R5, R5, 0x1, R14 ;  /* 0x0000000105057824 */ /* 0x000fe400078e020e */
[----:B------:R-:W-:Y:S01]  /*8990*/  IMAD.WIDE.U32 R8, R41, c[0x0][0x1e8], R6 ;  /* 0x00007a0029087a25 */ /* 0x000fe200078e0006 */
[----:B------:R-:W-:-:S03]  /*89a0*/  SHF.R.S32.HI R10, RZ, 0x1f, R0 ;  /* 0x0000001fff0a7819 */ /* 0x000fc60000011400 */
[----:B------:R-:W-:-:S04]  /*89b0*/  IMAD.WIDE.U32 R6, R41, c[0x0][0x210], R4 ;  /* 0x0000840029067a25 */ /* 0x000fc800078e0004 */
[----:B------:R-:W-:-:S04]  /*89c0*/  IMAD.WIDE.U32 R4, R0, c[0x0][0x1a8], R2 ;  /* 0x00006a0000047a25 */ /* 0x000fc800078e0002 */
[----:B------:R-:W-:Y:S02]  /*89d0*/  IMAD R10, R10, c[0x0][0x1a8], RZ ;  /* 0x00006a000a0a7a24 */ /* 0x000fe400078e02ff */
[----:B------:R-:W-:Y:S02]  /*89e0*/  IMAD R12, R218, c[0x0][0x210], RZ ;  /* 0x00008400da0c7a24 */ /* 0x000fe400078e02ff */
[----:B------:R-:W-:Y:S02]  /*89f0*/  IMAD R10, R0, c[0x0][0x1ac], R10 ;  /* 0x00006b00000a7a24 */ /* 0x000fe400078e020a */
[----:B------:R-:W-:Y:S02]  /*8a00*/  IMAD R11, R218, c[0x0][0x1e8], RZ ;  /* 0x00007a00da0b7a24 */ /* 0x000fe400078e02ff */
[C---:B------:R-:W-:Y:S02]  /*8a10*/  IMAD R12, R41.reuse, c[0x0][0x214], R12 ;  /* 0x00008500290c7a24 */ /* 0x040fe400078e020c */
[----:B------:R-:W-:-:S02]  /*8a20*/  IMAD R11, R41, c[0x0][0x1ec], R11 ;  /* 0x00007b00290b7a24 */ /* 0x000fc400078e020b */
[----:B------:R-:W-:Y:S01]  /*8a30*/  IMAD.IADD R10, R5, 0x1, R10 ;  /* 0x00000001050a7824 */ /* 0x000fe200078e020a */
[----:B------:R-:W-:Y:S01]  /*8a40*/  IADD3 R7, R12, R7, RZ ;  /* 0x000000070c077210 */ /* 0x000fe20007ffe0ff */
[----:B------:R-:W-:Y:S01]  /*8a50*/  IMAD.IADD R9, R11, 0x1, R9 ;  /* 0x000000010b097824 */ /* 0x000fe200078e0209 */
[----:B------:R-:W-:Y:S01]  /*8a60*/  LEA R12, P0, R4, c[0x0][0x160], 0x1 ;  /* 0x00005800040c7a11 */ /* 0x000fe200078008ff */
[----:B------:R-:W-:-:S03]  /*8a70*/  IMAD.IADD R5, R88, 0x1, R70 ;  /* 0x0000000158057824 */ /* 0x000fc600078e0246 */
[----:B------:R-:W-:Y:S01]  /*8a80*/  LEA.HI.X R10, R4, c[0x0][0x164], R10, 0x1, P0 ;  /* 0x00005900040a7a11 */ /* 0x000fe200000f0c0a */
[----:B------:R1:W4:Y:S01]  /*8a90*/  SHFL.IDX PT, R13, R12, RZ, 0x181f ;  /* 0x00181fff0c0d7589 */ /* 0x00032200000e0000 */
[----:B------:R-:W-:Y:S02]  /*8aa0*/  ISETP.GE.AND P0, PT, R5, R25, PT ;  /* 0x000000190500720c */ /* 0x000fe40003f06270 */
[----:B------:R-:W-:Y:S01]  /*8ab0*/  LEA.HI R4, R251, R252, RZ, 0x6 ;  /* 0x000000fcfb047211 */ /* 0x000fe200078f30ff */
[----:B------:R1:W2:Y:S03]  /*8ac0*/  SHFL.IDX PT, R14, R10, RZ, 0x181f ;  /* 0x00181fff0a0e7589 */ /* 0x0002a600000e0000 */
[----:B------:R-:W-:-:S04]  /*8ad0*/  SHF.L.U32 R4, R4, 0x3, RZ ;  /* 0x0000000304047819 */ /* 0x000fc800000006ff */
[----:B------:R-:W-:Y:S02]  /*8ae0*/  LOP3.LUT R74, R17, 0xfffffe00, R4, 0xf8, !PT ;  /* 0xfffffe00114a7812 */ /* 0x000fe400078ef804 */
[----:B---3--:R-:W-:Y:S01]  /*8af0*/  @P2 MOV R2, R16 ;  /* 0x0000001000022202 */ /* 0x008fe20000000f00 */
[----:B------:R-:W-:Y:S01]  /*8b00*/  @!P2 IMAD.MOV.U32 R2, RZ, RZ, R36 ;  /* 0x000000ffff02a224 */ /* 0x000fe200078e0024 */
[----:B------:R-:W-:Y:S01]  /*8b10*/  @P2 SHF.R.S32.HI R3, RZ, 0x1f, R16 ;  /* 0x0000001fff032819 */ /* 0x000fe20000011410 */
[----:B------:R-:W-:Y:S01]  /*8b20*/  IMAD.MOV.U32 R16, RZ, RZ, 0x20 ;  /* 0x00000020ff107424 */ /* 0x000fe200078e00ff */
[----:B------:R-:W-:Y:S02]  /*8b30*/  @!P2 MOV R3, R15 ;  /* 0x0000000f0003a202 */ /* 0x000fe40000000f00 */
[----:B------:R-:W-:Y:S02]  /*8b40*/  SEL R0, R2, RZ, !P1 ;  /* 0x000000ff02007207 */ /* 0x000fe40004800000 */
[----:B------:R-:W-:-:S02]  /*8b50*/  SEL R2, R3, RZ, !P1 ;  /* 0x000000ff03027207 */ /* 0x000fc40004800000 */
[----:B------:R-:W-:Y:S01]  /*8b60*/  R2P PR, R83, 0x6 ;  /* 0x0000000653007804 */ /* 0x000fe20000000000 */
[----:B------:R-:W-:Y:S01]  /*8b70*/  IMAD.WIDE.U32 R100, R0, c[0x0][0x218], R6 ;  /* 0x0000860000647a25 */ /* 0x000fe200078e0006 */
[----:B------:R-:W-:-:S03]  /*8b80*/  MOV R15, 0x10 ;  /* 0x00000010000f7802 */ /* 0x000fc60000000f00 */
[----:B------:R-:W-:Y:S01]  /*8b90*/  IMAD R3, R2, c[0x0][0x1f0], RZ ;  /* 0x00007c0002037a24 */ /* 0x000fe200078e02ff */
[----:B------:R-:W-:Y:S01]  /*8ba0*/  SEL R4, R16, 0xffffffe0, !P2 ;  /* 0xffffffe010047807 */ /* 0x000fe20005000000 */
[----:B------:R-:W-:Y:S02]  /*8bb0*/  IMAD R2, R2, c[0x0][0x218], RZ ;  /* 0x0000860002027a24 */ /* 0x000fe400078e02ff */
[C---:B------:R-:W-:Y:S02]  /*8bc0*/  IMAD R11, R0.reuse, c[0x0][0x1f4], R3 ;  /* 0x00007d00000b7a24 */ /* 0x040fe400078e0203 */
[C---:B------:R-:W-:Y:S01]  /*8bd0*/  IMAD R3, R0.reuse, c[0x0][0x21c], R2 ;  /* 0x0000870000037a24 */ /* 0x040fe200078e0202 */
[----:B------:R-:W-:Y:S01]  /*8be0*/  SEL R2, R15, 0xfffffff0, !P1 ;  /* 0xfffffff00f027807 */ /* 0x000fe20004800000 */
[----:B------:R-:W-:-:S03]  /*8bf0*/  IMAD.WIDE.U32 R22, R0, c[0x0][0x1f0], R8 ;  /* 0x00007c0000167a25 */ /* 0x000fc600078e0008 */
[----:B------:R-:W-:Y:S01]  /*8c00*/  IADD3 R87, R101, R3, RZ ;  /* 0x0000000365577210 */ /* 0x000fe20007ffe0ff */
[----:B------:R-:W-:Y:S01]  /*8c10*/  IMAD.IADD R19, R23, 0x1, R11 ;  /* 0x0000000117137824 */ /* 0x000fe200078e020b */
[----:B------:R1:W-:Y:S04]  /*8c20*/  STL.64 [R1+0x70], R22 ;  /* 0x0000701601007387 */ /* 0x0003e80000100a00 */
[----:B------:R1:W-:Y:S04]  /*8c30*/  STL.64 [R1+0x38], R100 ;  /* 0x0000386401007387 */ /* 0x0003e80000100a00 */
[----:B------:R1:W-:Y:S04]  /*8c40*/  STL [R1+0x34], R87 ;  /* 0x0000345701007387 */ /* 0x0003e80000100800 */
[----:B------:R1:W-:Y:S01]  /*8c50*/  STL [R1+0x6c], R19 ;  /* 0x00006c1301007387 */ /* 0x0003e20000100800 */
[----:B------:R-:W-:Y:S05]  /*8c60*/  @P0 BRA `(.L_x_673) ;  /* 0x0000005000000947 */ /* 0x000fea0003800000 */
[----:B--2-4-:R-:W-:Y:S01]  /*8c70*/  LEA R6, P0, R72, R13, 0x1 ;  /* 0x0000000d48067211 */ /* 0x014fe200078008ff */
[----:B------:R-:W-:-:S03]  /*8c80*/  IMAD.SHL.U32 R0, R74, 0x2, RZ ;  /* 0x000000024a007824 */ /* 0x000fc600078e00ff */
[----:B------:R-:W-:-:S05]  /*8c90*/  LEA.HI.X R7, R72, R14, R73, 0x1, P0 ;  /* 0x0000000e48077211 */ /* 0x000fca00000f0c49 */
[----:B------:R-:W-:Y:S01]  /*8ca0*/  @!PT LDS RZ, [RZ] ;  /* 0x00000000fffff984 */ /* 0x000fe20000000800 */
[----:B------:R2:W-:Y:S04]  /*8cb0*/  LDGSTS.E.BYPASS.LTC128B.128 [R0+0x7100], [R6.64], !P3 ;  /* 0x0710000006007fae */ /* 0x0005e8000d901d48 */
.L_x_673:
[----:B--2-4-:R-:W-:Y:S05]  /*8cc0*/  BSYNC B0 ;  /* 0x0000000000007941 */ /* 0x014fea0003800000 */
.L_x_672:
        /* <DEDUP_REMOVED lines=11> */
.L_x_675:
[----:B------:R-:W-:Y:S05]  /*8d80*/  BSYNC B0 ;  /* 0x0000000000007941 */ /* 0x000fea0003800000 */
.L_x_674:
        /* <DEDUP_REMOVED lines=11> */
.L_x_677:
[----:B------:R-:W-:Y:S05]  /*8e40*/  BSYNC B0 ;  /* 0x0000000000007941 */ /* 0x000fea0003800000 */
.L_x_676:
        /* <DEDUP_REMOVED lines=11> */
.L_x_679:
[----:B------:R-:W-:Y:S05]  /*8f00*/  BSYNC B0 ;  /* 0x0000000000007941 */ /* 0x000fea0003800000 */
.L_x_678:
        /* <DEDUP_REMOVED lines=11> */
.L_x_681:
[----:B------:R-:W-:Y:S05]  /*8fc0*/  BSYNC B0 ;  /* 0x0000000000007941 */ /* 0x000fea0003800000 */
.L_x_680:
        /* <DEDUP_REMOVED lines=11> */
.L_x_683:
[----:B------:R-:W-:Y:S05]  /*9080*/  BSYNC B0 ;  /* 0x0000000000007941 */ /* 0x000fea0003800000 */
.L_x_682:
        /* <DEDUP_REMOVED lines=11> */
.L_x_685:
[----:B------:R-:W-:Y:S05]  /*9140*/  BSYNC B0 ;  /* 0x0000000000007941 */ /* 0x000fea0003800000 */
.L_x_684:
[----:B-12---:R-:W2:Y:S01]  /*9150*/  LDL R7, [R1+0x44] ;  /* 0x0000440001077983 */ /* 0x006ea20000100800 */
[----:B------:R-:W-:Y:S01]  /*9160*/  IADD3 R0, R5, 0x70, RZ ;  /* 0x0000007005007810 */ /* 0x000fe20007ffe0ff */
[----:B----4-:R-:W-:Y:S01]  /*9170*/  IMAD.MOV.U32 R6, RZ, RZ, 0x70 ;  /* 0x00000070ff067424 */ /* 0x010fe200078e00ff */
[C---:B------:R-:W-:Y:S01]  /*9180*/  IADD3 R96, R235.reuse, -0x1, RZ ;  /* 0xffffffffeb607810 */ /* 0x040fe20007ffe0ff */
[----:B------:R-:W1:Y:S01]  /*9190*/  SHFL.IDX PT, R8, R12, 0x7, 0x181f ;  /* 0x00f81f000c087f89 */ /* 0x000e6200000e0000 */
[----:B------:R-:W-:Y:S01]  /*91a0*/  ISETP.GE.AND P1, PT, R0, R25, PT ;  /* 0x000000190000720c */ /* 0x000fe20003f26270 */
[----:B------:R-:W-:Y:S01]  /*91b0*/  IMAD R248, R235, -0x70, R6 ;  /* 0xffffff90ebf87824 */ /* 0x000fe200078e0206 */
[----:B------:R-:W-:Y:S01]  /*91c0*/  SHF.R.S32.HI R97, RZ, 0x1f, R96 ;  /* 0x0000001fff617819 */ /* 0x000fe20000011460 */
[----:B------:R-:W4:Y:S01]  /*91d0*/  SHFL.IDX PT, R3, R10, 0x7, 0x181f ;  /* 0x00f81f000a037f89 */ /* 0x000f2200000e0000 */
[----:B------:R-:W-:Y:S01]  /*91e0*/  IMAD.MOV.U32 R14, RZ, RZ, R18 ;  /* 0x000000ffff0e7224 */ /* 0x000fe200078e0012 */
[----:B------:R-:W-:Y:S01]  /*91f0*/  BSSY B0, `(.L_x_686) ;  /* 0x0000057000007945 */ /* 0x000fe20003800000 */
[----:B------:R-:W-:-:S02]  /*9200*/  IMAD.MOV.U32 R15, RZ, RZ, R19 ;  /* 0x000000ffff0f7224 */ /* 0x000fc400078e0013 */
[C---:B------:R-:W-:Y:S02]  /*9210*/  IMAD R0, R6.reuse, c[0x0][0x1e4], RZ ;  /* 0x0000790006007a24 */ /* 0x040fe400078e02ff */
[----:B------:R-:W-:-:S04]  /*9220*/  IMAD.WIDE.U32 R18, R6, c[0x0][0x1e0], RZ ;  /* 0x0000780006127a25 */ /* 0x000fc800078e00ff */
[----:B------:R-:W-:Y:S02]  /*9230*/  IMAD.IADD R118, R19, 0x1, R0 ;  /* 0x0000000113767824 */ /* 0x000fe400078e0200 */
[----:B------:R-:W-:Y:S02]  /*9240*/  IMAD.MOV.U32 R14, RZ, RZ, R22 ;  /* 0x000000ffff0e7224 */ /* 0x000fe400078e0016 */
[----:B------:R-:W-:Y:S02]  /*9250*/  IMAD R6, R118, R96, RZ ;  /* 0x0000006076067224 */ /* 0x000fe400078e02ff */
[----:B------:R-:W-:Y:S01]  /*9260*/  IMAD.MOV.U32 R21, RZ, RZ, c[0x0][0x1e0] ;  /* 0x00007800ff157624 */ /* 0x000fe200078e00ff */
[----:B------:R3:W-:Y:S01]  /*9270*/  STL.64 [R1+0x68], R14 ;  /* 0x0000680e01007387 */ /* 0x0007e20000100a00 */
[----:B------:R-:W-:Y:S01]  /*9280*/  IMAD R6, R97, R18, R6 ;  /* 0x0000001261067224 */ /* 0x000fe200078e0206 */
[----:B-1----:R-:W-:Y:S01]  /*9290*/  @!P1 LEA R8, P0, R72, R8, 0x1 ;  /* 0x0000000848089211 */ /* 0x002fe200078008ff */
[----:B------:R-:W-:-:S02]  /*92a0*/  IMAD.MOV.U32 R20, RZ, RZ, c[0x0][0x1e4] ;  /* 0x00007900ff147624 */ /* 0x000fc400078e00ff */
[----:B------:R-:W-:Y:S01]  /*92b0*/  IMAD.MOV.U32 R16, RZ, RZ, R27 ;  /* 0x000000ffff107224 */ /* 0x000fe200078e001b */
[----:B----4-:R-:W-:Y:S01]  /*92c0*/  @!P1 LEA.HI.X R9, R72, R3, R73, 0x1, P0 ;  /* 0x0000000348099211 */ /* 0x010fe200000f0c49 */
[----:B------:R-:W-:Y:S02]  /*92d0*/  @!P1 IMAD.SHL.U32 R3, R74, 0x2, RZ ;  /* 0x000000024a039824 */ /* 0x000fe400078e00ff */
[----:B---3--:R-:W-:Y:S01]  /*92e0*/  IMAD.WIDE.U32 R12, R21, 0x20, RZ ;  /* 0x00000020150c7825 */ /* 0x008fe200078e00ff */
[----:B------:R-:W-:Y:S02]  /*92f0*/  LOP3.LUT R16, R16, 0xfffffffe, RZ, 0xc0, !PT ;  /* 0xfffffffe10107812 */ /* 0x000fe400078ec0ff */
[----:B------:R-:W-:Y:S01]  /*9300*/  @!PT LDS RZ, [RZ] ;  /* 0x00000000fffff984 */ /* 0x000fe20000000800 */
[----:B------:R1:W-:Y:S01]  /*9310*/  @!P1 LDGSTS.E.BYPASS.LTC128B.128 [R3+0xa900], [R8.64], !P3 ;  /* 0x0a90000008039fae */ /* 0x0003e2000d901d48 */
[----:B------:R-:W-:-:S03]  /*9320*/  ISETP.GE.AND P3, PT, R72, c[0x0][0x1d4], PT ;  /* 0x0000750048007a0c */ /* 0x000fc60003f66270 */
[----:B------:R-:W0:Y:S10]  /*9330*/  LDGDEPBAR ;  /* 0x00000000000079af */ /* 0x000e340000000000 */
[----:B------:R-:W-:Y:S01]  /*9340*/  @P3 LOP3.LUT R16, R16, 0x1, RZ, 0xfc, !PT ;  /* 0x0000000110103812 */ /* 0x000fe200078efcff */
[----:B------:R-:W-:-:S04]  /*9350*/  IMAD.WIDE.U32 R14, R96, R18, R14 ;  /* 0x00000012600e7225 */ /* 0x000fc800078e000e */
[----:B------:R3:W-:Y:S01]  /*9360*/  STL [R1+0x60], R16 ;  /* 0x0000601001007387 */ /* 0x0007e20000100800 */
[----:B-1----:R-:W-:-:S03]  /*9370*/  IMAD.SHL.U32 R3, R20, 0x20, RZ ;  /* 0x0000002014037824 */ /* 0x002fc600078e00ff */
[----:B------:R-:W-:Y:S01]  /*9380*/  BAR.SYNC.DEFER_BLOCKING 0x0 ;  /* 0x0000000000007b1d */ /* 0x000fe20000010000 */
[----:B--2---:R-:W-:Y:S01]  /*9390*/  IADD3 R75, R248, R7, -R70 ;  /* 0x00000007f84b7210 */ /* 0x004fe20007ffe846 */
[----:B------:R-:W-:-:S03]  /*93a0*/  IMAD.IADD R7, R15, 0x1, R6 ;  /* 0x000000010f077824 */ /* 0x000fc600078e0206 */
[C---:B------:R-:W-:Y:S02]  /*93b0*/  ISETP.GE.AND P2, PT, R75.reuse, 0x11, PT ;  /* 0x000000114b00780c */ /* 0x040fe40003f46270 */
[C---:B------:R-:W-:Y:S02]  /*93c0*/  ISETP.GE.AND P4, PT, R75.reuse, 0x1, PT ;  /* 0x000000014b00780c */ /* 0x040fe40003f86270 */
[----:B------:R-:W-:-:S09]  /*93d0*/  ISETP.GE.AND P5, PT, R75, 0x21, PT ;  /* 0x000000214b00780c */ /* 0x000fd20003fa6270 */
[C---:B------:R-:W-:Y:S02]  /*93e0*/  @P2 LEA R0, P0, R21.reuse, R14, 0x4 ;  /* 0x0000000e15002211 */ /* 0x040fe400078020ff */
[----:B------:R-:W-:Y:S02]  /*93f0*/  @P4 LEA R8, P1, R14, c[0x0][0x1c8], 0x1 ;  /* 0x000072000e084a11 */ /* 0x000fe400078208ff */
[----:B------:R-:W-:Y:S02]  /*9400*/  @P2 LEA.HI.X R5, R21, R7, R20, 0x4, P0 ;  /* 0x0000000715052211 */ /* 0x000fe400000f2414 */
[----:B------:R-:W-:Y:S02]  /*9410*/  @P2 LEA R10, P0, R0, c[0x0][0x1c8], 0x1 ;  /* 0x00007200000a2a11 */ /* 0x000fe400078008ff */
[----:B------:R-:W-:Y:S02]  /*9420*/  @P4 LEA.HI.X R9, R14, c[0x0][0x1cc], R7, 0x1, P1 ;  /* 0x000073000e094a11 */ /* 0x000fe400008f0c07 */
[----:B------:R-:W-:Y:S01]  /*9430*/  @P2 LEA.HI.X R11, R0, c[0x0][0x1cc], R5, 0x1, P0 ;  /* 0x00007300000b2a11 */ /* 0x000fe200000f0c05 */
[----:B------:R-:W-:Y:S01]  /*9440*/  @P4 IMAD.SHL.U32 R5, R74, 0x2, RZ ;  /* 0x000000024a054824 */ /* 0x000fe200078e00ff */
[----:B------:R-:W-:-:S02]  /*9450*/  ISETP.GE.AND P1, PT, R75, 0x31, PT ;  /* 0x000000314b00780c */ /* 0x000fc40003f26270 */
[----:B------:R-:W-:Y:S02]  /*9460*/  @P5 IADD3 R0, P0, R14, R12, RZ ;  /* 0x0000000c0e005210 */ /* 0x000fe40007f1e0ff */
[----:B------:R-:W-:Y:S01]  /*9470*/  @!PT LDS RZ, [RZ] ;  /* 0x00000000fffff984 */ /* 0x000fe20000000800 */
[----:B------:R-:W-:Y:S01]  /*9480*/  @!PT LDS RZ, [RZ] ;  /* 0x00000000fffff984 */ /* 0x000fe20000000800 */
[----:B------:R-:W-:Y:S01]  /*9490*/  @!PT LDS RZ, [RZ] ;  /* 0x00000000fffff984 */ /* 0x000fe20000000800 */
[----:B------:R1:W-:Y:S01]  /*94a0*/  @P4 LDGSTS.E.BYPASS.LTC128B.128 [R5+0x3900], [R8.64], !P3 ;  /* 0x0390000008054fae */ /* 0x0003e2000d901d48 */
[----:B------:R-:W-:Y:S02]  /*94b0*/  LOP3.LUT P4, RZ, R16, 0x1, RZ, 0xc0, !PT ;  /* 0x0000000110ff7812 */ /* 0x000fe4000788c0ff */
[----:B------:R-:W-:Y:S01]  /*94c0*/  @P5 IADD3.X R12, R7, R13, R3, P0, !PT ;  /* 0x0000000d070c5210 */ /* 0x000fe200007fe403 */
[----:B------:R-:W-:Y:S01]  /*94d0*/  @P2 IMAD.SHL.U32 R3, R74, 0x2, RZ ;  /* 0x000000024a032824 */ /* 0x000fe200078e00ff */
[C---:B------:R-:W-:Y:S02]  /*94e0*/  @P5 LEA R18, P3, R0.reuse, c[0x0][0x1c8], 0x1 ;  /* 0x0000720000125a11 */ /* 0x040fe400078608ff */
[----:B------:R-:W-:Y:S02]  /*94f0*/  ISETP.GE.AND P0, PT, R75, 0x51, PT ;  /* 0x000000514b00780c */ /* 0x000fe40003f06270 */
[----:B------:R-:W-:Y:S01]  /*9500*/  @P1 IMAD.MOV.U32 R6, RZ, RZ, R14 ;  /* 0x000000ffff061224 */ /* 0x000fe200078e000e */
[----:B------:R-:W-:-:S04]  /*9510*/  @P5 LEA.HI.X R19, R0, c[0x0][0x1cc], R12, 0x1, P3 ;  /* 0x0000730000135a11 */ /* 0x000fc800018f0c0c */
[----:B------:R2:W-:Y:S01]  /*9520*/  @P2 LDGSTS.E.BYPASS.LTC128B.128 [R3+0x4100], [R10.64], !P4 ;  /* 0x041000000a032fae */ /* 0x0005e2000e101d48 */
[----:B------:R-:W-:Y:S01]  /*9530*/  ISETP.GE.AND P2, PT, R75, 0x41, PT ;  /* 0x000000414b00780c */ /* 0x000fe20003f46270 */
[----:B-1----:R-:W-:-:S04]  /*9540*/  @P1 IMAD.WIDE.U32 R8, R21, 0x30, R6 ;  /* 0x0000003015081825 */ /* 0x002fc800078e0006 */
[----:B------:R-:W-:Y:S01]  /*9550*/  @P0 IMAD R5, R20, 0x50, RZ ;  /* 0x0000005014050824 */ /* 0x000fe200078e02ff */
[----:B---3--:R-:W-:Y:S01]  /*9560*/  @P1 LEA R16, P3, R8, c[0x0][0x1c8], 0x1 ;  /* 0x0000720008101a11 */ /* 0x008fe200078608ff */
[----:B--2---:R-:W-:-:S04]  /*9570*/  @P1 IMAD R3, R20, 0x30, RZ ;  /* 0x0000003014031824 */ /* 0x004fc800078e02ff */
[----:B------:R-:W-:Y:S02]  /*9580*/  @P1 IMAD.IADD R0, R9, 0x1, R3 ;  /* 0x0000000109001824 */ /* 0x000fe400078e0203 */
[----:B------:R-:W-:-:S03]  /*9590*/  @P0 IMAD.MOV.U32 R9, RZ, RZ, R7 ;  /* 0x000000ffff090224 */ /* 0x000fc600078e0007 */
[----:B------:R-:W-:Y:S01]  /*95a0*/  @P1 LEA.HI.X R17, R8, c[0x0][0x1cc], R0, 0x1, P3 ;  /* 0x0000730008111a11 */ /* 0x000fe200018f0c00 */
[----:B------:R-:W-:Y:S01]  /*95b0*/  @P0 IMAD.MOV.U32 R8, RZ, RZ, R14 ;  /* 0x000000ffff080224 */ /* 0x000fe200078e000e */
[----:B------:R-:W-:-:S03]  /*95c0*/  @P2 LEA R0, P3, R21, R14, 0x6 ;  /* 0x0000000e15002211 */ /* 0x000fc600078630ff */
[C---:B------:R-:W-:Y:S01]  /*95d0*/  @P0 IMAD.WIDE.U32 R8, R21.reuse, 0x50, R8 ;  /* 0x0000005015080825 */ /* 0x040fe200078e0008 */
[----:B------:R-:W-:Y:S02]  /*95e0*/  @P2 LEA.HI.X R3, R21, R7, R20, 0x6, P3 ;  /* 0x0000000715032211 */ /* 0x000fe400018f3414 */
[----:B------:R-:W-:-:S04]  /*95f0*/  @P2 LEA R12, P3, R0, c[0x0][0x1c8], 0x1 ;  /* 0x00007200000c2a11 */ /* 0x000fc800078608ff */
[----:B------:R-:W-:Y:S01]  /*9600*/  @P2 LEA.HI.X R13, R0, c[0x0][0x1cc], R3, 0x1, P3 ;  /* 0x00007300000d2a11 */ /* 0x000fe200018f0c03 */
[----:B------:R-:W-:Y:S01]  /*9610*/  @P5 IMAD.SHL.U32 R3, R74, 0x2, RZ ;  /* 0x000000024a035824 */ /* 0x000fe200078e00ff */
[----:B------:R-:W-:Y:S01]  /*9620*/  @P0 LEA R10, P3, R8, c[0x0][0x1c8], 0x1 ;  /* 0x00007200080a0a11 */ /* 0x000fe200078608ff */
[----:B------:R-:W-:Y:S02]  /*9630*/  @P0 IMAD.IADD R0, R9, 0x1, R5 ;  /* 0x0000000109000824 */ /* 0x000fe400078e0205 */
[----:B------:R-:W-:Y:S01]  /*9640*/  @P1 IMAD.SHL.U32 R5, R74, 0x2, RZ ;  /* 0x000000024a051824 */ /* 0x000fe200078e00ff */
[----:B------:R1:W-:Y:S02]  /*9650*/  @P5 LDGSTS.E.BYPASS.LTC128B.128 [R3+0x4900], [R18.64], !P4 ;  /* 0x0490000012035fae */ /* 0x0003e4000e101d48 */
[----:B------:R-:W-:Y:S01]  /*9660*/  @P0 LEA.HI.X R11, R8, c[0x0][0x1cc], R0, 0x1, P3 ;  /* 0x00007300080b0a11 */ /* 0x000fe200018f0c00 */
[C---:B------:R-:W-:Y:S01]  /*9670*/  @P0 IMAD.SHL.U32 R0, R74.reuse, 0x2, RZ ;  /* 0x000000024a000824 */ /* 0x040fe200078e00ff */
[----:B------:R2:W-:Y:S01]  /*9680*/  @P1 LDGSTS.E.BYPASS.LTC128B.128 [R5+0x5100], [R16.64], !P4 ;  /* 0x0510000010051fae */ /* 0x0005e2000e101d48 */
[----:B-1----:R-:W-:-:S05]  /*9690*/  @P2 IMAD.SHL.U32 R3, R74, 0x2, RZ ;  /* 0x000000024a032824 */ /* 0x002fca00078e00ff */
[----:B------:R2:W-:Y:S04]  /*96a0*/  @P2 LDGSTS.E.BYPASS.LTC128B.128 [R3+0x5900], [R12.64], !P4 ;  /* 0x059000000c032fae */ /* 0x0005e8000e101d48 */
[----:B------:R2:W-:Y:S01]  /*96b0*/  @P0 LDGSTS.E.BYPASS.LTC128B.128 [R0+0x6100], [R10.64], !P4 ;  /* 0x061000000a000fae */ /* 0x0005e2000e101d48 */
[----:B------:R-:W-:-:S13]  /*96c0*/  ISETP.GE.AND P0, PT, R75, 0x61, PT ;  /* 0x000000614b00780c */ /* 0x000fda0003f06270 */
[----:B------:R-:W-:Y:S05]  /*96d0*/  @!P0 BRA `(.L_x_687) ;  /* 0x0000008000008947 */ /* 0x000fea0003800000 */
[----:B------:R-:W-:Y:S01]  /*96e0*/  MOV R6, R14 ;  /* 0x0000000e00067202 */ /* 0x000fe20000000f00 */
[----:B--2---:R-:W-:-:S04]  /*96f0*/  IMAD R0, R20, 0x60, RZ ;  /* 0x0000006014007824 */ /* 0x004fc800078e02ff */
[----:B------:R-:W-:-:S05]  /*9700*/  IMAD.WIDE.U32 R8, R21, 0x60, R6 ;  /* 0x0000006015087825 */ /* 0x000fca00078e0006 */
[----:B------:R-:W-:Y:S02]  /*9710*/  IADD3 R0, R0, R9, RZ ;  /* 0x0000000900007210 */ /* 0x000fe40007ffe0ff */
[----:B------:R-:W-:-:S04]  /*9720*/  LEA R6, P0, R8, c[0x0][0x1c8], 0x1 ;  /* 0x0000720008067a11 */ /* 0x000fc800078008ff */
[----:B------:R-:W-:Y:S02]  /*9730*/  LEA.HI.X R7, R8, c[0x0][0x1cc], R0, 0x1, P0 ;  /* 0x0000730008077a11 */ /* 0x000fe400000f0c00 */
[----:B------:R-:W-:-:S05]  /*9740*/  SHF.L.U32 R0, R74, 0x1, RZ ;  /* 0x000000014a007819 */ /* 0x000fca00000006ff */
[----:B------:R1:W-:Y:S02]  /*9750*/  LDGSTS.E.BYPASS.LTC128B.128 [R0+0x6900], [R6.64], !P4 ;  /* 0x0690000006007fae */ /* 0x0003e4000e101d48 */
.L_x_687:
[----:B------:R-:W-:Y:S05]  /*9760*/  BSYNC B0 ;  /* 0x0000000000007941 */ /* 0x000fea0003800000 */
.L_x_686:
[----:B------:R-:W-:Y:S01]  /*9770*/  ISETP.LT.AND P0, PT, RZ, c[0x0][0x27c], PT ;  /* 0x00009f00ff007a0c */ /* 0x000fe20003f01270 */
[----:B------:R-:W0:Y:S01]  /*9780*/  LDGDEPBAR ;  /* 0x00000000000079af */ /* 0x000e220000000000 */
[----:B------:R-:W-:-:S04]  /*9790*/  LEA.HI R249, R251, R252, RZ, 0x5 ;  /* 0x000000fcfbf97211 */ /* 0x000fc800078f28ff */
[----:B------:R-:W-:-:S07]  /*97a0*/  SHF.R.S32.HI R250, RZ, 0x5, R249 ;  /* 0x00000005fffa7819 */ /* 0x000fce00000114f9 */
[----:B------:R-:W-:Y:S05]  /*97b0*/  @P0 BRA `(.L_x_688) ;  /* 0x0000002000000947 */ /* 0x000fea0003800000 */
[----:B------:R-:W-:-:S04]  /*97c0*/  DEPBAR.LE SB0, 0x1 ;  /* 0x000080400000791a */ /* 0x000fc80000000000 */
[----:B------:R-:W-:Y:S05]  /*97d0*/  BRA `(.L_x_689) ;  /* 0x00004b1000007947 */ /* 0x000fea0003800000 */
.L_x_688:
[----:B------:R-:W-:Y:S01]  /*97e0*/  ULDC.U8 UR4, c[0x0][0x298] ;  /* 0x0000a60000047ab9 */ /* 0x000fe20000000000 */
[----:B-12--5:R-:W-:Y:S01]  /*97f0*/  SHF.R.S32.HI R0, RZ, 0x1f, R167 ;  /* 0x0000001fff007819 */ /* 0x026fe200000114a7 */
[----:B------:R-:W-:Y:S01]  /*9800*/  IMAD.WIDE.U32 R12, R167, c[0x0][0x280], RZ ;  /* 0x0000a000a70c7a25 */ /* 0x000fe200078e00ff */
        /* <DEDUP_REMOVED lines=17> */
[----:B------:R-:W-:Y:S01]  /*9920*/  @P6 IMAD.HI.U32 R3, R0, c[0x0][0x2c8], RZ ;  /* 0x0000b20000036a27 */ /* 0x000fe200078e00ff */
[----:B------:R-:W-:Y:S01]  /*9930*/  MOV R8, R12 ;  /* 0x0000000c00087202 */ /* 0x000fe20000000f00 */
[----:B------:R-:W-:Y:S01]  /*9940*/  BSSY B0, `(.L_x_691) ;  /* 0x000002e000007945 */ /* 0x000fe20003800000 */
[----:B------:R-:W-:Y:S01]  /*9950*/  MOV R6, R10 ;  /* 0x0000000a00067202 */ /* 0x000fe20000000f00 */
[----:B------:R-:W-:Y:S01]  /*9960*/  IMAD.SHL.U32 R16, R14, 0x4, RZ ;  /* 0x000000040e107824 */ /* 0x000fe200078e00ff */
[----:B------:R-:W-:Y:S01]  /*9970*/  @P6 SHF.R.U32.HI R0, RZ, c[0x0][0x2cc], R3 ;  /* 0x0000b300ff006a19 */ /* 0x000fe20000011603 */
[----:B------:R-:W-:Y:S01]  /*9980*/  CS2R R38, SRZ ;  /* 0x0000000000267805 */ /* 0x000fe2000001ff00 */
[----:B------:R-:W-:Y:S01]  /*9990*/  CS2R R28, SRZ ;  /* 0x00000000001c7805 */ /* 0x000fe2000001ff00 */
[----:B------:R-:W-:Y:S01]  /*99a0*/  CS2R R14, SRZ ;  /* 0x00000000000e7805 */ /* 0x000fe2000001ff00 */
[----:B------:R-:W-:Y:S01]  /*99b0*/  SHF.R.S32.HI R3, RZ, 0x1f, R0 ;  /* 0x0000001fff037819 */ /* 0x000fe20000011400 */
[----:B------:R-:W-:Y:S01]  /*99c0*/  IMAD.WIDE.U32 R8, R0, c[0x0][0x280], R8 ;  /* 0x0000a00000087a25 */ /* 0x000fe200078e0008 */
[----:B------:R-:W-:Y:S01]  /*99d0*/  CS2R R30, SRZ ;  /* 0x00000000001e7805 */ /* 0x000fe2000001ff00 */
[----:B------:R-:W-:-:S02]  /*99e0*/  CS2R R18, SRZ ;  /* 0x0000000000127805 */ /* 0x000fc4000001ff00 */
        /* <DEDUP_REMOVED lines=35> */
.L_x_692:
[----:B------:R-:W-:Y:S05]  /*9c20*/  BSYNC B0 ;  /* 0x0000000000007941 */ /* 0x000fea0003800000 */
.L_x_691:
        /* <DEDUP_REMOVED lines=45> */
.L_x_694:
[----:B----4-:R-:W-:Y:S05]  /*9f00*/  BSYNC B0 ;  /* 0x0000000000007941 */ /* 0x010fea0003800000 */
.L_x_693:
        /* <DEDUP_REMOVED lines=47> */
.L_x_696:
[----:B--2---:R-:W-:Y:S05]  /*a200*/  BSYNC B0 ;  /* 0x0000000000007941 */ /* 0x004fea0003800000 */
.L_x_695:
        /* <DEDUP_REMOVED lines=45> */
.L_x_698:
[----:B----4-:R-:W-:Y:S05]  /*a4e0*/  BSYNC B0 ;  /* 0x0000000000007941 */ /* 0x010fea0003800000 */
.L_x_697:
        /* <DEDUP_REMOVED lines=53> */
[--C-:B------:R-:W-:Y:S02]  /*a840*/  HADD2.F32 R15, -RZ, R9.reuse.H0_H0 ;  /* 0x20000009ff0f7230 */ /* 0x100fe40000004100 */
[----:B------:R-:W-:Y:S01]  /*a850*/  HADD2.F32 R14, -RZ, R9.H1_H1 ;  /* 0x30000009ff0e7230 */ /* 0x000fe20000004100 */
[C---:B------:R-:W-:Y:S01]  /*a860*/  FMUL.FTZ R9, R5.reuse, R10 ;  /* 0x0000000a05097220 */ /* 0x040fe20000410000 */
[----:B------:R-:W-:Y:S01]  /*a870*/  HADD2.F32 R0, -RZ, R27.H0_H0 ;  /* 0x2000001bff007230 */ /* 0x000fe20000004100 */
[-C--:B------:R-:W-:Y:S02]  /*a880*/  FFMA.FTZ R17, R5, R19.reuse, -R7 ;  /* 0x0000001305117223 */ /* 0x080fe40000010807 */
[----:B------:R-:W-:Y:S01]  /*a890*/  FFMA.FTZ R11, R11, R19, R9 ;  /* 0x000000130b0b7223 */ /* 0x000fe20000010009 */
[----:B------:R-:W-:Y:S01]  /*a8a0*/  HADD2.F32 R9, -RZ, R18.H0_H0 ;  /* 0x20000012ff097230 */ /* 0x000fe20000004100 */
[----:B------:R-:W-:-:S02]  /*a8b0*/  FMUL.FTZ R10, R8, R0 ;  /* 0x00000000080a7220 */ /* 0x000fc40000410000 */
[C---:B------:R-:W-:Y:S01]  /*a8c0*/  FMUL.FTZ R5, R6.reuse, R0 ;  /* 0x0000000006057220 */ /* 0x040fe20000410000 */
[--C-:B------:R-:W-:Y:S01]  /*a8d0*/  HADD2.F32 R0, -RZ, R57.reuse.H0_H0 ;  /* 0x20000039ff007230 */ /* 0x100fe20000004100 */
[-C--:B------:R-:W-:Y:S01]  /*a8e0*/  FFMA.FTZ R7, R6, R3.reuse, -R10 ;  /* 0x0000000306077223 */ /* 0x080fe2000001080a */
[----:B------:R-:W-:Y:S01]  /*a8f0*/  HADD2.F32 R10, -RZ, R20.H0_H0 ;  /* 0x20000014ff0a7230 */ /* 0x000fe20000004100 */
        /* <DEDUP_REMOVED lines=15> */
.L_x_702:
[----:B------:R-:W-:Y:S05]  /*a9f0*/  BSYNC B0 ;  /* 0x0000000000007941 */ /* 0x000fea0003800000 */
.L_x_701:
        /* <DEDUP_REMOVED lines=30> */
[----:B------:R-:W-:Y:S01]  /*abe0*/  F2FP.PACK_AB R11, R11, R18 ;  /* 0x000000120b0b723e */ /* 0x000fe200000000ff */
[----:B------:R-:W-:Y:S01]  /*abf0*/  FFMA.FTZ R8, R8, R3, R5 ;  /* 0x0000000308087223 */ /* 0x000fe20000010005 */
[----:B------:R-:W-:Y:S01]  /*ac00*/  HADD2.F32 R3, -RZ, R59.H1_H1 ;  /* 0x3000003bff037230 */ /* 0x000fe20000004100 */
[-C--:B------:R-:W-:Y:S02]  /*ac10*/  FMUL.FTZ R5, R12, R0.reuse ;  /* 0x000000000c057220 */ /* 0x080fe40000410000 */
        /* <DEDUP_REMOVED lines=11> */
.L_x_700:
[----:B------:R-:W-:Y:S05]  /*acd0*/  BSYNC B1 ;  /* 0x0000000000017941 */ /* 0x000fea0003800000 */
.L_x_699:
        /* <DEDUP_REMOVED lines=49> */
.L_x_706:
[----:B------:R-:W-:Y:S05]  /*aff0*/  BSYNC B0 ;  /* 0x0000000000007941 */ /* 0x000fea0003800000 */
.L_x_705:
        /* <DEDUP_REMOVED lines=45> */
.L_x_704:
[----:B------:R-:W-:Y:S05]  /*b2d0*/  BSYNC B1 ;  /* 0x0000000000017941 */ /* 0x000fea0003800000 */
.L_x_703:
        /* <DEDUP_REMOVED lines=49> */
.L_x_710:
[----:B------:R-:W-:Y:S05]  /*b5f0*/  BSYNC B0 ;  /* 0x0000000000007941 */ /* 0x000fea0003800000 */
.L_x_709:
        /* <DEDUP_REMOVED lines=45> */
.L_x_708:
[----:B------:R-:W-:Y:S05]  /*b8d0*/  BSYNC B1 ;  /* 0x0000000000017941 */ /* 0x000fea0003800000 */
.L_x_707:
        /* <DEDUP_REMOVED lines=31> */
[----:B------:R-:W-:Y:S01]  /*bad0*/  HADD2.F32 R0, -RZ, R25.H1_H1 ;  /* 0x30000019ff007230 */ /* 0x000fe20000004100 */
[-C--:B------:R-:W-:Y:S01]  /*bae0*/  FFMA.FTZ R7, R6, R3.reuse, -R10 ;  /* 0x0000000306077223 */ /* 0x080fe2000001080a */
[----:B------:R-:W-:Y:S01]  /*baf0*/  F2FP.PACK_AB R11, R11, R18 ;  /* 0x000000120b0b723e */ /* 0x000fe200000000ff */
[----:B------:R-:W-:Y:S01]  /*bb00*/  FFMA.FTZ R8, R8, R3, R5 ;  /* 0x0000000308087223 */ /* 0x000fe20000010005 */
[----:B------:R-:W-:Y:S01]  /*bb10*/  HADD2.F32 R3, -RZ, R26.H0_H0 ;  /* 0x2000001aff037230 */ /* 0x000fe20000004100 */
        /* <DEDUP_REMOVED lines=12> */
.L_x_713:
[----:B------:R-:W-:Y:S05]  /*bbe0*/  BSYNC B0 ;  /* 0x0000000000007941 */ /* 0x000fea0003800000 */
.L_x_712:
        /* <DEDUP_REMOVED lines=22> */
[----:B------:R-:W-:Y:S01]  /*bd50*/  HADD2.F32 R0, -RZ, R26.H1_H1 ;  /* 0x3000001aff007230 */ /* 0x000fe20000004100 */
[-C--:B------:R-:W-:Y:S02]  /*bd60*/  FFMA.FTZ R17, R5, R19.reuse, -R7 ;  /* 0x0000001305117223 */ /* 0x080fe40000010807 */
[----:B------:R-:W-:Y:S01]  /*bd70*/  FFMA.FTZ R11, R11, R19, R9 ;  /* 0x000000130b0b7223 */ /* 0x000fe20000010009 */
[----:B------:R-:W-:Y:S01]  /*bd80*/  HADD2.F32 R9, -RZ, R16.H0_H0 ;  /* 0x20000010ff097230 */ /* 0x000fe20000004100 */
[----:B------:R-:W-:-:S02]  /*bd90*/  FMUL.FTZ R10, R8, R0 ;  /* 0x00000000080a7220 */ /* 0x000fc40000410000 */
[C---:B------:R-:W-:Y:S01]  /*bda0*/  FMUL.FTZ R5, R6.reuse, R0 ;  /* 0x0000000006057220 */ /* 0x040fe20000410000 */
[----:B------:R-:W-:Y:S01]  /*bdb0*/  HADD2.F32 R0, -RZ, R67.H1_H1 ;  /* 0x30000043ff007230 */ /* 0x000fe20000004100 */
[----:B------:R-:W-:Y:S01]  /*bdc0*/  FFMA.FTZ R7, R6, R3, -R10 ;  /* 0x0000000306077223 */ /* 0x000fe2000001080a */
        /* <DEDUP_REMOVED lines=16> */
.L_x_690:
[----:B------:R-:W-:Y:S01]  /*bed0*/  @P6 IMAD.HI.U32 R3, R0, c[0x0][0x2c8], RZ ;  /* 0x0000b20000036a27 */ /* 0x000fe200078e00ff */
[----:B------:R-:W-:Y:S01]  /*bee0*/  ISETP.GE.AND P2, PT, R26, c[0x0][0x27c], PT ;  /* 0x00009f001a007a0c */ /* 0x000fe20003f46270 */
[----:B------:R-:W-:Y:S01]  /*bef0*/  CS2R R22, SRZ ;  /* 0x0000000000167805 */ /* 0x000fe2000001ff00 */
[----:B------:R-:W-:Y:S01]  /*bf00*/  SHF.R.S32.HI R27, RZ, 0x1f, R26 ;  /* 0x0000001fff1b7819 */ /* 0x000fe2000001141a */
[----:B------:R-:W-:Y:S01]  /*bf10*/  IMAD.MOV.U32 R8, RZ, RZ, R12 ;  /* 0x000000ffff087224 */ /* 0x000fe200078e000c */
[----:B------:R-:W-:Y:S01]  /*bf20*/  @P6 SHF.R.U32.HI R0, RZ, c[0x0][0x2cc], R3 ;  /* 0x0000b300ff006a19 */ /* 0x000fe20000011603 */
[----:B------:R-:W-:Y:S01]  /*bf30*/  IMAD.MOV.U32 R6, RZ, RZ, R10 ;  /* 0x000000ffff067224 */ /* 0x000fe200078e000a */
[----:B------:R-:W-:Y:S02]  /*bf40*/  CS2R R20, SRZ ;  /* 0x0000000000147805 */ /* 0x000fe4000001ff00 */
        /* <DEDUP_REMOVED lines=39> */
[----:B--2---:R-:W-:Y:S02]  /*c1c0*/  IMAD.MOV.U32 R6, RZ, RZ, R22 ;  /* 0x000000ffff067224 */ /* 0x004fe400078e0016 */
[----:B------:R-:W-:Y:S02]  /*c1d0*/  IMAD.MOV.U32 R5, RZ, RZ, R23 ;  /* 0x000000ffff057224 */ /* 0x000fe400078e0017 */
[----:B------:R-:W-:Y:S01]  /*c1e0*/  IMAD.MOV.U32 R3, RZ, RZ, R20 ;  /* 0x000000ffff037224 */ /* 0x000fe200078e0014 */
[----:B------:R-:W-:Y:S01]  /*c1f0*/  PRMT R65, R6, 0x7610, R65 ;  /* 0x0000761006417816 */ /* 0x000fe20000000041 */
        /* <DEDUP_REMOVED lines=8> */
[----:B------:R-:W-:Y:S01]  /*c280*/  IMAD.MOV.U32 R0, RZ, RZ, R17 ;  /* 0x000000ffff007224 */ /* 0x000fe200078e0011 */
[----:B------:R-:W-:-:S02]  /*c290*/  PRMT R38, R5, 0x7610, R38 ;  /* 0x0000761005267816 */ /* 0x000fc40000000026 */
        /* <DEDUP_REMOVED lines=15> */
.L_x_715:
[----:B-1-3--:R-:W-:Y:S05]  /*c390*/  BSYNC B0 ;  /* 0x0000000000007941 */ /* 0x00afea0003800000 */
.L_x_714:
        /* <DEDUP_REMOVED lines=31> */
[----:B------:R-:W2:Y:S01]  /*c590*/  SHFL.IDX PT, R12, R12, 0x3, 0x1c1f ;  /* 0x007c1f000c0c7f89 */ /* 0x000ea200000e0000 */
[----:B------:R-:W-:Y:S01]  /*c5a0*/  PRMT R67, R67, 0x5410, R3 ;  /* 0x0000541043437816 */ /* 0x000fe20000000003 */
[----:B------:R-:W-:Y:S01]  /*c5b0*/  CS2R R62, SRZ ;  /* 0x00000000003e7805 */ /* 0x000fe2000001ff00 */
[----:B------:R-:W-:Y:S01]  /*c5c0*/  PRMT R66, R66, 0x5410, R0 ;  /* 0x0000541042427816 */ /* 0x000fe20000000000 */
[----:B-1----:R1:W1:Y:S01]  /*c5d0*/  SHFL.IDX PT, R9, R13, 0x3, 0x1c1f ;  /* 0x007c1f000d097f89 */ /* 0x00226200000e0000 */
[----:B------:R-:W-:Y:S01]  /*c5e0*/  CS2R R60, SRZ ;  /* 0x00000000003c7805 */ /* 0x000fe2000001ff00 */
[----:B------:R-:W-:Y:S01]  /*c5f0*/  CS2R R54, SRZ ;  /* 0x0000000000367805 */ /* 0x000fe2000001ff00 */
[----:B------:R-:W-:Y:S01]  /*c600*/  CS2R R52, SRZ ;  /* 0x0000000000347805 */ /* 0x000fe2000001ff00 */
[----:B------:R1:W1:Y:S01]  /*c610*/  SHFL.IDX PT, R10, R11, 0x3, 0x1c1f ;  /* 0x007c1f000b0a7f89 */ /* 0x00026200000e0000 */
[----:B---3--:R-:W-:-:S03]  /*c620*/  IMAD.MOV.U32 R6, RZ, RZ, R34 ;  /* 0x000000ffff067224 */ /* 0x008fc600078e0022 */
[----:B------:R3:W1:Y:S02]  /*c630*/  SHFL.IDX PT, R7, R14, 0x3, 0x1c1f ;  /* 0x007c1f000e077f89 */ /* 0x00066400000e0000 */
[----:B------:R-:W-:Y:S01]  /*c640*/  PRMT R69, R6, 0x7610, R69 ;  /* 0x0000761006457816 */ /* 0x000fe20000000045 */
[----:B------:R-:W-:-:S05]  /*c650*/  IMAD.MOV.U32 R6, RZ, RZ, R30 ;  /* 0x000000ffff067224 */ /* 0x000fca00078e001e */
[----:B------:R-:W-:Y:S01]  /*c660*/  PRMT R68, R6, 0x7610, R68 ;  /* 0x0000761006447816 */ /* 0x000fe20000000044 */
        /* <DEDUP_REMOVED lines=28> */
.L_x_717:
[----:B-1-3--:R-:W-:Y:S05]  /*c830*/  BSYNC B0 ;  /* 0x0000000000007941 */ /* 0x00afea0003800000 */
.L_x_716:
        /* <DEDUP_REMOVED lines=23> */
[----:B------:R-:W-:Y:S02]  /*c9b0*/  SHF.L.U32 R0, R56, 0x6, RZ ;  /* 0x0000000638007819 */ /* 0x000fe400000006ff */
[----:B------:R-:W-:Y:S02]  /*c9c0*/  IADD3 R5, R26, c[0x0][0x27c], RZ ;  /* 0x00009f001a057a10 */ /* 0x000fe40007ffe0ff */
[----:B------:R-:W-:Y:S02]  /*c9d0*/  LOP3.LUT R0, R0, 0x1c0, RZ, 0xc0, !PT ;  /* 0x000001c000007812 */ /* 0x000fe400078ec0ff */
[----:B------:R-:W-:Y:S02]  /*c9e0*/  SHF.L.U32 R7, R250, 0x9, RZ ;  /* 0x00000009fa077819 */ /* 0x000fe400000006ff */
[----:B------:R-:W-:-:S02]  /*c9f0*/  LOP3.LUT R3, R0, 0x38, R26, 0xf8, !PT ;  /* 0x0000003800037812 */ /* 0x000fc400078ef81a */
[----:B------:R-:W-:Y:S02]  /*ca00*/  SHF.R.U32.HI R6, RZ, 0x3, R0 ;  /* 0x00000003ff067819 */ /* 0x000fe40000011600 */
[----:B------:R-:W-:Y:S02]  /*ca10*/  LOP3.LUT R0, R0, 0x38, R5, 0xf8, !PT ;  /* 0x0000003800007812 */ /* 0x000fe400078ef805 */
[C-C-:B------:R-:W-:Y:S02]  /*ca20*/  LOP3.LUT R3, R7.reuse, R3, R6.reuse, 0xf6, !PT ;  /* 0x0000000307037212 */ /* 0x140fe400078ef606 */
[----:B------:R-:W-:Y:S02]  /*ca30*/  LOP3.LUT R0, R7, R0, R6, 0xf6, !PT ;  /* 0x0000000007007212 */ /* 0x000fe400078ef606 */
[----:B------:R-:W-:Y:S01]  /*ca40*/  SHF.L.U32 R39, R3, 0x1, RZ ;  /* 0x0000000103277819 */ /* 0x000fe200000006ff */
[--C-:B------:R-:W-:Y:S01]  /*ca50*/  HADD2.F32 R3, -RZ, R36.reuse.H1_H1 ;  /* 0x30000024ff037230 */ /* 0x100fe20000004100 */
[----:B------:R-:W-:Y:S01]  /*ca60*/  SHF.L.U32 R37, R0, 0x1, RZ ;  /* 0x0000000100257819 */ /* 0x000fe200000006ff */
[----:B------:R-:W-:Y:S01]  /*ca70*/  HADD2.F32 R0, -RZ, R36.H0_H0 ;  /* 0x20000024ff007230 */ /* 0x000fe20000004100 */
[----:B------:R-:W-:Y:S01]  /*ca80*/  SHF.R.U32.HI R5, RZ, 0x10, R17 ;  /* 0x00000010ff057819 */ /* 0x000fe20000011611 */
[----:B------:R-:W1:Y:S01]  /*ca90*/  LDS.128 R8, [R39+0x7100] ;  /* 0x0071000027087984 */ /* 0x000e620000000c00 */
[----:B------:R-:W-:-:S02]  /*caa0*/  SHF.R.U64 R57, R20, 0x10, R21 ;  /* 0x0000001014397819 */ /* 0x000fc40000001215 */
[----:B------:R-:W-:Y:S01]  /*cab0*/  SHF.R.U32.HI R24, RZ, 0x10, R21 ;  /* 0x00000010ff187819 */ /* 0x000fe20000011615 */
[----:B------:R-:W2:Y:S01]  /*cac0*/  LDS.128 R12, [R37+0x7100] ;  /* 0x00710000250c7984 */ /* 0x000ea20000000c00 */
[----:B------:R-:W-:Y:S01]  /*cad0*/  HADD2.F32 R36, -RZ, R5.H0_H0 ;  /* 0x20000005ff247230 */ /* 0x000fe20000004100 */
[----:B------:R-:W-:Y:S02]  /*cae0*/  SHF.R.U64 R42, R16, 0x10, R17 ;  /* 0x00000010102a7819 */ /* 0x000fe40000001211 */
[--C-:B------:R-:W-:Y:S02]  /*caf0*/  SHF.R.U64 R43, R22, 0x10, R23.reuse ;  /* 0x00000010162b7819 */ /* 0x100fe40000001217 */
[----:B------:R-:W-:Y:S02]  /*cb00*/  SHF.R.U32.HI R27, RZ, 0x10, R23 ;  /* 0x00000010ff1b7819 */ /* 0x000fe40000011617 */
[--C-:B------:R-:W-:Y:S02]  /*cb10*/  SHF.R.U64 R41, R18, 0x10, R19.reuse ;  /* 0x0000001012297819 */ /* 0x100fe40000001213 */
[----:B------:R-:W-:Y:S01]  /*cb20*/  SHF.R.U32.HI R21, RZ, 0x10, R19 ;  /* 0x00000010ff157819 */ /* 0x000fe20000011613 */
[----:B-1----:R-:W-:-:S02]  /*cb30*/  HADD2.F32 R16, -RZ, R9.H0_H0 ;  /* 0x20000009ff107230 */ /* 0x002fc40000004100 */
[--C-:B------:R-:W-:Y:S02]  /*cb40*/  HADD2.F32 R19, -RZ, R8.reuse.H0_H0 ;  /* 0x20000008ff137230 */ /* 0x100fe40000004100 */
[----:B--2---:R-:W-:Y:S01]  /*cb50*/  HADD2.F32 R5, -RZ, R13.H0_H0 ;  /* 0x2000000dff057230 */ /* 0x004fe20000004100 */
[CC--:B------:R-:W-:Y:S01]  /*cb60*/  FMUL.FTZ R7, R16.reuse, R0.reuse ;  /* 0x0000000010077220 */ /* 0x0c0fe20000410000 */
[----:B------:R-:W-:Y:S02]  /*cb70*/  HADD2.F32 R23, -RZ, R8.H1_H1 ;  /* 0x30000008ff177230 */ /* 0x000fe40000004100 */
[--C-:B------:R-:W-:Y:S01]  /*cb80*/  HADD2.F32 R17, -RZ, R11.reuse.H0_H0 ;  /* 0x2000000bff117230 */ /* 0x100fe20000004100 */
[----:B------:R-:W-:Y:S01]  /*cb90*/  FMUL.FTZ R6, R5, R0 ;  /* 0x0000000005067220 */ /* 0x000fe20000410000 */
[----:B------:R-:W-:Y:S02]  /*cba0*/  HADD2.F32 R18, -RZ, R11.H1_H1 ;  /* 0x3000000bff127230 */ /* 0x000fe40000004100 */
[--C-:B------:R-:W-:Y:S01]  /*cbb0*/  HADD2.F32 R20, -RZ, R10.reuse.H0_H0 ;  /* 0x2000000aff147230 */ /* 0x100fe20000004100 */
[----:B------:R-:W-:Y:S01]  /*cbc0*/  FFMA.FTZ R40, R16, R3, -R6 ;  /* 0x0000000310287223 */ /* 0x000fe20000010806 */
[----:B------:R-:W-:-:S02]  /*cbd0*/  HADD2.F32 R25, -RZ, R10.H1_H1 ;  /* 0x3000000aff197230 */ /* 0x000fc40000004100 */
[----:B------:R-:W-:Y:S02]  /*cbe0*/  HADD2.F32 R8, -RZ, R13.H1_H1 ;  /* 0x3000000dff087230 */ /* 0x000fe40000004100 */
[--C-:B------:R-:W-:Y:S02]  /*cbf0*/  HADD2.F32 R11, -RZ, R15.reuse.H0_H0 ;  /* 0x2000000fff0b7230 */ /* 0x100fe40000004100 */
[----:B------:R-:W-:Y:S01]  /*cc00*/  HADD2.F32 R10, -RZ, R15.H1_H1 ;  /* 0x3000000fff0a7230 */ /* 0x000fe20000004100 */
[----:B------:R-:W-:Y:S01]  /*cc10*/  FMUL.FTZ R6, R8, R36 ;  /* 0x0000002408067220 */ /* 0x000fe20000410000 */
[--C-:B------:R-:W-:Y:S02]  /*cc20*/  HADD2.F32 R13, -RZ, R12.reuse.H0_H0 ;  /* 0x2000000cff0d7230 */ /* 0x100fe40000004100 */
[----:B------:R-:W-:Y:S02]  /*cc30*/  HADD2.F32 R15, -RZ, R12.H1_H1 ;  /* 0x3000000cff0f7230 */ /* 0x000fe40000004100 */
[----:B------:R-:W-:-:S02]  /*cc40*/  HADD2.F32 R9, -RZ, R9.H1_H1 ;  /* 0x30000009ff097230 */ /* 0x000fc40000004100 */
[--C-:B------:R-:W-:Y:S02]  /*cc50*/  HADD2.F32 R12, -RZ, R14.reuse.H0_H0 ;  /* 0x2000000eff0c7230 */ /* 0x100fe40000004100 */
[----:B------:R-:W-:Y:S02]  /*cc60*/  HADD2.F32 R22, -RZ, R14.H1_H1 ;  /* 0x3000000eff167230 */ /* 0x000fe40000004100 */
[----:B------:R-:W-:Y:S02]  /*cc70*/  HADD2.F32 R14, -RZ, R24.H0_H0 ;  /* 0x20000018ff0e7230 */ /* 0x000fe40000004100 */
[----:B------:R-:W-:Y:S01]  /*cc80*/  HADD2.F32 R0, -RZ, R38.H0_H0 ;  /* 0x20000026ff007230 */ /* 0x000fe20000004100 */
[----:B------:R-:W-:Y:S01]  /*cc90*/  FFMA.FTZ R38, R5, R3, R7 ;  /* 0x0000000305267223 */ /* 0x000fe20000010007 */
[----:B------:R-:W-:Y:S01]  /*cca0*/  HADD2.F32 R3, -RZ, R59.H0_H0 ;  /* 0x2000003bff037230 */ /* 0x000fe20000004100 */
[C---:B------:R-:W-:Y:S01]  /*ccb0*/  FMUL.FTZ R5, R9.reuse, R36 ;  /* 0x0000002409057220 */ /* 0x040fe20000410000 */
[----:B------:R-:W-:Y:S01]  /*ccc0*/  HADD2.F32 R7, -RZ, R27.H0_H0 ;  /* 0x2000001bff077230 */ /* 0x000fe20000004100 */
[----:B------:R-:W-:Y:S01]  /*ccd0*/  FFMA.FTZ R36, R9, R14, -R6 ;  /* 0x0000000e09247223 */ /* 0x000fe20000010806 */
[----:B------:R-:W-:Y:S01]  /*cce0*/  HADD2.F32 R9, -RZ, R21.H0_H0 ;  /* 0x20000015ff097230 */ /* 0x000fe20000004100 */
[----:B------:R-:W-:-:S02]  /*ccf0*/  FMUL.FTZ R6, R11, R0 ;  /* 0x000000000b067220 */ /* 0x000fc40000410000 */
[C---:B------:R-:W-:Y:S02]  /*cd00*/  FMUL.FTZ R0, R17.reuse, R0 ;  /* 0x0000000011007220 */ /* 0x040fe40000410000 */
[-C--:B------:R-:W-:Y:S02]  /*cd10*/  FFMA.FTZ R21, R17, R3.reuse, -R6 ;  /* 0x0000000311157223 */ /* 0x080fe40000010806 */
[----:B------:R-:W-:Y:S02]  /*cd20*/  FFMA.FTZ R24, R8, R14, R5 ;  /* 0x0000000e08187223 */ /* 0x000fe40000010005 */
[----:B------:R-:W-:Y:S01]  /*cd30*/  FFMA.FTZ R17, R11, R3, R0 ;  /* 0x000000030b117223 */ /* 0x000fe20000010000 */
[----:B------:R-:W-:Y:S01]  /*cd40*/  HADD2.F32 R3, -RZ, R59.H1_H1 ;  /* 0x3000003bff037230 */ /* 0x000fe20000004100 */
[-C--:B------:R-:W-:Y:S01]  /*cd50*/  FMUL.FTZ R6, R10, R9.reuse ;  /* 0x000000090a067220 */ /* 0x080fe20000410000 */
[--C-:B------:R-:W-:Y:S01]  /*cd60*/  HADD2.F32 R0, -RZ, R64.reuse.H0_H0 ;  /* 0x20000040ff007230 */ /* 0x100fe20000004100 */
[----:B------:R-:W-:Y:S01]  /*cd70*/  FMUL.FTZ R5, R18, R9 ;  /* 0x0000000912057220 */ /* 0x000fe20000410000 */
[----:B------:R-:W-:Y:S01]  /*cd80*/  F2FP.PACK_AB R9, R24, R38 ;  /* 0x000000261809723e */ /* 0x000fe200000000ff */
[-C--:B------:R-:W-:Y:S01]  /*cd90*/  FFMA.FTZ R18, R18, R7.reuse, -R6 ;  /* 0x0000000712127223 */ /* 0x080fe20000010806 */
[----:B------:R-:W-:Y:S01]  /*cda0*/  HADD2.F32 R6, -RZ, R64.H1_H1 ;  /* 0x30000040ff067230 */ /* 0x000fe20000004100 */
[----:B------:R-:W-:Y:S01]  /*cdb0*/  FFMA.FTZ R11, R10, R7, R5 ;  /* 0x000000070a0b7223 */ /* 0x000fe20000010005 */
[----:B------:R-:W-:Y:S01]  /*cdc0*/  HADD2.F32 R5, -RZ, R65.H0_H0 ;  /* 0x20000041ff057230 */ /* 0x000fe20000004100 */
[----:B------:R-:W-:-:S02]  /*cdd0*/  FMUL.FTZ R8, R13, R3 ;  /* 0x000000030d087220 */ /* 0x000fc40000410000 */
[----:B------:R-:W-:Y:S01]  /*cde0*/  FMUL.FTZ R7, R19, R3 ;  /* 0x0000000313077220 */ /* 0x000fe20000410000 */
[----:B------:R-:W-:Y:S01]  /*cdf0*/  F2FP.PACK_AB R11, R11, R17 ;  /* 0x000000110b0b723e */ /* 0x000fe200000000ff */
[-C--:B------:R-:W-:Y:S02]  /*ce00*/  FMUL.FTZ R3, R12, R0.reuse ;  /* 0x000000000c037220 */ /* 0x080fe40000410000 */
        /* <DEDUP_REMOVED lines=25> */
.L_x_719:
[----:B------:R-:W-:Y:S05]  /*cfa0*/  BSYNC B0 ;  /* 0x0000000000007941 */ /* 0x000fea0003800000 */
.L_x_718:
        /* <DEDUP_REMOVED lines=12> */
[----:B------:R-:W-:Y:S02]  /*d070*/  SHF.R.U64 R38, R34, 0x10, R35 ;  /* 0x0000001022267819 */ /* 0x000fe40000001223 */
[----:B------:R-:W-:Y:S02]  /*d080*/  LOP3.LUT R3, R6, R5, R7, 0xf6, !PT ;  /* 0x0000000506037212 */ /* 0x000fe400078ef607 */
[----:B------:R-:W-:Y:S02]  /*d090*/  IADD3 R5, R26, c[0x0][0x27c], RZ ;  /* 0x00009f001a057a10 */ /* 0x000fe40007ffe0ff */
[----:B-1----:R-:W-:Y:S01]  /*d0a0*/  SHF.L.U32 R37, R3, 0x1, RZ ;  /* 0x0000000103257819 */ /* 0x002fe200000006ff */
[----:B------:R-:W-:Y:S01]  /*d0b0*/  HADD2.F32 R3, -RZ, R66.H0_H0 ;  /* 0x20000042ff037230 */ /* 0x000fe20000004100 */
[----:B------:R-:W-:-:S02]  /*d0c0*/  LOP3.LUT R0, R0, 0x38, R5, 0xf8, !PT ;  /* 0x0000003800007812 */ /* 0x000fc400078ef805 */
[----:B------:R-:W-:Y:S01]  /*d0d0*/  SHF.R.U32.HI R5, RZ, 0x10, R31 ;  /* 0x00000010ff057819 */ /* 0x000fe2000001161f */
[----:B------:R-:W1:Y:S01]  /*d0e0*/  LDS.128 R8, [R37+0x7100] ;  /* 0x0071000025087984 */ /* 0x000e620000000c00 */
[----:B------:R-:W-:Y:S02]  /*d0f0*/  LOP3.LUT R0, R6, R0, R7, 0xf6, !PT ;  /* 0x0000000006007212 */ /* 0x000fe400078ef607 */
[----:B------:R-:W-:Y:S02]  /*d100*/  SHF.R.U64 R34, R32, 0x10, R33 ;  /* 0x0000001020227819 */ /* 0x000fe40000001221 */
[----:B------:R-:W-:Y:S01]  /*d110*/  SHF.L.U32 R36, R0, 0x1, RZ ;  /* 0x0000000100247819 */ /* 0x000fe200000006ff */
[----:B------:R-:W-:Y:S01]  /*d120*/  HADD2.F32 R0, -RZ, R65.H1_H1 ;  /* 0x30000041ff007230 */ /* 0x000fe20000004100 */
        /* <DEDUP_REMOVED lines=29> */
[----:B------:R-:W-:Y:S01]  /*d300*/  HADD2.F32 R0, -RZ, R66.H1_H1 ;  /* 0x30000042ff007230 */ /* 0x000fe20000004100 */
[C---:B------:R-:W-:Y:S01]  /*d310*/  FMUL.FTZ R5, R11.reuse, R28 ;  /* 0x0000001c0b057220 */ /* 0x040fe20000410000 */
[----:B------:R-:W-:Y:S01]  /*d320*/  HADD2.F32 R3, -RZ, R67.H0_H0 ;  /* 0x20000043ff037230 */ /* 0x000fe20000004100 */
        /* <DEDUP_REMOVED lines=8> */
[----:B------:R-:W-:Y:S01]  /*d3b0*/  HADD2.F32 R3, -RZ, R67.H1_H1 ;  /* 0x30000043ff037230 */ /* 0x000fe20000004100 */
[CC--:B------:R-:W-:Y:S01]  /*d3c0*/  FMUL.FTZ R6, R9.reuse, R11.reuse ;  /* 0x0000000b09067220 */ /* 0x0c0fe20000410000 */
        /* <DEDUP_REMOVED lines=36> */
.L_x_721:
[----:B------:R-:W-:Y:S05]  /*d610*/  BSYNC B0 ;  /* 0x0000000000007941 */ /* 0x000fea0003800000 */
.L_x_720:
        /* <DEDUP_REMOVED lines=16> */
[----:B------:R-:W-:Y:S01]  /*d720*/  HADD2.F32 R3, -RZ, R71.H0_H0 ;  /* 0x20000047ff037230 */ /* 0x000fe20000004100 */
[----:B------:R-:W-:-:S02]  /*d730*/  LOP3.LUT R0, R0, 0x38, R5, 0xf8, !PT ;  /* 0x0000003800007812 */ /* 0x000fc400078ef805 */
[----:B------:R-:W-:Y:S01]  /*d740*/  SHF.R.U32.HI R5, RZ, 0x10, R47 ;  /* 0x00000010ff057819 */ /* 0x000fe2000001162f */
[----:B-1----:R-:W1:Y:S01]  /*d750*/  LDS.128 R8, [R31+0x7100] ;  /* 0x007100001f087984 */ /* 0x002e620000000c00 */
[----:B------:R-:W-:Y:S02]  /*d760*/  LOP3.LUT R0, R6, R0, R7, 0xf6, !PT ;  /* 0x0000000006007212 */ /* 0x000fe400078ef607 */
[----:B------:R-:W-:Y:S01]  /*d770*/  SHF.R.U32.HI R22, RZ, 0x10, R45 ;  /* 0x00000010ff167819 */ /* 0x000fe2000001162d */
[----:B------:R-:W-:Y:S01]  /*d780*/  HADD2.F32 R28, -RZ, R5.H0_H0 ;  /* 0x20000005ff1c7230 */ /* 0x000fe20000004100 */
[----:B------:R-:W-:Y:S01]  /*d790*/  SHF.L.U32 R29, R0, 0x1, RZ ;  /* 0x00000001001d7819 */ /* 0x000fe200000006ff */
[----:B------:R-:W-:Y:S01]  /*d7a0*/  HADD2.F32 R0, -RZ, R69.H1_H1 ;  /* 0x30000045ff007230 */ /* 0x000fe20000004100 */
        /* <DEDUP_REMOVED lines=77> */
.L_x_723:
[----:B------:R-:W-:Y:S05]  /*dc80*/  BSYNC B0 ;  /* 0x0000000000007941 */ /* 0x000fea0003800000 */
.L_x_722:
        /* <DEDUP_REMOVED lines=39> */
[----:B------:R-:W-:Y:S01]  /*df00*/  HADD2.F32 R8, -RZ, R13.H0_H0 ;  /* 0x2000000dff087230 */ /* 0x000fe20000004100 */
[C---:B------:R-:W-:Y:S01]  /*df10*/  FMUL.FTZ R6, R5.reuse, R0 ;  /* 0x0000000005067220 */ /* 0x040fe20000410000 */
[----:B------:R-:W-:Y:S01]  /*df20*/  HADD2.F32 R0, -RZ, R79.H1_H1 ;  /* 0x3000004fff007230 */ /* 0x000fe20000004100 */
[-C--:B------:R-:W-:Y:S01]  /*df30*/  FFMA.FTZ R31, R5, R3.reuse, R7 ;  /* 0x00000003051f7223 */ /* 0x080fe20000010007 */
[----:B------:R-:W-:Y:S01]  /*df40*/  HADD2.F32 R13, -RZ, R13.H1_H1 ;  /* 0x3000000dff0d7230 */ /* 0x000fe20000004100 */
[----:B------:R-:W-:Y:S01]  /*df50*/  FFMA.FTZ R33, R16, R3, -R6 ;  /* 0x0000000310217223 */ /* 0x000fe20000010806 */
[----:B------:R-:W-:Y:S01]  /*df60*/  HADD2.F32 R3, -RZ, R80.H0_H0 ;  /* 0x20000050ff037230 */ /* 0x000fe20000004100 */
        /* <DEDUP_REMOVED lines=17> */
[----:B------:R-:W-:Y:S01]  /*e080*/  HADD2.F32 R3, -RZ, R80.H1_H1 ;  /* 0x30000050ff037230 */ /* 0x000fe20000004100 */
[C---:B------:R-:W-:Y:S01]  /*e090*/  FMUL.FTZ R5, R9.reuse, R11 ;  /* 0x0000000b09057220 */ /* 0x040fe20000410000 */
[--C-:B------:R-:W-:Y:S01]  /*e0a0*/  HADD2.F32 R0, -RZ, R81.reuse.H0_H0 ;  /* 0x20000051ff007230 */ /* 0x100fe20000004100 */
[-C--:B------:R-:W-:Y:S01]  /*e0b0*/  FFMA.FTZ R16, R9, R7.reuse, -R6 ;  /* 0x0000000709107223 */ /* 0x080fe20000010806 */
[----:B------:R-:W-:Y:S01]  /*e0c0*/  HADD2.F32 R6, -RZ, R81.H1_H1 ;  /* 0x30000051ff067230 */ /* 0x000fe20000004100 */
[----:B------:R-:W-:Y:S01]  /*e0d0*/  FFMA.FTZ R9, R13, R7, R5 ;  /* 0x000000070d097223 */ /* 0x000fe20000010005 */
[----:B------:R-:W-:Y:S01]  /*e0e0*/  HADD2.F32 R5, -RZ, R82.H0_H0 ;  /* 0x20000052ff057230 */ /* 0x000fe20000004100 */
        /* <DEDUP_REMOVED lines=31> */
.L_x_711:
[----:B------:R-:W-:Y:S05]  /*e2e0*/  BSYNC B2 ;  /* 0x0000000000027941 */ /* 0x000fea0003800000 */
.L_x_689:
[----:B-1----:R-:W-:Y:S01]  /*e2f0*/  SHF.R.S32.HI R7, RZ, 0x4, R85 ;  /* 0x00000004ff077819 */ /* 0x002fe20000011455 */
[----:B------:R-:W-:Y:S01]  /*e300*/  IMAD.SHL.U32 R6, R116, 0x40, RZ ;  /* 0x0000004074067824 */ /* 0x000fe200078e00ff */
[----:B------:R-:W-:-:S04]  /*e310*/  DEPBAR.LE SB0, 0x0 ;  /* 0x000080000000791a */ /* 0x000fc80000000000 */
[----:B--2---:R-:W-:Y:S01]  /*e320*/  LEA.HI R0, R85, R7, RZ, 0x1 ;  /* 0x0000000755007211 */ /* 0x004fe200078f08ff */
[----:B------:R-:W-:Y:S01]  /*e330*/  IMAD.SHL.U32 R3, R83, 0x40, RZ ;  /* 0x0000004053037824 */ /* 0x000fe200078e00ff */
[----:B------:R-:W-:Y:S01]  /*e340*/  LOP3.LUT P0, RZ, R116, 0x2, RZ, 0xc0, !PT ;  /* 0x0000000274ff7812 */ /* 0x000fe2000780c0ff */
[----:B------:R-:W-:Y:S01]  /*e350*/  IMAD.SHL.U32 R5, R84, 0x40, RZ ;  /* 0x0000004054057824 */ /* 0x000fe200078e00ff */
[----:B------:R-:W-:Y:S01]  /*e360*/  LOP3.LUT R0, R0, 0xfffffffe, RZ, 0xc0, !PT ;  /* 0xfffffffe00007812 */ /* 0x000fe200078ec0ff */
[----:B------:R-:W-:Y:S01]  /*e370*/  IMAD.SHL.U32 R8, R70, 0x8, RZ ;  /* 0x0000000846087824 */ /* 0x000fe200078e00ff */
[----:B------:R-:W-:Y:S01]  /*e380*/  LOP3.LUT R3, R3, 0x1c0, RZ, 0xc0, !PT ;  /* 0x000001c003037812 */ /* 0x000fe200078ec0ff */
[----:B------:R-:W-:Y:S01]  /*e390*/  IMAD.MOV.U32 R98, RZ, RZ, R86 ;  /* 0x000000ffff627224 */ /* 0x000fe200078e0056 */
[----:B------:R-:W-:Y:S01]  /*e3a0*/  LOP3.LUT R243, R5, 0xfffffe00, RZ, 0xc0, !PT ;  /* 0xfffffe0005f37812 */ /* 0x000fe200078ec0ff */
[----:B------:R-:W-:Y:S01]  /*e3b0*/  IMAD.IADD R7, R7, 0x1, -R0 ;  /* 0x0000000107077824 */ /* 0x000fe200078e0a00 */
[----:B------:R-:W-:Y:S01]  /*e3c0*/  LOP3.LUT R0, R6, 0x1c0, RZ, 0xc0, !PT ;  /* 0x000001c006007812 */ /* 0x000fe200078ec0ff */
[----:B------:R-:W-:-:S02]  /*e3d0*/  IMAD.MOV.U32 R99, RZ, RZ, R87 ;  /* 0x000000ffff637224 */ /* 0x000fc400078e0057 */
        /* <DEDUP_REMOVED lines=11> */
[----:B------:R-:W-:-:S03]  /*e490*/  LOP3.LUT R242, R8, R6, RZ, 0x3c, !PT ;  /* 0x0000000608f27212 */ /* 0x000fc600078e3cff */
[----:B------:R-:W-:Y:S02]  /*e4a0*/  IMAD R0, R7, 0x200, R0 ;  /* 0x0000020007007824 */ /* 0x000fe400078e0200 */
[----:B------:R-:W-:Y:S02]  /*e4b0*/  IMAD.IADD R3, R242, 0x1, R3 ;  /* 0x00000001f2037824 */ /* 0x000fe400078e0203 */
[----:B------:R-:W-:Y:S01]  /*e4c0*/  IMAD.SHL.U32 R119, R0, 0x2, RZ ;  /* 0x0000000200777824 */ /* 0x000fe200078e00ff */
[----:B------:R-:W-:Y:S01]  /*e4d0*/  BAR.SYNC.DEFER_BLOCKING 0x0 ;  /* 0x0000000000007b1d */ /* 0x000fe20000010000 */
[----:B------:R-:W-:Y:S02]  /*e4e0*/  IMAD.SHL.U32 R230, R3, 0x2, RZ ;  /* 0x0000000203e67824 */ /* 0x000fe400078e00ff */
[----:B------:R-:W-:Y:S01]  /*e4f0*/  IMAD.WIDE.U32 R6, R96, c[0x0][0x208], RZ ;  /* 0x0000820060067a25 */ /* 0x000fe200078e00ff */
[C---:B------:R-:W-:Y:S02]  /*e500*/  IADD3 R0, R119.reuse, 0x3900, RZ ;  /* 0x0000390077007810 */ /* 0x040fe40007ffe0ff */
[----:B------:R-:W-:Y:S01]  /*e510*/  IADD3 R234, R119, 0x3920, RZ ;  /* 0x0000392077ea7810 */ /* 0x000fe20007ffe0ff */
[----:B------:R-:W-:Y:S01]  /*e520*/  IMAD.MOV.U32 R3, RZ, RZ, c[0x0][0x208] ;  /* 0x00008200ff037624 */ /* 0x000fe200078e00ff */
[----:B------:R-:W-:Y:S01]  /*e530*/  @P0 IADD3 R234, R0, -0x20, RZ ;  /* 0xffffffe000ea0810 */ /* 0x000fe20007ffe0ff */
[----:B------:R-:W-:-:S02]  /*e540*/  IMAD R0, R97, c[0x0][0x208], RZ ;  /* 0x0000820061007a24 */ /* 0x000fc400078e02ff */
[----:B------:R-:W-:Y:S01]  /*e550*/  IMAD R233, R2, 0x2, R230 ;  /* 0x0000000202e97824 */ /* 0x000fe200078e02e6 */
[----:B------:R-:W-:Y:S01]  /*e560*/  SHF.L.U64.HI R5, R3, R117, c[0x0][0x20c] ;  /* 0x0000830003057619 */ /* 0x000fe20000010275 */
[----:B------:R-:W-:Y:S01]  /*e570*/  IMAD R0, R96, c[0x0][0x20c], R0 ;  /* 0x0000830060007a24 */ /* 0x000fe200078e0200 */
[----:B------:R-:W-:Y:S01]  /*e580*/  IADD3 R240, R234, 0x800, RZ ;  /* 0x00000800eaf07810 */ /* 0x000fe20007ffe0ff */
[----:B------:R-:W-:Y:S02]  /*e590*/  IMAD R231, R4, 0x2, R230 ;  /* 0x0000000204e77824 */ /* 0x000fe400078e02e6 */
[----:B------:R-:W-:Y:S02]  /*e5a0*/  IMAD.IADD R0, R7, 0x1, R0 ;  /* 0x0000000107007824 */ /* 0x000fe400078e0200 */
[----:B------:R-:W-:-:S04]  /*e5b0*/  IMAD.WIDE.U32 R6, R6, 0x70, R98 ;  /* 0x0000007006067825 */ /* 0x000fc800078e0062 */
[----:B------:R-:W-:Y:S01]  /*e5c0*/  IMAD R0, R0, 0x70, RZ ;  /* 0x0000007000007824 */ /* 0x000fe200078e02ff */
[----:B------:R-:W-:Y:S01]  /*e5d0*/  LDSM.16.M88.4 R24, [R119+0x3900] ;  /* 0x003900007718783b */ /* 0x000fe20000000200 */
[----:B------:R-:W-:Y:S02]  /*e5e0*/  IMAD R232, R2, 0x2, R231 ;  /* 0x0000000202e87824 */ /* 0x000fe400078e02e7 */
[----:B------:R-:W-:Y:S01]  /*e5f0*/  IMAD.IADD R0, R7, 0x1, R0 ;  /* 0x0000000107007824 */ /* 0x000fe200078e0200 */
[----:B------:R-:W1:Y:S04]  /*e600*/  LDSM.16.M88.4 R8, [R230+0x9100] ;  /* 0x00910000e608783b */ /* 0x000e680000000200 */
[----:B------:R-:W2:Y:S04]  /*e610*/  LDSM.16.M88.4 R12, [R230+0x7100] ;  /* 0x00710000e60c783b */ /* 0x000ea80000000200 */
[----:B------:R-:W3:Y:S04]  /*e620*/  LDSM.16.M88.4 R20, [R119+0x4100] ;  /* 0x004100007714783b */ /* 0x000ee80000000200 */
[----:B------:R-:W4:Y:S04]  /*e630*/  LDSM.16.M88.4 R16, [R119+0x4900] ;  /* 0x004900007710783b */ /* 0x000f280000000200 */
[----:B------:R-:W2:Y:S04]  /*e640*/  LDSM.16.M88.4 R28, [R119+0x5100] ;  /* 0x00510000771c783b */ /* 0x000ea80000000200 */
[----:B------:R-:W3:Y:S04]  /*e650*/  LDSM.16.M88.4 R32, [R119+0x5900] ;  /* 0x005900007720783b */ /* 0x000ee80000000200 */
[----:B------:R-:W3:Y:S04]  /*e660*/  LDSM.16.M88.4 R40, [R119+0x6100] ;  /* 0x006100007728783b */ /* 0x000ee80000000200 */
[----:B------:R-:W3:Y:S04]  /*e670*/  LDSM.16.M88.4 R36, [R119+0x6900] ;  /* 0x006900007724783b */ /* 0x000ee80000000200 */
[----:B------:R-:W-:Y:S04]  /*e680*/  LDSM.16.M88.4 R56, [R234] ;  /* 0x00000000ea38783b */ /* 0x000fe80000000200 */
[----:B------:R-:W-:Y:S01]  /*e690*/  LDSM.16.M88.4 R48, [R234+0x1000] ;  /* 0x00100000ea30783b */ /* 0x000fe20000000200 */
[C---:B-1----:R-:W-:Y:S03]  /*e6a0*/  HMMA.16816.F32 R60, R8.reuse, R24, RZ ;  /* 0x00000018083c723c */ /* 0x042fe600000018ff */
[----:B------:R-:W-:Y:S04]  /*e6b0*/  LDSM.16.M88.4 R44, [R234+0x1800] ;  /* 0x00180000ea2c783b */ /* 0x000fe80000000200 */
[----:B------:R-:W-:Y:S01]  /*e6c0*/  LDSM.16.M88.4 R52, [R234+0x800] ;  /* 0x00080000ea34783b */ /* 0x000fe20000000200 */
[----:B------:R-:W-:Y:S08]  /*e6d0*/  HMMA.16816.F32 R108, R8, R26, RZ ;  /* 0x0000001a086c723c */ /* 0x000ff000000018ff */
[C---:B--2---:R-:W-:Y:S07]  /*e6e0*/  HMMA.16816.F32 R184, R12.reuse, R24, RZ ;  /* 0x000000180cb8723c */ /* 0x044fee00000018ff */
[C---:B------:R-:W-:Y:S01]  /*e6f0*/  LEA R24, P0, R6.reuse, c[0x0][0x1f8], 0x1 ;  /* 0x00007e0006187a11 */ /* 0x040fe200078008ff */
[----:B------:R-:W-:Y:S03]  /*e700*/  HMMA.16816.F32 R180, R12, R26, RZ ;  /* 0x0000001a0cb4723c */ /* 0x000fe600000018ff */
[----:B------:R-:W-:Y:S01]  /*e710*/  LEA.HI.X R25, R6, c[0x0][0x1fc], R0, 0x1, P0 ;  /* 0x00007f0006197a11 */ /* 0x000fe200000f0c00 */
[----:B------:R-:W-:-:S03]  /*e720*/  IMAD.MOV.U32 R0, RZ, RZ, 0x40 ;  /* 0x00000040ff007424 */ /* 0x000fc600078e00ff */
[----:B------:R-:W-:Y:S01]  /*e730*/  IMAD.SHL.U32 R26, R3, 0x20, RZ ;  /* 0x00000020031a7824 */ /* 0x000fe200078e00ff */
[-C--:B---3--:R-:W-:Y:S08]  /*e740*/  HMMA.16816.F32 R64, R8, R20.reuse, RZ ;  /* 0x000000140840723c */ /* 0x088ff000000018ff */
[C---:B------:R-:W-:Y:S07]  /*e750*/  HMMA.16816.F32 R156, R12.reuse, R20, RZ ;  /* 0x000000140c9c723c */ /* 0x040fee00000018ff */
[----:B------:R-:W-:Y:S01]  /*e760*/  IADD3 R20, P0, R26, R24, RZ ;  /* 0x000000181a147210 */ /* 0x000fe20007f1e0ff */
[----:B------:R-:W-:Y:S04]  /*e770*/  HMMA.16816.F32 R176, R12, R22, RZ ;  /* 0x000000160cb0723c */ /* 0x000fe800000018ff */
[----:B------:R-:W-:Y:S01]  /*e780*/  IMAD.X R21, R5, 0x1, R25, P0 ;  /* 0x0000000105157824 */ /* 0x000fe200000e0619 */
[----:B------:R-:W-:-:S03]  /*e790*/  ISETP.GE.AND P0, PT, R72, c[0x0][0x1d4], PT ;  /* 0x0000750048007a0c */ /* 0x000fc60003f06270 */
[----:B----4-:R-:W-:Y:S01]  /*e7a0*/  HMMA.16816.F32 R148, R12, R16, RZ ;  /* 0x000000100c94723c */ /* 0x010fe200000018ff */
[C---:B------:R-:W-:Y:S02]  /*e7b0*/  ISETP.LT.OR P4, PT, R75.reuse, 0x1, P0 ;  /* 0x000000014b00780c */ /* 0x040fe40000781670 */
[C---:B------:R-:W-:Y:S02]  /*e7c0*/  ISETP.LT.OR P3, PT, R75.reuse, 0x11, P0 ;  /* 0x000000114b00780c */ /* 0x040fe40000761670 */
[----:B------:R-:W-:-:S03]  /*e7d0*/  ISETP.LT.OR P5, PT, R75, 0x31, P0 ;  /* 0x000000314b00780c */ /* 0x000fc600007a1670 */
[C---:B------:R-:W-:Y:S08]  /*e7e0*/  HMMA.16816.F32 R172, R12.reuse, R18, RZ ;  /* 0x000000120cac723c */ /* 0x040ff000000018ff */
[C---:B------:R-:W-:Y:S08]  /*e7f0*/  HMMA.16816.F32 R144, R12.reuse, R28, RZ ;  /* 0x0000001c0c90723c */ /* 0x040ff000000018ff */
[C---:B------:R-:W-:Y:S08]  /*e800*/  HMMA.16816.F32 R168, R12.reuse, R30, RZ ;  /* 0x0000001e0ca8723c */ /* 0x040ff000000018ff */
[C---:B------:R-:W-:Y:S08]  /*e810*/  HMMA.16816.F32 R140, R12.reuse, R32, RZ ;  /* 0x000000200c8c723c */ /* 0x040ff000000018ff */
[C---:B-----5:R-:W-:Y:S08]  /*e820*/  HMMA.16816.F32 R164, R12.reuse, R34, RZ ;  /* 0x000000220ca4723c */ /* 0x060ff000000018ff */
[C---:B------:R-:W-:Y:S08]  /*e830*/  HMMA.16816.F32 R132, R12.reuse, R40, RZ ;  /* 0x000000280c84723c */ /* 0x040ff000000018ff */
[C---:B------:R-:W-:Y:S08]  /*e840*/  HMMA.16816.F32 R152, R12.reuse, R42, RZ ;  /* 0x0000002a0c98723c */ /* 0x040ff000000018ff */
[C---:B------:R-:W-:Y:S08]  /*e850*/  HMMA.16816.F32 R128, R12.reuse, R36, RZ ;  /* 0x000000240c80723c */ /* 0x040ff000000018ff */
[----:B------:R-:W-:Y:S07]  /*e860*/  HMMA.16816.F32 R136, R12, R38, RZ ;  /* 0x000000260c88723c */ /* 0x000fee00000018ff */
[-C--:B------:R-:W-:Y:S01]  /*e870*/  IADD3 R14, P2, R20, R26.reuse, RZ ;  /* 0x0000001a140e7210 */ /* 0x080fe20007f5e0ff */
[----:B------:R-:W-:Y:S03]  /*e880*/  HMMA.16816.F32 R68, R8, R16, RZ ;  /* 0x000000100844723c */ /* 0x000fe600000018ff */
[----:B------:R-:W-:Y:S01]  /*e890*/  IADD3 R12, P1, R14, R26, RZ ;  /* 0x0000001a0e0c7210 */ /* 0x000fe20007f3e0ff */
[----:B------:R-:W-:-:S03]  /*e8a0*/  IMAD.X R15, R21, 0x1, R5, P2 ;  /* 0x00000001150f7824 */ /* 0x000fc600010e0605 */
[----:B------:R-:W-:Y:S01]  /*e8b0*/  IADD3 R6, P2, R12, R26, RZ ;  /* 0x0000001a0c067210 */ /* 0x000fe20007f5e0ff */
[----:B------:R-:W-:Y:S01]  /*e8c0*/  HMMA.16816.F32 R112, R8, R18, RZ ;  /* 0x000000120870723c */ /* 0x000fe200000018ff */
[----:B------:R-:W1:Y:S01]  /*e8d0*/  LDSM.16.M88.4 R16, [R233+0x9100] ;  /* 0x00910000e910783b */ /* 0x000e620000000200 */
[----:B------:R-:W-:-:S04]  /*e8e0*/  IMAD.X R13, R15, 0x1, R5, P1 ;  /* 0x000000010f0d7824 */ /* 0x000fc800008e0605 */
[--C-:B------:R-:W-:Y:S01]  /*e8f0*/  IMAD.X R7, R13, 0x1, R5.reuse, P2 ;  /* 0x000000010d077824 */ /* 0x100fe200010e0605 */
[----:B------:R-:W-:Y:S01]  /*e900*/  ISETP.LT.OR P2, PT, R75, 0x21, P0 ;  /* 0x000000214b00780c */ /* 0x000fe20000741670 */
[C---:B------:R-:W-:Y:S08]  /*e910*/  HMMA.16816.F32 R80, R8.reuse, R32, RZ ;  /* 0x000000200850723c */ /* 0x040ff000000018ff */
[C---:B------:R-:W-:Y:S01]  /*e920*/  HMMA.16816.F32 R160, R8.reuse, R34, RZ ;  /* 0x0000002208a0723c */ /* 0x040fe200000018ff */
[----:B------:R-:W2:Y:S07]  /*e930*/  LDSM.16.M88.4 R32, [R234+0x2800] ;  /* 0x00280000ea20783b */ /* 0x000eae0000000200 */
[C---:B------:R-:W-:Y:S08]  /*e940*/  HMMA.16816.F32 R76, R8.reuse, R28, RZ ;  /* 0x0000001c084c723c */ /* 0x040ff000000018ff */
[C---:B------:R-:W-:Y:S08]  /*e950*/  HMMA.16816.F32 R84, R8.reuse, R40, RZ ;  /* 0x000000280854723c */ /* 0x040ff000000018ff */
[C---:B------:R-:W-:Y:S01]  /*e960*/  HMMA.16816.F32 R124, R8.reuse, R30, RZ ;  /* 0x0000001e087c723c */ /* 0x040fe200000018ff */
[----:B------:R-:W-:Y:S07]  /*e970*/  LDSM.16.M88.4 R28, [R234+0x3000] ;  /* 0x00300000ea1c783b */ /* 0x000fee0000000200 */
[C---:B------:R-:W-:Y:S01]  /*e980*/  HMMA.16816.F32 R192, R8.reuse, R42, RZ ;  /* 0x0000002a08c0723c */ /* 0x040fe200000018ff */
[----:B------:R-:W3:Y:S07]  /*e990*/  LDSM.16.M88.4 R40, [R234+0x2000] ;  /* 0x00200000ea28783b */ /* 0x000eee0000000200 */
[C---:B------:R-:W-:Y:S07]  /*e9a0*/  HMMA.16816.F32 R92, R8.reuse, R22, RZ ;  /* 0x00000016085c723c */ /* 0x040fee00000018ff */
[----:B------:R-:W-:Y:S01]  /*e9b0*/  IADD3 R22, P1, R6, R26, RZ ;  /* 0x0000001a06167210 */ /* 0x000fe20007f3e0ff */
[----:B------:R-:W-:Y:S04]  /*e9c0*/  HMMA.16816.F32 R88, R8, R36, RZ ;  /* 0x000000240858723c */ /* 0x000fe800000018ff */
[----:B------:R-:W-:Y:S01]  /*e9d0*/  IMAD.X R23, R7, 0x1, R5, P1 ;  /* 0x0000000107177824 */ /* 0x000fe200008e0605 */
[----:B------:R-:W-:-:S03]  /*e9e0*/  ISETP.LT.OR P1, PT, R75, 0x61, P0 ;  /* 0x000000614b00780c */ /* 0x000fc60000721670 */
[----:B------:R-:W-:Y:S01]  /*e9f0*/  HMMA.16816.F32 R188, R8, R38, RZ ;  /* 0x0000002608bc723c */ /* 0x000fe200000018ff */
[----:B------:R-:W4:Y:S04]  /*ea00*/  LDSM.16.M88.4 R8, [R233+0x7100] ;  /* 0x00710000e908783b */ /* 0x000f280000000200 */
[----:B------:R-:W-:Y:S01]  /*ea10*/  @!PT LDS RZ, [RZ] ;  /* 0x00000000fffff984 */ /* 0x000fe20000000800 */
[----:B------:R-:W-:Y:S01]  /*ea20*/  @!PT LDS RZ, [RZ] ;  /* 0x00000000fffff984 */ /* 0x000fe20000000800 */
[----:B------:R-:W-:Y:S01]  /*ea30*/  @!PT LDS RZ, [RZ] ;  /* 0x00000000fffff984 */ /* 0x000fe20000000800 */
[----:B------:R2:W-:Y:S01]  /*ea40*/  LDGSTS.E.BYPASS.LTC128B.128 [R241+0x100], [R24.64], !P4 ;  /* 0x0010000018f17fae */ /* 0x0005e2000e101d48 */
[----:B------:R-:W-:Y:S02]  /*ea50*/  ISETP.LT.OR P4, PT, R75, 0x41, P0 ;  /* 0x000000414b00780c */ /* 0x000fe40000781670 */
[----:B-1----:R-:W-:Y:S01]  /*ea60*/  HMMA.16816.F32 R120, R16, R56, R60 ;  /* 0x000000381078723c */ /* 0x002fe2000000183c */
[----:B------:R1:W-:Y:S01]  /*ea70*/  LDGSTS.E.BYPASS.LTC128B.128 [R241+0x900], [R20.64], !P3 ;  /* 0x0090000014f17fae */ /* 0x0003e2000d901d48 */
[----:B------:R-:W-:-:S03]  /*ea80*/  LOP3.LUT P3, RZ, R116, 0x4, RZ, 0xc0, !PT ;  /* 0x0000000474ff7812 */ /* 0x000fc6000786c0ff */
[----:B------:R1:W-:Y:S01]  /*ea90*/  LDGSTS.E.BYPASS.LTC128B.128 [R241+0x1100], [R14.64], !P2 ;  /* 0x011000000ef17fae */ /* 0x0003e2000d101d48 */
[----:B------:R-:W-:Y:S02]  /*eaa0*/  ISETP.LT.OR P2, PT, R75, 0x51, P0 ;  /* 0x000000514b00780c */ /* 0x000fe40000741670 */
[----:B------:R-:W-:Y:S01]  /*eab0*/  SEL R0, R0, 0xffffffc0, !P3 ;  /* 0xffffffc000007807 */ /* 0x000fe20005800000 */
[----:B------:R1:W-:Y:S01]  /*eac0*/  LDGSTS.E.BYPASS.LTC128B.128 [R241+0x1900], [R12.64], !P5 ;  /* 0x019000000cf17fae */ /* 0x0003e2000e901d48 */
[----:B------:R-:W-:Y:S03]  /*ead0*/  HMMA.16816.F32 R100, R16, R48, R68 ;  /* 0x000000301064723c */ /* 0x000fe60000001844 */
[----:B------:R-:W-:Y:S01]  /*eae0*/  IMAD.IADD R229, R119, 0x1, R0 ;  /* 0x0000000177e57824 */ /* 0x000fe200078e0200 */
[----:B------:R3:W-:Y:S01]  /*eaf0*/  LDGSTS.E.BYPASS.LTC128B.128 [R241+0x2100], [R6.64], !P4 ;  /* 0x0210000006f17fae */ /* 0x0007e2000e101d48 */
[----:B------:R-:W-:-:S03]  /*eb00*/  IMAD.IADD R228, R0, 0x1, R234 ;  /* 0x0000000100e47824 */ /* 0x000fc600078e02ea */
[C---:B------:R-:W-:Y:S01]  /*eb10*/  HMMA.16816.F32 R208, R16.reuse, R46, R124 ;  /* 0x0000002e10d0723c */ /* 0x040fe2000000187c */
[----:B------:R3:W-:Y:S07]  /*eb20*/  LDGSTS.E.BYPASS.LTC128B.128 [R241+0x2900], [R22.64], !P2 ;  /* 0x0290000016f17fae */ /* 0x0007ee000d101d48 */
[C---:B--2---:R-:W-:Y:S08]  /*eb30*/  HMMA.16816.F32 R204, R16.reuse, R34, R192 ;  /* 0x0000002210cc723c */ /* 0x044ff000000018c0 */
[----:B------:R-:W-:Y:S01]  /*eb40*/  HMMA.16816.F32 R104, R16, R52, R64 ;  /* 0x000000341068723c */ /* 0x000fe20000001840 */
[----:B-1----:R-:W-:-:S05]  /*eb50*/  IADD3 R12, P0, R22, R26, RZ ;  /* 0x0000001a160c7210 */ /* 0x002fca0007f1e0ff */
[----:B------:R-:W-:Y:S02]  /*eb60*/  IMAD.X R13, R23, 0x1, R5, P0 ;  /* 0x00000001170d7824 */ /* 0x000fe400000e0605 */
[C---:B------:R-:W-:Y:S03]  /*eb70*/  HMMA.16816.F32 R96, R16.reuse, R44, R76 ;  /* 0x0000002c1060723c */ /* 0x040fe6000000184c */
[----:B------:R1:W-:Y:S04]  /*eb80*/  LDGSTS.E.BYPASS.LTC128B.128 [R241+0x3100], [R12.64], !P1 ;  /* 0x031000000cf17fae */ /* 0x0003e8000c901d48 */
[----:B---3--:R-:W-:Y:S01]  /*eb90*/  LDSM.16.M88.4 R20, [R231+0x9100] ;  /* 0x00910000e714783b */ /* 0x008fe20000000200 */
[C---:B------:R-:W-:Y:S03]  /*eba0*/  HMMA.16816.F32 R36, R16.reuse, R40, R80 ;  /* 0x000000281024723c */ /* 0x040fe60000001850 */
[----:B------:R-:W2:Y:S04]  /*ebb0*/  LDSM.16.M88.4 R60, [R229+0x5900] ;  /* 0x00590000e53c783b */ /* 0x000ea80000000200 */
[----:B------:R-:W3:Y:S01]  /*ebc0*/  LDSM.16.M88.4 R72, [R229+0x4100] ;  /* 0x00410000e548783b */ /* 0x000ee20000000200 */
[C---:B------:R-:W-:Y:S03]  /*ebd0*/  HMMA.16816.F32 R84, R16.reuse, R32, R84 ;  /* 0x000000201054723c */ /* 0x040fe60000001854 */
[----:B------:R-:W2:Y:S04]  /*ebe0*/  LDSM.16.M88.4 R68, [R229+0x4900] ;  /* 0x00490000e544783b */ /* 0x000ea80000000200 */
[----:B------:R-:W2:Y:S01]  /*ebf0*/  LDSM.16.M88.4 R76, [R229+0x3900] ;  /* 0x00390000e54c783b */ /* 0x000ea20000000200 */
[C---:B------:R-:W-:Y:S03]  /*ec00*/  HMMA.16816.F32 R88, R16.reuse, R28, R88 ;  /* 0x0000001c1058723c */ /* 0x040fe60000001858 */
[----:B------:R-:W2:Y:S04]  /*ec10*/  LDSM.16.M88.4 R64, [R229+0x5100] ;  /* 0x00510000e540783b */ /* 0x000ea80000000200 */
[----:B------:R-:W2:Y:S01]  /*ec20*/  LDSM.16.M88.4 R80, [R229+0x6100] ;  /* 0x00610000e550783b */ /* 0x000ea20000000200 */
[C---:B------:R-:W-:Y:S03]  /*ec30*/  HMMA.16816.F32 R108, R16.reuse, R58, R108 ;  /* 0x0000003a106c723c */ /* 0x040fe6000000186c */
[----:B-1----:R-:W-:Y:S04]  /*ec40*/  LDSM.16.M88.4 R12, [R232+0x7100] ;  /* 0x00710000e80c783b */ /* 0x002fe80000000200 */
[----:B------:R-:W-:Y:S01]  /*ec50*/  LDSM.16.M88.4 R24, [R228+0x3000] ;  /* 0x00300000e418783b */ /* 0x000fe20000000200 */
[C---:B------:R-:W-:Y:S03]  /*ec60*/  HMMA.16816.F32 R236, R16.reuse, R54, R92 ;  /* 0x0000003610ec723c */ /* 0x040fe6000000185c */
[----:B------:R-:W1:Y:S04]  /*ec70*/  LDSM.16.M88.4 R92, [R229+0x6900] ;  /* 0x00690000e55c783b */ /* 0x000e680000000200 */
[----:B------:R-:W0:Y:S01]  /*ec80*/  LDGDEPBAR ;  /* 0x00000000000079af */ /* 0x000e220000000000 */
[C---:B------:R-:W-:Y:S08]  /*ec90*/  HMMA.16816.F32 R224, R16.reuse, R50, R112 ;  /* 0x0000003210e0723c */ /* 0x040ff00000001870 */
[C---:B------:R-:W-:Y:S08]  /*eca0*/  HMMA.16816.F32 R124, R16.reuse, R42, R160 ;  /* 0x0000002a107c723c */ /* 0x040ff000000018a0 */
[----:B------:R-:W-:Y:S01]  /*ecb0*/  HMMA.16816.F32 R192, R16, R30, R188 ;  /* 0x0000001e10c0723c */ /* 0x000fe200000018bc */
[----:B------:R-:W1:Y:S07]  /*ecc0*/  LDSM.16.M88.4 R16, [R231+0x7100] ;  /* 0x00710000e710783b */ /* 0x000e6e0000000200 */
[C---:B----4-:R-:W-:Y:S08]  /*ecd0*/  HMMA.16816.F32 R188, R8.reuse, R56, R184 ;  /* 0x0000003808bc723c */ /* 0x050ff000000018b8 */
[C---:B------:R-:W-:Y:S08]  /*ece0*/  HMMA.16816.F32 R196, R8.reuse, R52, R156 ;  /* 0x0000003408c4723c */ /* 0x040ff0000000189c */
[C---:B------:R-:W-:Y:S08]  /*ecf0*/  HMMA.16816.F32 R200, R8.reuse, R48, R148 ;  /* 0x0000003008c8723c */ /* 0x040ff00000001894 */
[C---:B------:R-:W-:Y:S08]  /*ed00*/  HMMA.16816.F32 R56, R8.reuse, R58, R180 ;  /* 0x0000003a0838723c */ /* 0x040ff000000018b4 */
[C---:B------:R-:W-:Y:S08]  /*ed10*/  HMMA.16816.F32 R52, R8.reuse, R54, R176 ;  /* 0x000000360834723c */ /* 0x040ff000000018b0 */
[C---:B------:R-:W-:Y:S01]  /*ed20*/  HMMA.16816.F32 R148, R8.reuse, R50, R172 ;  /* 0x000000320894723c */ /* 0x040fe200000018ac */
[----:B------:R-:W-:Y:S07]  /*ed30*/  LDSM.16.M88.4 R48, [R228] ;  /* 0x00000000e430783b */ /* 0x000fee0000000200 */
[C---:B------:R-:W-:Y:S08]  /*ed40*/  HMMA.16816.F32 R212, R8.reuse, R44, R144 ;  /* 0x0000002c08d4723c */ /* 0x040ff00000001890 */
[C---:B------:R-:W-:Y:S01]  /*ed50*/  HMMA.16816.F32 R160, R8.reuse, R46, R168 ;  /* 0x0000002e08a0723c */ /* 0x040fe200000018a8 */
[----:B------:R-:W-:Y:S07]  /*ed60*/  LDSM.16.M88.4 R44, [R228+0x800] ;  /* 0x00080000e42c783b */ /* 0x000fee0000000200 */
[C---:B------:R-:W-:Y:S08]  /*ed70*/  HMMA.16816.F32 R216, R8.reuse, R40, R140 ;  /* 0x0000002808d8723c */ /* 0x040ff0000000188c */
[C---:B------:R-:W-:Y:S08]  /*ed80*/  HMMA.16816.F32 R220, R8.reuse, R32, R132 ;  /* 0x0000002008dc723c */ /* 0x040ff00000001884 */
[C---:B------:R-:W-:Y:S08]  /*ed90*/  HMMA.16816.F32 R244, R8.reuse, R28, R128 ;  /* 0x0000001c08f4723c */ /* 0x040ff00000001880 */
[C---:B------:R-:W-:Y:S01]  /*eda0*/  HMMA.16816.F32 R180, R8.reuse, R42, R164 ;  /* 0x0000002a08b4723c */ /* 0x040fe200000018a4 */
[----:B------:R-:W-:Y:S07]  /*edb0*/  LDSM.16.M88.4 R40, [R228+0x1000] ;  /* 0x00100000e428783b */ /* 0x000fee0000000200 */
[C---:B------:R-:W-:Y:S01]  /*edc0*/  HMMA.16816.F32 R184, R8.reuse, R34, R152 ;  /* 0x0000002208b8723c */ /* 0x040fe20000001898 */
[----:B------:R-:W-:Y:S07]  /*edd0*/  LDSM.16.M88.4 R32, [R228+0x2000] ;  /* 0x00200000e420783b */ /* 0x000fee0000000200 */
[----:B------:R-:W-:Y:S01]  /*ede0*/  HMMA.16816.F32 R176, R8, R30, R136 ;  /* 0x0000001e08b0723c */ /* 0x000fe20000001888 */
[----:B------:R-:W4:Y:S04]  /*edf0*/  LDSM.16.M88.4 R8, [R232+0x9100] ;  /* 0x00910000e808783b */ /* 0x000f280000000200 */
[----:B------:R-:W-:Y:S03]  /*ee00*/  LDSM.16.M88.4 R28, [R228+0x2800] ;  /* 0x00280000e41c783b */ /* 0x000fe60000000200 */
[----:B--2---:R-:W-:Y:S01]  /*ee10*/  HMMA.16816.F32 R152, R20, R60, R36 ;  /* 0x0000003c1498723c */ /* 0x004fe20000001824 */
[----:B------:R-:W2:Y:S01]  /*ee20*/  LDSM.16.M88.4 R36, [R228+0x1800] ;  /* 0x00180000e424783b */ /* 0x000ea20000000200 */
[----:B------:R-:W-:-:S06]  /*ee30*/  DEPBAR.LE SB0, 0x0 ;  /* 0x000080000000791a */ /* 0x000fcc0000000000 */
[C---:B---3--:R-:W-:Y:S08]  /*ee40*/  HMMA.16816.F32 R168, R20.reuse, R72, R104 ;  /* 0x0000004814a8723c */ /* 0x048ff00000001868 */
[C---:B------:R-:W-:Y:S08]  /*ee50*/  HMMA.16816.F32 R164, R20.reuse, R68, R100 ;  /* 0x0000004414a4723c */ /* 0x040ff00000001864 */
[C---:B------:R-:W-:Y:S08]  /*ee60*/  HMMA.16816.F32 R172, R20.reuse, R76, R120 ;  /* 0x0000004c14ac723c */ /* 0x040ff00000001878 */
[C---:B------:R-:W-:Y:S08]  /*ee70*/  HMMA.16816.F32 R156, R20.reuse, R64, R96 ;  /* 0x00000040149c723c */ /* 0x040ff00000001860 */
[C---:B------:R-:W-:Y:S08]  /*ee80*/  HMMA.16816.F32 R144, R20.reuse, R80, R84 ;  /* 0x000000501490723c */ /* 0x040ff00000001854 */
[C---:B-1----:R-:W-:Y:S08]  /*ee90*/  HMMA.16816.F32 R112, R20.reuse, R92, R88 ;  /* 0x0000005c1470723c */ /* 0x042ff00000001858 */
[----:B------:R-:W-:Y:S08]  /*eea0*/  HMMA.16816.F32 R140, R20, R78, R108 ;  /* 0x0000004e148c723c */ /* 0x000ff0000000186c */
[C---:B------:R-:W-:Y:S08]  /*eeb0*/  HMMA.16816.F32 R104, R16.reuse, R76, R188 ;  /* 0x0000004c1068723c */ /* 0x040ff000000018bc */
[----:B------:R-:W-:Y:S08]  /*eec0*/  HMMA.16816.F32 R100, R16, R78, R56 ;  /* 0x0000004e1064723c */ /* 0x000ff00000001838 */
[C---:B------:R-:W-:Y:S07]  /*eed0*/  HMMA.16816.F32 R136, R20.reuse, R74, R236 ;  /* 0x0000004a1488723c */ /* 0x040fee00000018ec */
[C---:B------:R-:W-:Y:S01]  /*eee0*/  IADD3 R239, R234.reuse, 0x1000, RZ ;  /* 0x00001000eaef7810 */ /* 0x040fe20007ffe0ff */
[----:B------:R-:W-:Y:S01]  /*eef0*/  HMMA.16816.F32 R132, R20, R70, R224 ;  /* 0x000000461484723c */ /* 0x000fe200000018e0 */
[----:B------:R-:W-:-:S02]  /*ef00*/  IADD3 R238, R234, 0x1800, RZ ;  /* 0x00001800eaee7810 */ /* 0x000fc40007ffe0ff */
[C---:B------:R-:W-:Y:S02]  /*ef10*/  IADD3 R237, R234.reuse, 0x2000, RZ ;  /* 0x00002000eaed7810 */ /* 0x040fe40007ffe0ff */
[----:B------:R-:W-:-:S03]  /*ef20*/  IADD3 R236, R234, 0x2800, RZ ;  /* 0x00002800eaec7810 */ /* 0x000fc60007ffe0ff */
[C---:B------:R-:W-:Y:S08]  /*ef30*/  HMMA.16816.F32 R96, R16.reuse, R72, R196 ;  /* 0x000000481060723c */ /* 0x040ff000000018c4 */
[C---:B------:R-:W-:Y:S08]  /*ef40*/  HMMA.16816.F32 R88, R16.reuse, R74, R52 ;  /* 0x0000004a1058723c */ /* 0x040ff00000001834 */
[C---:B------:R-:W-:Y:S08]  /*ef50*/  HMMA.16816.F32 R84, R16.reuse, R68, R200 ;  /* 0x000000441054723c */ /* 0x040ff000000018c8 */
[----:B------:R-:W-:Y:S08]  /*ef60*/  HMMA.16816.F32 R76, R16, R70, R148 ;  /* 0x00000046104c723c */ /* 0x000ff00000001894 */
[----:B------:R-:W-:Y:S08]  /*ef70*/  HMMA.16816.F32 R128, R20, R66, R208 ;  /* 0x000000421480723c */ /* 0x000ff000000018d0 */
[C---:B------:R-:W-:Y:S08]  /*ef80*/  HMMA.16816.F32 R72, R16.reuse, R64, R212 ;  /* 0x000000401048723c */ /* 0x040ff000000018d4 */
[----:B------:R-:W-:Y:S08]  /*ef90*/  HMMA.16816.F32 R68, R16, R66, R160 ;  /* 0x000000421044723c */ /* 0x000ff000000018a0 */
[C---:B------:R-:W-:Y:S08]  /*efa0*/  HMMA.16816.F32 R124, R20.reuse, R62, R124 ;  /* 0x0000003e147c723c */ /* 0x040ff0000000187c */
[C---:B------:R-:W-:Y:S07]  /*efb0*/  HMMA.16816.F32 R120, R20.reuse, R82, R204 ;  /* 0x000000521478723c */ /* 0x040fee00000018cc */
[----:B------:R-:W-:Y:S01]  /*efc0*/  IMAD.MOV.U32 R204, RZ, RZ, R235 ;  /* 0x000000ffffcc7224 */ /* 0x000fe200078e00eb */
[----:B------:R-:W-:Y:S01]  /*efd0*/  HMMA.16816.F32 R108, R20, R94, R192 ;  /* 0x0000005e146c723c */ /* 0x000fe200000018c0 */
[----:B------:R-:W-:-:S03]  /*efe0*/  IADD3 R235, R234, 0x3000, RZ ;  /* 0x00003000eaeb7810 */ /* 0x000fc60007ffe0ff */
[----:B------:R-:W-:-:S04]  /*eff0*/  ISETP.GE.AND P0, PT, R204, 0x2, PT ;  /* 0x00000002cc00780c */ /* 0x000fc80003f06270 */
[C---:B------:R-:W-:Y:S08]  /*f000*/  HMMA.16816.F32 R64, R16.reuse, R60, R216 ;  /* 0x0000003c1040723c */ /* 0x040ff000000018d8 */
[C---:B------:R-:W-:Y:S08]  /*f010*/  HMMA.16816.F32 R60, R16.reuse, R62, R180 ;  /* 0x0000003e103c723c */ /* 0x040ff000000018b4 */
[C---:B------:R-:W-:Y:S08]  /*f020*/  HMMA.16816.F32 R56, R16.reuse, R80, R220 ;  /* 0x000000501038723c */ /* 0x040ff000000018dc */
[C---:B------:R-:W-:Y:S08]  /*f030*/  HMMA.16816.F32 R52, R16.reuse, R82, R184 ;  /* 0x000000521034723c */ /* 0x040ff000000018b8 */
[C---:B------:R-:W-:Y:S08]  /*f040*/  HMMA.16816.F32 R20, R16.reuse, R92, R244 ;  /* 0x0000005c1014723c */ /* 0x040ff000000018f4 */
[----:B------:R-:W-:Y:S08]  /*f050*/  HMMA.16816.F32 R16, R16, R94, R176 ;  /* 0x0000005e1010723c */ /* 0x000ff000000018b0 */
[C---:B----4-:R-:W-:Y:S08]  /*f060*/  HMMA.16816.F32 R168, R8.reuse, R44, R168 ;  /* 0x0000002c08a8723c */ /* 0x050ff000000018a8 */
[C---:B------:R-:W-:Y:S08]  /*f070*/  HMMA.16816.F32 R136, R8.reuse, R46, R136 ;  /* 0x0000002e0888723c */ /* 0x040ff00000001888 */
        /* <DEDUP_REMOVED lines=8> */
[C---:B--2---:R-:W-:Y:S08]  /*f100*/  HMMA.16816.F32 R156, R8.reuse, R36, R156 ;  /* 0x00000024089c723c */ /* 0x044ff0000000189c */
        /* <DEDUP_REMOVED lines=19> */
[----:B------:R-:W2:Y:S04]  /*f240*/  LDL.64 R226, [R1+0x68] ;  /* 0x0000680001e27983 */ /* 0x000ea80000100a00 */
[----:B------:R-:W3:Y:S01]  /*f250*/  LDL R5, [R1+0x60] ;  /* 0x0000600001057983 */ /* 0x000ee20000100800 */
[----:B------:R-:W-:Y:S01]  /*f260*/  IADD3 R0, R204, -0x2, RZ ;  /* 0xfffffffecc007810 */ /* 0x000fe20007ffe0ff */
[----:B------:R-:W-:-:S04]  /*f270*/  IMAD.MOV.U32 R116, RZ, RZ, c[0x0][0x1e0] ;  /* 0x00007800ff747624 */ /* 0x000fc800078e00ff */
[----:B------:R-:W-:Y:S02]  /*f280*/  IMAD R3, R118, R0, RZ ;  /* 0x0000000076037224 */ /* 0x000fe400078e02ff */
[----:B--2---:R-:W-:Y:S02]  /*f290*/  IMAD.MOV.U32 R224, RZ, RZ, R226 ;  /* 0x000000ffffe07224 */ /* 0x004fe400078e00e2 */
[----:B------:R-:W-:Y:S02]  /*f2a0*/  IMAD.MOV.U32 R226, RZ, RZ, 0x70 ;  /* 0x00000070ffe27424 */ /* 0x000fe400078e00ff */
[----:B------:R-:W-:Y:S01]  /*f2b0*/  IMAD.MOV.U32 R225, RZ, RZ, R227 ;  /* 0x000000ffffe17224 */ /* 0x000fe200078e00e3 */
[----:B---3--:R-:W-:Y:S01]  /*f2c0*/  LOP3.LUT P5, RZ, R5, 0x1, RZ, 0xc0, !PT ;  /* 0x0000000105ff7812 */ /* 0x008fe200078ac0ff */
[----:B------:R-:W-:Y:S01]  /*f2d0*/  IMAD.WIDE.U32 R226, R226, c[0x0][0x1e0], RZ ;  /* 0x00007800e2e27a25 */ /* 0x000fe200078e00ff */
[----:B------:R-:W-:-:S05]  /*f2e0*/  SHF.R.S32.HI R5, RZ, 0x1f, R0 ;  /* 0x0000001fff057819 */ /* 0x000fca0000011400 */
[----:B------:R-:W-:Y:S01]  /*f2f0*/  IMAD.WIDE.U32 R8, R0, R226, R224 ;  /* 0x000000e200087225 */ /* 0x000fe200078e00e0 */
[----:B------:R-:W-:-:S03]  /*f300*/  SHF.L.U64.HI R0, R116, R117, c[0x0][0x1e4] ;  /* 0x0000790074007619 */ /* 0x000fc60000010275 */
[----:B------:R-:W-:Y:S01]  /*f310*/  IMAD R3, R5, R226, R3 ;  /* 0x000000e205037224 */ /* 0x000fe200078e0203 */
[----:B------:R-:W-:Y:S02]  /*f320*/  SHF.L.U32 R5, R116, 0x5, RZ ;  /* 0x0000000574057819 */ /* 0x000fe400000006ff */
[----:B------:R-:W-:Y:S01]  /*f330*/  LEA R6, P0, R8, c[0x0][0x1c8], 0x1 ;  /* 0x0000720008067a11 */ /* 0x000fe200078008ff */
[----:B------:R-:W-:-:S03]  /*f340*/  IMAD.IADD R3, R9, 0x1, R3 ;  /* 0x0000000109037824 */ /* 0x000fc600078e0203 */
[C---:B------:R-:W-:Y:S02]  /*f350*/  IADD3 R14, P1, R5.reuse, R6, RZ ;  /* 0x00000006050e7210 */ /* 0x040fe40007f3e0ff */
[----:B------:R-:W-:Y:S02]  /*f360*/  LEA.HI.X R7, R8, c[0x0][0x1cc], R3, 0x1, P0 ;  /* 0x0000730008077a11 */ /* 0x000fe400000f0c03 */
[----:B------:R-:W-:-:S03]  /*f370*/  IADD3 R12, P0, R5, R14, RZ ;  /* 0x0000000e050c7210 */ /* 0x000fc60007f1e0ff */
[C---:B------:R-:W-:Y:S01]  /*f380*/  IMAD.X R15, R0.reuse, 0x1, R7, P1 ;  /* 0x00000001000f7824 */ /* 0x040fe200008e0607 */
[C---:B------:R-:W-:Y:S01]  /*f390*/  IADD3 R10, P1, R5.reuse, R12, RZ ;  /* 0x0000000c050a7210 */ /* 0x040fe20007f3e0ff */
[----:B------:R-:W-:Y:S01]  /*f3a0*/  @!PT LDS RZ, [RZ] ;  /* 0x00000000fffff984 */ /* 0x000fe20000000800 */
[----:B------:R-:W-:Y:S01]  /*f3b0*/  @!PT LDS RZ, [RZ] ;  /* 0x00000000fffff984 */ /* 0x000fe20000000800 */
[----:B------:R-:W-:Y:S01]  /*f3c0*/  @!PT LDS RZ, [RZ] ;  /* 0x00000000fffff984 */ /* 0x000fe20000000800 */
[----:B------:R1:W-:Y:S03]  /*f3d0*/  LDGSTS.E.BYPASS.LTC128B.128 [R241+0x3900], [R6.64], !P5 ;  /* 0x0390000006f17fae */ /* 0x0003e6000e901d48 */
[----:B------:R-:W-:Y:S01]  /*f3e0*/  IADD3.X R13, R0, R15, RZ, P0, !PT ;  /* 0x0000000f000d7210 */ /* 0x000fe200007fe4ff */
[----:B------:R2:W-:Y:S01]  /*f3f0*/  LDGSTS.E.BYPASS.LTC128B.128 [R241+0x4100], [R14.64], !P5 ;  /* 0x041000000ef17fae */ /* 0x0005e2000e901d48 */
[----:B------:R-:W-:-:S03]  /*f400*/  IADD3 R8, P0, R5, R10, RZ ;  /* 0x0000000a05087210 */ /* 0x000fc60007f1e0ff */
[C---:B------:R-:W-:Y:S01]  /*f410*/  IMAD.X R11, R0.reuse, 0x1, R13, P1 ;  /* 0x00000001000b7824 */ /* 0x040fe200008e060d */
        /* <DEDUP_REMOVED lines=10> */
.L_x_724:
[----:B------:R-:W-:Y:S01]  /*f4c0*/  FMUL.FTZ R0, R105, c[0x0][0x320] ;  /* 0x0000c80069007a20 */ /* 0x000fe20000410000 */
[----:B---3--:R-:W2:Y:S03]  /*f4d0*/  LDL R11, [R1+0x18] ;  /* 0x00001800010b7983 */ /* 0x008ea60000100800 */
[----:B------:R1:W3:Y:S01]  /*f4e0*/  MUFU.TANH R23, R0 ;  /* 0x0000000000177308 */ /* 0x0002e20000002400 */
[----:B------:R-:W4:Y:S01]  /*f4f0*/  LDL R9, [R1+0x40] ;  /* 0x0000400001097983 */ /* 0x000f220000100800 */
[----:B------:R-:W-:Y:S01]  /*f500*/  LEA.HI R3, R251, R252, RZ, 0x2 ;  /* 0x000000fcfb037211 */ /* 0x000fe200078f10ff */
[----:B------:R-:W-:Y:S01]  /*f510*/  FMUL.FTZ R5, R121, c[0x0][0x320] ;  /* 0x0000c80079057a20 */ /* 0x000fe20000410000 */
[----:B------:R-:W-:Y:S01]  /*f520*/  SHF.R.S32.HI R6, RZ, 0x1f, R250 ;  /* 0x0000001fff067819 */ /* 0x000fe200000114fa */
[----:B------:R-:W-:Y:S01]  /*f530*/  FMUL.FTZ R7, R122, c[0x0][0x320] ;  /* 0x0000c8007a077a20 */ /* 0x000fe20000410000 */
[----:B------:R-:W0:Y:S01]  /*f540*/  LDGDEPBAR ;  /* 0x00000000000079af */ /* 0x000e220000000000 */
[----:B-1----:R-:W-:-:S04]  /*f550*/  FMUL.FTZ R0, R100, c[0x0][0x320] ;  /* 0x0000c80064007a20 */ /* 0x002fc80000410000 */
        /* <DEDUP_REMOVED lines=68> */
[----:B------:R1:W-:Y:S01]  /*f9a0*/  MUFU.TANH R76, R0 ;  /* 0x00000000004c7308 */ /* 0x0003e20000002400 */
[----:B------:R-:W-:Y:S01]  /*f9b0*/  STL [R1+0xb0], R240 ;  /* 0x0000b0f001007387 */ /* 0x000fe20000100800 */
[----:B-1----:R-:W-:-:S06]  /*f9c0*/  FMUL.FTZ R0, R166, c[0x0][0x320] ;  /* 0x0000c800a6007a20 */ /* 0x002fcc0000410000 */
[----:B------:R1:W-:Y:S01]  /*f9d0*/  MUFU.TANH R102, R0 ;  /* 0x0000000000667308 */ /* 0x0003e20000002400 */
[----:B------:R-:W-:Y:S01]  /*f9e0*/  STL [R1+0xac], R239 ;  /* 0x0000acef01007387 */ /* 0x000fe20000100800 */
[----:B-1----:R-:W-:-:S06]  /*f9f0*/  FMUL.FTZ R0, R167, c[0x0][0x320] ;  /* 0x0000c800a7007a20 */ /* 0x002fcc0000410000 */
[----:B------:R1:W-:Y:S01]  /*fa00*/  MUFU.TANH R83, R0 ;  /* 0x0000000000537308 */ /* 0x0003e20000002400 */
[----:B------:R2:W-:Y:S01]  /*fa10*/  STL [R1+0xa8], R238 ;  /* 0x0000a8ee01007387 */ /* 0x0005e20000100800 */
[----:B-1----:R-:W-:-:S06]  /*fa20*/  FMUL.FTZ R0, R103, c[0x0][0x320] ;  /* 0x0000c80067007a20 */ /* 0x002fcc0000410000 */
[----:B------:R1:W-:Y:S01]  /*fa30*/  MUFU.TANH R163, R0 ;  /* 0x0000000000a37308 */ /* 0x0003e20000002400 */
[----:B--2---:R-:W2:Y:S01]  /*fa40*/  LDL R238, [R1+0x44] ;  /* 0x0000440001ee7983 */ /* 0x004ea20000100800 */
        /* <DEDUP_REMOVED lines=94> */
[----:B------:R-:W-:Y:S01]  /*10030*/  LOP3.LUT R3, R3, 0xfffffffc, RZ, 0xc0, !PT ;  /* 0xfffffffc03037812 */ /* 0x000fe200078ec0ff */
[----:B-1----:R-:W-:-:S06]  /*10040*/  FMUL.FTZ R0, R175, c[0x0][0x320] ;  /* 0x0000c800af007a20 */ /* 0x002fcc0000410000 */
[----:B------:R1:W-:Y:S01]  /*10050*/  MUFU.TANH R29, R0 ;  /* 0x00000000001d7308 */ /* 0x0003e20000002400 */
[----:B------:R-:W-:Y:S01]  /*10060*/  LEA.HI R6, R6, R250, RZ, 0x2 ;  /* 0x000000fa06067211 */ /* 0x000fe200078f10ff */
[----:B-1----:R-:W-:-:S06]  /*10070*/  FMUL.FTZ R0, R120, c[0x0][0x320] ;  /* 0x0000c80078007a20 */ /* 0x002fcc0000410000 */
[----:B------:R1:W-:Y:S01]  /*10080*/  MUFU.TANH R28, R0 ;  /* 0x00000000001c7308 */ /* 0x0003e20000002400 */
[----:B------:R-:W-:Y:S01]  /*10090*/  IMAD.IADD R3, R252, 0x1, -R3 ;  /* 0x00000001fc037824 */ /* 0x000fe200078e0a03 */
[----:B------:R-:W-:Y:S02]  /*100a0*/  LOP3.LUT R8, R6, 0xffffffc, RZ, 0xc0, !PT ;  /* 0x0ffffffc06087812 */ /* 0x000fe400078ec0ff */
[----:B-1----:R-:W-:-:S04]  /*100b0*/  LOP3.LUT R0, R249, 0xffffffe0, RZ, 0xc0, !PT ;  /* 0xffffffe0f9007812 */ /* 0x002fc800078ec0ff */
[----:B------:R1:W-:Y:S01]  /*100c0*/  MUFU.TANH R27, R5 ;  /* 0x00000005001b7308 */ /* 0x0003e20000002400 */
[----:B------:R-:W-:Y:S02]  /*100d0*/  IMAD.IADD R0, R252, 0x1, -R0 ;  /* 0x00000001fc007824 */ /* 0x000fe400078e0a00 */
[----:B------:R-:W-:-:S05]  /*100e0*/  IMAD.IADD R10, R250, 0x1, -R8 ;  /* 0x00000001fa0a7824 */ /* 0x000fca00078e0a08 */
[----:B------:R2:W-:Y:S01]  /*100f0*/  MUFU.TANH R49, R7 ;  /* 0x0000000700317308 */ /* 0x0005e20000002400 */
[----:B-1----:R-:W-:-:S04]  /*10100*/  SHF.R.S32.HI R5, RZ, 0x1f, R0 ;  /* 0x0000001fff057819 */ /* 0x002fc80000011400 */
[----:B------:R-:W-:Y:S02]  /*10110*/  LEA.HI R6, R5, R0, RZ, 0x2 ;  /* 0x0000000005067211 */ /* 0x000fe400078f10ff */
[----:B------:R-:W-:Y:S02]  /*10120*/  LEA.HI R5, R3, R3, RZ, 0x1 ;  /* 0x0000000303057211 */ /* 0x000fe400078f08ff */
[----:B--2---:R-:W-:-:S03]  /*10130*/  LEA.HI.SX32 R7, R6, R11, 0x1e ;  /* 0x0000000b06077211 */ /* 0x004fc600078ff2ff */
[C---:B------:R-:W-:Y:S01]  /*10140*/  IMAD.SHL.U32 R8, R5.reuse, 0x20, RZ ;  /* 0x0000002005087824 */ /* 0x040fe200078e00ff */
[----:B----4-:R-:W-:Y:S02]  /*10150*/  MOV R193, R9 ;  /* 0x0000000900c17202 */ /* 0x010fe40000000f00 */
[----:B------:R-:W-:Y:S01]  /*10160*/  LOP3.LUT R9, R5, 0x1ffffffe, RZ, 0xc0, !PT ;  /* 0x1ffffffe05097812 */ /* 0x000fe200078ec0ff */
[----:B------:R-:W-:Y:S01]  /*10170*/  IMAD R5, R10, 0x10, R7 ;  /* 0x000000100a057824 */ /* 0x000fe200078e0207 */
[----:B------:R-:W-:-:S03]  /*10180*/  LOP3.LUT R7, R8, 0xffffffc0, RZ, 0xc0, !PT ;  /* 0xffffffc008077812 */ /* 0x000fc600078ec0ff */
[----:B------:R-:W-:Y:S01]  /*10190*/  IMAD.IADD R8, R3, 0x1, -R9 ;  /* 0x0000000103087824 */ /* 0x000fe200078e0a09 */
[----:B------:R-:W-:Y:S01]  /*101a0*/  IADD3 R5, R7, R5, RZ ;  /* 0x0000000507057210 */ /* 0x000fe20007ffe0ff */
[----:B------:R-:W-:-:S04]  /*101b0*/  FMUL.FTZ R3, R112, c[0x0][0x320] ;  /* 0x0000c80070037a20 */ /* 0x000fc80000410000 */
[----:B------:R-:W-:Y:S01]  /*101c0*/  IMAD R12, R8, 0x8, R5 ;  /* 0x00000008080c7824 */ /* 0x000fe200078e0205 */
[----:B------:R1:W-:Y:S01]  /*101d0*/  MUFU.TANH R18, R3 ;  /* 0x0000000300127308 */ /* 0x0003e20000002400 */
[----:B------:R-:W-:Y:S02]  /*101e0*/  FMUL.FTZ R11, R123, c[0x0][0x320] ;  /* 0x0000c8007b0b7a20 */ /* 0x000fe40000410000 */
[----:B------:R-:W-:-:S05]  /*101f0*/  @P6 IMAD.HI.U32 R5, R12, c[0x0][0x2c8], RZ ;  /* 0x0000b2000c056a27 */ /* 0x000fca00078e00ff */
[----:B------:R2:W-:Y:S01]  /*10200*/  MUFU.TANH R56, R11 ;  /* 0x0000000b00387308 */ /* 0x0005e20000002400 */
[----:B-1----:R-:W-:-:S07]  /*10210*/  FMUL.FTZ R3, R113, c[0x0][0x320] ;  /* 0x0000c80071037a20 */ /* 0x002fce0000410000 */
[----:B------:R1:W-:Y:S01]  /*10220*/  MUFU.TANH R17, R3 ;  /* 0x0000000300117308 */ /* 0x0003e20000002400 */
[----:B--2---:R-:W-:Y:S01]  /*10230*/  IMAD.MOV.U32 R11, RZ, RZ, R12 ;  /* 0x000000ffff0b7224 */ /* 0x004fe200078e000c */
[----:B------:R-:W-:Y:S01]  /*10240*/  @P6 SHF.R.U32.HI R11, RZ, c[0x0][0x2cc], R5 ;  /* 0x0000b300ff0b6a19 */ /* 0x000fe20000011605 */
[----:B------:R-:W-:-:S04]  /*10250*/  FMUL.FTZ R5, R136, c[0x0][0x320] ;  /* 0x0000c80088057a20 */ /* 0x000fc80000410000 */
[----:B------:R-:W2:Y:S01]  /*10260*/  SHFL.IDX PT, R7, R11, RZ, 0x1c1f ;  /* 0x001c1fff0b077589 */ /* 0x000ea200000e0000 */
[----:B-1----:R-:W-:-:S04]  /*10270*/  FMUL.FTZ R3, R114, c[0x0][0x320] ;  /* 0x0000c80072037a20 */ /* 0x002fc80000410000 */
[----:B------:R1:W-:Y:S01]  /*10280*/  MUFU.TANH R52, R3 ;  /* 0x0000000300347308 */ /* 0x0003e20000002400 */
[----:B------:R-:W-:Y:S07]  /*10290*/  STL [R1+0xa4], R237 ;  /* 0x0000a4ed01007387 */ /* 0x000fee0000100800 */
[----:B------:R4:W2:Y:S01]  /*102a0*/  MUFU.TANH R16, R5 ;  /* 0x0000000500107308 */ /* 0x0008a20000002400 */
[----:B-1----:R-:W-:Y:S01]  /*102b0*/  LOP3.LUT R3, R6, 0x7ffffffc, RZ, 0xc0, !PT ;  /* 0x7ffffffc06037812 */ /* 0x002fe200078ec0ff */
[----:B------:R-:W-:Y:S04]  /*102c0*/  STL [R1+0xa0], R236 ;  /* 0x0000a0ec01007387 */ /* 0x000fe80000100800 */
[----:B----4-:R-:W-:Y:S01]  /*102d0*/  IMAD.IADD R5, R0, 0x1, -R3 ;  /* 0x0000000100057824 */ /* 0x010fe200078e0a03 */
[----:B------:R-:W-:Y:S01]  /*102e0*/  STL [R1+0x9c], R235 ;  /* 0x00009ceb01007387 */ /* 0x000fe20000100800 */
[----:B------:R-:W-:-:S02]  /*102f0*/  IADD3 R0, R238, R248, RZ ;  /* 0x000000f8ee007210 */ /* 0x000fc40007ffe0ff */
[----:B------:R-:W-:Y:S01]  /*10300*/  IMAD.SHL.U32 R13, R5, 0x2, RZ ;  /* 0x00000002050d7824 */ /* 0x000fe200078e00ff */
[----:B------:R-:W-:Y:S04]  /*10310*/  STL [R1+0x98], R234 ;  /* 0x000098ea01007387 */ /* 0x000fe80000100800 */
[----:B------:R-:W-:Y:S01]  /*10320*/  STL [R1+0x94], R233 ;  /* 0x000094e901007387 */ /* 0x000fe20000100800 */
[----:B------:R-:W-:-:S03]  /*10330*/  IADD3 R5, -R13, 0x1, R0 ;  /* 0x000000010d057810 */ /* 0x000fc60007ffe100 */
[----:B------:R-:W-:Y:S04]  /*10340*/  STL [R1+0x90], R232 ;  /* 0x000090e801007387 */ /* 0x000fe80000100800 */
[----:B------:R-:W-:Y:S04]  /*10350*/  STL [R1+0x8c], R231 ;  /* 0x00008ce701007387 */ /* 0x000fe80000100800 */
[----:B------:R-:W-:Y:S04]  /*10360*/  STL [R1+0x88], R230 ;  /* 0x000088e601007387 */ /* 0x000fe80000100800 */
[----:B------:R-:W-:Y:S04]  /*10370*/  STL [R1+0x84], R229 ;  /* 0x000084e501007387 */ /* 0x000fe80000100800 */
[----:B------:R-:W-:Y:S04]  /*10380*/  STL [R1+0x80], R228 ;  /* 0x000080e401007387 */ /* 0x000fe80000100800 */
[----:B------:R-:W-:Y:S04]  /*10390*/  STL [R1+0x7c], R119 ;  /* 0x00007c7701007387 */ /* 0x000fe80000100800 */
[----:B------:R1:W-:Y:S04]  /*103a0*/  STL [R1+0x24], R12 ;  /* 0x0000240c01007387 */ /* 0x0003e80000100800 */
[----:B------:R4:W-:Y:S04]  /*103b0*/  STL [R1+0x28], R13 ;  /* 0x0000280d01007387 */ /* 0x0009e80000100800 */
[----:B------:R-:W3:Y:S01]  /*103c0*/  SHFL.IDX PT, R9, R11, 0x2, 0x1c1f ;  /* 0x005c1f000b097f89 */ /* 0x000ee200000e0000 */
[----:B-1----:R-:W-:-:S02]  /*103d0*/  IMAD.IADD R12, R5, 0x1, -R193 ;  /* 0x00000001050c7824 */ /* 0x002fc400078e0ac1 */
[----:B----4-:R-:W-:-:S03]  /*103e0*/  IMAD.IADD R13, R0, 0x1, -R13 ;  /* 0x00000001000d7824 */ /* 0x010fc600078e0a0d */
[----:B--2---:R-:W-:-:S04]  /*103f0*/  IADD3 R0, R12, R7, RZ ;  /* 0x000000070c007210 */ /* 0x004fc80007ffe0ff */
[----:B------:R-:W-:-:S04]  /*10400*/  IMNMX R0, R13, R0, PT ;  /* 0x000000000d007217 */ /* 0x000fc80003800200 */
[C---:B------:R-:W-:Y:S02]  /*10410*/  ISETP.GT.AND P1, PT, R0.reuse, 0x1, PT ;  /* 0x000000010000780c */ /* 0x040fe40003f24270 */
[----:B------:R-:W-:Y:S01]  /*10420*/  ISETP.GT.AND P2, PT, R0, 0x8, PT ;  /* 0x000000080000780c */ /* 0x000fe20003f44270 */
[----:B------:R-:W-:Y:S01]  /*10430*/  FMUL.FTZ R3, R108, c[0x0][0x320] ;  /* 0x0000c8006c037a20 */ /* 0x000fe20000410000 */
[----:B------:R-:W-:Y:S02]  /*10440*/  ISETP.GT.AND P3, PT, R0, 0x9, PT ;  /* 0x000000090000780c */ /* 0x000fe40003f64270 */
[----:B---3--:R-:W-:Y:S02]  /*10450*/  FSEL R23, R23, -INF , P1 ;  /* 0xff80000017177808 */ /* 0x008fe40000800000 */
[----:B------:R-:W-:Y:S02]  /*10460*/  FSEL R92, R92, -INF , P2 ;  /* 0xff8000005c5c7808 */ /* 0x000fe40001000000 */
[----:B------:R-:W-:-:S02]  /*10470*/  ISETP.GT.AND P0, PT, R0, RZ, PT ;  /* 0x000000ff0000720c */ /* 0x000fc40003f04270 */
[C---:B------:R-:W-:Y:S02]  /*10480*/  ISETP.GT.AND P1, PT, R0.reuse, 0x18, PT ;  /* 0x000000180000780c */ /* 0x040fe40003f24270 */
[C---:B------:R-:W-:Y:S01]  /*10490*/  ISETP.GT.AND P2, PT, R0.reuse, 0x19, PT ;  /* 0x000000190000780c */ /* 0x040fe20003f44270 */
[----:B------:R1:W-:Y:S01]  /*104a0*/  MUFU.TANH R15, R3 ;  /* 0x00000003000f7308 */ /* 0x0003e20000002400 */
[----:B------:R-:W-:Y:S02]  /*104b0*/  FSEL R93, R93, -INF , P3 ;  /* 0xff8000005d5d7808 */ /* 0x000fe40001800000 */
[C---:B------:R-:W-:Y:S02]  /*104c0*/  ISETP.GT.AND P4, PT, R0.reuse, 0x10, PT ;  /* 0x000000100000780c */ /* 0x040fe40003f84270 */
[----:B------:R-:W-:Y:S02]  /*104d0*/  FSEL R21, R21, -INF , P0 ;  /* 0xff80000015157808 */ /* 0x000fe40000000000 */
[----:B------:R-:W-:-:S02]  /*104e0*/  ISETP.GT.AND P3, PT, R0, 0x20, PT ;  /* 0x000000200000780c */ /* 0x000fc40003f64270 */
[----:B------:R-:W-:Y:S02]  /*104f0*/  FSEL R100, R100, -INF , P1 ;  /* 0xff80000064647808 */ /* 0x000fe40000800000 */
[----:B------:R-:W-:Y:S02]  /*10500*/  FSEL R101, R101, -INF , P2 ;  /* 0xff80000065657808 */ /* 0x000fe40001000000 */
[C---:B------:R-:W-:Y:S02]  /*10510*/  ISETP.GT.AND P0, PT, R0.reuse, 0x11, PT ;  /* 0x000000110000780c */ /* 0x040fe40003f04270 */
[C---:B------:R-:W-:Y:S01]  /*10520*/  ISETP.GT.AND P1, PT, R0.reuse, 0x29, PT ;  /* 0x000000290000780c */ /* 0x040fe20003f24270 */
[----:B-1----:R-:W-:Y:S01]  /*10530*/  FMUL.FTZ R3, R109, c[0x0][0x320] ;  /* 0x0000c8006d037a20 */ /* 0x002fe20000410000 */
[----:B------:R-:W-:Y:S01]  /*10540*/  ISETP.GT.AND P2, PT, R0, 0x30, PT ;  /* 0x000000300000780c */ /* 0x000fe20003f44270 */
[----:B------:R-:W-:Y:S01]  /*10550*/  FMUL.FTZ R20, R111, c[0x0][0x320] ;  /* 0x0000c8006f147a20 */ /* 0x000fe20000410000 */
[----:B------:R-:W-:Y:S01]  /*10560*/  FSEL R94, R94, -INF , P4 ;  /* 0xff8000005e5e7808 */ /* 0x000fe20002000000 */
[----:B------:R1:W-:Y:S01]  /*10570*/  MUFU.TANH R14, R3 ;  /* 0x00000003000e7308 */ /* 0x0003e20000002400 */
[----:B------:R-:W-:-:S02]  /*10580*/  FSEL R111, R160, -INF , P3 ;  /* 0xff800000a06f7808 */ /* 0x000fc40001800000 */
[C---:B------:R-:W-:Y:S02]  /*10590*/  ISETP.GT.AND P4, PT, R0.reuse, 0x21, PT ;  /* 0x000000210000780c */ /* 0x040fe40003f84270 */
[----:B------:R-:W-:Y:S02]  /*105a0*/  FSEL R95, R95, -INF , P0 ;  /* 0xff8000005f5f7808 */ /* 0x000fe40000000000 */
[----:B------:R-:W-:Y:S02]  /*105b0*/  ISETP.GT.AND P3, PT, R0, 0x31, PT ;  /* 0x000000310000780c */ /* 0x000fe40003f64270 */
[----:B------:R-:W-:Y:S02]  /*105c0*/  FSEL R133, R117, -INF , P1 ;  /* 0xff80000075857808 */ /* 0x000fe40000800000 */
[----:B------:R-:W-:Y:S02]  /*105d0*/  FSEL R147, R116, -INF , P2 ;  /* 0xff80000074937808 */ /* 0x000fe40001000000 */
[----:B------:R-:W-:-:S02]  /*105e0*/  ISETP.GT.AND P0, PT, R0, 0x28, PT ;  /* 0x000000280000780c */ /* 0x000fc40003f04270 */
[C---:B------:R-:W-:Y:S01]  /*105f0*/  ISETP.GT.AND P1, PT, R0.reuse, 0x40, PT ;  /* 0x000000400000780c */ /* 0x040fe20003f24270 */
[----:B-1----:R-:W-:Y:S01]  /*10600*/  FMUL.FTZ R3, R137, c[0x0][0x320] ;  /* 0x0000c80089037a20 */ /* 0x002fe20000410000 */
[----:B------:R-:W-:Y:S02]  /*10610*/  ISETP.GT.AND P2, PT, R0, 0x41, PT ;  /* 0x000000410000780c */ /* 0x000fe40003f44270 */
[----:B------:R-:W-:Y:S01]  /*10620*/  FSEL R130, R151, -INF , P4 ;  /* 0xff80000097827808 */ /* 0x000fe20002000000 */
[----:B------:R1:W2:Y:S01]  /*10630*/  MUFU.TANH R7, R3 ;  /* 0x0000000300077308 */ /* 0x0002a20000002400 */
[----:B------:R-:W-:Y:S02]  /*10640*/  FSEL R148, R148, -INF , P3 ;  /* 0xff80000094947808 */ /* 0x000fe40001800000 */
[----:B------:R-:W-:Y:S02]  /*10650*/  ISETP.GT.AND P4, PT, R0, 0x38, PT ;  /* 0x000000380000780c */ /* 0x000fe40003f84270 */
[----:B------:R-:W-:-:S02]  /*10660*/  FSEL R132, R118, -INF , P0 ;  /* 0xff80000076847808 */ /* 0x000fc40000000000 */
[C---:B------:R-:W-:Y:S02]  /*10670*/  ISETP.GT.AND P3, PT, R0.reuse, 0x48, PT ;  /* 0x000000480000780c */ /* 0x040fe40003f64270 */
[----:B------:R-:W-:Y:S02]  /*10680*/  FSEL R172, R105, -INF , P1 ;  /* 0xff80000069ac7808 */ /* 0x000fe40000800000 */
[----:B------:R-:W-:Y:S02]  /*10690*/  FSEL R173, R97, -INF , P2 ;  /* 0xff80000061ad7808 */ /* 0x000fe40001000000 */
[C---:B------:R-:W-:Y:S02]  /*106a0*/  ISETP.GT.AND P0, PT, R0.reuse, 0x39, PT ;  /* 0x000000390000780c */ /* 0x040fe40003f04270 */
[----:B------:R-:W-:Y:S01]  /*106b0*/  ISETP.GT.AND P1, PT, R0, 0x51, PT ;  /* 0x000000510000780c */ /* 0x000fe20003f24270 */
[----:B-1----:R-:W-:Y:S01]  /*106c0*/  IMAD.IADD R3, R12, 0x1, R9 ;  /* 0x000000010c037824 */ /* 0x002fe200078e0209 */
[----:B------:R-:W-:Y:S01]  /*106d0*/  ISETP.GT.AND P2, PT, R0, 0x58, PT ;  /* 0x000000580000780c */ /* 0x000fe20003f44270 */
[----:B------:R-:W1:Y:S01]  /*106e0*/  SHFL.IDX PT, R10, R11, 0x3, 0x1c1f ;  /* 0x007c1f000b0a7f89 */ /* 0x000e6200000e0000 */
[----:B------:R-:W-:-:S02]  /*106f0*/  FSEL R149, R149, -INF , P4 ;  /* 0xff80000095957808 */ /* 0x000fc40002000000 */
[----:B------:R-:W-:Y:S02]  /*10700*/  FSEL R174, R96, -INF , P3 ;  /* 0xff80000060ae7808 */ /* 0x000fe40001800000 */
[----:B------:R-:W-:Y:S02]  /*10710*/  ISETP.GT.AND P4, PT, R0, 0x49, PT ;  /* 0x000000490000780c */ /* 0x000fe40003f84270 */
[----:B------:R-:W-:Y:S02]  /*10720*/  FSEL R150, R150, -INF , P0 ;  /* 0xff80000096967808 */ /* 0x000fe40000000000 */
[----:B------:R-:W-:Y:S02]  /*10730*/  ISETP.GT.AND P3, PT, R0, 0x59, PT ;  /* 0x000000590000780c */ /* 0x000fe40003f64270 */
[----:B------:R-:W-:Y:S02]  /*10740*/  FSEL R205, R85, -INF , P1 ;  /* 0xff80000055cd7808 */ /* 0x000fe40000800000 */
[----:B------:R-:W-:-:S02]  /*10750*/  FSEL R207, R82, -INF , P2 ;  /* 0xff80000052cf7808 */ /* 0x000fc40001000000 */
[C---:B------:R-:W-:Y:S02]  /*10760*/  ISETP.GT.AND P0, PT, R0.reuse, 0x50, PT ;  /* 0x000000500000780c */ /* 0x040fe40003f04270 */
[C---:B------:R-:W-:Y:S02]  /*10770*/  ISETP.GT.AND P1, PT, R0.reuse, 0x68, PT ;  /* 0x000000680000780c */ /* 0x040fe40003f24270 */
[----:B------:R-:W-:Y:S02]  /*10780*/  ISETP.GT.AND P2, PT, R0, 0x69, PT ;  /* 0x000000690000780c */ /* 0x000fe40003f44270 */
[----:B------:R-:W-:Y:S01]  /*10790*/  IMNMX R3, R13, R3, PT ;  /* 0x000000030d037217 */ /* 0x000fe20003800200 */
[----:B------:R-:W-:Y:S01]  /*107a0*/  FMUL.FTZ R6, R156, c[0x0][0x320] ;  /* 0x0000c8009c067a20 */ /* 0x000fe20000410000 */
[----:B------:R-:W-:Y:S02]  /*107b0*/  FSEL R175, R89, -INF , P4 ;  /* 0xff80000059af7808 */ /* 0x000fe40002000000 */
[----:B------:R-:W-:-:S02]  /*107c0*/  FSEL R239, R84, -INF , P3 ;  /* 0xff80000054ef7808 */ /* 0x000fc40001800000 */
[----:B------:R-:W-:Y:S02]  /*107d0*/  ISETP.GT.AND P4, PT, R0, 0x60, PT ;  /* 0x000000600000780c */ /* 0x000fe40003f84270 */
[----:B------:R-:W-:Y:S02]  /*107e0*/  FSEL R202, R88, -INF , P0 ;  /* 0xff80000058ca7808 */ /* 0x000fe40000000000 */
[----:B------:R-:W-:Y:S02]  /*107f0*/  ISETP.GT.AND P3, PT, R3, RZ, PT ;  /* 0x000000ff0300720c */ /* 0x000fe40003f64270 */
[----:B------:R-:W-:Y:S02]  /*10800*/  FSEL R231, R34, -INF , P1 ;  /* 0xff80000022e77808 */ /* 0x000fe40000800000 */
[----:B------:R-:W-:Y:S02]  /*10810*/  FSEL R230, R32, -INF , P2 ;  /* 0xff80000020e67808 */ /* 0x000fe40001000000 */
[----:B------:R-:W-:-:S02]  /*10820*/  ISETP.GT.AND P0, PT, R0, 0x61, PT ;  /* 0x000000610000780c */ /* 0x000fc40003f04270 */
[C---:B------:R-:W-:Y:S02]  /*10830*/  ISETP.GT.AND P1, PT, R3.reuse, 0x9, PT ;  /* 0x000000090300780c */ /* 0x040fe40003f24270 */
[----:B------:R-:W-:Y:S01]  /*10840*/  ISETP.GT.AND P2, PT, R3, 0x10, PT ;  /* 0x000000100300780c */ /* 0x000fe20003f44270 */
[----:B------:R-:W3:Y:S01]  /*10850*/  MUFU.TANH R6, R6 ;  /* 0x0000000600067308 */ /* 0x000ee20000002400 */
[----:B------:R-:W-:Y:S02]  /*10860*/  FSEL R190, R81, -INF , P4 ;  /* 0xff80000051be7808 */ /* 0x000fe40002000000 */
[----:B------:R-:W-:Y:S02]  /*10870*/  FSEL R22, R22, -INF , P3 ;  /* 0xff80000016167808 */ /* 0x000fe40001800000 */
[----:B------:R-:W-:Y:S02]  /*10880*/  ISETP.GT.AND P4, PT, R3, 0x1, PT ;  /* 0x000000010300780c */ /* 0x000fe40003f84270 */
[----:B------:R-:W-:-:S02]  /*10890*/  FSEL R200, R80, -INF , P0 ;  /* 0xff80000050c87808 */ /* 0x000fc40000000000 */
[C---:B------:R-:W-:Y:S02]  /*108a0*/  ISETP.GT.AND P3, PT, R3.reuse, 0x11, PT ;  /* 0x000000110300780c */ /* 0x040fe40003f64270 */
[----:B------:R-:W-:Y:S02]  /*108b0*/  FSEL R26, R26, -INF , P1 ;  /* 0xff8000001a1a7808 */ /* 0x000fe40000800000 */
[----:B------:R-:W-:Y:S02]  /*108c0*/  FSEL R30, R30, -INF , P2 ;  /* 0xff8000001e1e7808 */ /* 0x000fe40001000000 */
[C---:B------:R-:W-:Y:S02]  /*108d0*/  ISETP.GT.AND P0, PT, R3.reuse, 0x8, PT ;  /* 0x000000080300780c */ /* 0x040fe40003f04270 */
[C---:B------:R-:W-:Y:S02]  /*108e0*/  ISETP.GT.AND P1, PT, R3.reuse, 0x20, PT ;  /* 0x000000200300780c */ /* 0x040fe40003f24270 */
[----:B------:R-:W-:-:S02]  /*108f0*/  ISETP.GT.AND P2, PT, R3, 0x21, PT ;  /* 0x000000210300780c */ /* 0x000fc40003f44270 */
[----:B------:R-:W-:Y:S02]  /*10900*/  FSEL R24, R24, -INF , P4 ;  /* 0xff80000018187808 */ /* 0x000fe40002000000 */
[----:B------:R-:W-:Y:S02]  /*10910*/  FSEL R31, R31, -INF , P3 ;  /* 0xff8000001f1f7808 */ /* 0x000fe40001800000 */
[----:B------:R-:W-:Y:S02]  /*10920*/  ISETP.GT.AND P4, PT, R3, 0x18, PT ;  /* 0x000000180300780c */ /* 0x000fe40003f84270 */
[----:B------:R-:W-:Y:S02]  /*10930*/  FSEL R25, R25, -INF , P0 ;  /* 0xff80000019197808 */ /* 0x000fe40000000000 */
[----:B------:R-:W-:Y:S02]  /*10940*/  ISETP.GT.AND P3, PT, R3, 0x28, PT ;  /* 0x000000280300780c */ /* 0x000fe40003f64270 */
[----:B------:R-:W-:-:S02]  /*10950*/  FSEL R108, R77, -INF , P1 ;  /* 0xff8000004d6c7808 */ /* 0x000fc40000800000 */
[----:B------:R-:W-:Y:S02]  /*10960*/  FSEL R109, R76, -INF , P2 ;  /* 0xff8000004c6d7808 */ /* 0x000fe40001000000 */
[C---:B------:R-:W-:Y:S02]  /*10970*/  ISETP.GT.AND P0, PT, R3.reuse, 0x19, PT ;  /* 0x000000190300780c */ /* 0x040fe40003f04270 */
[C---:B------:R-:W-:Y:S02]  /*10980*/  ISETP.GT.AND P1, PT, R3.reuse, 0x31, PT ;  /* 0x000000310300780c */ /* 0x040fe40003f24270 */
[----:B------:R-:W-:Y:S01]  /*10990*/  ISETP.GT.AND P2, PT, R3, 0x38, PT ;  /* 0x000000380300780c */ /* 0x000fe20003f44270 */
[----:B------:R-:W-:Y:S01]  /*109a0*/  FMUL.FTZ R19, R110, c[0x0][0x320] ;  /* 0x0000c8006e137a20 */ /* 0x000fe20000410000 */
[----:B------:R-:W-:Y:S02]  /*109b0*/  FSEL R32, R16, -INF , P4 ;  /* 0xff80000010207808 */ /* 0x000fe40002000000 */
[----:B------:R-:W-:-:S02]  /*109c0*/  FSEL R110, R73, -INF , P3 ;  /* 0xff800000496e7808 */ /* 0x000fc40001800000 */
[----:B------:R-:W-:Y:S02]  /*109d0*/  ISETP.GT.AND P4, PT, R3, 0x29, PT ;  /* 0x000000290300780c */ /* 0x000fe40003f84270 */
[----:B--2---:R-:W-:Y:S02]  /*109e0*/  FSEL R34, R7, -INF , P0 ;  /* 0xff80000007227808 */ /* 0x004fe40000000000 */
[----:B------:R-:W-:Y:S02]  /*109f0*/  ISETP.GT.AND P3, PT, R3, 0x39, PT ;  /* 0x000000390300780c */ /* 0x000fe40003f64270 */
[----:B------:R-:W-:Y:S02]  /*10a00*/  FSEL R143, R61, -INF , P1 ;  /* 0xff8000003d8f7808 */ /* 0x000fe40000800000 */
[----:B------:R-:W-:Y:S01]  /*10a10*/  FSEL R142, R48, -INF , P2 ;  /* 0xff800000308e7808 */ /* 0x000fe20001000000 */
[----:B-1----:R-:W-:Y:S01]  /*10a20*/  IMAD.IADD R5, R12, 0x1, R10 ;  /* 0x000000010c057824 */ /* 0x002fe200078e020a */
[----:B------:R-:W-:-:S02]  /*10a30*/  ISETP.GT.AND P0, PT, R3, 0x30, PT ;  /* 0x000000300300780c */ /* 0x000fc40003f04270 */
[C---:B------:R-:W-:Y:S02]  /*10a40*/  ISETP.GT.AND P1, PT, R3.reuse, 0x48, PT ;  /* 0x000000480300780c */ /* 0x040fe40003f24270 */
[----:B------:R-:W-:Y:S02]  /*10a50*/  ISETP.GT.AND P2, PT, R3, 0x49, PT ;  /* 0x000000490300780c */ /* 0x000fe40003f44270 */
[----:B------:R-:W-:Y:S02]  /*10a60*/  FSEL R131, R72, -INF , P4 ;  /* 0xff80000048837808 */ /* 0x000fe40002000000 */
[----:B------:R-:W-:Y:S02]  /*10a70*/  FSEL R145, R45, -INF , P3 ;  /* 0xff8000002d917808 */ /* 0x000fe40001800000 */
[----:B------:R-:W-:Y:S02]  /*10a80*/  ISETP.GT.AND P4, PT, R3, 0x40, PT ;  /* 0x000000400300780c */ /* 0x000fe40003f84270 */
[----:B---3--:R-:W-:-:S02]  /*10a90*/  FSEL R139, R6, -INF , P0 ;  /* 0xff800000068b7808 */ /* 0x008fc40000000000 */
[----:B------:R-:W-:Y:S02]  /*10aa0*/  ISETP.GT.AND P3, PT, R3, 0x50, PT ;  /* 0x000000500300780c */ /* 0x000fe40003f64270 */
[----:B------:R-:W-:Y:S02]  /*10ab0*/  FSEL R167, R39, -INF , P1 ;  /* 0xff80000027a77808 */ /* 0x000fe40000800000 */
[----:B------:R-:W-:Y:S02]  /*10ac0*/  FSEL R171, R38, -INF , P2 ;  /* 0xff80000026ab7808 */ /* 0x000fe40001000000 */
[C---:B------:R-:W-:Y:S02]  /*10ad0*/  ISETP.GT.AND P0, PT, R3.reuse, 0x41, PT ;  /* 0x000000410300780c */ /* 0x040fe40003f04270 */
[C---:B------:R-:W-:Y:S02]  /*10ae0*/  ISETP.GT.AND P1, PT, R3.reuse, 0x59, PT ;  /* 0x000000590300780c */ /* 0x040fe40003f24270 */
[----:B------:R-:W-:-:S02]  /*10af0*/  ISETP.GT.AND P2, PT, R3, 0x60, PT ;  /* 0x000000600300780c */ /* 0x000fc40003f44270 */
[----:B------:R-:W-:Y:S02]  /*10b00*/  IMNMX R0, R13, R5, PT ;  /* 0x000000050d007217 */ /* 0x000fe40003800200 */
[----:B------:R-:W-:Y:S02]  /*10b10*/  FSEL R165, R41, -INF , P4 ;  /* 0xff80000029a57808 */ /* 0x000fe40002000000 */
[----:B------:R-:W-:Y:S02]  /*10b20*/  FSEL R184, R35, -INF , P3 ;  /* 0xff80000023b87808 */ /* 0x000fe40001800000 */
[C---:B------:R-:W-:Y:S02]  /*10b30*/  ISETP.GT.AND P4, PT, R3.reuse, 0x51, PT ;  /* 0x000000510300780c */ /* 0x040fe40003f84270 */
[----:B------:R-:W-:Y:S02]  /*10b40*/  FSEL R166, R40, -INF , P0 ;  /* 0xff80000028a67808 */ /* 0x000fe40000000000 */
[----:B------:R-:W-:-:S02]  /*10b50*/  ISETP.GT.AND P3, PT, R3, 0x61, PT ;  /* 0x000000610300780c */ /* 0x000fc40003f64270 */
[----:B------:R-:W-:Y:S02]  /*10b60*/  FSEL R189, R27, -INF , P1 ;  /* 0xff8000001bbd7808 */ /* 0x000fe40000800000 */
[----:B------:R-:W-:Y:S02]  /*10b70*/  FSEL R234, R18, -INF , P2 ;  /* 0xff80000012ea7808 */ /* 0x000fe40001000000 */
[----:B------:R-:W-:Y:S02]  /*10b80*/  ISETP.GT.AND P0, PT, R3, 0x58, PT ;  /* 0x000000580300780c */ /* 0x000fe40003f04270 */
[C---:B------:R-:W-:Y:S02]  /*10b90*/  ISETP.GT.AND P1, PT, R0.reuse, RZ, PT ;  /* 0x000000ff0000720c */ /* 0x040fe40003f24270 */
[----:B------:R-:W-:Y:S02]  /*10ba0*/  ISETP.GT.AND P2, PT, R0, 0x1, PT ;  /* 0x000000010000780c */ /* 0x000fe40003f44270 */
[----:B------:R-:W-:-:S02]  /*10bb0*/  FSEL R185, R33, -INF , P4 ;  /* 0xff80000021b97808 */ /* 0x000fc40002000000 */
[----:B------:R-:W-:Y:S02]  /*10bc0*/  ISETP.GT.AND P5, PT, R3, 0x68, PT ;  /* 0x000000680300780c */ /* 0x000fe40003fa4270 */
[----:B------:R-:W-:Y:S02]  /*10bd0*/  FSEL R228, R17, -INF , P3 ;  /* 0xff80000011e47808 */ /* 0x000fe40001800000 */
[----:B------:R-:W-:Y:S02]  /*10be0*/  FSEL R187, R28, -INF , P0 ;  /* 0xff8000001cbb7808 */ /* 0x000fe40000000000 */
[----:B------:R-:W-:Y:S02]  /*10bf0*/  ISETP.GT.AND P4, PT, R0, 0x8, PT ;  /* 0x000000080000780c */ /* 0x000fe40003f84270 */
[----:B------:R-:W-:Y:S02]  /*10c00*/  FSEL R16, R44, -INF , P1 ;  /* 0xff8000002c107808 */ /* 0x000fe40000800000 */
[----:B------:R-:W-:-:S02]  /*10c10*/  FSEL R17, R29, -INF , P2 ;  /* 0xff8000001d117808 */ /* 0x000fc40001000000 */
[----:B------:R-:W-:Y:S02]  /*10c20*/  ISETP.GT.AND P0, PT, R3, 0x69, PT ;  /* 0x000000690300780c */ /* 0x000fe40003f04270 */
[----:B------:R-:W-:Y:S02]  /*10c30*/  FMNMX.FTZ R3, R21, R23, !PT ;  /* 0x0000001715037209 */ /* 0x000fe40007810000 */
[----:B------:R-:W-:Y:S02]  /*10c40*/  FSEL R119, R15, -INF , P5 ;  /* 0xff8000000f777808 */ /* 0x000fe40002800000 */
[----:B------:R-:W-:Y:S02]  /*10c50*/  FMNMX.FTZ R6, R22, R24, !PT ;  /* 0x0000001816067209 */ /* 0x000fe40007810000 */
[----:B------:R-:W-:Y:S02]  /*10c60*/  ISETP.GT.AND P5, PT, R0, 0x9, PT ;  /* 0x000000090000780c */ /* 0x000fe40003fa4270 */
[----:B------:R-:W-:-:S02]  /*10c70*/  FSEL R27, R69, -INF , P4 ;  /* 0xff800000451b7808 */ /* 0x000fc40002000000 */
[----:B------:R-:W-:Y:S02]  /*10c80*/  FMNMX.FTZ R7, R16, R17, !PT ;  /* 0x0000001110077209 */ /* 0x000fe40007810000 */
[----:B------:R-:W-:Y:S02]  /*10c90*/  FMNMX.FTZ R3, R92, R3, !PT ;  /* 0x000000035c037209 */ /* 0x000fe40007810000 */
[----:B------:R-:W-:Y:S02]  /*10ca0*/  FSEL R186, R14, -INF , P0 ;  /* 0xff8000000eba7808 */ /* 0x000fe40000000000 */
        /* <DEDUP_REMOVED lines=74> */
[----:B------:R-:W-:-:S02]  /*11150*/  ISETP.GT.AND P2, PT, R0, 0x49, PT ;  /* 0x000000490000780c */ /* 0x000fc40003f44270 */
[C---:B------:R-:W-:Y:S02]  /*11160*/  ISETP.GT.AND P1, PT, R0.reuse, 0x50, PT ;  /* 0x000000500000780c */ /* 0x040fe40003f24270 */
[----:B------:R-:W-:Y:S02]  /*11170*/  ISETP.GT.AND P0, PT, R0, 0x51, PT ;  /* 0x000000510000780c */ /* 0x000fe40003f04270 */
[----:B------:R-:W-:Y:S02]  /*11180*/  FMNMX.FTZ R5, R173, R3, !PT ;  /* 0x00000003ad057209 */ /* 0x000fe40007810000 */
[----:B------:R-:W-:Y:S02]  /*11190*/  FMNMX.FTZ R3, R166, R6, !PT ;  /* 0x00000006a6037209 */ /* 0x000fe40007810000 */
[----:B------:R-:W-:Y:S02]  /*111a0*/  FSEL R154, R51, -INF , P5 ;  /* 0xff800000339a7808 */ /* 0x000fe40002800000 */
[----:B------:R-:W-:-:S02]  /*111b0*/  FMNMX.FTZ R7, R155, R7, !PT ;  /* 0x000000079b077209 */ /* 0x000fc40007810000 */
[----:B------:R-:W-:Y:S02]  /*111c0*/  FSEL R152, R57, -INF , P2 ;  /* 0xff80000039987808 */ /* 0x000fe40001000000 */
[----:B------:R-:W-:Y:S02]  /*111d0*/  FSEL R249, R50, -INF , P1 ;  /* 0xff80000032f97808 */ /* 0x000fe40000800000 */
[----:B------:R-:W-:Y:S02]  /*111e0*/  FSEL R194, R53, -INF , P0 ;  /* 0xff80000035c27808 */ /* 0x000fe40000000000 */
[C---:B------:R-:W-:Y:S02]  /*111f0*/  ISETP.GT.AND P4, PT, R0.reuse, 0x58, PT ;  /* 0x000000580000780c */ /* 0x040fe40003f84270 */
[C---:B------:R-:W-:Y:S02]  /*11200*/  ISETP.GT.AND P5, PT, R0.reuse, 0x59, PT ;  /* 0x000000590000780c */ /* 0x040fe40003fa4270 */
[----:B------:R-:W-:-:S02]  /*11210*/  ISETP.GT.AND P3, PT, R0, 0x60, PT ;  /* 0x000000600000780c */ /* 0x000fc40003f64270 */
[C---:B------:R-:W-:Y:S02]  /*11220*/  ISETP.GT.AND P2, PT, R0.reuse, 0x61, PT ;  /* 0x000000610000780c */ /* 0x040fe40003f44270 */
[C---:B------:R-:W-:Y:S02]  /*11230*/  ISETP.GT.AND P1, PT, R0.reuse, 0x68, PT ;  /* 0x000000680000780c */ /* 0x040fe40003f24270 */
[----:B------:R-:W-:Y:S02]  /*11240*/  ISETP.GT.AND P0, PT, R0, 0x69, PT ;  /* 0x000000690000780c */ /* 0x000fe40003f04270 */
[----:B------:R-:W-:Y:S02]  /*11250*/  FMNMX.FTZ R6, R174, R5, !PT ;  /* 0x00000005ae067209 */ /* 0x000fe40007810000 */
[----:B------:R-:W-:Y:S02]  /*11260*/  FMNMX.FTZ R0, R167, R3, !PT ;  /* 0x00000003a7007209 */ /* 0x000fe40007810000 */
[----:B------:R-:W-:Y:S01]  /*11270*/  FMNMX.FTZ R5, R154, R7, !PT ;  /* 0x000000079a057209 */ /* 0x000fe20007810000 */
[----:B------:R-:W-:Y:S01]  /*11280*/  FMUL.FTZ R8, R115, c[0x0][0x320] ;  /* 0x0000c80073087a20 */ /* 0x000fe20000410000 */
[----:B------:R-:W-:-:S02]  /*11290*/  FMNMX.FTZ R0, R171, R0, !PT ;  /* 0x00000000ab007209 */ /* 0x000fc40007810000 */
[----:B------:R-:W-:Y:S01]  /*112a0*/  FMNMX.FTZ R5, R152, R5, !PT ;  /* 0x0000000598057209 */ /* 0x000fe20007810000 */
[----:B------:R-:W1:Y:S01]  /*112b0*/  MUFU.TANH R9, R8 ;  /* 0x0000000800097308 */ /* 0x000e620000002400 */
[----:B------:R-:W-:Y:S02]  /*112c0*/  FMNMX.FTZ R0, R184, R0, !PT ;  /* 0x00000000b8007209 */ /* 0x000fe40007810000 */
[----:B------:R-:W-:Y:S02]  /*112d0*/  FMNMX.FTZ R5, R249, R5, !PT ;  /* 0x00000005f9057209 */ /* 0x000fe40007810000 */
[----:B------:R-:W-:-:S03]  /*112e0*/  FMNMX.FTZ R0, R185, R0, !PT ;  /* 0x00000000b9007209 */ /* 0x000fc60007810000 */
[----:B------:R-:W2:Y:S01]  /*112f0*/  MUFU.TANH R3, R19 ;  /* 0x0000001300037308 */ /* 0x000ea20000002400 */
[----:B------:R-:W-:Y:S02]  /*11300*/  FSEL R247, R49, -INF , P4 ;  /* 0xff80000031f77808 */ /* 0x000fe40002000000 */
[----:B------:R-:W-:Y:S02]  /*11310*/  FMNMX.FTZ R5, R194, R5, !PT ;  /* 0x00000005c2057209 */ /* 0x000fe40007810000 */
[----:B------:R-:W-:Y:S02]  /*11320*/  FMNMX.FTZ R0, R187, R0, !PT ;  /* 0x00000000bb007209 */ /* 0x000fe40007810000 */
[----:B------:R-:W-:Y:S01]  /*11330*/  FSEL R178, R56, -INF , P5 ;  /* 0xff80000038b27808 */ /* 0x000fe20002800000 */
[----:B------:R-:W3:Y:S01]  /*11340*/  MUFU.TANH R8, R20 ;  /* 0x0000001400087308 */ /* 0x000ee20000002400 */
[----:B------:R-:W-:Y:S02]  /*11350*/  FMNMX.FTZ R5, R247, R5, !PT ;  /* 0x00000005f7057209 */ /* 0x000fe40007810000 */
[----:B------:R-:W-:-:S02]  /*11360*/  FMNMX.FTZ R0, R189, R0, !PT ;  /* 0x00000000bd007209 */ /* 0x000fc40007810000 */
[----:B------:R-:W-:Y:S02]  /*11370*/  FSEL R212, R52, -INF , P3 ;  /* 0xff80000034d47808 */ /* 0x000fe40001800000 */
[----:B------:R-:W-:Y:S02]  /*11380*/  FMNMX.FTZ R5, R178, R5, !PT ;  /* 0x00000005b2057209 */ /* 0x000fe40007810000 */
[----:B------:R-:W-:Y:S02]  /*11390*/  FMNMX.FTZ R0, R234, R0, !PT ;  /* 0x00000000ea007209 */ /* 0x000fe40007810000 */
[----:B-1----:R-:W-:Y:S02]  /*113a0*/  FSEL R211, R9, -INF , P2 ;  /* 0xff80000009d37808 */ /* 0x002fe40001000000 */
[----:B------:R-:W-:Y:S02]  /*113b0*/  FMNMX.FTZ R5, R212, R5, !PT ;  /* 0x00000005d4057209 */ /* 0x000fe40007810000 */
[----:B--2---:R-:W-:-:S02]  /*113c0*/  FSEL R210, R3, -INF , P1 ;  /* 0xff80000003d27808 */ /* 0x004fc40000800000 */
[----:B------:R-:W-:Y:S02]  /*113d0*/  FMNMX.FTZ R3, R228, R0, !PT ;  /* 0x00000000e4037209 */ /* 0x000fe40007810000 */
[----:B------:R-:W-:Y:S02]  /*113e0*/  FMNMX.FTZ R0, R211, R5, !PT ;  /* 0x00000005d3007209 */ /* 0x000fe40007810000 */
[----:B---3--:R-:W-:Y:S02]  /*113f0*/  FSEL R209, R8, -INF , P0 ;  /* 0xff80000008d17808 */ /* 0x008fe40000000000 */
[----:B------:R-:W-:Y:S02]  /*11400*/  FMNMX.FTZ R0, R210, R0, !PT ;  /* 0x00000000d2007209 */ /* 0x000fe40007810000 */
[----:B------:R-:W-:Y:S02]  /*11410*/  FMNMX.FTZ R6, R175, R6, !PT ;  /* 0x00000006af067209 */ /* 0x000fe40007810000 */
[----:B------:R-:W-:-:S02]  /*11420*/  FMNMX.FTZ R0, R209, R0, !PT ;  /* 0x00000000d1007209 */ /* 0x000fc40007810000 */
[----:B------:R-:W-:-:S03]  /*11430*/  FMNMX.FTZ R6, R202, R6, !PT ;  /* 0x00000006ca067209 */ /* 0x000fc60007810000 */
[----:B------:R-:W1:Y:S01]  /*11440*/  SHFL.BFLY PT, R71, R0, 0x2, 0x1f ;  /* 0x0c401f0000477f89 */ /* 0x000e6200000e0000 */
[----:B------:R-:W-:Y:S02]  /*11450*/  FMNMX.FTZ R6, R205, R6, !PT ;  /* 0x00000006cd067209 */ /* 0x000fe40007810000 */
[----:B------:R-:W-:Y:S02]  /*11460*/  FMNMX.FTZ R3, R119, R3, !PT ;  /* 0x0000000377037209 */ /* 0x000fe40007810000 */
[----:B------:R-:W-:Y:S02]  /*11470*/  FMNMX.FTZ R6, R207, R6, !PT ;  /* 0x00000006cf067209 */ /* 0x000fe40007810000 */
[----:B------:R-:W-:Y:S02]  /*11480*/  FMNMX.FTZ R3, R186, R3, !PT ;  /* 0x00000003ba037209 */ /* 0x000fe40007810000 */
[----:B------:R-:W-:Y:S01]  /*11490*/  FMNMX.FTZ R6, R239, R6, !PT ;  /* 0x00000006ef067209 */ /* 0x000fe20007810000 */
[----:B------:R2:W-:Y:S03]  /*114a0*/  SHFL.IDX PT, R8, R11, 0x1, 0x1c1f ;  /* 0x003c1f000b087f89 */ /* 0x0005e600000e0000 */
[----:B------:R-:W-:Y:S01]  /*114b0*/  FMNMX.FTZ R6, R190, R6, !PT ;  /* 0x00000006be067209 */ /* 0x000fe20007810000 */
[----:B------:R-:W3:Y:S03]  /*114c0*/  SHFL.BFLY PT, R72, R3, 0x2, 0x1f ;  /* 0x0c401f0003487f89 */ /* 0x000ee600000e0000 */
[----:B------:R-:W-:Y:S01]  /*114d0*/  FMNMX.FTZ R6, R200, R6, !PT ;  /* 0x00000006c8067209 */ /* 0x000fe20007810000 */
[----:B------:R-:W-:-:S03]  /*114e0*/  FMUL.FTZ R7, R54, c[0x0][0x320] ;  /* 0x0000c80036077a20 */ /* 0x000fc60000410000 */
[----:B------:R-:W-:Y:S01]  /*114f0*/  FMNMX.FTZ R5, R231, R6, !PT ;  /* 0x00000006e7057209 */ /* 0x000fe20007810000 */
[----:B------:R-:W-:Y:S01]  /*11500*/  FMUL.FTZ R6, R55, c[0x0][0x320] ;  /* 0x0000c80037067a20 */ /* 0x000fe20000410000 */
[----:B-1----:R-:W-:Y:S01]  /*11510*/  FMNMX.FTZ R71, R0, R71, !PT ;  /* 0x0000004700477209 */ /* 0x002fe20007810000 */
[----:B------:R-:W-:Y:S01]  /*11520*/  FMUL.FTZ R0, R91, c[0x0][0x320] ;  /* 0x0000c8005b007a20 */ /* 0x000fe20000410000 */
[----:B------:R-:W-:Y:S01]  /*11530*/  FMNMX.FTZ R5, R230, R5, !PT ;  /* 0x00000005e6057209 */ /* 0x000fe20007810000 */
[----:B------:R1:W-:Y:S08]  /*11540*/  MUFU.TANH R18, R7 ;  /* 0x0000000700127308 */ /* 0x0003f00000002400 */
[----:B------:R4:W-:Y:S01]  /*11550*/  MUFU.TANH R36, R6 ;  /* 0x0000000600247308 */ /* 0x0009e20000002400 */
[----:B-1----:R-:W1:Y:S07]  /*11560*/  SHFL.BFLY PT, R7, R5, 0x2, 0x1f ;  /* 0x0c401f0005077f89 */ /* 0x002e6e00000e0000 */
[----:B--2---:R2:W-:Y:S01]  /*11570*/  MUFU.TANH R11, R0 ;  /* 0x00000000000b7308 */ /* 0x0045e20000002400 */
[----:B---3--:R-:W-:Y:S01]  /*11580*/  FMNMX.FTZ R72, R3, R72, !PT ;  /* 0x0000004803487209 */ /* 0x008fe20007810000 */
[----:B----4-:R-:W-:-:S06]  /*11590*/  FMUL.FTZ R6, R107, c[0x0][0x320] ;  /* 0x0000c8006b067a20 */ /* 0x010fcc0000410000 */
[----:B------:R-:W-:Y:S01]  /*115a0*/  MUFU.TANH R15, R6 ;  /* 0x00000006000f7308 */ /* 0x000fe20000002400 */
[----:B--2---:R-:W-:-:S07]  /*115b0*/  FMUL.FTZ R0, R106, c[0x0][0x320] ;  /* 0x0000c8006a007a20 */ /* 0x004fce0000410000 */
[----:B------:R2:W3:Y:S01]  /*115c0*/  MUFU.TANH R10, R0 ;  /* 0x00000000000a7308 */ /* 0x0004e20000002400 */
[----:B------:R-:W-:-:S05]  /*115d0*/  IMAD.IADD R3, R12, 0x1, R8 ;  /* 0x000000010c037824 */ /* 0x000fca00078e0208 */
[----:B------:R-:W-:-:S04]  /*115e0*/  IMNMX R3, R13, R3, PT ;  /* 0x000000030d037217 */ /* 0x000fc80003800200 */
[C---:B------:R-:W-:Y:S02]  /*115f0*/  ISETP.GT.AND P2, PT, R3.reuse, RZ, PT ;  /* 0x000000ff0300720c */ /* 0x040fe40003f44270 */
[C---:B------:R-:W-:Y:S01]  /*11600*/  ISETP.GT.AND P1, PT, R3.reuse, 0x1, PT ;  /* 0x000000010300780c */ /* 0x040fe20003f24270 */
[----:B--2---:R-:W-:Y:S01]  /*11610*/  FMUL.FTZ R0, R42, c[0x0][0x320] ;  /* 0x0000c8002a007a20 */ /* 0x004fe20000410000 */
[----:B------:R-:W-:-:S03]  /*11620*/  ISETP.GT.AND P0, PT, R3, 0x8, PT ;  /* 0x000000080300780c */ /* 0x000fc60003f04270 */
[----:B------:R2:W-:Y:S01]  /*11630*/  MUFU.TANH R12, R0 ;  /* 0x00000000000c7308 */ /* 0x0005e20000002400 */
[----:B------:R-:W-:Y:S01]  /*11640*/  FMUL.FTZ R6, R90, c[0x0][0x320] ;  /* 0x0000c8005a067a20 */ /* 0x000fe20000410000 */
[----:B---3--:R-:W-:Y:S02]  /*11650*/  FSEL R57, R10, -INF , P2 ;  /* 0xff8000000a397808 */ /* 0x008fe40001000000 */
[----:B------:R-:W-:Y:S02]  /*11660*/  FSEL R56, R15, -INF , P1 ;  /* 0xff8000000f387808 */ /* 0x000fe40000800000 */
[----:B-1----:R-:W-:Y:S02]  /*11670*/  FMNMX.FTZ R5, R5, R7, !PT ;  /* 0x0000000705057209 */ /* 0x002fe40007810000 */
[----:B------:R-:W1:Y:S01]  /*11680*/  MUFU.TANH R14, R6 ;  /* 0x00000006000e7308 */ /* 0x000e620000002400 */
[----:B------:R-:W-:Y:S02]  /*11690*/  ISETP.GT.AND P4, PT, R3, 0x9, PT ;  /* 0x000000090300780c */ /* 0x000fe40003f84270 */
[----:B--2---:R-:W-:-:S02]  /*116a0*/  IADD3 R0, R243, R242, RZ ;  /* 0x000000f2f3007210 */ /* 0x004fc40007ffe0ff */
[----:B------:R-:W-:-:S03]  /*116b0*/  FSEL R58, R177, -INF , P0 ;  /* 0xff800000b13a7808 */ /* 0x000fc60000000000 */
[----:B------:R-:W-:Y:S01]  /*116c0*/  IMAD.SHL.U32 R224, R0, 0x2, RZ ;  /* 0x0000000200e07824 */ /* 0x000fe200078e00ff */
[----:B------:R-:W-:Y:S01]  /*116d0*/  FMNMX.FTZ R0, R57, R56, !PT ;  /* 0x0000003839007209 */ /* 0x000fe20007810000 */
[----:B------:R-:W2:Y:S01]  /*116e0*/  SHFL.BFLY PT, R74, R5, 0x1, 0x1f ;  /* 0x0c201f00054a7f89 */ /* 0x000ea200000e0000 */
[----:B------:R-:W-:Y:S02]  /*116f0*/  ISETP.GT.AND P6, PT, R3, 0x10, PT ;  /* 0x000000100300780c */ /* 0x000fe40003fc4270 */
[----:B------:R-:W-:Y:S02]  /*11700*/  FSEL R59, R163, -INF , P4 ;  /* 0xff800000a33b7808 */ /* 0x000fe40002000000 */
[----:B------:R-:W-:Y:S01]  /*11710*/  FMNMX.FTZ R0, R58, R0, !PT ;  /* 0x000000003a007209 */ /* 0x000fe20007810000 */
[----:B------:R-:W3:Y:S01]  /*11720*/  SHFL.BFLY PT, R7, R72, 0x1, 0x1f ;  /* 0x0c201f0048077f89 */ /* 0x000ee200000e0000 */
[----:B------:R-:W-:Y:S02]  /*11730*/  ISETP.GT.AND P5, PT, R3, 0x11, PT ;  /* 0x000000110300780c */ /* 0x000fe40003fa4270 */
[----:B------:R-:W-:-:S02]  /*11740*/  FSEL R68, R70, -INF , P6 ;  /* 0xff80000046447808 */ /* 0x000fc40003000000 */
[----:B------:R-:W-:Y:S02]  /*11750*/  FMNMX.FTZ R0, R59, R0, !PT ;  /* 0x000000003b007209 */ /* 0x000fe40007810000 */
[----:B------:R-:W-:Y:S02]  /*11760*/  ISETP.GT.AND P3, PT, R3, 0x18, PT ;  /* 0x000000180300780c */ /* 0x000fe40003f64270 */
[----:B------:R-:W-:Y:S02]  /*11770*/  FSEL R69, R67, -INF , P5 ;  /* 0xff80000043457808 */ /* 0x000fe40002800000 */
[----:B------:R-:W-:Y:S01]  /*11780*/  FMNMX.FTZ R0, R68, R0, !PT ;  /* 0x0000000044007209 */ /* 0x000fe20007810000 */
[----:B------:R-:W4:Y:S01]  /*11790*/  SHFL.BFLY PT, R9, R71, 0x1, 0x1f ;  /* 0x0c201f0047097f89 */ /* 0x000f2200000e0000 */
[----:B------:R-:W-:Y:S02]  /*117a0*/  ISETP.GT.AND P1, PT, R3, 0x19, PT ;  /* 0x000000190300780c */ /* 0x000fe40003f24270 */
[----:B-1----:R-:W-:-:S02]  /*117b0*/  FSEL R70, R14, -INF , P3 ;  /* 0xff8000000e467808 */ /* 0x002fc40001800000 */
[----:B------:R-:W-:Y:S02]  /*117c0*/  FMNMX.FTZ R0, R69, R0, !PT ;  /* 0x0000000045007209 */ /* 0x000fe40007810000 */
[----:B------:R-:W-:Y:S02]  /*117d0*/  ISETP.GT.AND P0, PT, R3, 0x20, PT ;  /* 0x000000200300780c */ /* 0x000fe40003f04270 */
[----:B------:R-:W-:Y:S02]  /*117e0*/  FSEL R75, R11, -INF , P1 ;  /* 0xff8000000b4b7808 */ /* 0x000fe40000800000 */
[----:B------:R-:W-:Y:S02]  /*117f0*/  FMNMX.FTZ R0, R70, R0, !PT ;  /* 0x0000000046007209 */ /* 0x000fe40007810000 */
[----:B------:R-:W-:Y:S02]  /*11800*/  ISETP.GT.AND P2, PT, R3, 0x21, PT ;  /* 0x000000210300780c */ /* 0x000fe40003f44270 */
[----:B------:R-:W-:-:S02]  /*11810*/  FSEL R88, R180, -INF , P0 ;  /* 0xff800000b4587808 */ /* 0x000fc40000000000 */
[----:B------:R-:W-:Y:S01]  /*11820*/  FMNMX.FTZ R0, R75, R0, !PT ;  /* 0x000000004b007209 */ /* 0x000fe20007810000 */
[----:B------:R-:W-:Y:S01]  /*11830*/  FMUL.FTZ R6, R46, c[0x0][0x320] ;  /* 0x0000c8002e067a20 */ /* 0x000fe20000410000 */
[----:B--2---:R-:W-:Y:S02]  /*11840*/  FMNMX.FTZ R74, R5, R74, !PT ;  /* 0x0000004a054a7209 */ /* 0x004fe40007810000 */
[----:B------:R-:W-:Y:S02]  /*11850*/  ISETP.GT.AND P4, PT, R3, 0x28, PT ;  /* 0x000000280300780c */ /* 0x000fe40003f84270 */
[----:B------:R-:W-:Y:S02]  /*11860*/  FSEL R89, R179, -INF , P2 ;  /* 0xff800000b3597808 */ /* 0x000fe40001000000 */
[----:B------:R-:W-:Y:S01]  /*11870*/  FMNMX.FTZ R0, R88, R0, !PT ;  /* 0x0000000058007209 */ /* 0x000fe20007810000 */
[----:B------:R1:W2:Y:S01]  /*11880*/  MUFU.TANH R40, R6 ;  /* 0x0000000600287308 */ /* 0x0002a20000002400 */
[----:B---3--:R-:W-:Y:S01]  /*11890*/  FMNMX.FTZ R72, R72, R7, !PT ;  /* 0x0000000748487209 */ /* 0x008fe20007810000 */
[----:B------:R-:W-:Y:S01]  /*118a0*/  FMUL.FTZ R7, R74, c[0x0][0x2d0] ;  /* 0x0000b4004a077a20 */ /* 0x000fe20000410000 */
[----:B------:R-:W-:-:S02]  /*118b0*/  ISETP.GT.AND P3, PT, R3, 0x29, PT ;  /* 0x000000290300780c */ /* 0x000fc40003f64270 */
[----:B------:R-:W-:Y:S02]  /*118c0*/  FSEL R90, R164, -INF , P4 ;  /* 0xff800000a45a7808 */ /* 0x000fe40002000000 */
[----:B------:R-:W-:Y:S02]  /*118d0*/  FMNMX.FTZ R0, R89, R0, !PT ;  /* 0x0000000059007209 */ /* 0x000fe40007810000 */
[----:B------:R-:W-:Y:S02]  /*118e0*/  FSETP.NEU.FTZ.AND P0, PT, R74, -INF , PT ;  /* 0xff8000004a00780b */ /* 0x000fe40003f1d000 */
[----:B------:R-:W-:Y:S02]  /*118f0*/  ISETP.GT.AND P6, PT, R3, 0x30, PT ;  /* 0x000000300300780c */ /* 0x000fe40003fc4270 */
[----:B------:R-:W-:Y:S01]  /*11900*/  FSEL R91, R176, -INF , P3 ;  /* 0xff800000b05b7808 */ /* 0x000fe20001800000 */
[----:B-1----:R-:W-:Y:S01]  /*11910*/  FMUL.FTZ R6, R47, c[0x0][0x320] ;  /* 0x0000c8002f067a20 */ /* 0x002fe20000410000 */
[----:B------:R-:W-:-:S02]  /*11920*/  FMNMX.FTZ R0, R90, R0, !PT ;  /* 0x000000005a007209 */ /* 0x000fc40007810000 */
[----:B------:R-:W-:Y:S01]  /*11930*/  FSEL R7, R7, RZ, P0 ;  /* 0x000000ff07077208 */ /* 0x000fe20000000000 */
[----:B------:R1:W3:Y:S01]  /*11940*/  MUFU.TANH R20, R6 ;  /* 0x0000000600147308 */ /* 0x0002e20000002400 */
[----:B------:R-:W-:Y:S02]  /*11950*/  ISETP.GT.AND P1, PT, R3, 0x31, PT ;  /* 0x000000310300780c */ /* 0x000fe40003f24270 */
[----:B------:R-:W-:Y:S02]  /*11960*/  FSEL R117, R162, -INF , P6 ;  /* 0xff800000a2757808 */ /* 0x000fe40003000000 */
[----:B------:R-:W-:Y:S02]  /*11970*/  FMNMX.FTZ R0, R91, R0, !PT ;  /* 0x000000005b007209 */ /* 0x000fe40007810000 */
[----:B----4-:R-:W-:Y:S01]  /*11980*/  FMNMX.FTZ R71, R71, R9, !PT ;  /* 0x0000000947477209 */ /* 0x010fe20007810000 */
[----:B------:R-:W-:Y:S01]  /*11990*/  FFMA.FTZ R5, R21, c[0x0][0x2d0], -R7 ;  /* 0x0000b40015057a23 */ /* 0x000fe20000010807 */
[----:B------:R-:W-:Y:S01]  /*119a0*/  ISETP.GT.AND P2, PT, R3, 0x38, PT ;  /* 0x000000380300780c */ /* 0x000fe20003f44270 */
[----:B-1----:R-:W-:Y:S01]  /*119b0*/  FMUL.FTZ R6, R43, c[0x0][0x320] ;  /* 0x0000c8002b067a20 */ /* 0x002fe20000410000 */
[----:B------:R-:W-:-:S03]  /*119c0*/  FSEL R118, R161, -INF , P1 ;  /* 0xff800000a1767808 */ /* 0x000fc60000800000 */
[----:B------:R1:W4:Y:S01]  /*119d0*/  MUFU.TANH R9, R6 ;  /* 0x0000000600097308 */ /* 0x0003220000002400 */
[----:B------:R-:W-:Y:S02]  /*119e0*/  FSETP.NEU.FTZ.AND P0, PT, R72, -INF , PT ;  /* 0xff8000004800780b */ /* 0x000fe40003f1d000 */
[----:B------:R-:W-:Y:S02]  /*119f0*/  FMNMX.FTZ R0, R117, R0, !PT ;  /* 0x0000000075007209 */ /* 0x000fe40007810000 */
[----:B------:R-:W-:Y:S02]  /*11a00*/  ISETP.GT.AND P4, PT, R3, 0x39, PT ;  /* 0x000000390300780c */ /* 0x000fe40003f84270 */
[----:B------:R-:W-:Y:S01]  /*11a10*/  FSEL R116, R87, -INF , P2 ;  /* 0xff80000057747808 */ /* 0x000fe20001000000 */
[----:B------:R2:W-:Y:S01]  /*11a20*/  MUFU.EX2 R251, R5 ;  /* 0x0000000500fb7308 */ /* 0x0005e20000000800 */
[----:B------:R-:W-:Y:S01]  /*11a30*/  FMNMX.FTZ R0, R118, R0, !PT ;  /* 0x0000000076007209 */ /* 0x000fe20007810000 */
[----:B-1----:R-:W-:Y:S01]  /*11a40*/  FMUL.FTZ R6, R72, c[0x0][0x2d0] ;  /* 0x0000b40048067a20 */ /* 0x002fe20000410000 */
[----:B------:R-:W-:-:S04]  /*11a50*/  ISETP.GT.AND P5, PT, R3, 0x40, PT ;  /* 0x000000400300780c */ /* 0x000fc80003fa4270 */
[----:B------:R-:W-:Y:S01]  /*11a60*/  FSEL R6, R6, RZ, P0 ;  /* 0x000000ff06067208 */ /* 0x000fe20000000000 */
[----:B--2---:R-:W-:Y:S01]  /*11a70*/  FFMA.FTZ R5, R23, c[0x0][0x2d0], -R7 ;  /* 0x0000b40017057a23 */ /* 0x004fe20000010807 */
[----:B------:R-:W-:Y:S02]  /*11a80*/  FSEL R128, R157, -INF , P4 ;  /* 0xff8000009d807808 */ /* 0x000fe40002000000 */
[----:B------:R-:W-:Y:S01]  /*11a90*/  FMNMX.FTZ R0, R116, R0, !PT ;  /* 0x0000000074007209 */ /* 0x000fe20007810000 */
[----:B------:R1:W-:Y:S01]  /*11aa0*/  MUFU.EX2 R183, R5 ;  /* 0x0000000500b77308 */ /* 0x0003e20000000800 */
[----:B------:R-:W-:Y:S02]  /*11ab0*/  ISETP.GT.AND P3, PT, R3, 0x41, PT ;  /* 0x000000410300780c */ /* 0x000fe40003f64270 */
[----:B------:R-:W-:Y:S02]  /*11ac0*/  FSEL R137, R79, -INF , P5 ;  /* 0xff8000004f897808 */ /* 0x000fe40002800000 */
[----:B------:R-:W-:-:S02]  /*11ad0*/  FMNMX.FTZ R0, R128, R0, !PT ;  /* 0x0000000080007209 */ /* 0x000fc40007810000 */
[----:B------:R-:W-:Y:S02]  /*11ae0*/  ISETP.GT.AND P1, PT, R3, 0x48, PT ;  /* 0x000000480300780c */ /* 0x000fe40003f24270 */
[----:B------:R-:W-:Y:S01]  /*11af0*/  FSEL R136, R86, -INF , P3 ;  /* 0xff80000056887808 */ /* 0x000fe20001800000 */
[----:B-1----:R-:W-:Y:S01]  /*11b00*/  FFMA.FTZ R5, R22, c[0x0][0x2d0], -R6 ;  /* 0x0000b40016057a23 */ /* 0x002fe20000010806 */
[----:B------:R-:W-:-:S03]  /*11b10*/  FMNMX.FTZ R0, R137, R0, !PT ;  /* 0x0000000089007209 */ /* 0x000fc60007810000 */
[----:B------:R1:W-:Y:S01]  /*11b20*/  MUFU.EX2 R197, R5 ;  /* 0x0000000500c57308 */ /* 0x0003e20000000800 */
[C---:B------:R-:W-:Y:S02]  /*11b30*/  ISETP.GT.AND P0, PT, R3.reuse, 0x49, PT ;  /* 0x000000490300780c */ /* 0x040fe40003f04270 */
[----:B------:R-:W-:Y:S02]  /*11b40*/  FSEL R138, R62, -INF , P1 ;  /* 0xff8000003e8a7808 */ /* 0x000fe40000800000 */
[----:B------:R-:W-:Y:S02]  /*11b50*/  FMNMX.FTZ R0, R136, R0, !PT ;  /* 0x0000000088007209 */ /* 0x000fe40007810000 */
[C---:B------:R-:W-:Y:S02]  /*11b60*/  ISETP.GT.AND P2, PT, R3.reuse, 0x50, PT ;  /* 0x000000500300780c */ /* 0x040fe40003f44270 */
[----:B------:R-:W-:Y:S01]  /*11b70*/  ISETP.GT.AND P6, PT, R3, 0x51, PT ;  /* 0x000000510300780c */ /* 0x000fe20003fc4270 */
[----:B------:R-:W-:-:S02]  /*11b80*/  IMAD R225, R4, 0x2, R224 ;  /* 0x0000000204e17824 */ /* 0x000fc400078e02e0 */
[----:B-1----:R-:W-:Y:S01]  /*11b90*/  FFMA.FTZ R5, R24, c[0x0][0x2d0], -R6 ;  /* 0x0000b40018057a23 */ /* 0x002fe20000010806 */
[----:B------:R-:W-:Y:S01]  /*11ba0*/  FSEL R140, R140, -INF , P0 ;  /* 0xff8000008c8c7808 */ /* 0x000fe20000000000 */
[----:B------:R-:W-:Y:S01]  /*11bb0*/  IMAD R227, R2, 0x2, R224 ;  /* 0x0000000202e37824 */ /* 0x000fe200078e02e0 */
[----:B------:R-:W-:Y:S01]  /*11bc0*/  FMNMX.FTZ R0, R138, R0, !PT ;  /* 0x000000008a007209 */ /* 0x000fe20007810000 */
[----:B------:R1:W2:Y:S01]  /*11bd0*/  MUFU.EX2 R198, R5 ;  /* 0x0000000500c67308 */ /* 0x0002a20000000800 */
[----:B------:R-:W-:Y:S01]  /*11be0*/  FSETP.NEU.FTZ.AND P0, PT, R71, -INF , PT ;  /* 0xff8000004700780b */ /* 0x000fe20003f1d000 */
[----:B------:R-:W-:Y:S01]  /*11bf0*/  FFMA.FTZ R8, R26, c[0x0][0x2d0], -R6 ;  /* 0x0000b4001a087a23 */ /* 0x000fe20000010806 */
[----:B------:R-:W-:Y:S01]  /*11c00*/  FSEL R158, R158, -INF , P2 ;  /* 0xff8000009e9e7808 */ /* 0x000fe20001000000 */
[----:B------:R-:W-:Y:S01]  /*11c10*/  LDSM.16.MT88.4 R64, [R227+0x900] ;  /* 0x00090000e340783b */ /* 0x000fe20000004200 */
[----:B------:R-:W-:Y:S02]  /*11c20*/  FMNMX.FTZ R0, R140, R0, !PT ;  /* 0x000000008c007209 */ /* 0x000fe40007810000 */
[----:B------:R-:W-:Y:S01]  /*11c30*/  ISETP.GT.AND P5, PT, R3, 0x58, PT ;  /* 0x000000580300780c */ /* 0x000fe20003fa4270 */
[----:B------:R-:W-:Y:S01]  /*11c40*/  LDSM.16.MT88.4 R60, [R224+0x900] ;  /* 0x00090000e03c783b */ /* 0x000fe20000004200 */
[----:B------:R-:W-:-:S02]  /*11c50*/  FSEL R159, R159, -INF , P6 ;  /* 0xff8000009f9f7808 */ /* 0x000fc40003000000 */
[----:B------:R-:W-:Y:S01]  /*11c60*/  ISETP.GT.AND P4, PT, R3, 0x59, PT ;  /* 0x000000590300780c */ /* 0x000fe20003f84270 */
[----:B------:R-:W-:Y:S01]  /*11c70*/  LDSM.16.MT88.4 R80, [R225+0x900] ;  /* 0x00090000e150783b */ /* 0x000fe20000004200 */
[----:B-1----:R-:W-:-:S04]  /*11c80*/  FFMA.FTZ R5, R25, c[0x0][0x2d0], -R6 ;  /* 0x0000b40019057a23 */ /* 0x002fc80000010806 */
[----:B------:R1:W-:Y:S01]  /*11c90*/  MUFU.EX2 R240, R5 ;  /* 0x0000000500f07308 */ /* 0x0003e20000000800 */
[----:B------:R-:W-:Y:S02]  /*11ca0*/  FMNMX.FTZ R0, R158, R0, !PT ;  /* 0x000000009e007209 */ /* 0x000fe40007810000 */
[C---:B------:R-:W-:Y:S02]  /*11cb0*/  ISETP.GT.AND P3, PT, R3.reuse, 0x60, PT ;  /* 0x000000600300780c */ /* 0x040fe40003f64270 */
[C---:B------:R-:W-:Y:S02]  /*11cc0*/  ISETP.GT.AND P2, PT, R3.reuse, 0x61, PT ;  /* 0x000000610300780c */ /* 0x040fe40003f44270 */
[----:B------:R-:W-:Y:S01]  /*11cd0*/  ISETP.GT.AND P1, PT, R3, 0x68, PT ;  /* 0x000000680300780c */ /* 0x000fe20003f24270 */
[----:B-1----:R-:W-:-:S05]  /*11ce0*/  FMUL.FTZ R5, R71, c[0x0][0x2d0] ;  /* 0x0000b40047057a20 */ /* 0x002fca0000410000 */
[----:B------:R-:W-:Y:S02]  /*11cf0*/  FSEL R5, R5, RZ, P0 ;  /* 0x000000ff05057208 */ /* 0x000fe40000000000 */
[----:B------:R-:W-:-:S03]  /*11d00*/  ISETP.GT.AND P0, PT, R3, 0x69, PT ;  /* 0x000000690300780c */ /* 0x000fc60003f04270 */
[----:B------:R-:W-:Y:S01]  /*11d10*/  FFMA.FTZ R3, R17, c[0x0][0x2d0], -R5 ;  /* 0x0000b40011037a23 */ /* 0x000fe20000010805 */
[----:B------:R-:W-:Y:S02]  /*11d20*/  FSEL R170, R18, -INF , P5 ;  /* 0xff80000012aa7808 */ /* 0x000fe40002800000 */
[----:B------:R-:W-:Y:S01]  /*11d30*/  FMNMX.FTZ R0, R159, R0, !PT ;  /* 0x000000009f007209 */ /* 0x000fe20007810000 */
[----:B------:R1:W-:Y:S01]  /*11d40*/  MUFU.EX2 R199, R3 ;  /* 0x0000000300c77308 */ /* 0x0003e20000000800 */
[----:B------:R-:W-:Y:S02]  /*11d50*/  FSEL R169, R36, -INF , P4 ;  /* 0xff80000024a97808 */ /* 0x000fe40002000000 */
[----:B------:R-:W-:Y:S01]  /*11d60*/  FMNMX.FTZ R0, R170, R0, !PT ;  /* 0x00000000aa007209 */ /* 0x000fe20007810000 */
[----:B------:R-:W-:Y:S01]  /*11d70*/  LDSM.16.MT88.4 R36, [R227+0x100] ;  /* 0x00010000e324783b */ /* 0x000fe20000004200 */
[----:B------:R-:W-:Y:S02]  /*11d80*/  FSEL R168, R40, -INF , P3 ;  /* 0xff80000028a87808 */ /* 0x000fe40001800000 */
[----:B------:R-:W-:Y:S01]  /*11d90*/  LEA R226, R2, R225, 0x1 ;  /* 0x000000e102e27211 */ /* 0x000fe200078e08ff */
[----:B------:R-:W2:Y:S01]  /*11da0*/  MUFU.EX2 R201, R8 ;  /* 0x0000000800c97308 */ /* 0x000ea20000000800 */
[----:B---3--:R-:W-:Y:S01]  /*11db0*/  FSEL R164, R20, -INF , P2 ;  /* 0xff80000014a47808 */ /* 0x008fe20001000000 */
[----:B------:R-:W-:Y:S01]  /*11dc0*/  LDSM.16.MT88.4 R40, [R225+0x100] ;  /* 0x00010000e128783b */ /* 0x000fe20000004200 */
[----:B------:R-:W-:-:S02]  /*11dd0*/  FSEL R157, R12, -INF , P1 ;  /* 0xff8000000c9d7808 */ /* 0x000fc40000800000 */
[----:B----4-:R-:W-:Y:S01]  /*11de0*/  FSEL R156, R9, -INF , P0 ;  /* 0xff800000099c7808 */ /* 0x010fe20000000000 */
[----:B------:R-:W-:Y:S01]  /*11df0*/  LDSM.16.MT88.4 R52, [R226+0x100] ;  /* 0x00010000e234783b */ /* 0x000fe20000004200 */
[----:B-1----:R-:W-:-:S03]  /*11e00*/  FFMA.FTZ R3, R27, c[0x0][0x2d0], -R5 ;  /* 0x0000b4001b037a23 */ /* 0x002fc60000010805 */
[----:B------:R-:W-:Y:S01]  /*11e10*/  LDSM.16.MT88.4 R84, [R226+0x900] ;  /* 0x00090000e254783b */ /* 0x000fe20000004200 */
[----:B------:R1:W-:Y:S02]  /*11e20*/  MUFU.EX2 R213, R3 ;  /* 0x0000000300d57308 */ /* 0x0003e40000000800 */
[----:B-1----:R-:W-:Y:S01]  /*11e30*/  FMNMX.FTZ R3, R169, R0, !PT ;  /* 0x00000000a9037209 */ /* 0x002fe20007810000 */
[----:B------:R-:W-:-:S03]  /*11e40*/  FFMA.FTZ R0, R28, c[0x0][0x2d0], -R5 ;  /* 0x0000b4001c007a23 */ /* 0x000fc60000010805 */
[----:B------:R-:W-:Y:S02]  /*11e50*/  FMNMX.FTZ R2, R168, R3, !PT ;  /* 0x00000003a8027209 */ /* 0x000fe40007810000 */
[----:B------:R1:W-:Y:S02]  /*11e60*/  MUFU.EX2 R188, R0 ;  /* 0x0000000000bc7308 */ /* 0x0003e40000000800 */
[----:B-1----:R-:W-:-:S04]  /*11e70*/  FMNMX.FTZ R0, R164, R2, !PT ;  /* 0x00000002a4007209 */ /* 0x002fc80007810000 */
[----:B------:R-:W-:-:S04]  /*11e80*/  FMNMX.FTZ R0, R157, R0, !PT ;  /* 0x000000009d007209 */ /* 0x000fc80007810000 */
[----:B------:R-:W-:-:S05]  /*11e90*/  FMNMX.FTZ R0, R156, R0, !PT ;  /* 0x000000009c007209 */ /* 0x000fca0007810000 */
[----:B------:R-:W1:Y:S01]  /*11ea0*/  SHFL.BFLY PT, R3, R0, 0x2, 0x1f ;  /* 0x0c401f0000037f89 */ /* 0x000e6200000e0000 */
[----:B------:R-:W-:-:S04]  /*11eb0*/  FFMA.FTZ R2, R30, c[0x0][0x2d0], -R6 ;  /* 0x0000b4001e027a23 */ /* 0x000fc80000010806 */
[----:B------:R3:W-:Y:S02]  /*11ec0*/  MUFU.EX2 R233, R2 ;  /* 0x0000000200e97308 */ /* 0x0007e40000000800 */
[----:B---3--:R-:W-:-:S06]  /*11ed0*/  FFMA.FTZ R2, R31, c[0x0][0x2d0], -R6 ;  /* 0x0000b4001f027a23 */ /* 0x008fcc0000010806 */
[----:B------:R3:W-:Y:S01]  /*11ee0*/  MUFU.EX2 R237, R2 ;  /* 0x0000000200ed7308 */ /* 0x0007e20000000800 */
[----:B-1----:R-:W-:Y:S01]  /*11ef0*/  FMNMX.FTZ R0, R0, R3, !PT ;  /* 0x0000000300007209 */ /* 0x002fe20007810000 */
[----:B---3--:R-:W-:-:S06]  /*11f00*/  FFMA.FTZ R2, R32, c[0x0][0x2d0], -R6 ;  /* 0x0000b40020027a23 */ /* 0x008fcc0000010806 */
[----:B------:R1:W-:Y:S01]  /*11f10*/  MUFU.EX2 R203, R2 ;  /* 0x0000000200cb7308 */ /* 0x0003e20000000800 */
[----:B------:R-:W3:Y:S01]  /*11f20*/  SHFL.BFLY PT, R3, R0, 0x1, 0x1f ;  /* 0x0c201f0000037f89 */ /* 0x000ee200000e0000 */
        /* <DEDUP_REMOVED lines=9> */
[----:B------:R1:W-:Y:S01]  /*11fc0*/  MUFU.EX2 R232, R2 ;  /* 0x0000000200e87308 */ /* 0x0003e20000000800 */
[----:B---3--:R-:W-:-:S04]  /*11fd0*/  FMNMX.FTZ R73, R0, R3, !PT ;  /* 0x0000000300497209 */ /* 0x008fc80007810000 */
[C---:B------:R-:W-:Y:S01]  /*11fe0*/  FSETP.NEU.FTZ.AND P0, PT, R73.reuse, -INF , PT ;  /* 0xff8000004900780b */ /* 0x040fe20003f1d000 */
[----:B------:R-:W-:Y:S02]  /*11ff0*/  FMUL.FTZ R0, R73, c[0x0][0x2d0] ;  /* 0x0000b40049007a20 */ /* 0x000fe40000410000 */
[----:B-1----:R-:W-:-:S04]  /*12000*/  FFMA.FTZ R2, R92, c[0x0][0x2d0], -R7 ;  /* 0x0000b4005c027a23 */ /* 0x002fc80000010807 */
[----:B------:R1:W-:Y:S01]  /*12010*/  MUFU.EX2 R182, R2 ;  /* 0x0000000200b67308 */ /* 0x0003e20000000800 */
[----:B------:R-:W-:Y:S01]  /*12020*/  FSEL R0, R0, RZ, P0 ;  /* 0x000000ff00007208 */ /* 0x000fe20000000000 */
        /* <DEDUP_REMOVED lines=8> */
[----:B------:R-:W-:Y:S02]  /*120b0*/  FFMA.FTZ R8, R16, c[0x0][0x2d0], -R5 ;  /* 0x0000b40010087a23 */ /* 0x000fe40000010805 */
[----:B------:R-:W3:Y:S01]  /*120c0*/  LDSM.16.MT88.4 R16, [R224+0x100] ;  /* 0x00010000e010783b */ /* 0x000ee20000004200 */
[----:B-1----:R-:W-:-:S04]  /*120d0*/  FFMA.FTZ R2, R56, c[0x0][0x2d0], -R0 ;  /* 0x0000b40038027a23 */ /* 0x002fc80000010800 */
        /* <DEDUP_REMOVED lines=8> */
[----:B------:R1:W-:Y:S08]  /*12160*/  MUFU.EX2 R195, R2 ;  /* 0x0000000200c37308 */ /* 0x0003f00000000800 */
[----:B------:R-:W4:Y:S01]  /*12170*/  MUFU.EX2 R196, R8 ;  /* 0x0000000800c47308 */ /* 0x000f220000000800 */
[----:B-1----:R-:W-:-:S07]  /*12180*/  FFMA.FTZ R2, R68, c[0x0][0x2d0], -R0 ;  /* 0x0000b40044027a23 */ /* 0x002fce0000010800 */
[----:B------:R1:W-:Y:S02]  /*12190*/  MUFU.EX2 R181, R2 ;  /* 0x0000000200b57308 */ /* 0x0003e40000000800 */
[----:B-1----:R-:W-:-:S06]  /*121a0*/  FFMA.FTZ R2, R69, c[0x0][0x2d0], -R0 ;  /* 0x0000b40045027a23 */ /* 0x002fcc0000010800 */
[----:B------:R1:W1:Y:S01]  /*121b0*/  MUFU.EX2 R180, R2 ;  /* 0x0000000200b47308 */ /* 0x0002620000000800 */
[----:B--2---:R-:W-:Y:S02]  /*121c0*/  F2FP.PACK_AB R8, R198, R197 ;  /* 0x000000c5c608723e */ /* 0x004fe400000000ff */
[----:B------:R-:W-:Y:S02]  /*121d0*/  F2FP.PACK_AB R10, R201, R240 ;  /* 0x000000f0c90a723e */ /* 0x000fe400000000ff */
[----:B----4-:R-:W-:Y:S01]  /*121e0*/  F2FP.PACK_AB R9, R199, R196 ;  /* 0x000000c4c709723e */ /* 0x010fe200000000ff */
[----:B-1----:R-:W-:-:S04]  /*121f0*/  FFMA.FTZ R2, R70, c[0x0][0x2d0], -R0 ;  /* 0x0000b40046027a23 */ /* 0x002fc80000010800 */
[----:B------:R1:W-:Y:S01]  /*12200*/  MUFU.EX2 R160, R2 ;  /* 0x0000000200a07308 */ /* 0x0003e20000000800 */
[----:B------:R-:W-:Y:S01]  /*12210*/  F2FP.PACK_AB R11, R188, R213 ;  /* 0x000000d5bc0b723e */ /* 0x000fe200000000ff */
[----:B-1----:R-:W-:-:S06]  /*12220*/  FFMA.FTZ R2, R75, c[0x0][0x2d0], -R0 ;  /* 0x0000b4004b027a23 */ /* 0x002fcc0000010800 */
[----:B------:R1:W2:Y:S01]  /*12230*/  MUFU.EX2 R75, R2 ;  /* 0x00000002004b7308 */ /* 0x0002a20000000800 */
[----:B---3--:R-:W-:Y:S01]  /*12240*/  HMMA.16816.F32 R44, R8, R16, RZ ;  /* 0x00000010082c723c */ /* 0x008fe200000018ff */
[----:B-1----:R-:W-:-:S06]  /*12250*/  FFMA.FTZ R2, R111, c[0x0][0x2d0], -R7 ;  /* 0x0000b4006f027a23 */ /* 0x002fcc0000010807 */
[----:B------:R1:W-:Y:S01]  /*12260*/  MUFU.EX2 R248, R2 ;  /* 0x0000000200f87308 */ /* 0x0003e20000000800 */
[C---:B------:R-:W-:Y:S08]  /*12270*/  HMMA.16816.F32 R76, R8.reuse, R36, RZ ;  /* 0x00000024084c723c */ /* 0x040ff000000018ff */
[----:B------:R-:W-:Y:S01]  /*12280*/  HMMA.16816.F32 R48, R8, R40, RZ ;  /* 0x000000280830723c */ /* 0x000fe200000018ff */
[----:B-1----:R-:W-:-:S07]  /*12290*/  FFMA.FTZ R2, R130, c[0x0][0x2d0], -R7 ;  /* 0x0000b40082027a23 */ /* 0x002fce0000010807 */
[C---:B------:R-:W-:Y:S01]  /*122a0*/  HMMA.16816.F32 R20, R8.reuse, R52, RZ ;  /* 0x000000340814723c */ /* 0x040fe200000018ff */
[----:B------:R1:W-:Y:S07]  /*122b0*/  MUFU.EX2 R250, R2 ;  /* 0x0000000200fa7308 */ /* 0x0003ee0000000800 */
[C---:B------:R-:W-:Y:S08]  /*122c0*/  HMMA.16816.F32 R32, R8.reuse, R18, RZ ;  /* 0x000000120820723c */ /* 0x040ff000000018ff */
[----:B------:R-:W-:Y:S01]  /*122d0*/  HMMA.16816.F32 R28, R8, R38, RZ ;  /* 0x00000026081c723c */ /* 0x000fe200000018ff */
[----:B-1----:R-:W-:-:S07]  /*122e0*/  FFMA.FTZ R2, R132, c[0x0][0x2d0], -R7 ;  /* 0x0000b40084027a23 */ /* 0x002fce0000010807 */
[C---:B------:R-:W-:Y:S01]  /*122f0*/  HMMA.16816.F32 R24, R8.reuse, R42, RZ ;  /* 0x0000002a0818723c */ /* 0x040fe200000018ff */
[----:B------:R1:W-:Y:S07]  /*12300*/  MUFU.EX2 R252, R2 ;  /* 0x0000000200fc7308 */ /* 0x0003ee0000000800 */
[----:B------:R-:W-:Y:S01]  /*12310*/  HMMA.16816.F32 R8, R8, R54, RZ ;  /* 0x000000360808723c */ /* 0x000fe200000018ff */
[----:B-1----:R-:W-:-:S04]  /*12320*/  FFMA.FTZ R2, R133, c[0x0][0x2d0], -R7 ;  /* 0x0000b40085027a23 */ /* 0x002fc80000010807 */
[----:B------:R1:W-:Y:S01]  /*12330*/  MUFU.EX2 R68, R2 ;  /* 0x0000000200447308 */ /* 0x0003e20000000800 */
[----:B------:R-:W-:Y:S02]  /*12340*/  F2FP.PACK_AB R12, R237, R233 ;  /* 0x000000e9ed0c723e */ /* 0x000fe400000000ff */
[----:B------:R-:W-:Y:S02]  /*12350*/  F2FP.PACK_AB R13, R229, R208 ;  /* 0x000000d0e50d723e */ /* 0x000fe400000000ff */
[----:B------:R-:W-:Y:S02]  /*12360*/  F2FP.PACK_AB R14, R235, R203 ;  /* 0x000000cbeb0e723e */ /* 0x000fe400000000ff */
[----:B------:R-:W-:Y:S01]  /*12370*/  F2FP.PACK_AB R15, R232, R236 ;  /* 0x000000ece80f723e */ /* 0x000fe200000000ff */
[----:B-1----:R-:W-:-:S04]  /*12380*/  FFMA.FTZ R2, R108, c[0x0][0x2d0], -R6 ;  /* 0x0000b4006c027a23 */ /* 0x002fc80000010806 */
[----:B------:R1:W-:Y:S02]  /*12390*/  MUFU.EX2 R244, R2 ;  /* 0x0000000200f47308 */ /* 0x0003e40000000800 */
[----:B------:R-:W-:Y:S01]  /*123a0*/  HMMA.16816.F32 R124, R12, R64, R76 ;  /* 0x000000400c7c723c */ /* 0x000fe2000000184c */
[----:B-1----:R-:W-:-:S05]  /*123b0*/  FFMA.FTZ R2, R109, c[0x0][0x2d0], -R6 ;  /* 0x0000b4006d027a23 */ /* 0x002fca0000010806 */
[----:B------:R1:W3:Y:S02]  /*123c0*/  MUFU.EX2 R245, R2 ;  /* 0x0000000200f57308 */ /* 0x0002e40000000800 */
[----:B------:R-:W-:Y:S07]  /*123d0*/  HMMA.16816.F32 R76, R12, R86, R8 ;  /* 0x000000560c4c723c */ /* 0x000fee0000001808 */
[----:B------:R-:W-:Y:S02]  /*123e0*/  F2FP.PACK_AB R8, R183, R251 ;  /* 0x000000fbb708723e */ /* 0x000fe400000000ff */
[----:B------:R-:W-:-:S02]  /*123f0*/  F2FP.PACK_AB R10, R179, R182 ;  /* 0x000000b6b30a723e */ /* 0x000fc400000000ff */
[----:B------:R-:W-:Y:S01]  /*12400*/  F2FP.PACK_AB R9, R4, R151 ;  /* 0x000000970409723e */ /* 0x000fe200000000ff */
[----:B-1----:R-:W-:Y:S01]  /*12410*/  FFMA.FTZ R2, R110, c[0x0][0x2d0], -R6 ;  /* 0x0000b4006e027a23 */ /* 0x002fe20000010806 */
[----:B------:R-:W-:-:S03]  /*12420*/  F2FP.PACK_AB R11, R176, R177 ;  /* 0x000000b1b00b723e */ /* 0x000fc600000000ff */
[----:B------:R1:W-:Y:S01]  /*12430*/  MUFU.EX2 R246, R2 ;  /* 0x0000000200f67308 */ /* 0x0003e20000000800 */
[C---:B------:R-:W-:Y:S08]  /*12440*/  HMMA.16816.F32 R112, R12.reuse, R84, R20 ;  /* 0x000000540c70723c */ /* 0x040ff00000001814 */
[----:B------:R-:W-:Y:S01]  /*12450*/  HMMA.16816.F32 R92, R12, R66, R28 ;  /* 0x000000420c5c723c */ /* 0x000fe2000000181c */
[----:B-1----:R-:W-:-:S07]  /*12460*/  FFMA.FTZ R2, R131, c[0x0][0x2d0], -R6 ;  /* 0x0000b40083027a23 */ /* 0x002fce0000010806 */
[C---:B------:R-:W-:Y:S01]  /*12470*/  HMMA.16816.F32 R20, R8.reuse, R16, RZ ;  /* 0x000000100814723c */ /* 0x040fe200000018ff */
[----:B------:R1:W-:Y:S07]  /*12480*/  MUFU.EX2 R243, R2 ;  /* 0x0000000200f37308 */ /* 0x0003ee0000000800 */
[C---:B------:R-:W-:Y:S08]  /*12490*/  HMMA.16816.F32 R28, R8.reuse, R18, RZ ;  /* 0x00000012081c723c */ /* 0x040ff000000018ff */
[----:B------:R-:W-:Y:S01]  /*124a0*/  HMMA.16816.F32 R16, R8, R36, RZ ;  /* 0x000000240810723c */ /* 0x000fe200000018ff */
[----:B-1----:R-:W-:-:S04]  /*124b0*/  FFMA.FTZ R2, R102, c[0x0][0x2d0], -R5 ;  /* 0x0000b40066027a23 */ /* 0x002fc80000010805 */
[----:B------:R1:W-:Y:S03]  /*124c0*/  MUFU.EX2 R242, R2 ;  /* 0x0000000200f27308 */ /* 0x0003e60000000800 */
[----:B------:R-:W-:Y:S01]  /*124d0*/  HMMA.16816.F32 R104, R12, R60, R44 ;  /* 0x0000003c0c68723c */ /* 0x000fe2000000182c */
[----:B-1----:R-:W-:-:S04]  /*124e0*/  FFMA.FTZ R2, R103, c[0x0][0x2d0], -R5 ;  /* 0x0000b40067027a23 */ /* 0x002fc80000010805 */
[----:B------:R1:W4:Y:S03]  /*124f0*/  MUFU.EX2 R223, R2 ;  /* 0x0000000200df7308 */ /* 0x0003260000000800 */
[C---:B------:R-:W-:Y:S08]  /*12500*/  HMMA.16816.F32 R96, R12.reuse, R62, R32 ;  /* 0x0000003e0c60723c */ /* 0x040ff00000001820 */
[----:B------:R-:W-:Y:S01]  /*12510*/  HMMA.16816.F32 R44, R12, R82, R24 ;  /* 0x000000520c2c723c */ /* 0x000fe20000001818 */
[----:B-1----:R-:W-:-:S07]  /*12520*/  FFMA.FTZ R2, R129, c[0x0][0x2d0], -R5 ;  /* 0x0000b40081027a23 */ /* 0x002fce0000010805 */
[----:B------:R-:W-:Y:S01]  /*12530*/  HMMA.16816.F32 R120, R12, R80, R48 ;  /* 0x000000500c78723c */ /* 0x000fe20000001830 */
[----:B------:R1:W-:Y:S07]  /*12540*/  MUFU.EX2 R222, R2 ;  /* 0x0000000200de7308 */ /* 0x0003ee0000000800 */
[C---:B------:R-:W-:Y:S08]  /*12550*/  HMMA.16816.F32 R32, R8.reuse, R38, RZ ;  /* 0x000000260820723c */ /* 0x040ff000000018ff */
[----:B------:R-:W-:Y:S01]  /*12560*/  HMMA.16816.F32 R24, R8, R52, RZ ;  /* 0x000000340818723c */ /* 0x000fe200000018ff */
[----:B-1----:R-:W-:-:S04]  /*12570*/  FFMA.FTZ R2, R134, c[0x0][0x2d0], -R5 ;  /* 0x0000b40086027a23 */ /* 0x002fc80000010805 */
[----:B------:R1:W1:Y:S03]  /*12580*/  MUFU.EX2 R221, R2 ;  /* 0x0000000200dd7308 */ /* 0x0002660000000800 */
[C---:B------:R-:W-:Y:S08]  /*12590*/  HMMA.16816.F32 R12, R8.reuse, R40, RZ ;  /* 0x00000028080c723c */ /* 0x040ff000000018ff */
[C---:B------:R-:W-:Y:S08]  /*125a0*/  HMMA.16816.F32 R36, R8.reuse, R42, RZ ;  /* 0x0000002a0824723c */ /* 0x040ff000000018ff */
[----:B------:R-:W-:Y:S01]  /*125b0*/  HMMA.16816.F32 R52, R8, R54, RZ ;  /* 0x000000360834723c */ /* 0x000fe200000018ff */
[----:B-1----:R-:W-:-:S06]  /*125c0*/  FFMA.FTZ R2, R88, c[0x0][0x2d0], -R0 ;  /* 0x0000b40058027a23 */ /* 0x002fcc0000010800 */
[----:B------:R-:W-:Y:S02]  /*125d0*/  F2FP.PACK_AB R8, R191, R192 ;  /* 0x000000c0bf08723e */ /* 0x000fe400000000ff */
[----:B------:R-:W-:Y:S02]  /*125e0*/  F2FP.PACK_AB R9, R180, R181 ;  /* 0x000000b5b409723e */ /* 0x000fe400000000ff */
[----:B------:R-:W-:Y:S02]  /*125f0*/  F2FP.PACK_AB R10, R195, R206 ;  /* 0x000000cec30a723e */ /* 0x000fe400000000ff */
[----:B--2---:R-:W-:Y:S01]  /*12600*/  F2FP.PACK_AB R11, R75, R160 ;  /* 0x000000a04b0b723e */ /* 0x004fe200000000ff */
[----:B------:R1:W-:Y:S06]  /*12610*/  MUFU.EX2 R219, R2 ;  /* 0x0000000200db7308 */ /* 0x0003ec0000000800 */
[----:B------:R-:W-:Y:S01]  /*12620*/  HMMA.16816.F32 R56, R8, R64, R16 ;  /* 0x000000400838723c */ /* 0x000fe20000001810 */
[----:B------:R-:W2:Y:S01]  /*12630*/  LDSM.16.MT88.4 R16, [R227+0x1100] ;  /* 0x00110000e310783b */ /* 0x000ea20000004200 */
[----:B-1----:R-:W-:-:S04]  /*12640*/  FFMA.FTZ R2, R89, c[0x0][0x2d0], -R0 ;  /* 0x0000b40059027a23 */ /* 0x002fc80000010800 */
[----:B------:R1:W1:Y:S01]  /*12650*/  MUFU.EX2 R220, R2 ;  /* 0x0000000200dc7308 */ /* 0x0002620000000800 */
[----:B------:R-:W-:Y:S02]  /*12660*/  IMAD.MOV.U32 R69, RZ, RZ, R213 ;  /* 0x000000ffff457224 */ /* 0x000fe400078e00d5 */
[----:B-1----:R-:W-:-:S05]  /*12670*/  FFMA.FTZ R2, R90, c[0x0][0x2d0], -R0 ;  /* 0x0000b4005a027a23 */ /* 0x002fca0000010800 */
[----:B------:R1:W-:Y:S02]  /*12680*/  MUFU.EX2 R218, R2 ;  /* 0x0000000200da7308 */ /* 0x0003e40000000800 */
[----:B-1----:R-:W-:-:S06]  /*12690*/  FFMA.FTZ R2, R91, c[0x0][0x2d0], -R0 ;  /* 0x0000b4005b027a23 */ /* 0x002fcc0000010800 */
[----:B------:R1:W1:Y:S02]  /*126a0*/  MUFU.EX2 R217, R2 ;  /* 0x0000000200d97308 */ /* 0x0002640000000800 */
[----:B-1----:R-:W-:-:S06]  /*126b0*/  FFMA.FTZ R2, R147, c[0x0][0x2d0], -R7 ;  /* 0x0000b40093027a23 */ /* 0x002fcc0000010807 */
[----:B------:R1:W-:Y:S01]  /*126c0*/  MUFU.EX2 R213, R2 ;  /* 0x0000000200d57308 */ /* 0x0003e20000000800 */
[----:B------:R-:W-:Y:S01]  /*126d0*/  HMMA.16816.F32 R40, R8, R60, R20 ;  /* 0x0000003c0828723c */ /* 0x000fe20000001814 */
[----:B------:R-:W-:Y:S01]  /*126e0*/  MOV R129, R210 ;  /* 0x000000d200817202 */ /* 0x000fe20000000f00 */
[----:B------:R-:W-:Y:S01]  /*126f0*/  IMAD.MOV.U32 R132, RZ, RZ, R212 ;  /* 0x000000ffff847224 */ /* 0x000fe200078e00d4 */
[----:B------:R-:W2:Y:S01]  /*12700*/  LDSM.16.MT88.4 R20, [R224+0x1100] ;  /* 0x00110000e014783b */ /* 0x000ea20000004200 */
[----:B-1----:R-:W-:-:S04]  /*12710*/  FFMA.FTZ R2, R148, c[0x0][0x2d0], -R7 ;  /* 0x0000b40094027a23 */ /* 0x002fc80000010807 */
[----:B------:R1:W-:Y:S01]  /*12720*/  MUFU.EX2 R214, R2 ;  /* 0x0000000200d67308 */ /* 0x0003e20000000800 */
[----:B------:R-:W-:Y:S01]  /*12730*/  HMMA.16816.F32 R48, R8, R80, R12 ;  /* 0x000000500830723c */ /* 0x000fe2000000180c */
[----:B------:R-:W-:Y:S01]  /*12740*/  IMAD.MOV.U32 R131, RZ, RZ, R209 ;  /* 0x000000ffff837224 */ /* 0x000fe200078e00d1 */
[----:B------:R-:W2:Y:S01]  /*12750*/  LDSM.16.MT88.4 R12, [R225+0x1100] ;  /* 0x00110000e10c783b */ /* 0x000ea20000004200 */
[----:B-1----:R-:W-:-:S04]  /*12760*/  FFMA.FTZ R2, R149, c[0x0][0x2d0], -R7 ;  /* 0x0000b40095027a23 */ /* 0x002fc80000010807 */
[----:B------:R1:W-:Y:S01]  /*12770*/  MUFU.EX2 R215, R2 ;  /* 0x0000000200d77308 */ /* 0x0003e20000000800 */
[C---:B------:R-:W-:Y:S01]  /*12780*/  HMMA.16816.F32 R108, R8.reuse, R84, R24 ;  /* 0x00000054086c723c */ /* 0x040fe20000001818 */
[----:B------:R-:W-:Y:S01]  /*12790*/  IMAD.MOV.U32 R130, RZ, RZ, R208 ;  /* 0x000000ffff827224 */ /* 0x000fe200078e00d0 */
[----:B------:R-:W2:Y:S06]  /*127a0*/  LDSM.16.MT88.4 R24, [R226+0x1100] ;  /* 0x00110000e218783b */ /* 0x000eac0000004200 */
[----:B------:R-:W-:Y:S01]  /*127b0*/  HMMA.16816.F32 R28, R8, R62, R28 ;  /* 0x0000003e081c723c */ /* 0x000fe2000000181c */
[----:B-1----:R-:W-:-:S07]  /*127c0*/  FFMA.FTZ R2, R150, c[0x0][0x2d0], -R7 ;  /* 0x0000b40096027a23 */ /* 0x002fce0000010807 */
[C---:B------:R-:W-:Y:S01]  /*127d0*/  HMMA.16816.F32 R32, R8.reuse, R66, R32 ;  /* 0x000000420820723c */ /* 0x040fe20000001820 */
[----:B------:R1:W-:Y:S07]  /*127e0*/  MUFU.EX2 R216, R2 ;  /* 0x0000000200d87308 */ /* 0x0003ee0000000800 */
[C---:B------:R-:W-:Y:S08]  /*127f0*/  HMMA.16816.F32 R36, R8.reuse, R82, R36 ;  /* 0x000000520824723c */ /* 0x040ff00000001824 */
[----:B------:R-:W-:Y:S01]  /*12800*/  HMMA.16816.F32 R52, R8, R86, R52 ;  /* 0x000000560834723c */ /* 0x000fe20000001834 */
[----:B-1----:R-:W-:-:S06]  /*12810*/  FFMA.FTZ R2, R139, c[0x0][0x2d0], -R6 ;  /* 0x0000b4008b027a23 */ /* 0x002fcc0000010806 */
[----:B---3--:R-:W-:Y:S02]  /*12820*/  F2FP.PACK_AB R8, R245, R244 ;  /* 0x000000f4f508723e */ /* 0x008fe400000000ff */
[----:B----4-:R-:W-:Y:S02]  /*12830*/  F2FP.PACK_AB R9, R223, R242 ;  /* 0x000000f2df09723e */ /* 0x010fe400000000ff */
[----:B------:R-:W-:Y:S02]  /*12840*/  F2FP.PACK_AB R10, R243, R246 ;  /* 0x000000f6f30a723e */ /* 0x000fe400000000ff */
[----:B------:R-:W-:Y:S01]  /*12850*/  F2FP.PACK_AB R11, R221, R222 ;  /* 0x000000dedd0b723e */ /* 0x000fe200000000ff */
[----:B------:R1:W-:Y:S06]  /*12860*/  MUFU.EX2 R210, R2 ;  /* 0x0000000200d27308 */ /* 0x0003ec0000000800 */
[----:B--2---:R-:W-:Y:S07]  /*12870*/  HMMA.16816.F32 R100, R8, R16, R124 ;  /* 0x000000100864723c */ /* 0x004fee000000187c */
[----:B------:R-:W-:-:S02]  /*12880*/  IMAD.MOV.U32 R127, RZ, RZ, R211 ;  /* 0x000000ffff7f7224 */ /* 0x000fc400078e00d3 */
[----:B-1----:R-:W-:-:S04]  /*12890*/  FFMA.FTZ R2, R143, c[0x0][0x2d0], -R6 ;  /* 0x0000b4008f027a23 */ /* 0x002fc80000010806 */
[----:B------:R1:W2:Y:S02]  /*128a0*/  MUFU.EX2 R211, R2 ;  /* 0x0000000200d37308 */ /* 0x0002a40000000800 */
[----:B-1----:R-:W-:-:S06]  /*128b0*/  FFMA.FTZ R2, R142, c[0x0][0x2d0], -R6 ;  /* 0x0000b4008e027a23 */ /* 0x002fcc0000010806 */
[----:B------:R1:W-:Y:S01]  /*128c0*/  MUFU.EX2 R212, R2 ;  /* 0x0000000200d47308 */ /* 0x0003e20000000800 */
[----:B------:R-:W-:Y:S02]  /*128d0*/  IMAD.MOV.U32 R3, RZ, RZ, R207 ;  /* 0x000000ffff037224 */ /* 0x000fe400078e00cf */
[----:B-1----:R-:W-:-:S05]  /*128e0*/  FFMA.FTZ R2, R145, c[0x0][0x2d0], -R6 ;  /* 0x0000b40091027a23 */ /* 0x002fca0000010806 */
[----:B------:R1:W-:Y:S01]  /*128f0*/  MUFU.EX2 R209, R2 ;  /* 0x0000000200d17308 */ /* 0x0003e20000000800 */
[----:B------:R-:W-:Y:S01]  /*12900*/  MOV R126, R206 ;  /* 0x000000ce007e7202 */ /* 0x000fe20000000f00 */
[----:B-1----:R-:W-:-:S06]  /*12910*/  FFMA.FTZ R2, R135, c[0x0][0x2d0], -R5 ;  /* 0x0000b40087027a23 */ /* 0x002fcc0000010805 */
[----:B------:R1:W-:Y:S02]  /*12920*/  MUFU.EX2 R208, R2 ;  /* 0x0000000200d07308 */ /* 0x0003e40000000800 */
[----:B-1----:R-:W-:-:S06]  /*12930*/  FFMA.FTZ R2, R141, c[0x0][0x2d0], -R5 ;  /* 0x0000b4008d027a23 */ /* 0x002fcc0000010805 */
[----:B------:R1:W3:Y:S01]  /*12940*/  MUFU.EX2 R207, R2 ;  /* 0x0000000200cf7308 */ /* 0x0002e20000000800 */
[----:B------:R-:W-:Y:S02]  /*12950*/  IMAD.MOV.U32 R135, RZ, RZ, R203 ;  /* 0x000000ffff877224 */ /* 0x000fe400078e00cb */
[----:B-1----:R-:W-:-:S05]  /*12960*/  FFMA.FTZ R2, R146, c[0x0][0x2d0], -R5 ;  /* 0x0000b40092027a23 */ /* 0x002fca0000010805 */
[----:B------:R1:W-:Y:S01]  /*12970*/  MUFU.EX2 R206, R2 ;  /* 0x0000000200ce7308 */ /* 0x0003e20000000800 */
[----:B------:R-:W-:Y:S02]  /*12980*/  IMAD.MOV.U32 R146, RZ, RZ, R205 ;  /* 0x000000ffff927224 */ /* 0x000fe400078e00cd */
[----:B------:R-:W-:Y:S02]  /*12990*/  IMAD.MOV.U32 R143, RZ, RZ, R204 ;  /* 0x000000ffff8f7224 */ /* 0x000fe400078e00cc */
[----:B-1----:R-:W-:-:S04]  /*129a0*/  FFMA.FTZ R2, R144, c[0x0][0x2d0], -R5 ;  /* 0x0000b40090027a23 */ /* 0x002fc80000010805 */
[----:B------:R1:W4:Y:S02]  /*129b0*/  MUFU.EX2 R205, R2 ;  /* 0x0000000200cd7308 */ /* 0x0003240000000800 */
[----:B-1----:R-:W-:-:S06]  /*129c0*/  FFMA.FTZ R2, R117, c[0x0][0x2d0], -R0 ;  /* 0x0000b40075027a23 */ /* 0x002fcc0000010800 */
[----:B------:R1:W-:Y:S01]  /*129d0*/  MUFU.EX2 R203, R2 ;  /* 0x0000000200cb7308 */ /* 0x0003e20000000800 */
[----:B------:R-:W-:Y:S01]  /*129e0*/  MOV R117, R202 ;  /* 0x000000ca00757202 */ /* 0x000fe20000000f00 */
[----:B------:R-:W-:Y:S02]  /*129f0*/  IMAD.MOV.U32 R70, RZ, RZ, R201 ;  /* 0x000000ffff467224 */ /* 0x000fe400078e00c9 */
[----:B-1----:R-:W-:-:S04]  /*12a00*/  FFMA.FTZ R2, R118, c[0x0][0x2d0], -R0 ;  /* 0x0000b40076027a23 */ /* 0x002fc80000010800 */
[----:B------:R1:W1:Y:S01]  /*12a10*/  MUFU.EX2 R204, R2 ;  /* 0x0000000200cc7308 */ /* 0x0002620000000800 */
[----:B------:R-:W-:Y:S01]  /*12a20*/  MOV R118, R194 ;  /* 0x000000c200767202 */ /* 0x000fe20000000f00 */
[----:B-1----:R-:W-:-:S06]  /*12a30*/  FFMA.FTZ R2, R116, c[0x0][0x2d0], -R0 ;  /* 0x0000b40074027a23 */ /* 0x002fcc0000010800 */
[----:B------:R1:W-:Y:S01]  /*12a40*/  MUFU.EX2 R202, R2 ;  /* 0x0000000200ca7308 */ /* 0x0003e20000000800 */
[----:B------:R-:W-:Y:S01]  /*12a50*/  HMMA.16816.F32 R104, R8, R20, R104 ;  /* 0x000000140868723c */ /* 0x000fe20000001868 */
[----:B------:R-:W-:Y:S02]  /*12a60*/  IMAD.MOV.U32 R148, RZ, RZ, R197 ;  /* 0x000000ffff947224 */ /* 0x000fe400078e00c5 */
[----:B-1----:R-:W-:-:S04]  /*12a70*/  FFMA.FTZ R2, R128, c[0x0][0x2d0], -R0 ;  /* 0x0000b40080027a23 */ /* 0x002fc80000010800 */
[----:B------:R1:W1:Y:S01]  /*12a80*/  MUFU.EX2 R201, R2 ;  /* 0x0000000200c97308 */ /* 0x0002620000000800 */
[C---:B------:R-:W-:Y:S08]  /*12a90*/  HMMA.16816.F32 R88, R8.reuse, R12, R120 ;  /* 0x0000000c0858723c */ /* 0x040ff00000001878 */
[----:B------:R-:W-:Y:S01]  /*12aa0*/  HMMA.16816.F32 R80, R8, R24, R112 ;  /* 0x000000180850723c */ /* 0x000fe20000001870 */
[----:B-1----:R-:W-:-:S07]  /*12ab0*/  FFMA.FTZ R2, R172, c[0x0][0x2d0], -R7 ;  /* 0x0000b400ac027a23 */ /* 0x002fce0000010807 */
[C---:B------:R-:W-:Y:S01]  /*12ac0*/  HMMA.16816.F32 R96, R8.reuse, R22, R96 ;  /* 0x000000160860723c */ /* 0x040fe20000001860 */
[----:B------:R1:W-:Y:S07]  /*12ad0*/  MUFU.EX2 R194, R2 ;  /* 0x0000000200c27308 */ /* 0x0003ee0000000800 */
[C---:B------:R-:W-:Y:S08]  /*12ae0*/  HMMA.16816.F32 R92, R8.reuse, R18, R92 ;  /* 0x00000012085c723c */ /* 0x040ff0000000185c */
[----:B------:R-:W-:Y:S01]  /*12af0*/  HMMA.16816.F32 R84, R8, R14, R44 ;  /* 0x0000000e0854723c */ /* 0x000fe2000000182c */
[----:B-1----:R-:W-:-:S07]  /*12b00*/  FFMA.FTZ R2, R173, c[0x0][0x2d0], -R7 ;  /* 0x0000b400ad027a23 */ /* 0x002fce0000010807 */
[----:B------:R-:W-:Y:S01]  /*12b10*/  HMMA.16816.F32 R76, R8, R26, R76 ;  /* 0x0000001a084c723c */ /* 0x000fe2000000184c */
[----:B------:R1:W-:Y:S06]  /*12b20*/  MUFU.EX2 R197, R2 ;  /* 0x0000000200c57308 */ /* 0x0003ec0000000800 */
[----:B------:R-:W-:Y:S02]  /*12b30*/  F2FP.PACK_AB R8, R250, R248 ;  /* 0x000000f8fa08723e */ /* 0x000fe400000000ff */
[----:B------:R-:W-:Y:S02]  /*12b40*/  F2FP.PACK_AB R9, R220, R219 ;  /* 0x000000dbdc09723e */ /* 0x000fe400000000ff */
[----:B------:R-:W-:-:S02]  /*12b50*/  F2FP.PACK_AB R10, R68, R252 ;  /* 0x000000fc440a723e */ /* 0x000fc400000000ff */
[----:B------:R-:W-:Y:S01]  /*12b60*/  F2FP.PACK_AB R11, R217, R218 ;  /* 0x000000dad90b723e */ /* 0x000fe200000000ff */
[----:B------:R-:W-:Y:S02]  /*12b70*/  IMAD.MOV.U32 R133, RZ, RZ, R199 ;  /* 0x000000ffff857224 */ /* 0x000fe400078e00c7 */
[----:B-1----:R-:W-:-:S04]  /*12b80*/  FFMA.FTZ R2, R174, c[0x0][0x2d0], -R7 ;  /* 0x0000b400ae027a23 */ /* 0x002fc80000010807 */
[----:B------:R-:W-:Y:S01]  /*12b90*/  HMMA.16816.F32 R64, R8, R20, R40 ;  /* 0x000000140840723c */ /* 0x000fe20000001828 */
[----:B------:R1:W-:Y:S01]  /*12ba0*/  MUFU.EX2 R199, R2 ;  /* 0x0000000200c77308 */ /* 0x0003e20000000800 */
[----:B------:R-:W-:-:S06]  /*12bb0*/  IMAD.MOV.U32 R139, RZ, RZ, R200 ;  /* 0x000000ffff8b7224 */ /* 0x000fcc00078e00c8 */
[C---:B------:R-:W-:Y:S01]  /*12bc0*/  HMMA.16816.F32 R60, R8.reuse, R22, R28 ;  /* 0x00000016083c723c */ /* 0x040fe2000000181c */
[----:B------:R-:W2:Y:S04]  /*12bd0*/  LDSM.16.MT88.4 R20, [R224+0x1900] ;  /* 0x00190000e014783b */ /* 0x000ea80000004200 */
[----:B------:R-:W-:Y:S03]  /*12be0*/  LDSM.16.MT88.4 R28, [R226+0x1900] ;  /* 0x00190000e21c783b */ /* 0x000fe60000004200 */
[----:B------:R-:W-:Y:S01]  /*12bf0*/  HMMA.16816.F32 R56, R8, R16, R56 ;  /* 0x000000100838723c */ /* 0x000fe20000001838 */
[----:B-1----:R-:W-:-:S07]  /*12c00*/  FFMA.FTZ R2, R175, c[0x0][0x2d0], -R7 ;  /* 0x0000b400af027a23 */ /* 0x002fce0000010807 */
[C---:B------:R-:W-:Y:S01]  /*12c10*/  HMMA.16816.F32 R44, R8.reuse, R18, R32 ;  /* 0x00000012082c723c */ /* 0x040fe20000001820 */
[----:B------:R-:W1:Y:S01]  /*12c20*/  LDSM.16.MT88.4 R16, [R227+0x1900] ;  /* 0x00190000e310783b */ /* 0x000e620000004200 */
[----:B------:R3:W-:Y:S06]  /*12c30*/  MUFU.EX2 R200, R2 ;  /* 0x0000000200c87308 */ /* 0x0007ec0000000800 */
[C---:B------:R-:W-:Y:S08]  /*12c40*/  HMMA.16816.F32 R40, R8.reuse, R12, R48 ;  /* 0x0000000c0828723c */ /* 0x040ff00000001830 */
[----:B------:R-:W-:Y:S01]  /*12c50*/  HMMA.16816.F32 R32, R8, R14, R36 ;  /* 0x0000000e0820723c */ /* 0x000fe20000001824 */
[----:B------:R-:W1:Y:S01]  /*12c60*/  LDSM.16.MT88.4 R12, [R225+0x1900] ;  /* 0x00190000e10c783b */ /* 0x000e620000004200 */
[----:B---3--:R-:W-:-:S02]  /*12c70*/  FFMA.FTZ R2, R165, c[0x0][0x2d0], -R6 ;  /* 0x0000b400a5027a23 */ /* 0x008fc40000010806 */
[----:B------:R-:W-:Y:S02]  /*12c80*/  IMAD.MOV.U32 R142, RZ, RZ, R193 ;  /* 0x000000ffff8e7224 */ /* 0x000fe400078e00c1 */
[----:B------:R3:W-:Y:S01]  /*12c90*/  MUFU.EX2 R193, R2 ;  /* 0x0000000200c17308 */ /* 0x0007e20000000800 */
[----:B------:R-:W-:Y:S01]  /*12ca0*/  IMAD.MOV.U32 R149, RZ, RZ, R196 ;  /* 0x000000ffff957224 */ /* 0x000fe200078e00c4 */
[----:B------:R-:W-:Y:S01]  /*12cb0*/  MOV R134, R198 ;  /* 0x000000c600867202 */ /* 0x000fe20000000f00 */
[----:B------:R-:W-:Y:S02]  /*12cc0*/  IMAD.MOV.U32 R150, RZ, RZ, R195 ;  /* 0x000000ffff967224 */ /* 0x000fe400078e00c3 */
[----:B---3--:R-:W-:-:S04]  /*12cd0*/  FFMA.FTZ R2, R166, c[0x0][0x2d0], -R6 ;  /* 0x0000b400a6027a23 */ /* 0x008fc80000010806 */
[----:B------:R3:W1:Y:S01]  /*12ce0*/  MUFU.EX2 R196, R2 ;  /* 0x0000000200c47308 */ /* 0x0006620000000800 */
[----:B------:R-:W-:Y:S01]  /*12cf0*/  MOV R124, R192 ;  /* 0x000000c0007c7202 */ /* 0x000fe20000000f00 */
[----:B---3--:R-:W-:-:S06]  /*12d00*/  FFMA.FTZ R2, R167, c[0x0][0x2d0], -R6 ;  /* 0x0000b400a7027a23 */ /* 0x008fcc0000010806 */
[----:B------:R3:W-:Y:S01]  /*12d10*/  MUFU.EX2 R198, R2 ;  /* 0x0000000200c67308 */ /* 0x0007e20000000800 */
[----:B------:R-:W-:Y:S01]  /*12d20*/  HMMA.16816.F32 R48, R8, R24, R108 ;  /* 0x000000180830723c */ /* 0x000fe2000000186c */
[----:B------:R-:W-:Y:S02]  /*12d30*/  IMAD.MOV.U32 R125, RZ, RZ, R191 ;  /* 0x000000ffff7d7224 */ /* 0x000fe400078e00bf */
[----:B---3--:R-:W-:-:S04]  /*12d40*/  FFMA.FTZ R2, R171, c[0x0][0x2d0], -R6 ;  /* 0x0000b400ab027a23 */ /* 0x008fc80000010806 */
[----:B------:R3:W-:Y:S01]  /*12d50*/  MUFU.EX2 R195, R2 ;  /* 0x0000000200c37308 */ /* 0x0007e20000000800 */
[----:B------:R-:W-:Y:S01]  /*12d60*/  HMMA.16816.F32 R52, R8, R26, R52 ;  /* 0x0000001a0834723c */ /* 0x000fe20000001834 */
[----:B------:R-:W-:Y:S01]  /*12d70*/  IMAD.MOV.U32 R147, RZ, RZ, R68 ;  /* 0x000000ffff937224 */ /* 0x000fe200078e0044 */
[----:B------:R-:W1:Y:S05]  /*12d80*/  LDSM.16.MT88.4 R24, [R224+0x2100] ;  /* 0x00210000e018783b */ /* 0x000e6a0000004200 */
[----:B--2---:R-:W-:Y:S01]  /*12d90*/  F2FP.PACK_AB R8, R211, R210 ;  /* 0x000000d2d308723e */ /* 0x004fe200000000ff */
[----:B---3--:R-:W-:Y:S01]  /*12da0*/  FFMA.FTZ R2, R153, c[0x0][0x2d0], -R5 ;  /* 0x0000b40099027a23 */ /* 0x008fe20000010805 */
[----:B------:R-:W-:-:S03]  /*12db0*/  F2FP.PACK_AB R9, R207, R208 ;  /* 0x000000d0cf09723e */ /* 0x000fc600000000ff */
[----:B------:R2:W-:Y:S01]  /*12dc0*/  MUFU.EX2 R192, R2 ;  /* 0x0000000200c07308 */ /* 0x0005e20000000800 */
[----:B------:R-:W-:Y:S02]  /*12dd0*/  F2FP.PACK_AB R10, R209, R212 ;  /* 0x000000d4d10a723e */ /* 0x000fe400000000ff */
[----:B----4-:R-:W-:Y:S01]  /*12de0*/  F2FP.PACK_AB R11, R205, R206 ;  /* 0x000000cecd0b723e */ /* 0x010fe200000000ff */
[----:B------:R-:W-:Y:S02]  /*12df0*/  IMAD.MOV.U32 R68, RZ, RZ, R190 ;  /* 0x000000ffff447224 */ /* 0x000fe400078e00be */
[----:B------:R-:W-:Y:S02]  /*12e00*/  IMAD.MOV.U32 R144, RZ, RZ, R160 ;  /* 0x000000ffff907224 */ /* 0x000fe400078e00a0 */
[----:B--2---:R-:W-:-:S04]  /*12e10*/  FFMA.FTZ R2, R155, c[0x0][0x2d0], -R5 ;  /* 0x0000b4009b027a23 */ /* 0x004fc80000010805 */
[----:B------:R2:W3:Y:S01]  /*12e20*/  MUFU.EX2 R191, R2 ;  /* 0x0000000200bf7308 */ /* 0x0004e20000000800 */
[----:B------:R-:W-:Y:S01]  /*12e30*/  HMMA.16816.F32 R120, R8, R20, R104 ;  /* 0x000000140878723c */ /* 0x000fe20000001868 */
[----:B------:R-:W-:-:S07]  /*12e40*/  IMAD.MOV.U32 R128, RZ, RZ, R189 ;  /* 0x000000ffff807224 */ /* 0x000fce00078e00bd */
[----:B------:R-:W-:Y:S01]  /*12e50*/  HMMA.16816.F32 R112, R8, R22, R96 ;  /* 0x000000160870723c */ /* 0x000fe20000001860 */
[----:B--2---:R-:W-:-:S07]  /*12e60*/  FFMA.FTZ R2, R154, c[0x0][0x2d0], -R5 ;  /* 0x0000b4009a027a23 */ /* 0x004fce0000010805 */
[C---:B-1----:R-:W-:Y:S01]  /*12e70*/  HMMA.16816.F32 R108, R8.reuse, R16, R100 ;  /* 0x00000010086c723c */ /* 0x042fe20000001864 */
[----:B------:R1:W-:Y:S07]  /*12e80*/  MUFU.EX2 R190, R2 ;  /* 0x0000000200be7308 */ /* 0x0003ee0000000800 */
        /* <DEDUP_REMOVED lines=8> */
[----:B-1----:R-:W-:-:S06]  /*12f10*/  FFMA.FTZ R2, R137, c[0x0][0x2d0], -R0 ;  /* 0x0000b40089027a23 */ /* 0x002fcc0000010800 */
[----:B------:R-:W-:Y:S02]  /*12f20*/  F2FP.PACK_AB R8, R214, R213 ;  /* 0x000000d5d608723e */ /* 0x000fe400000000ff */
[----:B------:R-:W-:Y:S02]  /*12f30*/  F2FP.PACK_AB R9, R204, R203 ;  /* 0x000000cbcc09723e */ /* 0x000fe400000000ff */
[----:B------:R-:W-:Y:S02]  /*12f40*/  F2FP.PACK_AB R10, R216, R215 ;  /* 0x000000d7d80a723e */ /* 0x000fe400000000ff */
[----:B------:R-:W-:Y:S01]  /*12f50*/  F2FP.PACK_AB R11, R201, R202 ;  /* 0x000000cac90b723e */ /* 0x000fe200000000ff */
[----:B------:R1:W-:Y:S01]  /*12f60*/  MUFU.EX2 R185, R2 ;  /* 0x0000000200b97308 */ /* 0x0003e20000000800 */
[----:B------:R-:W-:-:S05]  /*12f70*/  MOV R145, R188 ;  /* 0x000000bc00917202 */ /* 0x000fca0000000f00 */
[C---:B------:R-:W-:Y:S08]  /*12f80*/  HMMA.16816.F32 R88, R8.reuse, R20, R64 ;  /* 0x000000140858723c */ /* 0x040ff00000001840 */
[----:B------:R-:W-:Y:S01]  /*12f90*/  HMMA.16816.F32 R64, R8, R16, R56 ;  /* 0x000000100840723c */ /* 0x000fe20000001838 */
[----:B-1----:R-:W-:-:S07]  /*12fa0*/  FFMA.FTZ R2, R136, c[0x0][0x2d0], -R0 ;  /* 0x0000b40088027a23 */ /* 0x002fce0000010800 */
[C---:B------:R-:W-:Y:S01]  /*12fb0*/  HMMA.16816.F32 R44, R8.reuse, R18, R44 ;  /* 0x00000012082c723c */ /* 0x040fe2000000182c */
[----:B------:R-:W1:Y:S01]  /*12fc0*/  LDSM.16.MT88.4 R16, [R225+0x2100] ;  /* 0x00210000e110783b */ /* 0x000e620000004200 */
[----:B------:R4:W1:Y:S06]  /*12fd0*/  MUFU.EX2 R188, R2 ;  /* 0x0000000200bc7308 */ /* 0x00086c0000000800 */
[C---:B------:R-:W-:Y:S01]  /*12fe0*/  HMMA.16816.F32 R80, R8.reuse, R22, R60 ;  /* 0x000000160850723c */ /* 0x040fe2000000183c */
[----:B------:R-:W1:Y:S07]  /*12ff0*/  LDSM.16.MT88.4 R20, [R227+0x2100] ;  /* 0x00210000e314783b */ /* 0x000e6e0000004200 */
[----:B------:R-:W-:Y:S01]  /*13000*/  HMMA.16816.F32 R40, R8, R12, R40 ;  /* 0x0000000c0828723c */ /* 0x000fe20000001828 */
[----:B----4-:R-:W-:-:S07]  /*13010*/  FFMA.FTZ R2, R138, c[0x0][0x2d0], -R0 ;  /* 0x0000b4008a027a23 */ /* 0x010fce0000010800 */
[----:B------:R-:W-:Y:S01]  /*13020*/  HMMA.16816.F32 R36, R8, R14, R32 ;  /* 0x0000000e0824723c */ /* 0x000fe20000001820 */
[----:B------:R-:W4:Y:S01]  /*13030*/  LDSM.16.MT88.4 R12, [R226+0x2100] ;  /* 0x00210000e20c783b */ /* 0x000f220000004200 */
[----:B------:R-:W-:Y:S02]  /*13040*/  IMAD.MOV.U32 R172, RZ, RZ, R187 ;  /* 0x000000ffffac7224 */ /* 0x000fe400078e00bb */
[----:B------:R2:W-:Y:S01]  /*13050*/  MUFU.EX2 R187, R2 ;  /* 0x0000000200bb7308 */ /* 0x0005e20000000800 */
[----:B------:R-:W-:Y:S02]  /*13060*/  IMAD.MOV.U32 R141, RZ, RZ, R186 ;  /* 0x000000ffff8d7224 */ /* 0x000fe400078e00ba */
[----:B------:R-:W-:Y:S01]  /*13070*/  MOV R174, R172 ;  /* 0x000000ac00ae7202 */ /* 0x000fe20000000f00 */
[----:B------:R-:W-:Y:S02]  /*13080*/  IMAD.MOV.U32 R172, RZ, RZ, R118 ;  /* 0x000000ffffac7224 */ /* 0x000fe400078e0076 */
[----:B--2---:R-:W-:-:S04]  /*13090*/  FFMA.FTZ R2, R140, c[0x0][0x2d0], -R0 ;  /* 0x0000b4008c027a23 */ /* 0x004fc80000010800 */
[----:B------:R2:W1:Y:S01]  /*130a0*/  MUFU.EX2 R186, R2 ;  /* 0x0000000200ba7308 */ /* 0x0004620000000800 */
[----:B------:R-:W-:Y:S01]  /*130b0*/  MOV R118, R144 ;  /* 0x0000009000767202 */ /* 0x000fe20000000f00 */
[----:B------:R-:W-:Y:S01]  /*130c0*/  HMMA.16816.F32 R32, R8, R28, R48 ;  /* 0x0000001c0820723c */ /* 0x000fe20000001830 */
[----:B--2---:R-:W-:-:S05]  /*130d0*/  FFMA.FTZ R2, R184, c[0x0][0x2d0], -R6 ;  /* 0x0000b400b8027a23 */ /* 0x004fca0000010806 */
[----:B------:R2:W-:Y:S02]  /*130e0*/  MUFU.EX2 R116, R2 ;  /* 0x0000000200747308 */ /* 0x0005e40000000800 */
[----:B------:R-:W-:Y:S01]  /*130f0*/  HMMA.16816.F32 R28, R8, R30, R52 ;  /* 0x0000001e081c723c */ /* 0x000fe20000001834 */
[----:B--2---:R-:W-:Y:S02]  /*13100*/  FFMA.FTZ R2, R173, c[0x0][0x2d0], -R6 ;  /* 0x0000b400ad027a23 */ /* 0x004fe40000010806 */
[----:B------:R-:W-:Y:S02]  /*13110*/  IMAD.MOV.U32 R173, RZ, RZ, R128 ;  /* 0x000000ffffad7224 */ /* 0x000fe400078e0080 */
[----:B------:R-:W-:Y:S02]  /*13120*/  IMAD.MOV.U32 R128, RZ, RZ, R117 ;  /* 0x000000ffff807224 */ /* 0x000fe400078e0075 */
[----:B------:R2:W1:Y:S01]  /*13130*/  MUFU.EX2 R117, R2 ;  /* 0x0000000200757308 */ /* 0x0004620000000800 */
[----:B------:R-:W-:-:S02]  /*13140*/  IMAD.MOV.U32 R175, RZ, RZ, R173 ;  /* 0x000000ffffaf7224 */ /* 0x000fc400078e00ad */
[----:B------:R-:W-:Y:S01]  /*13150*/  MOV R173, R128 ;  /* 0x0000008000ad7202 */ /* 0x000fe20000000f00 */
[----:B------:R-:W-:Y:S01]  /*13160*/  IMAD.MOV.U32 R128, RZ, RZ, R118 ;  /* 0x000000ffff807224 */ /* 0x000fe200078e0076 */
[----:B------:R-:W-:Y:S02]  /*13170*/  F2FP.PACK_AB R8, R196, R193 ;  /* 0x000000c1c408723e */ /* 0x000fe400000000ff */
[----:B---3--:R-:W-:Y:S02]  /*13180*/  F2FP.PACK_AB R9, R191, R192 ;  /* 0x000000c0bf09723e */ /* 0x008fe400000000ff */
[----:B------:R-:W-:Y:S01]  /*13190*/  F2FP.PACK_AB R10, R195, R198 ;  /* 0x000000c6c30a723e */ /* 0x000fe200000000ff */
[----:B--2---:R-:W-:Y:S01]  /*131a0*/  FFMA.FTZ R2, R174, c[0x0][0x2d0], -R6 ;  /* 0x0000b400ae027a23 */ /* 0x004fe20000010806 */
[----:B------:R-:W-:-:S03]  /*131b0*/  F2FP.PACK_AB R11, R189, R190 ;  /* 0x000000bebd0b723e */ /* 0x000fc600000000ff */
[----:B------:R2:W-:Y:S01]  /*131c0*/  MUFU.EX2 R118, R2 ;  /* 0x0000000200767308 */ /* 0x0005e20000000800 */
[----:B------:R-:W-:Y:S02]  /*131d0*/  IMAD.MOV.U32 R174, RZ, RZ, R172 ;  /* 0x000000ffffae7224 */ /* 0x000fe400078e00ac */
[----:B------:R-:W-:Y:S01]  /*131e0*/  IMAD.MOV.U32 R144, RZ, RZ, R146 ;  /* 0x000000ffff907224 */ /* 0x000fe200078e0092 */
[C---:B------:R-:W-:Y:S01]  /*131f0*/  HMMA.16816.F32 R52, R8.reuse, R26, R112 ;  /* 0x0000001a0834723c */ /* 0x040fe20000001870 */
[----:B------:R-:W-:Y:S02]  /*13200*/  IMAD.MOV.U32 R146, RZ, RZ, R126 ;  /* 0x000000ffff927224 */ /* 0x000fe400078e007e */
[----:B--2---:R-:W-:Y:S02]  /*13210*/  FFMA.FTZ R2, R175, c[0x0][0x2d0], -R6 ;  /* 0x0000b400af027a23 */ /* 0x004fe40000010806 */
[----:B------:R-:W-:Y:S02]  /*13220*/  IMAD.MOV.U32 R175, RZ, RZ, R174 ;  /* 0x000000ffffaf7224 */ /* 0x000fe400078e00ae */
[----:B------:R2:W-:Y:S01]  /*13230*/  MUFU.EX2 R184, R2 ;  /* 0x0000000200b87308 */ /* 0x0005e20000000800 */
[----:B-1----:R-:W-:Y:S01]  /*13240*/  HMMA.16816.F32 R84, R8, R16, R100 ;  /* 0x000000100854723c */ /* 0x002fe20000001864 */
[----:B------:R-:W-:-:S02]  /*13250*/  IMAD.MOV.U32 R172, RZ, RZ, R144 ;  /* 0x000000ffffac7224 */ /* 0x000fc400078e0090 */
[----:B------:R-:W-:Y:S01]  /*13260*/  IMAD.MOV.U32 R144, RZ, RZ, R146 ;  /* 0x000000ffff907224 */ /* 0x000fe200078e0092 */
[----:B------:R-:W-:Y:S01]  /*13270*/  MOV R146, R141 ;  /* 0x0000008d00927202 */ /* 0x000fe20000000f00 */
[----:B------:R-:W-:-:S03]  /*13280*/  IMAD.MOV.U32 R141, RZ, RZ, R239 ;  /* 0x000000ffff8d7224 */ /* 0x000fc600078e00ef */
[----:B------:R-:W-:Y:S01]  /*13290*/  HMMA.16816.F32 R56, R8, R24, R120 ;  /* 0x000000180838723c */ /* 0x000fe20000001878 */
[----:B--2---:R-:W-:-:S07]  /*132a0*/  FFMA.FTZ R2, R249, c[0x0][0x2d0], -R5 ;  /* 0x0000b400f9027a23 */ /* 0x004fce0000010805 */
[----:B------:R-:W-:Y:S01]  /*132b0*/  HMMA.16816.F32 R60, R8, R20, R108 ;  /* 0x00000014083c723c */ /* 0x000fe2000000186c */
[----:B------:R1:W-:Y:S01]  /*132c0*/  MUFU.EX2 R115, R2 ;  /* 0x0000000200737308 */ /* 0x0003e20000000800 */
[----:B------:R-:W-:-:S06]  /*132d0*/  IMAD.MOV.U32 R174, RZ, RZ, R173 ;  /* 0x000000ffffae7224 */ /* 0x000fcc00078e00ad */
[----:B------:R-:W-:Y:S01]  /*132e0*/  HMMA.16816.F32 R76, R8, R22, R104 ;  /* 0x00000016084c723c */ /* 0x000fe20000001868 */
[----:B------:R-:W-:-:S07]  /*132f0*/  MOV R173, R172 ;  /* 0x000000ac00ad7202 */ /* 0x000fce0000000f00 */
[----:B------:R-:W-:Y:S01]  /*13300*/  HMMA.16816.F32 R160, R8, R18, R160 ;  /* 0x0000001208a0723c */ /* 0x000fe200000018a0 */
[----:B-1----:R-:W-:-:S07]  /*13310*/  FFMA.FTZ R2, R175, c[0x0][0x2d0], -R5 ;  /* 0x0000b400af027a23 */ /* 0x002fce0000010805 */
[C---:B----4-:R-:W-:Y:S01]  /*13320*/  HMMA.16816.F32 R96, R8.reuse, R12, R96 ;  /* 0x0000000c0860723c */ /* 0x050fe20000001860 */
[----:B------:R1:W2:Y:S07]  /*13330*/  MUFU.EX2 R113, R2 ;  /* 0x0000000200717308 */ /* 0x0002ae0000000800 */
[----:B------:R-:W-:Y:S01]  /*13340*/  HMMA.16816.F32 R100, R8, R14, R92 ;  /* 0x0000000e0864723c */ /* 0x000fe2000000185c */
[----:B------:R-:W-:-:S06]  /*13350*/  IMAD.MOV.U32 R172, RZ, RZ, R141 ;  /* 0x000000ffffac7224 */ /* 0x000fcc00078e008d */
[----:B------:R-:W-:Y:S02]  /*13360*/  F2FP.PACK_AB R8, R197, R194 ;  /* 0x000000c2c508723e */ /* 0x000fe400000000ff */
[----:B------:R-:W-:Y:S02]  /*13370*/  F2FP.PACK_AB R9, R188, R185 ;  /* 0x000000b9bc09723e */ /* 0x000fe400000000ff */
[----:B------:R-:W-:Y:S02]  /*13380*/  F2FP.PACK_AB R10, R200, R199 ;  /* 0x000000c7c80a723e */ /* 0x000fe400000000ff */
[----:B------:R-:W-:Y:S01]  /*13390*/  F2FP.PACK_AB R11, R186, R187 ;  /* 0x000000bbba0b723e */ /* 0x000fe200000000ff */
[----:B-1----:R-:W-:Y:S01]  /*133a0*/  FFMA.FTZ R2, R247, c[0x0][0x2d0], -R5 ;  /* 0x0000b400f7027a23 */ /* 0x002fe20000010805 */
[----:B------:R-:W-:-:S03]  /*133b0*/  MOV R175, R174 ;  /* 0x000000ae00af7202 */ /* 0x000fc60000000f00 */
[----:B------:R1:W-:Y:S02]  /*133c0*/  MUFU.EX2 R114, R2 ;  /* 0x0000000200727308 */ /* 0x0003e40000000800 */
[----:B------:R-:W-:Y:S01]  /*133d0*/  HMMA.16816.F32 R92, R8, R24, R88 ;  /* 0x00000018085c723c */ /* 0x000fe20000001858 */
[----:B------:R-:W-:Y:S02]  /*133e0*/  IMAD.MOV.U32 R174, RZ, RZ, R173 ;  /* 0x000000ffffae7224 */ /* 0x000fe400078e00ad */
[----:B------:R-:W-:Y:S02]  /*133f0*/  IMAD.MOV.U32 R173, RZ, RZ, R172 ;  /* 0x000000ffffad7224 */ /* 0x000fe400078e00ac */
[----:B------:R-:W-:-:S03]  /*13400*/  IMAD.MOV.U32 R172, RZ, RZ, R68 ;  /* 0x000000ffffac7224 */ /* 0x000fc600078e0044 */
[----:B------:R-:W-:Y:S01]  /*13410*/  HMMA.16816.F32 R88, R8, R26, R80 ;  /* 0x0000001a0858723c */ /* 0x000fe20000001850 */
[----:B------:R-:W3:Y:S01]  /*13420*/  LDSM.16.MT88.4 R24, [R224+0x2900] ;  /* 0x00290000e018783b */ /* 0x000ee20000004200 */
[----:B-1----:R-:W-:-:S04]  /*13430*/  FFMA.FTZ R2, R178, c[0x0][0x2d0], -R5 ;  /* 0x0000b400b2027a23 */ /* 0x002fc80000010805 */
[----:B------:R1:W4:Y:S02]  /*13440*/  MUFU.EX2 R112, R2 ;  /* 0x0000000200707308 */ /* 0x0003240000000800 */
[----:B-1----:R-:W-:Y:S02]  /*13450*/  FFMA.FTZ R2, R175, c[0x0][0x2d0], -R7 ;  /* 0x0000b400af027a23 */ /* 0x002fe40000010807 */
[----:B------:R-:W-:Y:S02]  /*13460*/  IMAD.MOV.U32 R175, RZ, RZ, R174 ;  /* 0x000000ffffaf7224 */ /* 0x000fe400078e00ae */
[----:B------:R-:W-:Y:S02]  /*13470*/  IMAD.MOV.U32 R174, RZ, RZ, R173 ;  /* 0x000000ffffae7224 */ /* 0x000fe400078e00ad */
[----:B------:R1:W-:Y:S01]  /*13480*/  MUFU.EX2 R111, R2 ;  /* 0x00000002006f7308 */ /* 0x0003e20000000800 */
[----:B------:R-:W-:Y:S01]  /*13490*/  IMAD.MOV.U32 R173, RZ, RZ, R172 ;  /* 0x000000ffffad7224 */ /* 0x000fe200078e00ac */
[----:B------:R-:W-:Y:S01]  /*134a0*/  MOV R172, R139 ;  /* 0x0000008b00ac7202 */ /* 0x000fe20000000f00 */
[----:B-1----:R-:W-:-:S02]  /*134b0*/  FFMA.FTZ R2, R175, c[0x0][0x2d0], -R7 ;  /* 0x0000b400af027a23 */ /* 0x002fc40000010807 */
[----:B------:R-:W-:Y:S02]  /*134c0*/  IMAD.MOV.U32 R175, RZ, RZ, R174 ;  /* 0x000000ffffaf7224 */ /* 0x000fe400078e00ae */
[----:B------:R-:W-:Y:S01]  /*134d0*/  IMAD.MOV.U32 R174, RZ, RZ, R173 ;  /* 0x000000ffffae7224 */ /* 0x000fe200078e00ad */
[----:B------:R-:W-:Y:S01]  /*134e0*/  MOV R173, R172 ;  /* 0x000000ac00ad7202 */ /* 0x000fe20000000f00 */
[----:B------:R-:W-:Y:S02]  /*134f0*/  IMAD.MOV.U32 R172, RZ, RZ, R128 ;  /* 0x000000ffffac7224 */ /* 0x000fe400078e0080 */
[----:B------:R-:W-:Y:S02]  /*13500*/  IMAD.MOV.U32 R128, RZ, RZ, R235 ;  /* 0x000000ffff807224 */ /* 0x000fe400078e00eb */
[----:B------:R-:W-:Y:S01]  /*13510*/  IMAD.MOV.U32 R165, RZ, RZ, R175 ;  /* 0x000000ffffa57224 */ /* 0x000fe200078e00af */
[----:B------:R-:W-:Y:S01]  /*13520*/  MOV R175, R174 ;  /* 0x000000ae00af7202 */ /* 0x000fe20000000f00 */
[----:B------:R-:W-:-:S02]  /*13530*/  IMAD.MOV.U32 R174, RZ, RZ, R173 ;  /* 0x000000ffffae7224 */ /* 0x000fc400078e00ad */
        /* <DEDUP_REMOVED lines=8> */
[----:B------:R-:W-:-:S03]  /*135c0*/  IMAD.MOV.U32 R171, RZ, RZ, R174 ;  /* 0x000000ffffab7224 */ /* 0x000fc600078e00ae */
[----:B------:R-:W-:Y:S01]  /*135d0*/  HMMA.16816.F32 R64, R8, R22, R44 ;  /* 0x000000160840723c */ /* 0x000fe2000000182c */
[----:B------:R-:W-:Y:S01]  /*135e0*/  IMAD.MOV.U32 R166, RZ, RZ, R146 ;  /* 0x000000ffffa67224 */ /* 0x000fe200078e0092 */
[----:B------:R-:W-:Y:S01]  /*135f0*/  MOV R144, R129 ;  /* 0x0000008100907202 */ /* 0x000fe20000000f00 */
[----:B------:R-:W-:Y:S01]  /*13600*/  IMAD.MOV.U32 R175, RZ, RZ, R127 ;  /* 0x000000ffffaf7224 */ /* 0x000fe200078e007f */
[----:B------:R-:W-:Y:S01]  /*13610*/  MOV R132, R69 ;  /* 0x0000004500847202 */ /* 0x000fe20000000f00 */
[----:B-1----:R-:W-:-:S03]  /*13620*/  FFMA.FTZ R2, R165, c[0x0][0x2d0], -R7 ;  /* 0x0000b400a5027a23 */ /* 0x002fc60000010807 */
[C---:B------:R-:W-:Y:S01]  /*13630*/  HMMA.16816.F32 R44, R8.reuse, R18, R36 ;  /* 0x00000012082c723c */ /* 0x040fe20000001824 */
[----:B------:R-:W-:Y:S02]  /*13640*/  IMAD.MOV.U32 R165, RZ, RZ, R126 ;  /* 0x000000ffffa57224 */ /* 0x000fe400078e007e */
[----:B------:R-:W-:Y:S01]  /*13650*/  IMAD.MOV.U32 R141, RZ, RZ, R145 ;  /* 0x000000ffff8d7224 */ /* 0x000fe200078e0091 */
[----:B------:R1:W-:Y:S04]  /*13660*/  MUFU.EX2 R109, R2 ;  /* 0x00000002006d7308 */ /* 0x0003e80000000800 */
[C---:B------:R-:W-:Y:S01]  /*13670*/  HMMA.16816.F32 R48, R8.reuse, R16, R40 ;  /* 0x000000100830723c */ /* 0x040fe20000001828 */
[----:B------:R-:W-:Y:S01]  /*13680*/  IMAD.MOV.U32 R146, RZ, RZ, R131 ;  /* 0x000000ffff927224 */ /* 0x000fe200078e0083 */
[----:B------:R-:W-:Y:S01]  /*13690*/  MOV R68, R237 ;  /* 0x000000ed00447202 */ /* 0x000fe20000000f00 */
[----:B------:R-:W-:Y:S01]  /*136a0*/  IMAD.MOV.U32 R139, RZ, RZ, R236 ;  /* 0x000000ffff8b7224 */ /* 0x000fe200078e00ec */
[----:B------:R-:W3:Y:S04]  /*136b0*/  LDSM.16.MT88.4 R20, [R227+0x2900] ;  /* 0x00290000e314783b */ /* 0x000ee80000004200 */
[----:B------:R-:W-:Y:S01]  /*136c0*/  HMMA.16816.F32 R36, R8, R12, R32 ;  /* 0x0000000c0824723c */ /* 0x000fe20000001820 */
[----:B------:R-:W-:Y:S01]  /*136d0*/  IMAD.MOV.U32 R69, RZ, RZ, R240 ;  /* 0x000000ffff457224 */ /* 0x000fe200078e00f0 */
[----:B------:R-:W3:Y:S01]  /*136e0*/  LDSM.16.MT88.4 R16, [R225+0x2900] ;  /* 0x00290000e110783b */ /* 0x000ee20000004200 */
[----:B-1----:R-:W-:-:S03]  /*136f0*/  FFMA.FTZ R2, R158, c[0x0][0x2d0], -R0 ;  /* 0x0000b4009e027a23 */ /* 0x002fc60000010800 */
[----:B------:R1:W5:Y:S01]  /*13700*/  LDL.LU R240, [R1+0xb0] ;  /* 0x0000b00001f07983 */ /* 0x0003620000300800 */
[----:B------:R-:W-:Y:S01]  /*13710*/  FFMA.FTZ R34, R153, c[0x0][0x2d0], -R7 ;  /* 0x0000b40099227a23 */ /* 0x000fe20000010807 */
[----:B------:R-:W-:Y:S01]  /*13720*/  MOV R153, R171 ;  /* 0x000000ab00997202 */ /* 0x000fe20000000f00 */
[----:B------:R-:W-:Y:S01]  /*13730*/  IMAD.MOV.U32 R171, RZ, RZ, R167 ;  /* 0x000000ffffab7224 */ /* 0x000fe200078e00a7 */
[----:B------:R-:W-:Y:S01]  /*13740*/  HMMA.16816.F32 R40, R8, R14, R28 ;  /* 0x0000000e0828723c */ /* 0x000fe2000000181c */
[----:B------:R-:W-:Y:S01]  /*13750*/  IMAD.MOV.U32 R167, RZ, RZ, R166 ;  /* 0x000000ffffa77224 */ /* 0x000fe200078e00a6 */
[----:B------:R1:W-:Y:S01]  /*13760*/  MUFU.EX2 R107, R2 ;  /* 0x00000002006b7308 */ /* 0x0003e20000000800 */
[----:B------:R-:W-:Y:S01]  /*13770*/  IMAD.MOV.U32 R166, RZ, RZ, R165 ;  /* 0x000000ffffa67224 */ /* 0x000fe200078e00a5 */
[----:B------:R-:W-:Y:S01]  /*13780*/  MOV R165, R175 ;  /* 0x000000af00a57202 */ /* 0x000fe20000000f00 */
[----:B------:R-:W-:Y:S01]  /*13790*/  IMAD.MOV.U32 R175, RZ, RZ, R144 ;  /* 0x000000ffffaf7224 */ /* 0x000fe200078e0090 */
[----:B------:R3:W5:Y:S01]  /*137a0*/  LDL.LU R239, [R1+0xac] ;  /* 0x0000ac0001ef7983 */ /* 0x0007620000300800 */
[----:B------:R-:W-:Y:S01]  /*137b0*/  F2FP.PACK_AB R8, R117, R116 ;  /* 0x000000747508723e */ /* 0x000fe200000000ff */
[----:B------:R-:W-:Y:S01]  /*137c0*/  IMAD.MOV.U32 R144, RZ, RZ, R146 ;  /* 0x000000ffff907224 */ /* 0x000fe200078e0092 */
[----:B--2---:R-:W-:Y:S01]  /*137d0*/  F2FP.PACK_AB R9, R113, R115 ;  /* 0x000000737109723e */ /* 0x004fe200000000ff */
[----:B------:R-:W-:Y:S01]  /*137e0*/  IMAD.MOV.U32 R145, RZ, RZ, R238 ;  /* 0x000000ffff917224 */ /* 0x000fe200078e00ee */
[----:B------:R-:W-:Y:S01]  /*137f0*/  F2FP.PACK_AB R10, R184, R118 ;  /* 0x00000076b80a723e */ /* 0x000fe200000000ff */
[----:B------:R2:W5:Y:S01]  /*13800*/  LDL.LU R238, [R1+0xa8] ;  /* 0x0000a80001ee7983 */ /* 0x0005620000300800 */
[----:B----4-:R-:W-:Y:S01]  /*13810*/  F2FP.PACK_AB R11, R112, R114 ;  /* 0x00000072700b723e */ /* 0x010fe200000000ff */
[----:B------:R-:W-:-:S02]  /*13820*/  FFMA.FTZ R35, R153, c[0x0][0x2d0], -R7 ;  /* 0x0000b40099237a23 */ /* 0x000fc40000010807 */
[----:B------:R2:W5:Y:S01]  /*13830*/  LDL.LU R237, [R1+0xa4] ;  /* 0x0000a40001ed7983 */ /* 0x0005620000300800 */
[----:B-1----:R-:W-:Y:S02]  /*13840*/  FFMA.FTZ R2, R159, c[0x0][0x2d0], -R0 ;  /* 0x0000b4009f027a23 */ /* 0x002fe40000010800 */
[----:B------:R-:W-:Y:S01]  /*13850*/  IMAD.MOV.U32 R153, RZ, RZ, R166 ;  /* 0x000000ffff997224 */ /* 0x000fe200078e00a6 */
[----:B------:R2:W5:Y:S01]  /*13860*/  LDL.LU R236, [R1+0xa0] ;  /* 0x0000a00001ec7983 */ /* 0x0005620000300800 */
[----:B------:R1:W-:Y:S01]  /*13870*/  MUFU.EX2 R106, R2 ;  /* 0x00000002006a7308 */ /* 0x0003e20000000800 */
[----:B------:R-:W-:Y:S02]  /*13880*/  IMAD.MOV.U32 R166, RZ, RZ, R144 ;  /* 0x000000ffffa67224 */ /* 0x000fe400078e0090 */
[----:B------:R2:W5:Y:S01]  /*13890*/  LDL.LU R235, [R1+0x9c] ;  /* 0x00009c0001eb7983 */ /* 0x0005620000300800 */
[----:B------:R-:W-:Y:S01]  /*138a0*/  IMAD.MOV.U32 R174, RZ, RZ, R128 ;  /* 0x000000ffffae7224 */ /* 0x000fe200078e0080 */
[----:B------:R-:W-:Y:S01]  /*138b0*/  MOV R154, R171 ;  /* 0x000000ab009a7202 */ /* 0x000fe20000000f00 */
[----:B------:R-:W-:Y:S01]  /*138c0*/  IMAD.MOV.U32 R127, RZ, RZ, R130 ;  /* 0x000000ffff7f7224 */ /* 0x000fe200078e0082 */
[----:B------:R2:W5:Y:S01]  /*138d0*/  LDL.LU R234, [R1+0x98] ;  /* 0x0000980001ea7983 */ /* 0x0005620000300800 */
[----:B------:R-:W-:Y:S01]  /*138e0*/  IMAD.MOV.U32 R126, RZ, RZ, R233 ;  /* 0x000000ffff7e7224 */ /* 0x000fe200078e00e9 */
[----:B---3--:R-:W-:Y:S01]  /*138f0*/  HMMA.16816.F32 R128, R8, R26, R52 ;  /* 0x0000001a0880723c */ /* 0x008fe20000001834 */
[----:B------:R-:W-:Y:S01]  /*13900*/  IMAD.MOV.U32 R146, RZ, RZ, R232 ;  /* 0x000000ffff927224 */ /* 0x000fe200078e00e8 */
[----:B------:R2:W5:Y:S01]  /*13910*/  LDL.LU R233, [R1+0x94] ;  /* 0x0000940001e97983 */ /* 0x0005620000300800 */
[----:B------:R-:W-:-:S03]  /*13920*/  IMAD.MOV.U32 R155, RZ, RZ, R167 ;  /* 0x000000ffff9b7224 */ /* 0x000fc600078e00a7 */
[----:B------:R-:W3:Y:S01]  /*13930*/  LDSM.16.MT88.4 R12, [R226+0x2900] ;  /* 0x00290000e20c783b */ /* 0x000ee20000004200 */
[----:B-1----:R-:W-:Y:S01]  /*13940*/  FFMA.FTZ R2, R170, c[0x0][0x2d0], -R0 ;  /* 0x0000b400aa027a23 */ /* 0x002fe20000010800 */
[----:B------:R-:W-:Y:S01]  /*13950*/  MOV R167, R175 ;  /* 0x000000af00a77202 */ /* 0x000fe20000000f00 */
[----:B------:R-:W-:Y:S01]  /*13960*/  FFMA.FTZ R52, R231, c[0x0][0x2d0], -R7 ;  /* 0x0000b400e7347a23 */ /* 0x000fe20000010807 */
[----:B------:R2:W5:Y:S01]  /*13970*/  LDL.LU R232, [R1+0x90] ;  /* 0x0000900001e87983 */ /* 0x0005620000300800 */
[----:B------:R-:W-:Y:S01]  /*13980*/  IMAD.MOV.U32 R171, RZ, RZ, R165 ;  /* 0x000000ffffab7224 */ /* 0x000fe200078e00a5 */
[----:B------:R1:W-:Y:S01]  /*13990*/  MUFU.EX2 R105, R2 ;  /* 0x0000000200697308 */ /* 0x0003e20000000800 */
[----:B------:R-:W-:Y:S01]  /*139a0*/  FFMA.FTZ R53, R230, c[0x0][0x2d0], -R7 ;  /* 0x0000b400e6357a23 */ /* 0x000fe20000010807 */
[----:B------:R2:W5:Y:S01]  /*139b0*/  LDL.LU R231, [R1+0x8c] ;  /* 0x00008c0001e77983 */ /* 0x0005620000300800 */
[----:B------:R-:W-:Y:S01]  /*139c0*/  IMAD.MOV.U32 R144, RZ, RZ, R70 ;  /* 0x000000ffff907224 */ /* 0x000fe200078e0046 */
[----:B------:R-:W-:Y:S01]  /*139d0*/  MOV R152, R166 ;  /* 0x000000a600987202 */ /* 0x000fe20000000f00 */
[----:B------:R-:W-:Y:S01]  /*139e0*/  IMAD.MOV.U32 R165, RZ, RZ, R68 ;  /* 0x000000ffffa57224 */ /* 0x000fe200078e0044 */
[----:B------:R2:W5:Y:S01]  /*139f0*/  LDL.LU R230, [R1+0x88] ;  /* 0x0000880001e67983 */ /* 0x0005620000300800 */
[----:B------:R-:W-:Y:S01]  /*13a00*/  MOV R175, R229 ;  /* 0x000000e500af7202 */ /* 0x000fe20000000f00 */
[----:B------:R-:W-:-:S02]  /*13a10*/  FFMA.FTZ R54, R168, c[0x0][0x2d0], -R0 ;  /* 0x0000b400a8367a23 */ /* 0x000fc40000010800 */
[--C-:B------:R-:W-:Y:S01]  /*13a20*/  FFMA.FTZ R55, R164, c[0x0][0x2d0], -R0.reuse ;  /* 0x0000b400a4377a23 */ /* 0x100fe20000010800 */
[----:B------:R2:W5:Y:S01]  /*13a30*/  LDL.LU R229, [R1+0x84] ;  /* 0x0000840001e57983 */ /* 0x0005620000300800 */
[--C-:B------:R-:W-:Y:S02]  /*13a40*/  FFMA.FTZ R68, R157, c[0x0][0x2d0], -R0.reuse ;  /* 0x0000b4009d447a23 */ /* 0x100fe40000010800 */
[--C-:B------:R-:W-:Y:S02]  /*13a50*/  FFMA.FTZ R70, R156, c[0x0][0x2d0], -R0.reuse ;  /* 0x0000b4009c467a23 */ /* 0x100fe40000010800 */
[----:B-1----:R-:W-:Y:S02]  /*13a60*/  FFMA.FTZ R2, R169, c[0x0][0x2d0], -R0 ;  /* 0x0000b400a9027a23 */ /* 0x002fe40000010800 */
[----:B------:R-:W-:Y:S01]  /*13a70*/  IMAD.MOV.U32 R166, RZ, RZ, R135 ;  /* 0x000000ffffa67224 */ /* 0x000fe200078e0087 */
[----:B------:R-:W-:Y:S01]  /*13a80*/  MOV R135, R150 ;  /* 0x0000009600877202 */ /* 0x000fe20000000f00 */
[----:B------:R-:W-:-:S02]  /*13a90*/  FFMA.FTZ R0, R228, c[0x0][0x2d0], -R6 ;  /* 0x0000b400e4007a23 */ /* 0x000fc40000010806 */
[----:B------:R2:W5:Y:S01]  /*13aa0*/  LDL.LU R228, [R1+0x80] ;  /* 0x0000800001e47983 */ /* 0x0005620000300800 */
[----:B------:R-:W-:Y:S02]  /*13ab0*/  FFMA.FTZ R29, R119, c[0x0][0x2d0], -R6 ;  /* 0x0000b400771d7a23 */ /* 0x000fe40000010806 */
[----:B------:R-:W-:Y:S01]  /*13ac0*/  IMAD.MOV.U32 R150, RZ, RZ, R148 ;  /* 0x000000ffff967224 */ /* 0x000fe200078e0094 */
[----:B------:R2:W5:Y:S01]  /*13ad0*/  LDL.LU R119, [R1+0x7c] ;  /* 0x00007c0001777983 */ /* 0x0005620000300800 */
[----:B------:R-:W-:-:S03]  /*13ae0*/  MOV R148, R133 ;  /* 0x0000008500947202 */ /* 0x000fc60000000f00 */
[----:B------:R-:W4:Y:S01]  /*13af0*/  LDL.LU R133, [R1+0x18] ;  /* 0x0000180001857983 */ /* 0x000f220000300800 */
[----:B------:R-:W-:Y:S01]  /*13b00*/  FFMA.FTZ R3, R3, c[0x0][0x2d0], -R7 ;  /* 0x0000b40003037a23 */ /* 0x000fe20000010807 */
[----:B------:R1:W-:Y:S01]  /*13b10*/  MUFU.EX2 R104, R2 ;  /* 0x0000000200687308 */ /* 0x0003e20000000800 */
[----:B------:R-:W-:Y:S02]  /*13b20*/  IMAD.MOV.U32 R138, RZ, RZ, R153 ;  /* 0x000000ffff8a7224 */ /* 0x000fe400078e0099 */
[----:B------:R-:W-:-:S05]  /*13b30*/  IMAD.MOV.U32 R153, RZ, RZ, R165 ;  /* 0x000000ffff997224 */ /* 0x000fca00078e00a5 */
[----:B------:R-:W2:Y:S01]  /*13b40*/  MUFU.EX2 R110, R3 ;  /* 0x00000003006e7308 */ /* 0x000ea20000000800 */
[----:B------:R-:W-:Y:S02]  /*13b50*/  IMAD.MOV.U32 R165, RZ, RZ, R139 ;  /* 0x000000ffffa57224 */ /* 0x000fe400078e008b */
[----:B------:R-:W-:Y:S02]  /*13b60*/  IMAD.MOV.U32 R139, RZ, RZ, R149 ;  /* 0x000000ffff8b7224 */ /* 0x000fe400078e0095 */
[----:B------:R-:W-:Y:S01]  /*13b70*/  IMAD.MOV.U32 R149, RZ, RZ, R134 ;  /* 0x000000ffff957224 */ /* 0x000fe200078e0086 */
[----:B------:R-:W-:Y:S01]  /*13b80*/  MOV R249, R150 ;  /* 0x0000009600f97202 */ /* 0x000fe20000000f00 */
[----:B------:R-:W-:Y:S02]  /*13b90*/  IMAD.MOV.U32 R136, RZ, RZ, R171 ;  /* 0x000000ffff887224 */ /* 0x000fe400078e00ab */
[----:B-1----:R-:W-:Y:S02]  /*13ba0*/  FFMA.FTZ R2, R154, c[0x0][0x2d0], -R6 ;  /* 0x0000b4009a027a23 */ /* 0x002fe40000010806 */
[----:B------:R-:W-:-:S02]  /*13bb0*/  IMAD.MOV.U32 R137, RZ, RZ, R167 ;  /* 0x000000ffff897224 */ /* 0x000fc400078e00a7 */
[----:B------:R-:W-:Y:S01]  /*13bc0*/  IMAD.MOV.U32 R247, RZ, RZ, R149 ;  /* 0x000000fffff77224 */ /* 0x000fe200078e0095 */
[----:B------:R-:W-:Y:S01]  /*13bd0*/  MOV R154, R173 ;  /* 0x000000ad009a7202 */ /* 0x000fe20000000f00 */
[----:B------:R-:W-:Y:S02]  /*13be0*/  FFMA.FTZ R28, R155, c[0x0][0x2d0], -R6 ;  /* 0x0000b4009b1c7a23 */ /* 0x000fe40000010806 */
[----:B------:R-:W-:Y:S01]  /*13bf0*/  IMAD.MOV.U32 R134, RZ, RZ, R75 ;  /* 0x000000ffff867224 */ /* 0x000fe200078e004b */
[C---:B------:R-:W-:Y:S01]  /*13c00*/  HMMA.16816.F32 R56, R8.reuse, R24, R56 ;  /* 0x000000180838723c */ /* 0x040fe20000001838 */
[----:B------:R-:W-:Y:S01]  /*13c10*/  IMAD.MOV.U32 R155, RZ, RZ, R175 ;  /* 0x000000ffff9b7224 */ /* 0x000fe200078e00af */
[----:B------:R1:W-:Y:S01]  /*13c20*/  MUFU.EX2 R75, R2 ;  /* 0x00000002004b7308 */ /* 0x0003e20000000800 */
[----:B------:R-:W-:Y:S02]  /*13c30*/  IMAD.MOV.U32 R171, RZ, RZ, R174 ;  /* 0x000000ffffab7224 */ /* 0x000fe400078e00ae */
[----:B------:R-:W-:Y:S01]  /*13c40*/  IMAD.MOV.U32 R167, RZ, RZ, R172 ;  /* 0x000000ffffa77224 */ /* 0x000fe200078e00ac */
[----:B--2---:R-:W-:Y:S01]  /*13c50*/  F2FP.PACK_AB R6, R109, R110 ;  /* 0x0000006e6d06723e */ /* 0x004fe200000000ff */
[--C-:B------:R-:W-:Y:S01]  /*13c60*/  FFMA.FTZ R3, R138, c[0x0][0x2d0], -R5.reuse ;  /* 0x0000b4008a037a23 */ /* 0x100fe20000010805 */
[----:B------:R-:W-:Y:S01]  /*13c70*/  HMMA.16816.F32 R60, R8, R20, R60 ;  /* 0x00000014083c723c */ /* 0x000fe2000000183c */
[--C-:B------:R-:W-:Y:S01]  /*13c80*/  FFMA.FTZ R31, R137, c[0x0][0x2d0], -R5.reuse ;  /* 0x0000b400891f7a23 */ /* 0x100fe20000010805 */
[----:B------:R-:W-:Y:S01]  /*13c90*/  F2FP.PACK_AB R7, R104, R105 ;  /* 0x000000696807723e */ /* 0x000fe200000000ff */
[----:B------:R-:W-:-:S02]  /*13ca0*/  FFMA.FTZ R30, R152, c[0x0][0x2d0], -R5 ;  /* 0x0000b400981e7a23 */ /* 0x000fc40000010805 */
[----:B------:R-:W-:Y:S01]  /*13cb0*/  FADD.FTZ R33, R151, R4 ;  /* 0x0000000497217221 */ /* 0x000fe20000010000 */
[----:B------:R-:W-:Y:S01]  /*13cc0*/  F2FP.PACK_AB R4, R108, R111 ;  /* 0x0000006f6c04723e */ /* 0x000fe200000000ff */
[----:B------:R-:W-:Y:S01]  /*13cd0*/  IMAD.MOV.U32 R121, RZ, RZ, R69 ;  /* 0x000000ffff797224 */ /* 0x000fe200078e0045 */
[----:B------:R-:W-:Y:S01]  /*13ce0*/  HMMA.16816.F32 R76, R8, R22, R76 ;  /* 0x00000016084c723c */ /* 0x000fe2000000184c */
[----:B-1----:R-:W-:Y:S01]  /*13cf0*/  FFMA.FTZ R2, R136, c[0x0][0x2d0], -R5 ;  /* 0x0000b40088027a23 */ /* 0x002fe20000010805 */
[----:B------:R-:W-:Y:S01]  /*13d00*/  F2FP.PACK_AB R5, R106, R107 ;  /* 0x0000006b6a05723e */ /* 0x000fe200000000ff */
[----:B------:R-:W-:-:S05]  /*13d10*/  IMAD.MOV.U32 R120, RZ, RZ, R139 ;  /* 0x000000ffff787224 */ /* 0x000fca00078e008b */
[----:B------:R-:W-:Y:S01]  /*13d20*/  HMMA.16816.F32 R84, R8, R16, R84 ;  /* 0x000000100854723c */ /* 0x000fe20000001854 */
[----:B------:R-:W-:-:S07]  /*13d30*/  IMAD.MOV.U32 R139, RZ, RZ, R134 ;  /* 0x000000ffff8b7224 */ /* 0x000fce00078e0086 */
[C---:B------:R-:W-:Y:S08]  /*13d40*/  HMMA.16816.F32 R160, R8.reuse, R18, R160 ;  /* 0x0000001208a0723c */ /* 0x040ff000000018a0 */
[C---:B---3--:R-:W-:Y:S08]  /*13d50*/  HMMA.16816.F32 R172, R8.reuse, R12, R96 ;  /* 0x0000000c08ac723c */ /* 0x048ff00000001860 */
[----:B------:R-:W-:Y:S01]  /*13d60*/  HMMA.16816.F32 R100, R8, R14, R100 ;  /* 0x0000000e0864723c */ /* 0x000fe20000001864 */
[----:B------:R-:W-:-:S06]  /*13d70*/  IMAD.MOV.U32 R97, RZ, RZ, R144 ;  /* 0x000000ffff617224 */ /* 0x000fcc00078e0090 */
[----:B------:R-:W-:Y:S01]  /*13d80*/  FADD.FTZ R8, R249, R247 ;  /* 0x000000f7f9087221 */ /* 0x000fe20000010000 */
[----:B------:R-:W-:Y:S03]  /*13d90*/  HMMA.16816.F32 R92, R4, R24, R92 ;  /* 0x00000018045c723c */ /* 0x000fe6000000185c */
[----:B------:R-:W-:-:S05]  /*13da0*/  FADD.FTZ R8, R121, R8 ;  /* 0x0000000879087221 */ /* 0x000fca0000010000 */
[C---:B------:R-:W-:Y:S01]  /*13db0*/  HMMA.16816.F32 R88, R4.reuse, R26, R88 ;  /* 0x0000001a0458723c */ /* 0x040fe20000001858 */
[----:B------:R1:W-:Y:S07]  /*13dc0*/  MUFU.EX2 R69, R0 ;  /* 0x0000000000457308 */ /* 0x0003ee0000000800 */
[C---:B------:R-:W-:Y:S08]  /*13dd0*/  HMMA.16816.F32 R80, R4.reuse, R20, R80 ;  /* 0x000000140450723c */ /* 0x040ff00000001850 */
[C---:B------:R-:W-:Y:S08]  /*13de0*/  HMMA.16816.F32 R64, R4.reuse, R22, R64 ;  /* 0x000000160440723c */ /* 0x040ff00000001840 */
[C---:B------:R-:W-:Y:S08]  /*13df0*/  HMMA.16816.F32 R48, R4.reuse, R16, R48 ;  /* 0x000000100430723c */ /* 0x040ff00000001830 */
[C---:B------:R-:W-:Y:S08]  /*13e00*/  HMMA.16816.F32 R44, R4.reuse, R18, R44 ;  /* 0x00000012042c723c */ /* 0x040ff0000000182c */
[C---:B------:R-:W-:Y:S08]  /*13e10*/  HMMA.16816.F32 R36, R4.reuse, R12, R36 ;  /* 0x0000000c0424723c */ /* 0x040ff00000001824 */
[----:B------:R-:W-:Y:S01]  /*13e20*/  HMMA.16816.F32 R40, R4, R14, R40 ;  /* 0x0000000e0428723c */ /* 0x000fe20000001828 */
[----:B-1----:R-:W-:-:S02]  /*13e30*/  FADD.FTZ R0, R177, R33 ;  /* 0x00000021b1007221 */ /* 0x002fc40000010000 */
[----:B------:R-:W-:Y:S02]  /*13e40*/  IMAD.MOV.U32 R140, RZ, RZ, R148 ;  /* 0x000000ffff8c7224 */ /* 0x000fe400078e0094 */
[----:B------:R-:W-:Y:S01]  /*13e50*/  FADD.FTZ R32, R251, R183 ;  /* 0x000000b7fb207221 */ /* 0x000fe20000010000 */
[----:B------:R1:W-:Y:S01]  /*13e60*/  MUFU.EX2 R24, R3 ;  /* 0x0000000300187308 */ /* 0x0003e20000000800 */
[----:B------:R-:W-:Y:S01]  /*13e70*/  FADD.FTZ R4, R97, R8 ;  /* 0x0000000861047221 */ /* 0x000fe20000010000 */
[----:B------:R-:W-:Y:S01]  /*13e80*/  MOV R97, R139 ;  /* 0x0000008b00617202 */ /* 0x000fe20000000f00 */
[----:B------:R-:W-:Y:S02]  /*13e90*/  IMAD.MOV.U32 R139, RZ, RZ, c[0x0][0x2c4] ;  /* 0x0000b100ff8b7624 */ /* 0x000fe400078e00ff */
[----:B------:R-:W-:Y:S02]  /*13ea0*/  IMAD.MOV.U32 R152, RZ, RZ, R154 ;  /* 0x000000ffff987224 */ /* 0x000fe400078e009a */
[----:B------:R-:W-:Y:S01]  /*13eb0*/  IMAD.MOV.U32 R122, RZ, RZ, R132 ;  /* 0x000000ffff7a7224 */ /* 0x000fe200078e0084 */
[----:B------:R-:W-:Y:S01]  /*13ec0*/  ISETP.NE.AND P6, PT, R139, 0x1, PT ;  /* 0x000000018b00780c */ /* 0x000fe20003fc5270 */
[----:B------:R-:W-:Y:S01]  /*13ed0*/  FADD.FTZ R0, R176, R0 ;  /* 0x00000000b0007221 */ /* 0x000fe20000010000 */
[----:B------:R2:W-:Y:S01]  /*13ee0*/  MUFU.EX2 R23, R2 ;  /* 0x0000000200177308 */ /* 0x0005e20000000800 */
[----:B------:R-:W-:Y:S01]  /*13ef0*/  IMAD.MOV.U32 R98, RZ, RZ, R141 ;  /* 0x000000ffff627224 */ /* 0x000fe200078e008d */
[----:B------:R-:W-:Y:S01]  /*13f00*/  MOV R99, R124 ;  /* 0x0000007c00637202 */ /* 0x000fe20000000f00 */
[----:B------:R-:W-:Y:S01]  /*13f10*/  FADD.FTZ R0, R181, R0 ;  /* 0x00000000b5007221 */ /* 0x000fe20000010000 */
[----:B------:R-:W-:Y:S01]  /*13f20*/  MOV R169, R127 ;  /* 0x0000007f00a97202 */ /* 0x000fe20000000f00 */
[----:B------:R-:W-:Y:S01]  /*13f30*/  IMAD.MOV.U32 R168, RZ, RZ, R126 ;  /* 0x000000ffffa87224 */ /* 0x000fe200078e007e */
[----:B------:R-:W-:Y:S01]  /*13f40*/  MOV R249, R142 ;  /* 0x0000008e00f97202 */ /* 0x000fe20000000f00 */
[----:B-1----:R-:W-:-:S02]  /*13f50*/  FADD.FTZ R3, R120, R140 ;  /* 0x0000008c78037221 */ /* 0x002fc40000010000 */
[----:B------:R-:W-:Y:S01]  /*13f60*/  IMAD.MOV.U32 R170, RZ, RZ, R125 ;  /* 0x000000ffffaa7224 */ /* 0x000fe200078e007d */
[----:B------:R-:W-:Y:S01]  /*13f70*/  MOV R121, R155 ;  /* 0x0000009b00797202 */ /* 0x000fe20000000f00 */
[----:B------:R-:W-:Y:S01]  /*13f80*/  FADD.FTZ R7, R180, R0 ;  /* 0x00000000b4077221 */ /* 0x000fe20000010000 */
[----:B------:R-:W-:Y:S01]  /*13f90*/  MOV R138, R166 ;  /* 0x000000a6008a7202 */ /* 0x000fe20000000f00 */
[----:B------:R-:W-:Y:S02]  /*13fa0*/  FADD.FTZ R3, R122, R3 ;  /* 0x000000037a037221 */ /* 0x000fe40000010000 */
[----:B------:R-:W-:Y:S02]  /*13fb0*/  IMAD.MOV.U32 R123, RZ, RZ, R167 ;  /* 0x000000ffff7b7224 */ /* 0x000fe400078e00a7 */
[----:B------:R-:W-:Y:S02]  /*13fc0*/  IMAD.MOV.U32 R136, RZ, RZ, R165 ;  /* 0x000000ffff887224 */ /* 0x000fe400078e00a5 */
[----:B------:R-:W-:Y:S01]  /*13fd0*/  IMAD.MOV.U32 R137, RZ, RZ, R135 ;  /* 0x000000ffff897224 */ /* 0x000fe200078e0087 */
[----:B------:R-:W-:Y:S01]  /*13fe0*/  MOV R247, R146 ;  /* 0x0000009200f77202 */ /* 0x000fe20000000f00 */
[----:B--2---:R-:W-:Y:S01]  /*13ff0*/  FADD.FTZ R2, R182, R32 ;  /* 0x00000020b6027221 */ /* 0x004fe20000010000 */
[----:B------:R-:W1:Y:S01]  /*14000*/  MUFU.EX2 R20, R34 ;  /* 0x0000002200147308 */ /* 0x000e620000000800 */
[----:B------:R-:W-:Y:S01]  /*14010*/  IMAD.MOV.U32 R122, RZ, RZ, R152 ;  /* 0x000000ffff7a7224 */ /* 0x000fe200078e0098 */
[----:B------:R-:W-:Y:S01]  /*14020*/  LDSM.16.MT88.4 R148, [R227+0x3100] ;  /* 0x00310000e394783b */ /* 0x000fe20000004200 */
[----:B------:R-:W-:-:S02]  /*14030*/  FADD.FTZ R2, R179, R2 ;  /* 0x00000002b3027221 */ /* 0x000fc40000010000 */
[----:B------:R-:W-:Y:S01]  /*14040*/  IMAD.MOV.U32 R152, RZ, RZ, R145 ;  /* 0x000000ffff987224 */ /* 0x000fe200078e0091 */
[----:B------:R-:W-:Y:S01]  /*14050*/  LDSM.16.MT88.4 R16, [R226+0x3100] ;  /* 0x00310000e210783b */ /* 0x000fe20000004200 */
[----:B------:R-:W-:Y:S02]  /*14060*/  FADD.FTZ R3, R98, R3 ;  /* 0x0000000362037221 */ /* 0x000fe40000010000 */
[----:B------:R-:W-:Y:S02]  /*14070*/  FADD.FTZ R2, R99, R2 ;  /* 0x0000000263027221 */ /* 0x000fe40000010000 */
[----:B------:R-:W-:Y:S02]  /*14080*/  FADD.FTZ R6, R168, R4 ;  /* 0x00000004a8067221 */ /* 0x000fe40000010000 */
[----:B------:R-:W-:Y:S01]  /*14090*/  IMAD.MOV.U32 R120, RZ, RZ, R153 ;  /* 0x000000ffff787224 */ /* 0x000fe200078e0099 */
[----:B------:R-:W-:Y:S01]  /*140a0*/  MOV R25, R138 ;  /* 0x0000008a00197202 */ /* 0x000fe20000000f00 */
[----:B------:R-:W-:Y:S01]  /*140b0*/  FADD.FTZ R5, R169, R3 ;  /* 0x00000003a9057221 */ /* 0x000fe20000010000 */
[----:B------:R-:W2:Y:S01]  /*140c0*/  MUFU.EX2 R9, R54 ;  /* 0x0000003600097308 */ /* 0x000ea20000000800 */
[----:B------:R-:W-:Y:S01]  /*140d0*/  FADD.FTZ R4, R170, R2 ;  /* 0x00000002aa047221 */ /* 0x000fe20000010000 */
[----:B------:R-:W-:Y:S01]  /*140e0*/  LDSM.16.MT88.4 R164, [R225+0x3100] ;  /* 0x00310000e1a4783b */ /* 0x000fe20000004200 */
[----:B------:R-:W-:Y:S01]  /*140f0*/  IMAD.MOV.U32 R2, RZ, RZ, RZ ;  /* 0x000000ffff027224 */ /* 0x000fe200078e00ff */
[----:B------:R-:W-:Y:S01]  /*14100*/  MOV R170, R121 ;  /* 0x0000007900aa7202 */ /* 0x000fe20000000f00 */
[----:B------:R-:W-:-:S02]  /*14110*/  IMAD.MOV.U32 R169, RZ, RZ, R120 ;  /* 0x000000ffffa97224 */ /* 0x000fc400078e0078 */
[----:B------:R-:W-:Y:S02]  /*14120*/  IMAD.MOV.U32 R27, RZ, RZ, R123 ;  /* 0x000000ffff1b7224 */ /* 0x000fe400078e007b */
[----:B------:R-:W-:Y:S02]  /*14130*/  IMAD.MOV.U32 R251, RZ, RZ, R136 ;  /* 0x000000fffffb7224 */ /* 0x000fe400078e0088 */
[----:B------:R-:W-:Y:S02]  /*14140*/  IMAD.MOV.U32 R96, RZ, RZ, R137 ;  /* 0x000000ffff607224 */ /* 0x000fe400078e0089 */
[----:B------:R-:W-:Y:S02]  /*14150*/  FADD.FTZ R4, R171, R4 ;  /* 0x00000004ab047221 */ /* 0x000fe40000010000 */
[----:B------:R-:W-:Y:S02]  /*14160*/  IMAD.MOV.U32 R98, RZ, RZ, R122 ;  /* 0x000000ffff627224 */ /* 0x000fe400078e007a */
[----:B------:R-:W-:-:S02]  /*14170*/  IMAD.MOV.U32 R99, RZ, RZ, R247 ;  /* 0x000000ffff637224 */ /* 0x000fc400078e00f7 */
[----:B------:R-:W-:-:S05]  /*14180*/  IMAD.MOV.U32 R153, RZ, RZ, R147 ;  /* 0x000000ffff997224 */ /* 0x000fca00078e0093 */
[----:B------:R-:W-:Y:S02]  /*14190*/  MOV R247, R153 ;  /* 0x0000009900f77202 */ /* 0x000fe40000000f00 */
[----:B----4-:R-:W-:Y:S01]  /*141a0*/  MOV R154, R133 ;  /* 0x00000085009a7202 */ /* 0x010fe20000000f00 */
[----:B------:R-:W3:Y:S01]  /*141b0*/  MUFU.EX2 R11, R35 ;  /* 0x00000023000b7308 */ /* 0x000ee20000000800 */
[----:B------:R-:W4:Y:S03]  /*141c0*/  LDSM.16.MT88.4 R132, [R224+0x3100] ;  /* 0x00310000e084783b */ /* 0x000f260000004200 */
[----:B------:R-:W-:-:S05]  /*141d0*/  @P6 IMAD.HI.U32 R0, R154, c[0x0][0x2c8], RZ ;  /* 0x0000b2009a006a27 */ /* 0x000fca00078e00ff */
[----:B------:R-:W-:-:S04]  /*141e0*/  @P6 SHF.R.U32.HI R154, RZ, c[0x0][0x2cc], R0 ;  /* 0x0000b300ff9a6a19 */ /* 0x000fc80000011600 */
[----:B------:R-:W-:-:S05]  /*141f0*/  IADD3 R3, R154, R152, -R249 ;  /* 0x000000989a037210 */ /* 0x000fca0007ffe8f9 */
[----:B------:R-:W-:-:S05]  /*14200*/  IMAD.HI R2, R3, -0x6db6db6d, R2 ;  /* 0x9249249303027827 */ /* 0x000fca00078e0202 */
[----:B------:R-:W-:-:S04]  /*14210*/  SHF.R.U32.HI R0, RZ, 0x1f, R2 ;  /* 0x0000001fff007819 */ /* 0x000fc80000011602 */
        /* <DEDUP_REMOVED lines=62> */
[----:B------:R-:W1:Y:S01]  /*14600*/  MUFU.EX2 R10, R55 ;  /* 0x00000037000a7308 */ /* 0x000e620000000800 */
[----:B------:R-:W-:Y:S02]  /*14610*/  FADD.FTZ R0, R108, R0 ;  /* 0x000000006c007221 */ /* 0x000fe40000010000 */
[----:B------:R-:W-:Y:S02]  /*14620*/  FADD.FTZ R3, R106, R3 ;  /* 0x000000036a037221 */ /* 0x000fe40000010000 */
[----:B------:R-:W-:Y:S02]  /*14630*/  FADD.FTZ R4, R117, R4 ;  /* 0x0000000475047221 */ /* 0x000fe40000010000 */
[----:B------:R-:W-:Y:S01]  /*14640*/  FADD.FTZ R5, R113, R5 ;  /* 0x0000000571057221 */ /* 0x000fe20000010000 */
[----:B------:R-:W1:Y:S01]  /*14650*/  MUFU.EX2 R14, R52 ;  /* 0x00000034000e7308 */ /* 0x000e620000000800 */
[----:B------:R-:W-:-:S02]  /*14660*/  FADD.FTZ R0, R110, R0 ;  /* 0x000000006e007221 */ /* 0x000fc40000010000 */
[----:B------:R-:W-:Y:S02]  /*14670*/  FADD.FTZ R3, R105, R3 ;  /* 0x0000000369037221 */ /* 0x000fe40000010000 */
[----:B------:R-:W-:-:S03]  /*14680*/  FADD.FTZ R4, R118, R4 ;  /* 0x0000000476047221 */ /* 0x000fc60000010000 */
[----:B------:R-:W1:Y:S01]  /*14690*/  MUFU.EX2 R13, R68 ;  /* 0x00000044000d7308 */ /* 0x000e620000000800 */
[----:B------:R-:W-:Y:S02]  /*146a0*/  FADD.FTZ R5, R114, R5 ;  /* 0x0000000572057221 */ /* 0x000fe40000010000 */
[----:B------:R-:W-:Y:S02]  /*146b0*/  FADD.FTZ R2, R109, R0 ;  /* 0x000000006d027221 */ /* 0x000fe40000010000 */
[----:B------:R-:W-:-:S03]  /*146c0*/  FADD.FTZ R0, R104, R3 ;  /* 0x0000000368007221 */ /* 0x000fc60000010000 */
[----:B------:R-:W3:Y:S01]  /*146d0*/  MUFU.EX2 R29, R29 ;  /* 0x0000001d001d7308 */ /* 0x000ee20000000800 */
[----:B------:R-:W-:Y:S02]  /*146e0*/  FADD.FTZ R4, R184, R4 ;  /* 0x00000004b8047221 */ /* 0x000fe40000010000 */
[----:B------:R-:W-:-:S05]  /*146f0*/  FADD.FTZ R5, R112, R5 ;  /* 0x0000000570057221 */ /* 0x000fca0000010000 */
[----:B------:R-:W3:Y:S01]  /*14700*/  MUFU.EX2 R22, R31 ;  /* 0x0000001f00167308 */ /* 0x000ee20000000800 */
[----:B-1----:R-:W-:Y:S02]  /*14710*/  FADD.FTZ R3, R20, R2 ;  /* 0x0000000214037221 */ /* 0x002fe40000010000 */
[----:B--2---:R-:W-:-:S05]  /*14720*/  FADD.FTZ R2, R9, R0 ;  /* 0x0000000009027221 */ /* 0x004fca0000010000 */
[----:B------:R-:W1:Y:S01]  /*14730*/  MUFU.EX2 R15, R53 ;  /* 0x00000035000f7308 */ /* 0x000e620000000800 */
[----:B------:R-:W-:Y:S02]  /*14740*/  FADD.FTZ R0, R75, R4 ;  /* 0x000000044b007221 */ /* 0x000fe40000010000 */
[----:B------:R-:W-:-:S05]  /*14750*/  FADD.FTZ R5, R24, R5 ;  /* 0x0000000518057221 */ /* 0x000fca0000010000 */
[----:B------:R-:W2:Y:S01]  /*14760*/  MUFU.EX2 R12, R70 ;  /* 0x00000046000c7308 */ /* 0x000ea20000000800 */
[----:B---3--:R-:W-:-:S07]  /*14770*/  FADD.FTZ R3, R11, R3 ;  /* 0x000000030b037221 */ /* 0x008fce0000010000 */
[----:B------:R-:W3:Y:S01]  /*14780*/  MUFU.EX2 R21, R30 ;  /* 0x0000001e00157308 */ /* 0x000ee20000000800 */
[----:B------:R-:W-:-:S07]  /*14790*/  FADD.FTZ R2, R10, R2 ;  /* 0x000000020a027221 */ /* 0x000fce0000010000 */
[----:B------:R-:W2:Y:S01]  /*147a0*/  MUFU.EX2 R28, R28 ;  /* 0x0000001c001c7308 */ /* 0x000ea20000000800 */
[----:B------:R-:W-:Y:S02]  /*147b0*/  FADD.FTZ R0, R69, R0 ;  /* 0x0000000045007221 */ /* 0x000fe40000010000 */
[----:B------:R-:W-:Y:S02]  /*147c0*/  FADD.FTZ R5, R23, R5 ;  /* 0x0000000517057221 */ /* 0x000fe40000010000 */
[----:B------:R-:W-:Y:S02]  /*147d0*/  FADD.FTZ R4, R14, R3 ;  /* 0x000000030e047221 */ /* 0x000fe40000010000 */
[----:B------:R-:W-:Y:S02]  /*147e0*/  FADD.FTZ R3, R13, R2 ;  /* 0x000000020d037221 */ /* 0x000fe40000010000 */
[----:B------:R-:W-:Y:S01]  /*147f0*/  FADD.FTZ R2, R29, R0 ;  /* 0x000000001d027221 */ /* 0x000fe20000010000 */
[----:B------:R-:W-:Y:S01]  /*14800*/  IMNMX R6, RZ, R8, !PT ;  /* 0x00000008ff067217 */ /* 0x000fe20007800200 */
[----:B------:R-:W-:-:S02]  /*14810*/  FADD.FTZ R0, R22, R5 ;  /* 0x0000000516007221 */ /* 0x000fc40000010000 */
[----:B------:R-:W-:Y:S02]  /*14820*/  IMAD.MOV.U32 R155, RZ, RZ, R143 ;  /* 0x000000ffff9b7224 */ /* 0x000fe400078e008f */
[----:B-1----:R-:W-:Y:S02]  /*14830*/  FADD.FTZ R4, R15, R4 ;  /* 0x000000040f047221 */ /* 0x002fe40000010000 */
[----:B--2---:R-:W-:Y:S02]  /*14840*/  FADD.FTZ R3, R12, R3 ;  /* 0x000000030c037221 */ /* 0x004fe40000010000 */
[----:B---3--:R-:W-:Y:S01]  /*14850*/  FADD.FTZ R0, R21, R0 ;  /* 0x0000000015007221 */ /* 0x008fe20000010000 */
        /* <DEDUP_REMOVED lines=17> */
[C---:B----4-:R-:W-:Y:S08]  /*14970*/  HMMA.16816.F32 R124, R176.reuse, R132, R56 ;  /* 0x00000084b07c723c */ /* 0x050ff00000001838 */
        /* <DEDUP_REMOVED lines=25> */
.L_x_726:
[----:B------:R-:W-:Y:S04]  /*14b10*/  DEPBAR.LE SB0, 0x0 ;  /* 0x000080000000791a */ /* 0x000fe80000000000 */
[----:B------:R-:W-:Y:S01]  /*14b20*/  BAR.SYNC.DEFER_BLOCKING 0x0 ;  /* 0x0000000000007b1d */ /* 0x000fe20000010000 */
[----:B------:R-:W-:Y:S01]  /*14b30*/  ISETP.GE.AND P0, PT, R214, RZ, PT ;  /* 0x000000ffd600720c */ /* 0x000fe20003f06270 */
[----:B------:R-:W-:Y:S11]  /*14b40*/  IMAD.MOV.U32 R215, RZ, RZ, c[0x0][0x208] ;  /* 0x00008200ffd77624 */ /* 0x000ff600078e00ff */
[----:B------:R-:W-:Y:S01]  /*14b50*/  @!UPT UIADD3 URZ, URZ, URZ, URZ ;  /* 0x0000003f3f3ff290 */ /* 0x000fe2000fffe03f */
[----:B-12---:R-:W-:Y:S05]  /*14b60*/  @P0 SHF.R.S32.HI R0, RZ, 0x1f, R214 ;  /* 0x0000001fff000819 */ /* 0x006fea00000114d6 */
[----:B------:R-:W-:Y:S04]  /*14b70*/  @P0 IMAD R0, R0, c[0x0][0x208], RZ ;  /* 0x0000820000000a24 */ /* 0x000fe800078e02ff */
[----:B------:R-:W-:Y:S01]  /*14b80*/  @P0 IMAD R0, R214, c[0x0][0x20c], R0 ;  /* 0x00008300d6000a24 */ /* 0x000fe200078e0200 */
[----:B-----5:R-:W-:Y:S08]  /*14b90*/  LDSM.16.M88.4 R112, [R230+0x7100] ;  /* 0x00710000e670783b */ /* 0x020ff00000000200 */
[----:B------:R-:W1:Y:S08]  /*14ba0*/  LDSM.16.M88.4 R16, [R119+0x3900] ;  /* 0x003900007710783b */ /* 0x000e700000000200 */
[----:B------:R-:W2:Y:S08]  /*14bb0*/  LDSM.16.M88.4 R108, [R230+0x9100] ;  /* 0x00910000e66c783b */ /* 0x000eb00000000200 */
[----:B------:R-:W3:Y:S08]  /*14bc0*/  LDSM.16.M88.4 R32, [R119+0x4100] ;  /* 0x004100007720783b */ /* 0x000ef00000000200 */
[----:B------:R-:W4:Y:S06]  /*14bd0*/  LDL.64 R218, [R1+0x30] ;  /* 0x0000300001da7983 */ /* 0x000f2c0000100a00 */
[----:B------:R-:W2:Y:S06]  /*14be0*/  LDL.64 R216, [R1+0x38] ;  /* 0x0000380001d87983 */ /* 0x000eac0000100a00 */
[----:B------:R-:W1:Y:S08]  /*14bf0*/  LDSM.16.M88.4 R48, [R119+0x4900] ;  /* 0x004900007730783b */ /* 0x000e700000000200 */
[----:B------:R-:W2:Y:S04]  /*14c00*/  LDL R2, [R1+0x60] ;  /* 0x0000600001027983 */ /* 0x000ea80000100800 */
        /* <DEDUP_REMOVED lines=10> */
[----:B------:R1:W-:Y:S04]  /*14cb0*/  STL [R1+0x7c], R230 ;  /* 0x00007ce601007387 */ /* 0x0003e80000100800 */
        /* <DEDUP_REMOVED lines=9> */
[----:B--2---:R-:W-:Y:S01]  /*14d50*/  LOP3.LUT P3, RZ, R2, 0x1, RZ, 0xc0, !PT ;  /* 0x0000000102ff7812 */ /* 0x004fe2000786c0ff */
[-C--:B-1----:R-:W-:Y:S01]  /*14d60*/  HMMA.16816.F32 R4, R112, R16.reuse, RZ ;  /* 0x000000107004723c */ /* 0x082fe200000018ff */
[----:B------:R-:W-:Y:S02]  /*14d70*/  IMAD.MOV.U32 R217, RZ, RZ, c[0x0][0x208] ;  /* 0x00008200ffd97624 */ /* 0x000fe400078e00ff */
[----:B------:R-:W-:Y:S02]  /*14d80*/  MOV R230, R2 ;  /* 0x0000000200e67202 */ /* 0x000fe40000000f00 */
[----:B------:R-:W-:Y:S01]  /*14d90*/  IMAD.SHL.U32 R217, R217, 0x20, RZ ;  /* 0x00000020d9d97824 */ /* 0x000fe200078e00ff */
[----:B------:R-:W2:Y:S02]  /*14da0*/  LDL R2, [R1+0x20] ;  /* 0x0000200001027983 */ /* 0x000ea40000100800 */
[C---:B------:R-:W-:Y:S02]  /*14db0*/  HMMA.16816.F32 R8, R108.reuse, R16, RZ ;  /* 0x000000106c08723c */ /* 0x040fe400000018ff */
[----:B------:R-:W-:Y:S06]  /*14dc0*/  STL [R1+0xa4], R231 ;  /* 0x0000a4e701007387 */ /* 0x000fec0000100800 */
        /* <DEDUP_REMOVED lines=29> */
[----:B------:R-:W-:Y:S01]  /*14fa0*/  @P0 IMAD.WIDE.U32 R192, R214, c[0x0][0x208], RZ ;  /* 0x00008200d6c00a25 */ /* 0x000fe200078e00ff */
[-C--:B------:R-:W-:Y:S04]  /*14fb0*/  HMMA.16816.F32 R12, R196, R194.reuse, R12 ;  /* 0x000000c2c40c723c */ /* 0x080fe8000000180c */
[----:B------:R-:W-:Y:S04]  /*14fc0*/  @P0 IMAD.IADD R0, R193, 0x1, R0 ;  /* 0x00000001c1000824 */ /* 0x000fe800078e0200 */
[C---:B------:R-:W-:Y:S04]  /*14fd0*/  HMMA.16816.F32 R16, R188.reuse, R194, R16 ;  /* 0x000000c2bc10723c */ /* 0x040fe80000001810 */
[----:B------:R-:W-:Y:S04]  /*14fe0*/  @P0 IMAD R0, R0, 0x70, RZ ;  /* 0x0000007000000824 */ /* 0x000fe800078e02ff */
[-C--:B------:R-:W-:Y:S08]  /*14ff0*/  HMMA.16816.F32 R20, R188, R200.reuse, R20 ;  /* 0x000000c8bc14723c */ /* 0x080ff00000001814 */
[C---:B------:R-:W-:Y:S07]  /*15000*/  HMMA.16816.F32 R24, R196.reuse, R200, R24 ;  /* 0x000000c8c418723c */ /* 0x040fee0000001818 */
[----:B----4-:R-:W-:Y:S01]  /*15010*/  @P0 MOV R201, R219 ;  /* 0x000000db00c90202 */ /* 0x010fe20000000f00 */
[-C--:B------:R-:W-:Y:S04]  /*15020*/  HMMA.16816.F32 R28, R196, R202.reuse, R28 ;  /* 0x000000cac41c723c */ /* 0x080fe8000000181c */
[----:B------:R-:W-:Y:S02]  /*15030*/  @P0 IMAD.MOV.U32 R200, RZ, RZ, R216 ;  /* 0x000000ffffc80224 */ /* 0x000fe400078e00d8 */
[----:B------:R-:W-:Y:S02]  /*15040*/  IMAD.MOV.U32 R216, RZ, RZ, 0x5 ;  /* 0x00000005ffd87424 */ /* 0x000fe400078e00ff */
[C---:B------:R-:W-:Y:S04]  /*15050*/  HMMA.16816.F32 R32, R188.reuse, R202, R32 ;  /* 0x000000cabc20723c */ /* 0x040fe80000001820 */
[----:B------:R-:W-:Y:S01]  /*15060*/  @P0 IMAD.WIDE.U32 R200, R192, 0x70, R200 ;  /* 0x00000070c0c80825 */ /* 0x000fe200078e00c8 */
[----:B------:R-:W-:Y:S01]  /*15070*/  SHF.L.U64.HI R215, R215, R216, c[0x0][0x20c] ;  /* 0x00008300d7d77619 */ /* 0x000fe200000102d8 */
[----:B------:R-:W3:Y:S02]  /*15080*/  LDSM.16.M88.4 R192, [R236] ;  /* 0x00000000ecc0783b */ /* 0x000ee40000000200 */
[-C--:B------:R-:W-:Y:S04]  /*15090*/  HMMA.16816.F32 R36, R188, R204.reuse, R36 ;  /* 0x000000ccbc24723c */ /* 0x080fe80000001824 */
[----:B------:R-:W-:Y:S04]  /*150a0*/  @P0 IADD3 R0, R201, R0, RZ ;  /* 0x00000000c9000210 */ /* 0x000fe80007ffe0ff */
[C---:B------:R-:W-:Y:S08]  /*150b0*/  HMMA.16816.F32 R40, R196.reuse, R204, R40 ;  /* 0x000000ccc428723c */ /* 0x040ff00000001828 */
[-C--:B------:R-:W-:Y:S08]  /*150c0*/  HMMA.16816.F32 R44, R196, R206.reuse, R44 ;  /* 0x000000cec42c723c */ /* 0x080ff0000000182c */
[C---:B------:R-:W-:Y:S07]  /*150d0*/  HMMA.16816.F32 R48, R188.reuse, R206, R48 ;  /* 0x000000cebc30723c */ /* 0x040fee0000001830 */
[C---:B------:R-:W-:Y:S01]  /*150e0*/  @P0 LEA R206, P1, R200.reuse, c[0x0][0x1f8], 0x1 ;  /* 0x00007e00c8ce0a11 */ /* 0x040fe200078208ff */
[-C--:B------:R-:W-:Y:S04]  /*150f0*/  HMMA.16816.F32 R52, R188, R208.reuse, R52 ;  /* 0x000000d0bc34723c */ /* 0x080fe80000001834 */
[----:B------:R-:W-:Y:S01]  /*15100*/  @P0 LEA.HI.X R207, R200, c[0x0][0x1fc], R0, 0x1, P1 ;  /* 0x00007f00c8cf0a11 */ /* 0x000fe200008f0c00 */
[----:B------:R-:W-:Y:S01]  /*15110*/  IMAD.MOV.U32 R0, RZ, RZ, c[0x0][0x2c4] ;  /* 0x0000b100ff007624 */ /* 0x000fe200078e00ff */
[----:B------:R-:W4:Y:S01]  /*15120*/  LDSM.16.M88.4 R200, [R235] ;  /* 0x00000000ebc8783b */ /* 0x000f220000000200 */
[----:B------:R-:W-:Y:S01]  /*15130*/  @P0 IADD3 R212, P2, R206, R217, RZ ;  /* 0x000000d9ced40210 */ /* 0x000fe20007f5e0ff */
[C---:B------:R-:W-:Y:S04]  /*15140*/  HMMA.16816.F32 R56, R196.reuse, R208, R56 ;  /* 0x000000d0c438723c */ /* 0x040fe80000001838 */
[----:B------:R-:W-:Y:S02]  /*15150*/  @P0 IADD3.X R213, R207, R215, RZ, P2, !PT ;  /* 0x000000d7cfd50210 */ /* 0x000fe400017fe4ff */
[----:B------:R-:W-:Y:S01]  /*15160*/  @!PT LDS RZ, [RZ] ;  /* 0x00000000fffff984 */ /* 0x000fe20000000800 */
[----:B------:R-:W-:Y:S01]  /*15170*/  @!PT LDS RZ, [RZ] ;  /* 0x00000000fffff984 */ /* 0x000fe20000000800 */
[----:B------:R-:W-:Y:S01]  /*15180*/  @!PT LDS RZ, [RZ] ;  /* 0x00000000fffff984 */ /* 0x000fe20000000800 */
[----:B------:R2:W-:Y:S02]  /*15190*/  @P0 LDGSTS.E.BYPASS.LTC128B.128 [R241+0x100], [R206.64], !P3 ;  /* 0x00100000cef10fae */ /* 0x0005e4000d901d48 */
[-C--:B------:R-:W-:Y:S06]  /*151a0*/  HMMA.16816.F32 R60, R196, R210.reuse, R60 ;  /* 0x000000d2c43c723c */ /* 0x080fec000000183c */
[----:B------:R2:W-:Y:S02]  /*151b0*/  @P0 LDGSTS.E.BYPASS.LTC128B.128 [R241+0x900], [R212.64], !P3 ;  /* 0x00900000d4f10fae */ /* 0x0005e4000d901d48 */
[C---:B------:R-:W-:Y:S07]  /*151c0*/  HMMA.16816.F32 R64, R188.reuse, R210, R64 ;  /* 0x000000d2bc40723c */ /* 0x040fee0000001840 */
[-C--:B------:R-:W-:Y:S01]  /*151d0*/  @P0 IADD3 R210, P1, R212, R217.reuse, RZ ;  /* 0x000000d9d4d20210 */ /* 0x080fe20007f3e0ff */
[-C--:B-1----:R-:W-:Y:S04]  /*151e0*/  HMMA.16816.F32 R68, R188, R184.reuse, R68 ;  /* 0x000000b8bc44723c */ /* 0x082fe80000001844 */
[--C-:B------:R-:W-:Y:S01]  /*151f0*/  @P0 IMAD.X R211, R213, 0x1, R215.reuse, P1 ;  /* 0x00000001d5d30824 */ /* 0x100fe200008e06d7 */
[-C--:B------:R-:W-:Y:S03]  /*15200*/  @P0 IADD3 R208, P2, R210, R217.reuse, RZ ;  /* 0x000000d9d2d00210 */ /* 0x080fe60007f5e0ff */
[C---:B------:R-:W-:Y:S01]  /*15210*/  HMMA.16816.F32 R72, R196.reuse, R184, R72 ;  /* 0x000000b8c448723c */ /* 0x040fe20000001848 */
[----:B------:R1:W-:Y:S03]  /*15220*/  @P0 LDGSTS.E.BYPASS.LTC128B.128 [R241+0x1100], [R210.64], !P3 ;  /* 0x01100000d2f10fae */ /* 0x0003e6000d901d48 */
[--C-:B------:R-:W-:Y:S01]  /*15230*/  @P0 IMAD.X R209, R211, 0x1, R215.reuse, P2 ;  /* 0x00000001d3d10824 */ /* 0x100fe200010e06d7 */
[----:B------:R-:W-:Y:S03]  /*15240*/  @P0 IADD3 R204, P1, R208, R217, RZ ;  /* 0x000000d9d0cc0210 */ /* 0x000fe60007f3e0ff */
[-C--:B------:R-:W-:Y:S01]  /*15250*/  HMMA.16816.F32 R76, R196, R186.reuse, R76 ;  /* 0x000000bac44c723c */ /* 0x080fe2000000184c */
[----:B------:R1:W-:Y:S03]  /*15260*/  @P0 LDGSTS.E.BYPASS.LTC128B.128 [R241+0x1900], [R208.64], !P3 ;  /* 0x01900000d0f10fae */ /* 0x0003e6000d901d48 */
[----:B------:R-:W-:Y:S02]  /*15270*/  @P0 IADD3.X R205, R209, R215, RZ, P1, !PT ;  /* 0x000000d7d1cd0210 */ /* 0x000fe40000ffe4ff */
[-C--:B------:R-:W-:Y:S02]  /*15280*/  @P0 IADD3 R184, P2, R204, R217.reuse, RZ ;  /* 0x000000d9ccb80210 */ /* 0x080fe40007f5e0ff */
[C---:B------:R-:W-:Y:S01]  /*15290*/  HMMA.16816.F32 R80, R188.reuse, R186, R80 ;  /* 0x000000babc50723c */ /* 0x040fe20000001850 */
[----:B------:R4:W-:Y:S03]  /*152a0*/  @P0 LDGSTS.E.BYPASS.LTC128B.128 [R241+0x2100], [R204.64], !P3 ;  /* 0x02100000ccf10fae */ /* 0x0009e6000d901d48 */
[--C-:B------:R-:W-:Y:S01]  /*152b0*/  @P0 IMAD.X R185, R205, 0x1, R215.reuse, P2 ;  /* 0x00000001cdb90824 */ /* 0x100fe200010e06d7 */
[----:B--2---:R-:W-:Y:S03]  /*152c0*/  @P0 IADD3 R206, P1, R184, R217, RZ ;  /* 0x000000d9b8ce0210 */ /* 0x004fe60007f3e0ff */
[-C--:B---3--:R-:W-:Y:S01]  /*152d0*/  HMMA.16816.F32 R84, R188, R192.reuse, R84 ;  /* 0x000000c0bc54723c */ /* 0x088fe20000001854 */
[----:B------:R2:W-:Y:S03]  /*152e0*/  @P0 LDGSTS.E.BYPASS.LTC128B.128 [R241+0x2900], [R184.64], !P3 ;  /* 0x02900000b8f10fae */ /* 0x0005e6000d901d48 */
[----:B------:R-:W-:Y:S01]  /*152f0*/  @P0 IMAD.X R207, R185, 0x1, R215, P1 ;  /* 0x00000001b9cf0824 */ /* 0x000fe200008e06d7 */
[----:B------:R-:W-:Y:S03]  /*15300*/  ISETP.NE.AND P1, PT, R0, 0x1, PT ;  /* 0x000000010000780c */ /* 0x000fe60003f25270 */
[C---:B------:R-:W-:Y:S01]  /*15310*/  HMMA.16816.F32 R88, R196.reuse, R192, R88 ;  /* 0x000000c0c458723c */ /* 0x040fe20000001858 */
[----:B------:R3:W-:Y:S07]  /*15320*/  @P0 LDGSTS.E.BYPASS.LTC128B.128 [R241+0x3100], [R206.64], !P3 ;  /* 0x03100000cef10fae */ /* 0x0007ee000d901d48 */
[-C--:B------:R-:W-:Y:S01]  /*15330*/  HMMA.16816.F32 R92, R196, R194.reuse, R92 ;  /* 0x000000c2c45c723c */ /* 0x080fe2000000185c */
[----:B-1----:R-:W-:Y:S07]  /*15340*/  LDSM.16.M88.4 R208, [R231+0x9100] ;  /* 0x00910000e7d0783b */ /* 0x002fee0000000200 */
[C---:B------:R-:W-:Y:S01]  /*15350*/  HMMA.16816.F32 R96, R188.reuse, R194, R96 ;  /* 0x000000c2bc60723c */ /* 0x040fe20000001860 */
[----:B------:R-:W-:Y:S07]  /*15360*/  LDSM.16.M88.4 R192, [R229+0x4100] ;  /* 0x00410000e5c0783b */ /* 0x000fee0000000200 */
[-C--:B----4-:R-:W-:Y:S01]  /*15370*/  HMMA.16816.F32 R100, R188, R200.reuse, R100 ;  /* 0x000000c8bc64723c */ /* 0x090fe20000001864 */
[----:B--2---:R1:W-:Y:S07]  /*15380*/  LDSM.16.M88.4 R184, [R231+0x7100] ;  /* 0x00710000e7b8783b */ /* 0x0043ee0000000200 */
[C---:B------:R-:W-:Y:S01]  /*15390*/  HMMA.16816.F32 R104, R196.reuse, R200, R104 ;  /* 0x000000c8c468723c */ /* 0x040fe20000001868 */
[----:B---3--:R-:W2:Y:S07]  /*153a0*/  LDSM.16.M88.4 R204, [R229+0x3900] ;  /* 0x00390000e5cc783b */ /* 0x008eae0000000200 */
[-C--:B------:R-:W-:Y:S01]  /*153b0*/  HMMA.16816.F32 R108, R196, R202.reuse, R108 ;  /* 0x000000cac46c723c */ /* 0x080fe2000000186c */
[----:B------:R-:W-:Y:S07]  /*153c0*/  LDSM.16.M88.4 R196, [R229+0x5100] ;  /* 0x00510000e5c4783b */ /* 0x000fee0000000200 */
[----:B------:R-:W-:Y:S01]  /*153d0*/  HMMA.16816.F32 R112, R188, R202, R112 ;  /* 0x000000cabc70723c */ /* 0x000fe20000001870 */
[----:B------:R-:W3:Y:S08]  /*153e0*/  LDSM.16.M88.4 R188, [R229+0x4900] ;  /* 0x00490000e5bc783b */ /* 0x000ef00000000200 */
[----:B------:R-:W3:Y:S08]  /*153f0*/  LDSM.16.M88.4 R200, [R229+0x5900] ;  /* 0x00590000e5c8783b */ /* 0x000ef00000000200 */
[----:B-1----:R-:W4:Y:S04]  /*15400*/  LDL R231, [R1+0x40] ;  /* 0x0000400001e77983 */ /* 0x002f280000100800 */
[----:B------:R-:W-:Y:S01]  /*15410*/  STL [R1+0xa8], R229 ;  /* 0x0000a8e501007387 */ /* 0x000fe20000100800 */
[-C--:B--2---:R-:W-:Y:S03]  /*15420*/  HMMA.16816.F32 R4, R184, R204.reuse, R4 ;  /* 0x000000ccb804723c */ /* 0x084fe60000001804 */
[----:B------:R-:W0:Y:S05]  /*15430*/  LDGDEPBAR ;  /* 0x00000000000079af */ /* 0x000e2a0000000000 */
        /* <DEDUP_REMOVED lines=8> */
[----:B------:R-:W-:Y:S07]  /*154c0*/  LDSM.16.M88.4 R192, [R232+0x7100] ;  /* 0x00710000e8c0783b */ /* 0x000fee0000000200 */
[-C--:B---3--:R-:W-:Y:S08]  /*154d0*/  HMMA.16816.F32 R36, R184, R188.reuse, R36 ;  /* 0x000000bcb824723c */ /* 0x088ff00000001824 */
[C---:B------:R-:W-:Y:S08]  /*154e0*/  HMMA.16816.F32 R40, R208.reuse, R188, R40 ;  /* 0x000000bcd028723c */ /* 0x040ff00000001828 */
[-C--:B------:R-:W-:Y:S08]  /*154f0*/  HMMA.16816.F32 R44, R208, R190.reuse, R44 ;  /* 0x000000bed02c723c */ /* 0x080ff0000000182c */
[C---:B------:R-:W-:Y:S01]  /*15500*/  HMMA.16816.F32 R48, R184.reuse, R190, R48 ;  /* 0x000000beb830723c */ /* 0x040fe20000001830 */
[----:B------:R2:W3:Y:S07]  /*15510*/  LDSM.16.M88.4 R188, [R229+0x6900] ;  /* 0x00690000e5bc783b */ /* 0x0004ee0000000200 */
[-C--:B------:R-:W-:Y:S08]  /*15520*/  HMMA.16816.F32 R52, R184, R196.reuse, R52 ;  /* 0x000000c4b834723c */ /* 0x080ff00000001834 */
[C---:B------:R-:W-:Y:S08]  /*15530*/  HMMA.16816.F32 R56, R208.reuse, R196, R56 ;  /* 0x000000c4d038723c */ /* 0x040ff00000001838 */
[-C--:B------:R-:W-:Y:S01]  /*15540*/  HMMA.16816.F32 R60, R208, R198.reuse, R60 ;  /* 0x000000c6d03c723c */ /* 0x080fe2000000183c */
[----:B--2---:R-:W4:Y:S04]  /*15550*/  LDL R229, [R1+0x44] ;  /* 0x0000440001e57983 */ /* 0x004f280000100800 */
[----:B------:R-:W-:Y:S03]  /*15560*/  STL [R1+0xac], R232 ;  /* 0x0000ace801007387 */ /* 0x000fe60000100800 */
[C---:B------:R-:W-:Y:S01]  /*15570*/  HMMA.16816.F32 R64, R184.reuse, R198, R64 ;  /* 0x000000c6b840723c */ /* 0x040fe20000001840 */
[----:B------:R-:W2:Y:S07]  /*15580*/  LDSM.16.M88.4 R196, [R228] ;  /* 0x00000000e4c4783b */ /* 0x000eae0000000200 */
[-C--:B------:R-:W-:Y:S08]  /*15590*/  HMMA.16816.F32 R68, R184, R200.reuse, R68 ;  /* 0x000000c8b844723c */ /* 0x080ff00000001844 */
[C---:B------:R-:W-:Y:S08]  /*155a0*/  HMMA.16816.F32 R72, R208.reuse, R200, R72 ;  /* 0x000000c8d048723c */ /* 0x040ff00000001848 */
[-C--:B------:R-:W-:Y:S08]  /*155b0*/  HMMA.16816.F32 R76, R208, R202.reuse, R76 ;  /* 0x000000cad04c723c */ /* 0x080ff0000000184c */
[C---:B------:R-:W-:Y:S01]  /*155c0*/  HMMA.16816.F32 R80, R184.reuse, R202, R80 ;  /* 0x000000cab850723c */ /* 0x040fe20000001850 */
[----:B------:R2:W3:Y:S07]  /*155d0*/  LDSM.16.M88.4 R200, [R232+0x9100] ;  /* 0x00910000e8c8783b */ /* 0x0004ee0000000200 */
[-C--:B-1----:R-:W-:Y:S08]  /*155e0*/  HMMA.16816.F32 R84, R184, R204.reuse, R84 ;  /* 0x000000ccb854723c */ /* 0x082ff00000001854 */
[C---:B------:R-:W-:Y:S01]  /*155f0*/  HMMA.16816.F32 R88, R208.reuse, R204, R88 ;  /* 0x000000ccd058723c */ /* 0x040fe20000001858 */
[----:B--2---:R-:W2:Y:S07]  /*15600*/  LDL R232, [R1+0x28] ;  /* 0x0000280001e87983 */ /* 0x004eae0000100800 */
[-C--:B------:R-:W-:Y:S01]  /*15610*/  HMMA.16816.F32 R92, R208, R206.reuse, R92 ;  /* 0x000000ced05c723c */ /* 0x080fe2000000185c */
[----:B------:R-:W-:Y:S04]  /*15620*/  STL [R1+0xb0], R228 ;  /* 0x0000b0e401007387 */ /* 0x000fe80000100800 */
[----:B------:R1:W2:Y:S03]  /*15630*/  LDL R0, [R1+0x24] ;  /* 0x0000240001007983 */ /* 0x0002a60000100800 */
[C---:B------:R-:W-:Y:S08]  /*15640*/  HMMA.16816.F32 R96, R184.reuse, R206, R96 ;  /* 0x000000ceb860723c */ /* 0x040ff00000001860 */
[-C--:B---3--:R-:W-:Y:S08]  /*15650*/  HMMA.16816.F32 R100, R184, R188.reuse, R100 ;  /* 0x000000bcb864723c */ /* 0x088ff00000001864 */
[C---:B------:R-:W-:Y:S08]  /*15660*/  HMMA.16816.F32 R104, R208.reuse, R188, R104 ;  /* 0x000000bcd068723c */ /* 0x040ff00000001868 */
[-C--:B------:R-:W-:Y:S08]  /*15670*/  HMMA.16816.F32 R108, R208, R190.reuse, R108 ;  /* 0x000000bed06c723c */ /* 0x080ff0000000186c */
[----:B------:R-:W-:Y:S08]  /*15680*/  HMMA.16816.F32 R112, R184, R190, R112 ;  /* 0x000000beb870723c */ /* 0x000ff00000001870 */
[-C--:B------:R-:W-:Y:S08]  /*15690*/  HMMA.16816.F32 R4, R192, R196.reuse, R4 ;  /* 0x000000c4c004723c */ /* 0x080ff00000001804 */
        /* <DEDUP_REMOVED lines=21> */
[----:B------:R-:W3:Y:S01]  /*157f0*/  MUFU.TANH R249, R16 ;  /* 0x0000001000f97308 */ /* 0x000ee20000002400 */
[----:B------:R-:W-:Y:S09]  /*15800*/  FMUL.FTZ R17, R17, c[0x0][0x320] ;  /* 0x0000c80011117a20 */ /* 0x000ff20000410000 */
[----:B------:R1:W-:Y:S10]  /*15810*/  MUFU.TANH R237, R7 ;  /* 0x0000000700ed7308 */ /* 0x0003f40000002400 */
[----:B------:R-:W-:Y:S10]  /*15820*/  MUFU.TANH R248, R17 ;  /* 0x0000001100f87308 */ /* 0x000ff40000002400 */
[----:B------:R-:W-:Y:S01]  /*15830*/  MUFU.TANH R236, R8 ;  /* 0x0000000800ec7308 */ /* 0x000fe20000002400 */
[----:B-1----:R-:W1:Y:S09]  /*15840*/  LDSM.16.M88.4 R4, [R228+0x800] ;  /* 0x00080000e404783b */ /* 0x002e720000000200 */
[----:B------:R-:W-:Y:S10]  /*15850*/  MUFU.TANH R235, R9 ;  /* 0x0000000900eb7308 */ /* 0x000ff40000002400 */
[----:B------:R-:W1:Y:S10]  /*15860*/  MUFU.TANH R234, R10 ;  /* 0x0000000a00ea7308 */ /* 0x000e740000002400 */
[----:B------:R3:W-:Y:S10]  /*15870*/  MUFU.TANH R233, R11 ;  /* 0x0000000b00e97308 */ /* 0x0007f40000002400 */
[----:B------:R-:W-:Y:S01]  /*15880*/  MUFU.TANH R119, R12 ;  /* 0x0000000c00777308 */ /* 0x000fe20000002400 */
[-C--:B-1----:R-:W-:Y:S09]  /*15890*/  HMMA.16816.F32 R20, R192, R4.reuse, R20 ;  /* 0x00000004c014723c */ /* 0x082ff20000001814 */
[----:B------:R-:W1:Y:S01]  /*158a0*/  MUFU.TANH R252, R13 ;  /* 0x0000000d00fc7308 */ /* 0x000e620000002400 */
[C---:B------:R-:W-:Y:S01]  /*158b0*/  HMMA.16816.F32 R24, R200.reuse, R4, R24 ;  /* 0x00000004c818723c */ /* 0x040fe20000001818 */
[----:B---3--:R-:W3:Y:S08]  /*158c0*/  LDSM.16.M88.4 R8, [R228+0x1000] ;  /* 0x00100000e408783b */ /* 0x008ef00000000200 */
[----:B------:R-:W-:Y:S01]  /*158d0*/  MUFU.TANH R251, R14 ;  /* 0x0000000e00fb7308 */ /* 0x000fe20000002400 */
[-C--:B------:R-:W-:Y:S04]  /*158e0*/  HMMA.16816.F32 R28, R200, R6.reuse, R28 ;  /* 0x00000006c81c723c */ /* 0x080fe8000000181c */
[----:B------:R-:W-:Y:S04]  /*158f0*/  FMUL.FTZ R21, R21, c[0x0][0x320] ;  /* 0x0000c80015157a20 */ /* 0x000fe80000410000 */
[C---:B------:R-:W-:Y:S01]  /*15900*/  HMMA.16816.F32 R32, R192.reuse, R6, R32 ;  /* 0x00000006c020723c */ /* 0x040fe20000001820 */
[----:B------:R1:W-:Y:S01]  /*15910*/  MUFU.TANH R250, R15 ;  /* 0x0000000f00fa7308 */ /* 0x0003e20000002400 */
[----:B------:R-:W4:Y:S02]  /*15920*/  LDSM.16.M88.4 R4, [R228+0x1800] ;  /* 0x00180000e404783b */ /* 0x000f240000000200 */
        /* <DEDUP_REMOVED lines=9> */
[----:B------:R2:W-:Y:S01]  /*159c0*/  MUFU.TANH R244, R21 ;  /* 0x0000001500f47308 */ /* 0x0005e20000002400 */
[----:B------:R-:W-:Y:S02]  /*159d0*/  FMUL.FTZ R24, R24, c[0x0][0x320] ;  /* 0x0000c80018187a20 */ /* 0x000fe40000410000 */
[----:B------:R-:W-:Y:S01]  /*159e0*/  FMUL.FTZ R34, R34, c[0x0][0x320] ;  /* 0x0000c80022227a20 */ /* 0x000fe20000410000 */
[-C--:B---3--:R-:W-:Y:S01]  /*159f0*/  HMMA.16816.F32 R36, R192, R8.reuse, R36 ;  /* 0x00000008c024723c */ /* 0x088fe20000001824 */
[----:B-1----:R-:W-:Y:S02]  /*15a00*/  LDSM.16.M88.4 R12, [R228+0x3000] ;  /* 0x00300000e40c783b */ /* 0x002fe40000000200 */
        /* <DEDUP_REMOVED lines=15> */
[-C--:B----4-:R-:W-:Y:S03]  /*15b00*/  HMMA.16816.F32 R52, R192, R4.reuse, R52 ;  /* 0x00000004c034723c */ /* 0x090fe60000001834 */
        /* <DEDUP_REMOVED lines=16> */
[----:B------:R-:W4:Y:S01]  /*15c10*/  MUFU.TANH R243, R22 ;  /* 0x0000001600f37308 */ /* 0x000f220000002400 */
[-C--:B-1----:R-:W-:Y:S01]  /*15c20*/  HMMA.16816.F32 R68, R192, R8.reuse, R68 ;  /* 0x00000008c044723c */ /* 0x082fe20000001844 */
[----:B------:R-:W-:Y:S04]  /*15c30*/  BAR.SYNC.DEFER_BLOCKING 0x0 ;  /* 0x0000000000007b1d */ /* 0x000fe80000010000 */
[----:B------:R-:W-:Y:S02]  /*15c40*/  FMUL.FTZ R54, R54, c[0x0][0x320] ;  /* 0x0000c80036367a20 */ /* 0x000fe40000410000 */
[----:B------:R-:W-:Y:S01]  /*15c50*/  FMUL.FTZ R55, R55, c[0x0][0x320] ;  /* 0x0000c80037377a20 */ /* 0x000fe20000410000 */
[C---:B------:R-:W-:Y:S01]  /*15c60*/  HMMA.16816.F32 R72, R200.reuse, R8, R72 ;  /* 0x00000008c848723c */ /* 0x040fe20000001848 */
[----:B------:R-:W-:Y:S03]  /*15c70*/  MUFU.TANH R221, R26 ;  /* 0x0000001a00dd7308 */ /* 0x000fe60000002400 */
[----:B--2---:R-:W-:Y:S02]  /*15c80*/  @P1 IMAD.MOV.U32 R0, RZ, RZ, R2 ;  /* 0x000000ffff001224 */ /* 0x004fe400078e0002 */
[----:B------:R-:W-:Y:S02]  /*15c90*/  FMUL.FTZ R65, R65, c[0x0][0x320] ;  /* 0x0000c80041417a20 */ /* 0x000fe40000410000 */
[-C--:B------:R-:W-:Y:S01]  /*15ca0*/  HMMA.16816.F32 R76, R200, R10.reuse, R76 ;  /* 0x0000000ac84c723c */ /* 0x080fe2000000184c */
[----:B------:R-:W-:Y:S02]  /*15cb0*/  SHFL.IDX PT, R9, R0, 0x2, 0x1c1f ;  /* 0x005c1f0000097f89 */ /* 0x000fe400000e0000 */
[----:B------:R-:W-:Y:S01]  /*15cc0*/  MUFU.TANH R220, R27 ;  /* 0x0000001b00dc7308 */ /* 0x000fe20000002400 */
[----:B------:R-:W-:Y:S02]  /*15cd0*/  FMUL.FTZ R66, R66, c[0x0][0x320] ;  /* 0x0000c80042427a20 */ /* 0x000fe40000410000 */
[----:B------:R-:W-:Y:S02]  /*15ce0*/  FMUL.FTZ R49, R49, c[0x0][0x320] ;  /* 0x0000c80031317a20 */ /* 0x000fe40000410000 */
[C---:B------:R-:W-:Y:S01]  /*15cf0*/  HMMA.16816.F32 R80, R192.reuse, R10, R80 ;  /* 0x0000000ac050723c */ /* 0x040fe20000001850 */
[----:B------:R-:W-:Y:S03]  /*15d00*/  SHFL.IDX PT, R2, R0, 0x1, 0x1c1f ;  /* 0x003c1f0000027f89 */ /* 0x000fe600000e0000 */
[----:B------:R-:W-:Y:S01]  /*15d10*/  FMUL.FTZ R68, R68, c[0x0][0x320] ;  /* 0x0000c80044447a20 */ /* 0x000fe20000410000 */
[----:B------:R-:W-:Y:S01]  /*15d20*/  MUFU.TANH R212, R36 ;  /* 0x0000002400d47308 */ /* 0x000fe20000002400 */
[----:B------:R-:W-:Y:S02]  /*15d30*/  FMUL.FTZ R69, R69, c[0x0][0x320] ;  /* 0x0000c80045457a20 */ /* 0x000fe40000410000 */
[-C--:B---3--:R-:W-:Y:S01]  /*15d40*/  HMMA.16816.F32 R84, R192, R4.reuse, R84 ;  /* 0x00000004c054723c */ /* 0x088fe20000001854 */
[----:B------:R-:W-:Y:S03]  /*15d50*/  SHFL.IDX PT, R8, R0, 0x3, 0x1c1f ;  /* 0x007c1f0000087f89 */ /* 0x000fe600000e0000 */
[----:B------:R-:W-:Y:S02]  /*15d60*/  FMUL.FTZ R74, R74, c[0x0][0x320] ;  /* 0x0000c8004a4a7a20 */ /* 0x000fe40000410000 */
[----:B------:R-:W-:Y:S01]  /*15d70*/  FMUL.FTZ R56, R56, c[0x0][0x320] ;  /* 0x0000c80038387a20 */ /* 0x000fe20000410000 */
[----:B------:R-:W1:Y:S01]  /*15d80*/  MUFU.TANH R218, R28 ;  /* 0x0000001c00da7308 */ /* 0x000e620000002400 */
[C---:B------:R-:W-:Y:S01]  /*15d90*/  HMMA.16816.F32 R88, R200.reuse, R4, R88 ;  /* 0x00000004c858723c */ /* 0x040fe20000001858 */
[----:B------:R-:W2:Y:S03]  /*15da0*/  SHFL.IDX PT, R4, R0, RZ, 0x1c1f ;  /* 0x001c1fff00047589 */ /* 0x000ea600000e0000 */
[----:B------:R-:W-:Y:S02]  /*15db0*/  FMUL.FTZ R77, R77, c[0x0][0x320] ;  /* 0x0000c8004d4d7a20 */ /* 0x000fe40000410000 */
[----:B------:R-:W-:Y:S02]  /*15dc0*/  FMUL.FTZ R76, R76, c[0x0][0x320] ;  /* 0x0000c8004c4c7a20 */ /* 0x000fe40000410000 */
[-C--:B------:R-:W-:Y:S01]  /*15dd0*/  HMMA.16816.F32 R92, R200, R6.reuse, R92 ;  /* 0x00000006c85c723c */ /* 0x080fe2000000185c */
[----:B------:R-:W3:Y:S03]  /*15de0*/  MUFU.TANH R216, R29 ;  /* 0x0000001d00d87308 */ /* 0x000ee60000002400 */
[----:B------:R-:W-:Y:S02]  /*15df0*/  IMAD R5, R214, -0x70, RZ ;  /* 0xffffff90d6057824 */ /* 0x000fe400078e02ff */
[----:B------:R-:W-:Y:S02]  /*15e00*/  FMUL.FTZ R57, R57, c[0x0][0x320] ;  /* 0x0000c80039397a20 */ /* 0x000fe40000410000 */
[C---:B------:R-:W-:Y:S03]  /*15e10*/  HMMA.16816.F32 R96, R192.reuse, R6, R96 ;  /* 0x00000006c060723c */ /* 0x040fe60000001860 */
[----:B------:R1:W-:Y:S01]  /*15e20*/  MUFU.TANH R6, R74 ;  /* 0x0000004a00067308 */ /* 0x0003e20000002400 */
[----:B------:R-:W-:Y:S01]  /*15e30*/  IADD3 R5, -R232, 0x1, R5 ;  /* 0x00000001e8057810 */ /* 0x000fe20007ffe105 */
[----:B------:R-:W-:Y:S02]  /*15e40*/  FMUL.FTZ R86, R86, c[0x0][0x320] ;  /* 0x0000c80056567a20 */ /* 0x000fe40000410000 */
[----:B------:R-:W-:Y:S01]  /*15e50*/  FMUL.FTZ R59, R59, c[0x0][0x320] ;  /* 0x0000c8003b3b7a20 */ /* 0x000fe20000410000 */
[----:B------:R-:W-:Y:S01]  /*15e60*/  IADD3 R5, -R231, R5, R229 ;  /* 0x00000005e7057210 */ /* 0x000fe20007ffe1e5 */
[-C--:B------:R-:W-:Y:S03]  /*15e70*/  HMMA.16816.F32 R100, R192, R12.reuse, R100 ;  /* 0x0000000cc064723c */ /* 0x080fe60000001864 */
[C---:B--2---:R-:W-:Y:S01]  /*15e80*/  IADD3 R4, R5.reuse, R4, RZ ;  /* 0x0000000405047210 */ /* 0x044fe20007ffe0ff */
[----:B------:R-:W-:Y:S01]  /*15e90*/  MUFU.TANH R29, R32 ;  /* 0x00000020001d7308 */ /* 0x000fe20000002400 */
[C---:B------:R-:W-:Y:S02]  /*15ea0*/  IMAD.IADD R0, R5.reuse, 0x1, R9 ;  /* 0x0000000105007824 */ /* 0x040fe400078e0209 */
[C---:B------:R-:W-:Y:S01]  /*15eb0*/  ISETP.GT.AND P1, PT, R4.reuse, RZ, PT ;  /* 0x000000ff0400720c */ /* 0x040fe20003f24270 */
[C---:B------:R-:W-:Y:S04]  /*15ec0*/  HMMA.16816.F32 R104, R200.reuse, R12, R104 ;  /* 0x0000000cc868723c */ /* 0x040fe80000001868 */
[----:B------:R-:W-:Y:S01]  /*15ed0*/  IMAD.IADD R2, R5, 0x1, R2 ;  /* 0x0000000105027824 */ /* 0x000fe200078e0202 */
[----:B------:R-:W-:Y:S01]  /*15ee0*/  ISETP.GT.AND P6, PT, R4, 0x8, PT ;  /* 0x000000080400780c */ /* 0x000fe20003fc4270 */
[----:B------:R-:W2:Y:S01]  /*15ef0*/  MUFU.TANH R31, R34 ;  /* 0x00000022001f7308 */ /* 0x000ea20000002400 */
[----:B------:R-:W-:Y:S01]  /*15f00*/  FMUL.FTZ R89, R89, c[0x0][0x320] ;  /* 0x0000c80059597a20 */ /* 0x000fe20000410000 */
[----:B------:R-:W-:Y:S01]  /*15f10*/  ISETP.GT.AND P4, PT, R0, 0x1, PT ;  /* 0x000000010000780c */ /* 0x000fe20003f84270 */
[----:B------:R-:W-:Y:S01]  /*15f20*/  FMUL.FTZ R88, R88, c[0x0][0x320] ;  /* 0x0000c80058587a20 */ /* 0x000fe20000410000 */
[----:B------:R-:W-:Y:S01]  /*15f30*/  ISETP.GT.AND P2, PT, R2, RZ, PT ;  /* 0x000000ff0200720c */ /* 0x000fe20003f44270 */
[-C--:B------:R-:W-:Y:S03]  /*15f40*/  HMMA.16816.F32 R108, R200, R14.reuse, R108 ;  /* 0x0000000ec86c723c */ /* 0x080fe6000000186c */
[----:B------:R-:W-:Y:S01]  /*15f50*/  FSEL R10, R249, -INF , P6 ;  /* 0xff800000f90a7808 */ /* 0x000fe20003000000 */
[----:B------:R-:W-:Y:S01]  /*15f60*/  FMUL.FTZ R92, R92, c[0x0][0x320] ;  /* 0x0000c8005c5c7a20 */ /* 0x000fe20000410000 */
[----:B------:R2:W-:Y:S01]  /*15f70*/  MUFU.TANH R210, R37 ;  /* 0x0000002500d27308 */ /* 0x0005e20000002400 */
[----:B------:R-:W-:Y:S01]  /*15f80*/  IADD3 R5, R5, R8, RZ ;  /* 0x0000000805057210 */ /* 0x000fe20007ffe0ff */
[----:B------:R-:W-:Y:S01]  /*15f90*/  FMUL.FTZ R40, R40, c[0x0][0x320] ;  /* 0x0000c80028287a20 */ /* 0x000fe20000410000 */
[----:B------:R-:W-:Y:S01]  /*15fa0*/  FSEL R8, R240, -INF , P1 ;  /* 0xff800000f0087808 */ /* 0x000fe20000800000 */
[----:B------:R-:W-:Y:S01]  /*15fb0*/  FMUL.FTZ R93, R93, c[0x0][0x320] ;  /* 0x0000c8005d5d7a20 */ /* 0x000fe20000410000 */
[----:B------:R-:W-:Y:S01]  /*15fc0*/  ISETP.GT.AND P0, PT, R4, 0x1, PT ;  /* 0x000000010400780c */ /* 0x000fe20003f04270 */
[----:B------:R-:W-:Y:S04]  /*15fd0*/  HMMA.16816.F32 R112, R192, R14, R112 ;  /* 0x0000000ec070723c */ /* 0x000fe80000001870 */
[----:B------:R-:W-:Y:S01]  /*15fe0*/  MUFU.TANH R215, R30 ;  /* 0x0000001e00d77308 */ /* 0x000fe20000002400 */
[----:B------:R-:W-:Y:S01]  /*15ff0*/  LOP3.LUT P6, RZ, R230, 0x1, RZ, 0xc0, !PT ;  /* 0x00000001e6ff7812 */ /* 0x000fe200078cc0ff */
[----:B------:R-:W-:Y:S01]  /*16000*/  FMUL.FTZ R91, R91, c[0x0][0x320] ;  /* 0x0000c8005b5b7a20 */ /* 0x000fe20000410000 */
[----:B------:R-:W-:Y:S01]  /*16010*/  ISETP.GT.AND P1, PT, R5, RZ, PT ;  /* 0x000000ff0500720c */ /* 0x000fe20003f24270 */
[----:B------:R-:W-:Y:S01]  /*16020*/  FMUL.FTZ R94, R94, c[0x0][0x320] ;  /* 0x0000c8005e5e7a20 */ /* 0x000fe20000410000 */
[----:B------:R-:W-:Y:S02]  /*16030*/  FSEL R9, R239, -INF , P0 ;  /* 0xff800000ef097808 */ /* 0x000fe40000000000 */
[----:B------:R-:W-:Y:S01]  /*16040*/  ISETP.GT.AND P3, PT, R2, 0x1, PT ;  /* 0x000000010200780c */ /* 0x000fe20003f64270 */
[----:B------:R-:W-:Y:S01]  /*16050*/  FMUL.FTZ R95, R95, c[0x0][0x320] ;  /* 0x0000c8005f5f7a20 */ /* 0x000fe20000410000 */
[----:B------:R-:W-:Y:S01]  /*16060*/  FSEL R21, R234, -INF , P1 ;  /* 0xff800000ea157808 */ /* 0x000fe20000800000 */
[----:B------:R-:W2:Y:S01]  /*16070*/  MUFU.TANH R30, R33 ;  /* 0x00000021001e7308 */ /* 0x000ea20000002400 */
[----:B-1----:R-:W-:Y:S01]  /*16080*/  FMNMX.FTZ R74, R8, R3, !PT ;  /* 0x00000003084a7209 */ /* 0x002fe20007810000 */
[----:B------:R-:W-:Y:S01]  /*16090*/  FMUL.FTZ R110, R110, c[0x0][0x320] ;  /* 0x0000c8006e6e7a20 */ /* 0x000fe20000410000 */
[----:B------:R-:W-:Y:S01]  /*160a0*/  FSEL R18, R235, -INF , P4 ;  /* 0xff800000eb127808 */ /* 0x000fe20002000000 */
[----:B------:R-:W-:Y:S01]  /*160b0*/  FMUL.FTZ R64, R64, c[0x0][0x320] ;  /* 0x0000c80040407a20 */ /* 0x000fe20000410000 */
[----:B------:R-:W-:Y:S01]  /*160c0*/  FMNMX.FTZ R74, R9, R74, !PT ;  /* 0x0000004a094a7209 */ /* 0x000fe20007810000 */
[----:B------:R-:W-:Y:S01]  /*160d0*/  FMUL.FTZ R51, R51, c[0x0][0x320] ;  /* 0x0000c80033337a20 */ /* 0x000fe20000410000 */
[----:B------:R-:W-:Y:S01]  /*160e0*/  FSEL R12, R238, -INF , P2 ;  /* 0xff800000ee0c7808 */ /* 0x000fe20001000000 */
[----:B------:R-:W-:Y:S01]  /*160f0*/  FMUL.FTZ R60, R60, c[0x0][0x320] ;  /* 0x0000c8003c3c7a20 */ /* 0x000fe20000410000 */
[----:B------:R-:W-:Y:S01]  /*16100*/  FMNMX.FTZ R74, R10, R74, !PT ;  /* 0x0000004a0a4a7209 */ /* 0x000fe20007810000 */
[----:B------:R-:W-:Y:S01]  /*16110*/  MUFU.TANH R206, R40 ;  /* 0x0000002800ce7308 */ /* 0x000fe20000002400 */
        /* <DEDUP_REMOVED lines=8> */
[----:B------:R-:W-:Y:S01]  /*161a0*/  FMUL.FTZ R80, R80, c[0x0][0x320] ;  /* 0x0000c80050507a20 */ /* 0x000fe20000410000 */
[----:B------:R-:W-:Y:S01]  /*161b0*/  MUFU.TANH R205, R41 ;  /* 0x0000002900cd7308 */ /* 0x000fe20000002400 */
[----:B------:R-:W-:Y:S01]  /*161c0*/  FSEL R22, R233, -INF , P0 ;  /* 0xff800000e9167808 */ /* 0x000fe20000000000 */
[----:B------:R-:W-:Y:S01]  /*161d0*/  FMUL.FTZ R81, R81, c[0x0][0x320] ;  /* 0x0000c80051517a20 */ /* 0x000fe20000410000 */
[----:B------:R-:W-:Y:S01]  /*161e0*/  ISETP.GT.AND P3, PT, R2, 0x10, PT ;  /* 0x000000100200780c */ /* 0x000fe20003f64270 */
[----:B------:R-:W-:Y:S01]  /*161f0*/  FMUL.FTZ R84, R84, c[0x0][0x320] ;  /* 0x0000c80054547a20 */ /* 0x000fe20000410000 */
[----:B------:R-:W-:Y:S01]  /*16200*/  ISETP.GT.AND P0, PT, R2, 0x8, PT ;  /* 0x000000080200780c */ /* 0x000fe20003f04270 */
[----:B------:R-:W-:Y:S01]  /*16210*/  FMUL.FTZ R67, R67, c[0x0][0x320] ;  /* 0x0000c80043437a20 */ /* 0x000fe20000410000 */
[----:B----4-:R-:W-:Y:S01]  /*16220*/  FSEL R27, R243, -INF , P3 ;  /* 0xff800000f31b7808 */ /* 0x010fe20001800000 */
[----:B------:R-:W-:Y:S01]  /*16230*/  FMUL.FTZ R85, R85, c[0x0][0x320] ;  /* 0x0000c80055557a20 */ /* 0x000fe20000410000 */
[----:B------:R-:W-:Y:S01]  /*16240*/  ISETP.GT.AND P3, PT, R0, 0x18, PT ;  /* 0x000000180000780c */ /* 0x000fe20003f64270 */
[----:B------:R-:W-:Y:S01]  /*16250*/  MUFU.TANH R204, R42 ;  /* 0x0000002a00cc7308 */ /* 0x000fe20000002400 */
[----:B------:R-:W-:Y:S01]  /*16260*/  ISETP.GT.AND P1, PT, R4, 0x9, PT ;  /* 0x000000090400780c */ /* 0x000fe20003f24270 */
[----:B------:R-:W-:Y:S01]  /*16270*/  FMUL.FTZ R47, R47, c[0x0][0x320] ;  /* 0x0000c8002f2f7a20 */ /* 0x000fe20000410000 */
[----:B------:R-:W-:Y:S01]  /*16280*/  ISETP.GT.AND P5, PT, R0, RZ, PT ;  /* 0x000000ff0000720c */ /* 0x000fe20003fa4270 */
[----:B------:R-:W-:Y:S01]  /*16290*/  FMUL.FTZ R96, R96, c[0x0][0x320] ;  /* 0x0000c80060607a20 */ /* 0x000fe20000410000 */
[----:B------:R-:W-:Y:S01]  /*162a0*/  ISETP.GT.AND P4, PT, R5, 0x9, PT ;  /* 0x000000090500780c */ /* 0x000fe20003f84270 */
[----:B------:R-:W-:Y:S01]  /*162b0*/  FMUL.FTZ R82, R82, c[0x0][0x320] ;  /* 0x0000c80052527a20 */ /* 0x000fe20000410000 */
[----:B--2---:R-:W-:Y:S01]  /*162c0*/  FSEL R37, R218, -INF , P3 ;  /* 0xff800000da257808 */ /* 0x004fe20001800000 */
[----:B------:R-:W-:Y:S01]  /*162d0*/  FMUL.FTZ R97, R97, c[0x0][0x320] ;  /* 0x0000c80061617a20 */ /* 0x000fe20000410000 */
[----:B------:R-:W-:Y:S01]  /*162e0*/  FSEL R11, R248, -INF , P1 ;  /* 0xff800000f80b7808 */ /* 0x000fe20000800000 */
[----:B------:R3:W1:Y:S01]  /*162f0*/  MUFU.TANH R209, R38 ;  /* 0x0000002600d17308 */ /* 0x0006620000002400 */
[----:B------:R-:W-:Y:S01]  /*16300*/  FSEL R16, R236, -INF , P5 ;  /* 0xff800000ec107808 */ /* 0x000fe20002800000 */
[----:B------:R-:W-:Y:S01]  /*16310*/  FMUL.FTZ R113, R113, c[0x0][0x320] ;  /* 0x0000c80071717a20 */ /* 0x000fe20000410000 */
[----:B------:R-:W-:Y:S01]  /*16320*/  FMNMX.FTZ R74, R11, R74, !PT ;  /* 0x0000004a0b4a7209 */ /* 0x000fe20007810000 */
[----:B------:R-:W-:Y:S01]  /*16330*/  FMUL.FTZ R83, R83, c[0x0][0x320] ;  /* 0x0000c80053537a20 */ /* 0x000fe20000410000 */
[----:B------:R-:W-:Y:S01]  /*16340*/  ISETP.GT.AND P5, PT, R5, 0x8, PT ;  /* 0x000000080500780c */ /* 0x000fe20003fa4270 */
[----:B------:R-:W-:Y:S01]  /*16350*/  FMUL.FTZ R87, R87, c[0x0][0x320] ;  /* 0x0000c80057577a20 */ /* 0x000fe20000410000 */
[----:B------:R-:W-:Y:S01]  /*16360*/  ISETP.GT.AND P1, PT, R2, 0x11, PT ;  /* 0x000000110200780c */ /* 0x000fe20003f24270 */
[----:B------:R-:W-:Y:S01]  /*16370*/  FMUL.FTZ R98, R98, c[0x0][0x320] ;  /* 0x0000c80062627a20 */ /* 0x000fe20000410000 */
[----:B------:R-:W-:Y:S01]  /*16380*/  FSEL R23, R251, -INF , P5 ;  /* 0xff800000fb177808 */ /* 0x000fe20002800000 */
[----:B------:R1:W2:Y:S01]  /*16390*/  MUFU.TANH R199, R43 ;  /* 0x0000002b00c77308 */ /* 0x0002a20000002400 */
[----:B------:R-:W-:Y:S01]  /*163a0*/  FSEL R28, R242, -INF , P1 ;  /* 0xff800000f21c7808 */ /* 0x000fe20000800000 */
[----:B------:R-:W-:Y:S01]  /*163b0*/  FMUL.FTZ R114, R114, c[0x0][0x320] ;  /* 0x0000c80072727a20 */ /* 0x000fe20000410000 */
[----:B------:R-:W-:Y:S01]  /*163c0*/  IADD3 R242, R214, -0x1, RZ ;  /* 0xffffffffd6f27810 */ /* 0x000fe20007ffe0ff */
[----:B------:R-:W-:Y:S01]  /*163d0*/  FMUL.FTZ R99, R99, c[0x0][0x320] ;  /* 0x0000c80063637a20 */ /* 0x000fe20000410000 */
[C---:B------:R-:W-:Y:S01]  /*163e0*/  ISETP.GT.AND P1, PT, R0.reuse, 0x19, PT ;  /* 0x000000190000780c */ /* 0x040fe20003f24270 */
[----:B------:R-:W-:Y:S01]  /*163f0*/  FMUL.FTZ R109, R109, c[0x0][0x320] ;  /* 0x0000c8006d6d7a20 */ /* 0x000fe20000410000 */
[----:B------:R-:W-:Y:S01]  /*16400*/  FSEL R14, R247, -INF , P0 ;  /* 0xff800000f70e7808 */ /* 0x000fe20000000000 */
[----:B------:R-:W-:Y:S01]  /*16410*/  FMUL.FTZ R115, R115, c[0x0][0x320] ;  /* 0x0000c80073737a20 */ /* 0x000fe20000410000 */
[----:B------:R-:W-:Y:S01]  /*16420*/  ISETP.GT.AND P2, PT, R0, 0x8, PT ;  /* 0x000000080000780c */ /* 0x000fe20003f44270 */
[----:B------:R2:W-:Y:S01]  /*16430*/  MUFU.TANH R190, R52 ;  /* 0x0000003400be7308 */ /* 0x0005e20000002400 */
[----:B------:R-:W-:Y:S01]  /*16440*/  FSEL R24, R250, -INF , P4 ;  /* 0xff800000fa187808 */ /* 0x000fe20002000000 */
[----:B------:R-:W-:Y:S01]  /*16450*/  FMUL.FTZ R48, R48, c[0x0][0x320] ;  /* 0x0000c80030307a20 */ /* 0x000fe20000410000 */
[----:B------:R-:W-:Y:S01]  /*16460*/  ISETP.GT.AND P4, PT, R4, 0x10, PT ;  /* 0x000000100400780c */ /* 0x000fe20003f84270 */
[----:B------:R-:W-:Y:S01]  /*16470*/  FMUL.FTZ R79, R79, c[0x0][0x320] ;  /* 0x0000c8004f4f7a20 */ /* 0x000fe20000410000 */
[----:B---3--:R-:W-:Y:S01]  /*16480*/  FSEL R38, R216, -INF , P1 ;  /* 0xff800000d8267808 */ /* 0x008fe20000800000 */
[----:B------:R-:W-:Y:S01]  /*16490*/  FMUL.FTZ R90, R90, c[0x0][0x320] ;  /* 0x0000c8005a5a7a20 */ /* 0x000fe20000410000 */
[----:B------:R-:W-:Y:S01]  /*164a0*/  FSEL R19, R119, -INF , P2 ;  /* 0xff80000077137808 */ /* 0x000fe20001000000 */
[----:B------:R-:W-:Y:S01]  /*164b0*/  FMUL.FTZ R105, R105, c[0x0][0x320] ;  /* 0x0000c80069697a20 */ /* 0x000fe20000410000 */
[C---:B------:R-:W-:Y:S01]  /*164c0*/  ISETP.GT.AND P2, PT, R2.reuse, 0x9, PT ;  /* 0x000000090200780c */ /* 0x040fe20003f44270 */
[----:B------:R-:W-:Y:S01]  /*164d0*/  MUFU.TANH R198, R44 ;  /* 0x0000002c00c67308 */ /* 0x000fe20000002400 */
[----:B------:R-:W-:Y:S01]  /*164e0*/  ISETP.GT.AND P1, PT, R2, 0x18, PT ;  /* 0x000000180200780c */ /* 0x000fe20003f24270 */
[----:B------:R-:W-:Y:S01]  /*164f0*/  FMUL.FTZ R108, R108, c[0x0][0x320] ;  /* 0x0000c8006c6c7a20 */ /* 0x000fe20000410000 */
[----:B------:R-:W-:Y:S01]  /*16500*/  FSEL R15, R246, -INF , P2 ;  /* 0xff800000f60f7808 */ /* 0x000fe20001000000 */
[----:B------:R-:W-:Y:S01]  /*16510*/  FMUL.FTZ R101, R101, c[0x0][0x320] ;  /* 0x0000c80065657a20 */ /* 0x000fe20000410000 */
[----:B------:R-:W-:Y:S01]  /*16520*/  FSEL R31, R31, -INF , P1 ;  /* 0xff8000001f1f7808 */ /* 0x000fe20000800000 */
[----:B------:R-:W-:Y:S01]  /*16530*/  FMUL.FTZ R58, R58, c[0x0][0x320] ;  /* 0x0000c8003a3a7a20 */ /* 0x000fe20000410000 */
[----:B------:R-:W-:Y:S01]  /*16540*/  ISETP.GT.AND P1, PT, R2, 0x21, PT ;  /* 0x000000210200780c */ /* 0x000fe20003f24270 */
[----:B------:R-:W-:Y:S01]  /*16550*/  FMUL.FTZ R61, R61, c[0x0][0x320] ;  /* 0x0000c8003d3d7a20 */ /* 0x000fe20000410000 */
[----:B------:R-:W-:Y:S01]  /*16560*/  FSEL R25, R245, -INF , P4 ;  /* 0xff800000f5197808 */ /* 0x000fe20002000000 */
[----:B------:R-:W-:Y:S01]  /*16570*/  MUFU.TANH R184, R58 ;  /* 0x0000003a00b87308 */ /* 0x000fe20000002400 */
[----:B------:R-:W-:Y:S01]  /*16580*/  ISETP.GT.AND P4, PT, R5, 0x11, PT ;  /* 0x000000110500780c */ /* 0x000fe20003f84270 */
[----:B------:R-:W-:Y:S01]  /*16590*/  FMUL.FTZ R70, R70, c[0x0][0x320] ;  /* 0x0000c80046467a20 */ /* 0x000fe20000410000 */
[----:B------:R-:W-:Y:S01]  /*165a0*/  ISETP.GT.AND P2, PT, R0, 0x11, PT ;  /* 0x000000110000780c */ /* 0x000fe20003f44270 */
[----:B------:R-:W-:Y:S01]  /*165b0*/  FMUL.FTZ R75, R75, c[0x0][0x320] ;  /* 0x0000c8004b4b7a20 */ /* 0x000fe20000410000 */
[----:B------:R-:W-:Y:S01]  /*165c0*/  FSEL R36, R220, -INF , P4 ;  /* 0xff800000dc247808 */ /* 0x000fe20002000000 */
[----:B------:R-:W-:Y:S01]  /*165d0*/  FMUL.FTZ R71, R71, c[0x0][0x320] ;  /* 0x0000c80047477a20 */ /* 0x000fe20000410000 */
[----:B------:R-:W-:Y:S01]  /*165e0*/  FSEL R34, R222, -INF , P2 ;  /* 0xff800000de227808 */ /* 0x000fe20001000000 */
[----:B------:R-:W-:Y:S01]  /*165f0*/  FMUL.FTZ R73, R73, c[0x0][0x320] ;  /* 0x0000c80049497a20 */ /* 0x000fe20000410000 */
[----:B------:R-:W-:Y:S01]  /*16600*/  ISETP.GT.AND P2, PT, R5, 0x19, PT ;  /* 0x000000190500780c */ /* 0x000fe20003f44270 */
        /* <DEDUP_REMOVED lines=9> */
[----:B------:R-:W-:Y:S01]  /*166a0*/  ISETP.GT.AND P0, PT, R0, 0x10, PT ;  /* 0x000000100000780c */ /* 0x000fe20003f04270 */
[----:B------:R-:W-:Y:S01]  /*166b0*/  MUFU.TANH R101, R101 ;  /* 0x0000006500657308 */ /* 0x000fe20000002400 */
[----:B-1----:R-:W-:Y:S01]  /*166c0*/  FSEL R43, R209, -INF , P3 ;  /* 0xff800000d12b7808 */ /* 0x002fe20001800000 */
[----:B------:R-:W-:Y:S01]  /*166d0*/  FMUL.FTZ R104, R104, c[0x0][0x320] ;  /* 0x0000c80068687a20 */ /* 0x000fe20000410000 */
[----:B------:R-:W-:Y:S01]  /*166e0*/  ISETP.GT.AND P3, PT, R0, 0x28, PT ;  /* 0x000000280000780c */ /* 0x000fe20003f64270 */
[----:B------:R-:W-:Y:S01]  /*166f0*/  FMUL.FTZ R106, R106, c[0x0][0x320] ;  /* 0x0000c8006a6a7a20 */ /* 0x000fe20000410000 */
[----:B------:R-:W-:Y:S01]  /*16700*/  FSEL R33, R223, -INF , P0 ;  /* 0xff800000df217808 */ /* 0x000fe20000000000 */
[----:B------:R-:W-:Y:S01]  /*16710*/  FMUL.FTZ R100, R100, c[0x0][0x320] ;  /* 0x0000c80064647a20 */ /* 0x000fe20000410000 */
[----:B------:R-:W-:Y:S02]  /*16720*/  ISETP.GT.AND P0, PT, R5, 0x18, PT ;  /* 0x000000180500780c */ /* 0x000fe40003f04270 */
[C---:B------:R-:W-:Y:S01]  /*16730*/  ISETP.GT.AND P5, PT, R4.reuse, 0x11, PT ;  /* 0x000000110400780c */ /* 0x040fe20003fa4270 */
[----:B------:R-:W-:Y:S01]  /*16740*/  MUFU.TANH R191, R47 ;  /* 0x0000002f00bf7308 */ /* 0x000fe20000002400 */
[----:B------:R-:W-:Y:S02]  /*16750*/  ISETP.GT.AND P4, PT, R4, 0x18, PT ;  /* 0x000000180400780c */ /* 0x000fe40003f84270 */
[----:B------:R-:W-:Y:S02]  /*16760*/  FSEL R26, R244, -INF , P5 ;  /* 0xff800000f41a7808 */ /* 0x000fe40002800000 */
[----:B------:R-:W-:Y:S02]  /*16770*/  FSEL R29, R29, -INF , P4 ;  /* 0xff8000001d1d7808 */ /* 0x000fe40002000000 */
[----:B------:R-:W-:Y:S02]  /*16780*/  ISETP.GT.AND P4, PT, R4, 0x21, PT ;  /* 0x000000210400780c */ /* 0x000fe40003f84270 */
[C---:B------:R-:W-:Y:S01]  /*16790*/  ISETP.GT.AND P5, PT, R5.reuse, 0x10, PT ;  /* 0x000000100500780c */ /* 0x040fe20003fa4270 */
[----:B------:R-:W1:Y:S01]  /*167a0*/  MUFU.TANH R45, R48 ;  /* 0x00000030002d7308 */ /* 0x000e620000002400 */
[----:B------:R-:W-:Y:S02]  /*167b0*/  FSEL R42, R210, -INF , P4 ;  /* 0xff800000d22a7808 */ /* 0x000fe40002000000 */
[----:B------:R-:W-:Y:S02]  /*167c0*/  ISETP.GT.AND P4, PT, R5, 0x21, PT ;  /* 0x000000210500780c */ /* 0x000fe40003f84270 */
[----:B------:R-:W-:Y:S02]  /*167d0*/  FMNMX.FTZ R74, R25, R74, !PT ;  /* 0x0000004a194a7209 */ /* 0x000fe40007810000 */
[----:B--2---:R-:W-:Y:S02]  /*167e0*/  FSEL R52, R199, -INF , P4 ;  /* 0xff800000c7347808 */ /* 0x004fe40002000000 */
[----:B------:R-:W-:Y:S01]  /*167f0*/  FMNMX.FTZ R74, R26, R74, !PT ;  /* 0x0000004a1a4a7209 */ /* 0x000fe20007810000 */
[----:B------:R2:W-:Y:S01]  /*16800*/  MUFU.TANH R47, R50 ;  /* 0x00000032002f7308 */ /* 0x0005e20000002400 */
[----:B------:R-:W-:Y:S02]  /*16810*/  ISETP.GT.AND P2, PT, R4, 0x20, PT ;  /* 0x000000200400780c */ /* 0x000fe40003f44270 */
[----:B------:R-:W-:Y:S02]  /*16820*/  FMNMX.FTZ R74, R29, R74, !PT ;  /* 0x0000004a1d4a7209 */ /* 0x000fe40007810000 */
[----:B------:R-:W-:Y:S02]  /*16830*/  FSEL R41, R212, -INF , P2 ;  /* 0xff800000d4297808 */ /* 0x000fe40001000000 */
[----:B------:R-:W-:Y:S02]  /*16840*/  ISETP.GT.AND P2, PT, R0, 0x21, PT ;  /* 0x000000210000780c */ /* 0x000fe40003f44270 */
[----:B------:R-:W-:Y:S01]  /*16850*/  FMNMX.FTZ R74, R30, R74, !PT ;  /* 0x0000004a1e4a7209 */ /* 0x000fe20007810000 */
[----:B------:R3:W4:Y:S01]  /*16860*/  MUFU.TANH R189, R53 ;  /* 0x0000003500bd7308 */ /* 0x0007220000002400 */
[----:B------:R-:W-:Y:S02]  /*16870*/  ISETP.GT.AND P4, PT, R4, 0x28, PT ;  /* 0x000000280400780c */ /* 0x000fe40003f84270 */
[----:B------:R-:W-:Y:S02]  /*16880*/  FMNMX.FTZ R74, R41, R74, !PT ;  /* 0x0000004a294a7209 */ /* 0x000fe40007810000 */
[----:B-1----:R-:W-:Y:S02]  /*16890*/  FSEL R45, R45, -INF , P4 ;  /* 0xff8000002d2d7808 */ /* 0x002fe40002000000 */
[----:B------:R-:W-:Y:S02]  /*168a0*/  FMNMX.FTZ R74, R42, R74, !PT ;  /* 0x0000004a2a4a7209 */ /* 0x000fe40007810000 */
[----:B------:R-:W-:Y:S01]  /*168b0*/  ISETP.GT.AND P4, PT, R4, 0x31, PT ;  /* 0x000000310400780c */ /* 0x000fe20003f84270 */
[----:B------:R-:W-:Y:S01]  /*168c0*/  MUFU.TANH R196, R46 ;  /* 0x0000002e00c47308 */ /* 0x000fe20000002400 */
[----:B------:R-:W-:Y:S02]  /*168d0*/  FMNMX.FTZ R74, R45, R74, !PT ;  /* 0x0000004a2d4a7209 */ /* 0x000fe40007810000 */
[----:B--2---:R-:W-:Y:S02]  /*168e0*/  FSEL R50, R205, -INF , P2 ;  /* 0xff800000cd327808 */ /* 0x004fe40001000000 */
[----:B------:R-:W-:Y:S05]  /*168f0*/  ISETP.GT.AND P2, PT, R5, 0x29, PT ;  /* 0x000000290500780c */ /* 0x000fea0003f44270 */
[----:B------:R-:W1:Y:S01]  /*16900*/  MUFU.TANH R46, R49 ;  /* 0x00000031002e7308 */ /* 0x000e620000002400 */
[----:B---3--:R-:W-:Y:S02]  /*16910*/  FSEL R53, R198, -INF , P3 ;  /* 0xff800000c6357808 */ /* 0x008fe40001800000 */
[----:B------:R-:W-:Y:S02]  /*16920*/  ISETP.GT.AND P3, PT, R4, 0x29, PT ;  /* 0x000000290400780c */ /* 0x000fe40003f64270 */
[----:B----4-:R-:W-:Y:S05]  /*16930*/  FSEL R58, R189, -INF , P4 ;  /* 0xff800000bd3a7808 */ /* 0x010fea0002000000 */
[----:B------:R2:W-:Y:S01]  /*16940*/  MUFU.TANH R186, R56 ;  /* 0x0000003800ba7308 */ /* 0x0005e20000002400 */
[----:B------:R-:W-:Y:S09]  /*16950*/  ISETP.GT.AND P4, PT, R5, 0x31, PT ;  /* 0x000000310500780c */ /* 0x000ff20003f84270 */
[----:B------:R3:W-:Y:S01]  /*16960*/  MUFU.TANH R185, R57 ;  /* 0x0000003900b97308 */ /* 0x0007e20000002400 */
[----:B-1----:R-:W-:Y:S02]  /*16970*/  FSEL R46, R46, -INF , P3 ;  /* 0xff8000002e2e7808 */ /* 0x002fe40001800000 */
[----:B------:R-:W-:Y:S02]  /*16980*/  ISETP.GT.AND P3, PT, R2, 0x30, PT ;  /* 0x000000300200780c */ /* 0x000fe40003f64270 */
[----:B------:R-:W-:Y:S05]  /*16990*/  FMNMX.FTZ R74, R46, R74, !PT ;  /* 0x0000004a2e4a7209 */ /* 0x000fea0007810000 */
[----:B------:R1:W-:Y:S01]  /*169a0*/  MUFU.TANH R32, R35 ;  /* 0x0000002300207308 */ /* 0x0003e20000002400 */
[----:B--2---:R-:W-:Y:S02]  /*169b0*/  FSEL R56, R191, -INF , P2 ;  /* 0xff800000bf387808 */ /* 0x004fe40001000000 */
[----:B------:R-:W-:Y:S07]  /*169c0*/  ISETP.GT.AND P2, PT, R4, 0x30, PT ;  /* 0x000000300400780c */ /* 0x000fee0003f44270 */
[----:B------:R2:W4:Y:S01]  /*169d0*/  MUFU.TANH R208, R39 ;  /* 0x0000002700d07308 */ /* 0x0005220000002400 */
[----:B---3--:R-:W-:Y:S02]  /*169e0*/  FSEL R57, R190, -INF , P2 ;  /* 0xff800000be397808 */ /* 0x008fe40001000000 */
[----:B------:R-:W-:Y:S02]  /*169f0*/  ISETP.GT.AND P2, PT, R0, 0x31, PT ;  /* 0x000000310000780c */ /* 0x000fe40003f44270 */
[----:B------:R-:W-:Y:S05]  /*16a00*/  FMNMX.FTZ R74, R57, R74, !PT ;  /* 0x0000004a394a7209 */ /* 0x000fea0007810000 */
[----:B------:R3:W3:Y:S01]  /*16a10*/  MUFU.TANH R188, R54 ;  /* 0x0000003600bc7308 */ /* 0x0006e20000002400 */
[----:B------:R-:W-:Y:S02]  /*16a20*/  FMNMX.FTZ R74, R58, R74, !PT ;  /* 0x0000004a3a4a7209 */ /* 0x000fe40007810000 */
[----:B-1----:R-:W-:Y:S02]  /*16a30*/  FSEL R35, R221, -INF , P5 ;  /* 0xff800000dd237808 */ /* 0x002fe40002800000 */
[----:B------:R-:W-:Y:S05]  /*16a40*/  ISETP.GT.AND P5, PT, R5, 0x20, PT ;  /* 0x000000200500780c */ /* 0x000fea0003fa4270 */
[----:B------:R1:W1:Y:S01]  /*16a50*/  MUFU.TANH R17, R59 ;  /* 0x0000003b00117308 */ /* 0x0002620000002400 */
[----:B--2---:R-:W-:Y:S02]  /*16a60*/  FSEL R39, R215, -INF , P0 ;  /* 0xff800000d7277808 */ /* 0x004fe40000000000 */
[----:B----4-:R-:W-:Y:S02]  /*16a70*/  FSEL R44, R208, -INF , P1 ;  /* 0xff800000d02c7808 */ /* 0x010fe40000800000 */
[----:B------:R-:W-:Y:S05]  /*16a80*/  ISETP.GT.AND P1, PT, R0, 0x29, PT ;  /* 0x000000290000780c */ /* 0x000fea0003f24270 */
[----:B------:R2:W-:Y:S01]  /*16a90*/  MUFU.TANH R48, R51 ;  /* 0x0000003300307308 */ /* 0x0005e20000002400 */
[C---:B------:R-:W-:Y:S02]  /*16aa0*/  ISETP.GT.AND P0, PT, R2.reuse, 0x19, PT ;  /* 0x000000190200780c */ /* 0x040fe40003f04270 */
[----:B---3--:R-:W-:Y:S02]  /*16ab0*/  FSEL R54, R197, -INF , P1 ;  /* 0xff800000c5367808 */ /* 0x008fe40000800000 */
[----:B------:R-:W-:Y:S02]  /*16ac0*/  ISETP.GT.AND P1, PT, R2, 0x28, PT ;  /* 0x000000280200780c */ /* 0x000fe40003f24270 */
[----:B------:R-:W-:Y:S03]  /*16ad0*/  FSEL R32, R32, -INF , P0 ;  /* 0xff80000020207808 */ /* 0x000fe60000000000 */
[----:B------:R-:W3:Y:S01]  /*16ae0*/  MUFU.TANH R207, R60 ;  /* 0x0000003c00cf7308 */ /* 0x000ee20000002400 */
[----:B------:R-:W-:Y:S02]  /*16af0*/  FSEL R47, R47, -INF , P1 ;  /* 0xff8000002f2f7808 */ /* 0x000fe40000800000 */
[----:B------:R-:W-:Y:S02]  /*16b00*/  ISETP.GT.AND P1, PT, R2, 0x31, PT ;  /* 0x000000310200780c */ /* 0x000fe40003f24270 */
[----:B-1----:R-:W-:Y:S02]  /*16b10*/  FSEL R59, R188, -INF , P3 ;  /* 0xff800000bc3b7808 */ /* 0x002fe40001800000 */
[----:B------:R-:W-:Y:S02]  /*16b20*/  ISETP.GT.AND P3, PT, R0, 0x38, PT ;  /* 0x000000380000780c */ /* 0x000fe40003f64270 */
[----:B------:R-:W-:Y:S01]  /*16b30*/  FSEL R203, R17, -INF , P4 ;  /* 0xff80000011cb7808 */ /* 0x000fe20002000000 */
[----:B------:R-:W-:Y:S01]  /*16b40*/  MUFU.TANH R211, R61 ;  /* 0x0000003d00d37308 */ /* 0x000fe20000002400 */
[----:B------:R-:W-:Y:S01]  /*16b50*/  ISETP.GT.AND P4, PT, R4, 0x38, PT ;  /* 0x000000380400780c */ /* 0x000fe20003f84270 */
[----:B------:R-:W-:Y:S01]  /*16b60*/  FMUL.FTZ R17, R103, c[0x0][0x320] ;  /* 0x0000c80067117a20 */ /* 0x000fe20000410000 */
[----:B------:R-:W-:Y:S02]  /*16b70*/  ISETP.GT.AND P0, PT, R0, 0x20, PT ;  /* 0x000000200000780c */ /* 0x000fe40003f04270 */
[----:B--2---:R-:W-:Y:S02]  /*16b80*/  FSEL R51, R204, -INF , P5 ;  /* 0xff800000cc337808 */ /* 0x004fe40002800000 */
[----:B------:R-:W-:Y:S02]  /*16b90*/  FSEL R49, R206, -INF , P0 ;  /* 0xff800000ce317808 */ /* 0x000fe40000000000 */
[C---:B------:R-:W-:Y:S01]  /*16ba0*/  ISETP.GT.AND P0, PT, R5.reuse, 0x28, PT ;  /* 0x000000280500780c */ /* 0x040fe20003f04270 */
[----:B------:R-:W1:Y:S01]  /*16bb0*/  MUFU.TANH R61, R64 ;  /* 0x00000040003d7308 */ /* 0x000e620000002400 */
[----:B------:R-:W-:Y:S02]  /*16bc0*/  ISETP.GT.AND P5, PT, R5, 0x30, PT ;  /* 0x000000300500780c */ /* 0x000fe40003fa4270 */
[----:B---3--:R-:W-:Y:S02]  /*16bd0*/  FSEL R207, R207, -INF , P3 ;  /* 0xff800000cfcf7808 */ /* 0x008fe40001800000 */
[----:B------:R-:W-:Y:S02]  /*16be0*/  FSEL R202, R184, -INF , P5 ;  /* 0xff800000b8ca7808 */ /* 0x000fe40002800000 */
[C---:B------:R-:W-:Y:S03]  /*16bf0*/  ISETP.GT.AND P5, PT, R4.reuse, 0x41, PT ;  /* 0x000000410400780c */ /* 0x040fe60003fa4270 */
[----:B------:R2:W-:Y:S01]  /*16c00*/  MUFU.TANH R64, R89 ;  /* 0x0000005900407308 */ /* 0x0005e20000002400 */
[----:B------:R-:W-:Y:S09]  /*16c10*/  ISETP.GT.AND P3, PT, R4, 0x39, PT ;  /* 0x000000390400780c */ /* 0x000ff20003f64270 */
[----:B------:R-:W-:Y:S01]  /*16c20*/  MUFU.TANH R217, R62 ;  /* 0x0000003e00d97308 */ /* 0x000fe20000002400 */
[----:B-1----:R-:W-:Y:S02]  /*16c30*/  FSEL R61, R61, -INF , P4 ;  /* 0xff8000003d3d7808 */ /* 0x002fe40002000000 */
[----:B------:R-:W-:Y:S02]  /*16c40*/  ISETP.GT.AND P4, PT, R2, 0x40, PT ;  /* 0x000000400200780c */ /* 0x000fe40003f84270 */
[----:B------:R-:W-:Y:S05]  /*16c50*/  FMNMX.FTZ R74, R61, R74, !PT ;  /* 0x0000004a3d4a7209 */ /* 0x000fea0007810000 */
[----:B------:R-:W1:Y:S01]  /*16c60*/  MUFU.TANH R219, R63 ;  /* 0x0000003f00db7308 */ /* 0x000e620000002400 */
[----:B--2---:R-:W-:Y:S02]  /*16c70*/  FSEL R89, R185, -INF , P2 ;  /* 0xff800000b9597808 */ /* 0x004fe40001000000 */
[----:B------:R-:W-:Y:S07]  /*16c80*/  ISETP.GT.AND P2, PT, R5, 0x39, PT ;  /* 0x000000390500780c */ /* 0x000fee0003f44270 */
[----:B------:R-:W2:Y:S10]  /*16c90*/  MUFU.TANH R62, R65 ;  /* 0x00000041003e7308 */ /* 0x000eb40000002400 */
[----:B------:R3:W4:Y:S01]  /*16ca0*/  MUFU.TANH R187, R55 ;  /* 0x0000003700bb7308 */ /* 0x0007220000002400 */
[----:B-1----:R-:W-:Y:S02]  /*16cb0*/  FSEL R219, R219, -INF , P2 ;  /* 0xff800000dbdb7808 */ /* 0x002fe40001000000 */
[----:B------:R-:W-:Y:S07]  /*16cc0*/  ISETP.GT.AND P2, PT, R4, 0x40, PT ;  /* 0x000000400400780c */ /* 0x000fee0003f44270 */
[----:B------:R-:W1:Y:S01]  /*16cd0*/  MUFU.TANH R68, R68 ;  /* 0x0000004400447308 */ /* 0x000e620000002400 */
[----:B--2---:R-:W-:Y:S02]  /*16ce0*/  FSEL R62, R62, -INF , P3 ;  /* 0xff8000003e3e7808 */ /* 0x004fe40001800000 */
[----:B------:R-:W-:Y:S02]  /*16cf0*/  ISETP.GT.AND P3, PT, R0, 0x41, PT ;  /* 0x000000410000780c */ /* 0x000fe40003f64270 */
[----:B------:R-:W-:Y:S05]  /*16d00*/  FMNMX.FTZ R74, R62, R74, !PT ;  /* 0x0000004a3e4a7209 */ /* 0x000fea0007810000 */
[----:B------:R-:W2:Y:S01]  /*16d10*/  MUFU.TANH R69, R69 ;  /* 0x0000004500457308 */ /* 0x000ea20000002400 */
[----:B---3--:R-:W-:Y:S02]  /*16d20*/  FSEL R55, R196, -INF , P0 ;  /* 0xff800000c4377808 */ /* 0x008fe40000000000 */
[----:B----4-:R-:W-:Y:S02]  /*16d30*/  FSEL R60, R187, -INF , P1 ;  /* 0xff800000bb3c7808 */ /* 0x010fe40000800000 */
[----:B------:R-:W-:Y:S05]  /*16d40*/  ISETP.GT.AND P0, PT, R2, 0x29, PT ;  /* 0x000000290200780c */ /* 0x000fea0003f04270 */
[----:B------:R-:W3:Y:S01]  /*16d50*/  MUFU.TANH R70, R70 ;  /* 0x0000004600467308 */ /* 0x000ee20000002400 */
[----:B------:R-:W-:Y:S02]  /*16d60*/  ISETP.GT.AND P1, PT, R0, 0x39, PT ;  /* 0x000000390000780c */ /* 0x000fe40003f24270 */
[----:B------:R-:W-:Y:S02]  /*16d70*/  FSEL R48, R48, -INF , P0 ;  /* 0xff80000030307808 */ /* 0x000fe40000000000 */
[----:B-1----:R-:W-:Y:S02]  /*16d80*/  FSEL R218, R68, -INF , P2 ;  /* 0xff80000044da7808 */ /* 0x002fe40001000000 */
[----:B------:R-:W-:Y:S02]  /*16d90*/  FSEL R211, R211, -INF , P1 ;  /* 0xff800000d3d37808 */ /* 0x000fe40000800000 */
[----:B------:R-:W-:Y:S01]  /*16da0*/  ISETP.GT.AND P1, PT, R2, 0x38, PT ;  /* 0x000000380200780c */ /* 0x000fe20003f24270 */
[----:B------:R-:W1:Y:S01]  /*16db0*/  MUFU.TANH R63, R66 ;  /* 0x00000042003f7308 */ /* 0x000e620000002400 */
[C---:B------:R-:W-:Y:S02]  /*16dc0*/  ISETP.GT.AND P0, PT, R0.reuse, 0x30, PT ;  /* 0x000000300000780c */ /* 0x040fe40003f04270 */
[----:B------:R-:W-:Y:S02]  /*16dd0*/  ISETP.GT.AND P2, PT, R0, 0x48, PT ;  /* 0x000000480000780c */ /* 0x000fe40003f44270 */
[----:B--2---:R-:W-:Y:S02]  /*16de0*/  FSEL R221, R69, -INF , P5 ;  /* 0xff80000045dd7808 */ /* 0x004fe40002800000 */
[----:B------:R-:W2:Y:S01]  /*16df0*/  LDL.64 R68, [R1+0x70] ;  /* 0x0000700001447983 */ /* 0x000ea20000100a00 */
[----:B------:R-:W-:Y:S02]  /*16e00*/  ISETP.GT.AND P5, PT, R5, 0x40, PT ;  /* 0x000000400500780c */ /* 0x000fe40003fa4270 */
[----:B------:R-:W4:Y:S01]  /*16e10*/  MUFU.TANH R75, R75 ;  /* 0x0000004b004b7308 */ /* 0x000f220000002400 */
[----:B------:R-:W-:Y:S02]  /*16e20*/  FMNMX.FTZ R74, R218, R74, !PT ;  /* 0x0000004ada4a7209 */ /* 0x000fe40007810000 */
[----:B------:R-:W-:Y:S02]  /*16e30*/  FSEL R6, R6, -INF , P5 ;  /* 0xff80000006067808 */ /* 0x000fe40002800000 */
[----:B---3--:R-:W-:Y:S01]  /*16e40*/  FSEL R247, R70, -INF , P4 ;  /* 0xff80000046f77808 */ /* 0x008fe20002000000 */
[----:B------:R-:W-:Y:S01]  /*16e50*/  FMUL.FTZ R70, R111, c[0x0][0x320] ;  /* 0x0000c8006f467a20 */ /* 0x000fe20000410000 */
[----:B------:R-:W-:Y:S02]  /*16e60*/  ISETP.GT.AND P4, PT, R5, 0x41, PT ;  /* 0x000000410500780c */ /* 0x000fe40003f84270 */
[----:B------:R-:W-:Y:S01]  /*16e70*/  ISETP.GT.AND P5, PT, R4, 0x48, PT ;  /* 0x000000480400780c */ /* 0x000fe20003fa4270 */
[----:B------:R-:W3:Y:S01]  /*16e80*/  MUFU.TANH R80, R80 ;  /* 0x0000005000507308 */ /* 0x000ee20000002400 */
[----:B------:R-:W-:Y:S02]  /*16e90*/  FMNMX.FTZ R74, R221, R74, !PT ;  /* 0x0000004add4a7209 */ /* 0x000fe40007810000 */
[----:B-1----:R-:W-:Y:S02]  /*16ea0*/  FSEL R63, R63, -INF , P1 ;  /* 0xff8000003f3f7808 */ /* 0x002fe40000800000 */
[----:B------:R-:W-:Y:S05]  /*16eb0*/  ISETP.GT.AND P1, PT, R2, 0x41, PT ;  /* 0x000000410200780c */ /* 0x000fea0003f24270 */
[----:B------:R-:W-:Y:S01]  /*16ec0*/  MUFU.TANH R70, R70 ;  /* 0x0000004600467308 */ /* 0x000fe20000002400 */
[----:B----4-:R-:W-:Y:S02]  /*16ed0*/  FSEL R75, R75, -INF , P4 ;  /* 0xff8000004b4b7808 */ /* 0x010fe40002000000 */
[----:B------:R-:W-:Y:S07]  /*16ee0*/  ISETP.GT.AND P4, PT, R4, 0x49, PT ;  /* 0x000000490400780c */ /* 0x000fee0003f84270 */
[----:B------:R1:W-:Y:S01]  /*16ef0*/  MUFU.TANH R191, R88 ;  /* 0x0000005800bf7308 */ /* 0x0003e20000002400 */
[----:B---3--:R-:W-:Y:S01]  /*16f00*/  FSEL R220, R80, -INF , P5 ;  /* 0xff80000050dc7808 */ /* 0x008fe20002800000 */
[----:B------:R-:W-:Y:S01]  /*16f10*/  IMAD.MOV.U32 R80, RZ, RZ, R6 ;  /* 0x000000ffff507224 */ /* 0x000fe200078e0006 */
[----:B------:R-:W-:Y:S02]  /*16f20*/  FMNMX.FTZ R6, R12, R116, !PT ;  /* 0x000000740c067209 */ /* 0x000fe40007810000 */
[----:B------:R-:W-:Y:S05]  /*16f30*/  ISETP.GT.AND P5, PT, R4, 0x58, PT ;  /* 0x000000580400780c */ /* 0x000fea0003fa4270 */
[----:B------:R-:W3:Y:S01]  /*16f40*/  MUFU.TANH R71, R71 ;  /* 0x0000004700477308 */ /* 0x000ee20000002400 */
[----:B------:R-:W-:Y:S02]  /*16f50*/  FMNMX.FTZ R6, R13, R6, !PT ;  /* 0x000000060d067209 */ /* 0x000fe40007810000 */
[----:B------:R-:W-:Y:S02]  /*16f60*/  FMNMX.FTZ R74, R220, R74, !PT ;  /* 0x0000004adc4a7209 */ /* 0x000fe40007810000 */
[----:B------:R-:W-:Y:S05]  /*16f70*/  FMNMX.FTZ R6, R14, R6, !PT ;  /* 0x000000060e067209 */ /* 0x000fea0007810000 */
[----:B------:R-:W4:Y:S01]  /*16f80*/  MUFU.TANH R73, R73 ;  /* 0x0000004900497308 */ /* 0x000f220000002400 */
[----:B-1----:R-:W-:Y:S02]  /*16f90*/  FSEL R88, R186, -INF , P0 ;  /* 0xff800000ba587808 */ /* 0x002fe40000000000 */
[----:B------:R-:W-:Y:S07]  /*16fa0*/  ISETP.GT.AND P0, PT, R5, 0x38, PT ;  /* 0x000000380500780c */ /* 0x000fee0003f04270 */
[----:B------:R-:W1:Y:S01]  /*16fb0*/  MUFU.TANH R81, R81 ;  /* 0x0000005100517308 */ /* 0x000e620000002400 */
[----:B------:R-:W-:Y:S02]  /*16fc0*/  FSEL R217, R217, -INF , P0 ;  /* 0xff800000d9d97808 */ /* 0x000fe40000000000 */
[----:B------:R-:W-:Y:S02]  /*16fd0*/  ISETP.GT.AND P0, PT, R2, 0x39, PT ;  /* 0x000000390200780c */ /* 0x000fe40003f04270 */
[----:B---3--:R-:W-:Y:S02]  /*16fe0*/  FSEL R248, R71, -INF , P1 ;  /* 0xff80000047f87808 */ /* 0x008fe40000800000 */
[----:B------:R-:W-:Y:S03]  /*16ff0*/  ISETP.GT.AND P1, PT, R0, 0x49, PT ;  /* 0x000000490000780c */ /* 0x000fe60003f24270 */
[----:B------:R-:W3:Y:S01]  /*17000*/  MUFU.TANH R77, R77 ;  /* 0x0000004d004d7308 */ /* 0x000ee20000002400 */
[----:B----4-:R-:W-:Y:S02]  /*17010*/  FSEL R251, R73, -INF , P3 ;  /* 0xff80000049fb7808 */ /* 0x010fe40001800000 */
[C---:B------:R-:W-:Y:S07]  /*17020*/  ISETP.GT.AND P3, PT, R4.reuse, 0x50, PT ;  /* 0x000000500400780c */ /* 0x040fee0003f64270 */
[----:B------:R-:W4:Y:S01]  /*17030*/  MUFU.TANH R84, R84 ;  /* 0x0000005400547308 */ /* 0x000f220000002400 */
[----:B-1----:R-:W-:Y:S02]  /*17040*/  FSEL R222, R81, -INF , P4 ;  /* 0xff80000051de7808 */ /* 0x002fe40002000000 */
[----:B------:R-:W-:Y:S02]  /*17050*/  ISETP.GT.AND P4, PT, R4, 0x59, PT ;  /* 0x000000590400780c */ /* 0x000fe40003f84270 */
[----:B------:R-:W-:Y:S05]  /*17060*/  FMNMX.FTZ R74, R222, R74, !PT ;  /* 0x0000004ade4a7209 */ /* 0x000fea0007810000 */
[----:B------:R-:W1:Y:S01]  /*17070*/  MUFU.TANH R67, R67 ;  /* 0x0000004300437308 */ /* 0x000e620000002400 */
[----:B---3--:R-:W-:Y:S02]  /*17080*/  FSEL R65, R77, -INF , P1 ;  /* 0xff8000004d417808 */ /* 0x008fe40000800000 */
[----:B------:R-:W-:Y:S07]  /*17090*/  ISETP.GT.AND P1, PT, R4, 0x51, PT ;  /* 0x000000510400780c */ /* 0x000fee0003f24270 */
[----:B------:R1:W-:Y:S01]  /*170a0*/  MUFU.TANH R7, R86 ;  /* 0x0000005600077308 */ /* 0x0003e20000002400 */
[----:B----4-:R-:W-:Y:S02]  /*170b0*/  FSEL R246, R84, -INF , P3 ;  /* 0xff80000054f67808 */ /* 0x010fe40001800000 */
[----:B------:R-:W-:Y:S02]  /*170c0*/  ISETP.GT.AND P3, PT, R4, 0x61, PT ;  /* 0x000000610400780c */ /* 0x000fe40003f64270 */
[----:B------:R-:W-:Y:S05]  /*170d0*/  FMNMX.FTZ R74, R246, R74, !PT ;  /* 0x0000004af64a7209 */ /* 0x000fea0007810000 */
[----:B------:R-:W3:Y:S01]  /*170e0*/  MUFU.TANH R85, R85 ;  /* 0x0000005500557308 */ /* 0x000ee20000002400 */
[----:B------:R-:W-:Y:S02]  /*170f0*/  FSEL R213, R101, -INF , P3 ;  /* 0xff80000065d57808 */ /* 0x000fe40001800000 */
[----:B------:R-:W-:Y:S07]  /*17100*/  ISETP.GT.AND P3, PT, R2, 0x61, PT ;  /* 0x000000610200780c */ /* 0x000fee0003f64270 */
[----:B------:R-:W4:Y:S01]  /*17110*/  MUFU.TANH R72, R72 ;  /* 0x0000004800487308 */ /* 0x000f220000002400 */
[----:B-1----:R-:W-:Y:S02]  /*17120*/  FSEL R86, R67, -INF , P0 ;  /* 0xff80000043567808 */ /* 0x002fe40000000000 */
[----:B------:R-:W-:Y:S02]  /*17130*/  MOV R67, c[0x0][0x1e0] ;  /* 0x0000780000437a02 */ /* 0x000fe40000000f00 */
[----:B------:R-:W-:Y:S05]  /*17140*/  ISETP.GT.AND P0, PT, R0, 0x40, PT ;  /* 0x000000400000780c */ /* 0x000fea0003f04270 */
[----:B------:R-:W1:Y:S01]  /*17150*/  MUFU.TANH R76, R76 ;  /* 0x0000004c004c7308 */ /* 0x000e620000002400 */
[----:B---3--:R-:W-:Y:S02]  /*17160*/  FSEL R244, R85, -INF , P1 ;  /* 0xff80000055f47808 */ /* 0x008fe40000800000 */
[----:B------:R-:W-:Y:S02]  /*17170*/  ISETP.GT.AND P1, PT, R2, 0x50, PT ;  /* 0x000000500200780c */ /* 0x000fe40003f24270 */
[----:B------:R-:W-:Y:S05]  /*17180*/  FMNMX.FTZ R74, R244, R74, !PT ;  /* 0x0000004af44a7209 */ /* 0x000fea0007810000 */
[----:B------:R-:W3:Y:S01]  /*17190*/  MUFU.TANH R96, R96 ;  /* 0x0000006000607308 */ /* 0x000ee20000002400 */
[----:B------:R-:W-:Y:S02]  /*171a0*/  FSEL R208, R7, -INF , P1 ;  /* 0xff80000007d07808 */ /* 0x000fe40000800000 */
[----:B------:R-:W-:Y:S02]  /*171b0*/  ISETP.GT.AND P1, PT, R2, 0x68, PT ;  /* 0x000000680200780c */ /* 0x000fe40003f24270 */
[----:B----4-:R-:W-:Y:S02]  /*171c0*/  FSEL R250, R72, -INF , P0 ;  /* 0xff80000048fa7808 */ /* 0x010fe40000000000 */
[----:B------:R-:W-:Y:S03]  /*171d0*/  ISETP.GT.AND P0, PT, R5, 0x48, PT ;  /* 0x000000480500780c */ /* 0x000fe60003f04270 */
[----:B------:R-:W4:Y:S01]  /*171e0*/  MUFU.TANH R78, R78 ;  /* 0x0000004e004e7308 */ /* 0x000f220000002400 */
[----:B-1----:R-:W-:Y:S02]  /*171f0*/  FSEL R66, R76, -INF , P2 ;  /* 0xff8000004c427808 */ /* 0x002fe40001000000 */
[----:B------:R-:W2:Y:S01]  /*17200*/  LDL.64 R76, [R1+0x68] ;  /* 0x00006800014c7983 */ /* 0x000ea20000100a00 */
[----:B------:R-:W-:Y:S02]  /*17210*/  ISETP.GT.AND P2, PT, R2, 0x48, PT ;  /* 0x000000480200780c */ /* 0x000fe40003f44270 */
[----:B------:R-:W-:Y:S04]  /*17220*/  IMAD.MOV.U32 R85, RZ, RZ, R66 ;  /* 0x000000ffff557224 */ /* 0x000fe800078e0042 */
[----:B------:R-:W1:Y:S01]  /*17230*/  MUFU.TANH R82, R82 ;  /* 0x0000005200527308 */ /* 0x000e620000002400 */
[----:B------:R-:W-:Y:S01]  /*17240*/  STL [R1+0xb4], R214 ;  /* 0x0000b4d601007387 */ /* 0x000fe20000100800 */
[----:B---3--:R-:W-:Y:S03]  /*17250*/  FSEL R245, R96, -INF , P5 ;  /* 0xff80000060f57808 */ /* 0x008fe60002800000 */
[----:B------:R-:W-:Y:S01]  /*17260*/  STL [R1+0xb8], R242 ;  /* 0x0000b8f201007387 */ /* 0x000fe20000100800 */
[----:B------:R-:W-:Y:S02]  /*17270*/  ISETP.GT.AND P5, PT, R4, 0x69, PT ;  /* 0x000000690400780c */ /* 0x000fe40003fa4270 */
[----:B------:R-:W-:Y:S02]  /*17280*/  FMNMX.FTZ R74, R245, R74, !PT ;  /* 0x0000004af54a7209 */ /* 0x000fe40007810000 */
[----:B------:R-:W3:Y:S01]  /*17290*/  MUFU.TANH R97, R97 ;  /* 0x0000006100617308 */ /* 0x000ee20000002400 */
[----:B----4-:R-:W-:Y:S02]  /*172a0*/  FSEL R78, R78, -INF , P0 ;  /* 0xff8000004e4e7808 */ /* 0x010fe40000000000 */
[----:B------:R-:W-:Y:S03]  /*172b0*/  ISETP.GT.AND P0, PT, R4, 0x60, PT ;  /* 0x000000600400780c */ /* 0x000fe60003f04270 */
[----:B------:R-:W-:Y:S04]  /*172c0*/  IMAD.MOV.U32 R81, RZ, RZ, R78 ;  /* 0x000000ffff517224 */ /* 0x000fe800078e004e */
[----:B------:R-:W4:Y:S01]  /*172d0*/  MUFU.TANH R100, R100 ;  /* 0x0000006400647308 */ /* 0x000f220000002400 */
[----:B-1----:R-:W-:Y:S02]  /*172e0*/  FSEL R243, R82, -INF , P2 ;  /* 0xff80000052f37808 */ /* 0x002fe40001000000 */
[----:B------:R-:W-:Y:S02]  /*172f0*/  MOV R82, R75 ;  /* 0x0000004b00527202 */ /* 0x000fe40000000f00 */
[----:B------:R-:W-:Y:S05]  /*17300*/  ISETP.GT.AND P2, PT, R4, 0x68, PT ;  /* 0x000000680400780c */ /* 0x000fea0003f44270 */
        /* <DEDUP_REMOVED lines=9> */
[----:B----4-:R-:W-:Y:S02]  /*173a0*/  FSEL R215, R100, -INF , P0 ;  /* 0xff80000064d77808 */ /* 0x010fe40000000000 */
[----:B------:R-:W-:Y:S02]  /*173b0*/  FMNMX.FTZ R4, R28, R4, !PT ;  /* 0x000000041c047209 */ /* 0x000fe40007810000 */
[----:B------:R-:W-:Y:S01]  /*173c0*/  FMNMX.FTZ R74, R215, R74, !PT ;  /* 0x0000004ad74a7209 */ /* 0x000fe20007810000 */
[----:B------:R-:W4:Y:S01]  /*173d0*/  MUFU.TANH R83, R83 ;  /* 0x0000005300537308 */ /* 0x000f220000002400 */
[----:B------:R-:W-:Y:S02]  /*173e0*/  FMNMX.FTZ R4, R31, R4, !PT ;  /* 0x000000041f047209 */ /* 0x000fe40007810000 */
[----:B------:R-:W-:Y:S02]  /*173f0*/  FMNMX.FTZ R74, R213, R74, !PT ;  /* 0x0000004ad54a7209 */ /* 0x000fe40007810000 */
[----:B-1----:R-:W-:Y:S02]  /*17400*/  FSEL R212, R112, -INF , P2 ;  /* 0xff80000070d47808 */ /* 0x002fe40001000000 */
[----:B------:R-:W-:Y:S02]  /*17410*/  FMNMX.FTZ R4, R32, R4, !PT ;  /* 0x0000000420047209 */ /* 0x000fe40007810000 */
[----:B------:R-:W-:Y:S01]  /*17420*/  FMNMX.FTZ R74, R212, R74, !PT ;  /* 0x0000004ad44a7209 */ /* 0x000fe20007810000 */
[----:B------:R-:W1:Y:S01]  /*17430*/  MUFU.TANH R87, R87 ;  /* 0x0000005700577308 */ /* 0x000e620000002400 */
[----:B------:R-:W-:Y:S02]  /*17440*/  FMNMX.FTZ R4, R43, R4, !PT ;  /* 0x000000042b047209 */ /* 0x000fe40007810000 */
[----:B------:R-:W-:Y:S02]  /*17450*/  ISETP.GT.AND P0, PT, R2, 0x51, PT ;  /* 0x000000510200780c */ /* 0x000fe40003f04270 */
[----:B---3--:R-:W-:Y:S02]  /*17460*/  FSEL R210, R113, -INF , P5 ;  /* 0xff80000071d27808 */ /* 0x008fe40002800000 */
[----:B------:R-:W-:Y:S02]  /*17470*/  FMNMX.FTZ R4, R44, R4, !PT ;  /* 0x000000042c047209 */ /* 0x000fe40007810000 */
[----:B------:R-:W-:Y:S01]  /*17480*/  FMNMX.FTZ R74, R210, R74, !PT ;  /* 0x0000004ad24a7209 */ /* 0x000fe20007810000 */
[----:B------:R-:W3:Y:S01]  /*17490*/  MUFU.TANH R17, R17 ;  /* 0x0000001100117308 */ /* 0x000ee20000002400 */
[----:B------:R-:W-:Y:S02]  /*174a0*/  FMNMX.FTZ R4, R47, R4, !PT ;  /* 0x000000042f047209 */ /* 0x000fe40007810000 */
[----:B------:R-:W-:Y:S01]  /*174b0*/  ISETP.GT.AND P2, PT, R2, 0x58, PT ;  /* 0x000000580200780c */ /* 0x000fe20003f44270 */
[----:B------:R-:W3:Y:S01]  /*174c0*/  SHFL.BFLY PT, R7, R74, 0x2, 0x1f ;  /* 0x0c401f004a077f89 */ /* 0x000ee200000e0000 */
[----:B------:R-:W-:Y:S02]  /*174d0*/  FMNMX.FTZ R4, R48, R4, !PT ;  /* 0x0000000430047209 */ /* 0x000fe40007810000 */
[----:B----4-:R-:W-:Y:S02]  /*174e0*/  FSEL R103, R83, -INF , P4 ;  /* 0xff80000053677808 */ /* 0x010fe40002000000 */
[----:B------:R-:W-:Y:S01]  /*174f0*/  FMNMX.FTZ R4, R59, R4, !PT ;  /* 0x000000043b047209 */ /* 0x000fe20007810000 */
[----:B------:R-:W-:Y:S01]  /*17500*/  MUFU.TANH R92, R92 ;  /* 0x0000005c005c7308 */ /* 0x000fe20000002400 */
[----:B------:R-:W-:Y:S02]  /*17510*/  ISETP.GT.AND P5, PT, R2, 0x59, PT ;  /* 0x000000590200780c */ /* 0x000fe40003fa4270 */
[----:B------:R-:W-:Y:S02]  /*17520*/  FMNMX.FTZ R4, R60, R4, !PT ;  /* 0x000000043c047209 */ /* 0x000fe40007810000 */
[----:B-1----:R-:W-:Y:S01]  /*17530*/  FSEL R205, R87, -INF , P0 ;  /* 0xff80000057cd7808 */ /* 0x002fe20000000000 */
[----:B------:R-:W-:Y:S01]  /*17540*/  IMAD.MOV.U32 R87, RZ, RZ, R65 ;  /* 0x000000ffff577224 */ /* 0x000fe200078e0041 */
[----:B------:R-:W-:Y:S02]  /*17550*/  FMNMX.FTZ R73, R63, R4, !PT ;  /* 0x000000043f497209 */ /* 0x000fe40007810000 */
[----:B------:R-:W-:Y:S01]  /*17560*/  FMNMX.FTZ R4, R21, R118, !PT ;  /* 0x0000007615047209 */ /* 0x000fe20007810000 */
[----:B------:R-:W1:Y:S01]  /*17570*/  MUFU.TANH R98, R98 ;  /* 0x0000006200627308 */ /* 0x000e620000002400 */
[----:B------:R-:W-:Y:S02]  /*17580*/  FMNMX.FTZ R73, R86, R73, !PT ;  /* 0x0000004956497209 */ /* 0x000fe40007810000 */
[----:B------:R-:W-:Y:S02]  /*17590*/  FMNMX.FTZ R4, R22, R4, !PT ;  /* 0x0000000416047209 */ /* 0x000fe40007810000 */
[----:B---3--:R-:W-:Y:S01]  /*175a0*/  FSEL R195, R17, -INF , P3 ;  /* 0xff80000011c37808 */ /* 0x008fe20001800000 */
[----:B------:R-:W-:Y:S01]  /*175b0*/  FMUL.FTZ R17, R107, c[0x0][0x320] ;  /* 0x0000c8006b117a20 */ /* 0x000fe20000410000 */
[----:B------:R-:W-:Y:S02]  /*175c0*/  FMNMX.FTZ R4, R23, R4, !PT ;  /* 0x0000000417047209 */ /* 0x000fe40007810000 */
[----:B------:R-:W-:Y:S01]  /*175d0*/  FMNMX.FTZ R74, R74, R7, !PT ;  /* 0x000000074a4a7209 */ /* 0x000fe20007810000 */
[----:B------:R-:W3:Y:S01]  /*175e0*/  MUFU.TANH R114, R114 ;  /* 0x0000007200727308 */ /* 0x000ee20000002400 */
[----:B------:R-:W-:Y:S02]  /*175f0*/  FMNMX.FTZ R4, R24, R4, !PT ;  /* 0x0000000418047209 */ /* 0x000fe40007810000 */
[----:B------:R-:W-:Y:S01]  /*17600*/  ISETP.GT.AND P3, PT, R0, 0x58, PT ;  /* 0x000000580000780c */ /* 0x000fe20003f64270 */
[----:B------:R-:W4:Y:S01]  /*17610*/  SHFL.BFLY PT, R7, R74, 0x1, 0x1f ;  /* 0x0c201f004a077f89 */ /* 0x000f2200000e0000 */
[----:B------:R-:W-:Y:S02]  /*17620*/  FMNMX.FTZ R4, R35, R4, !PT ;  /* 0x0000000423047209 */ /* 0x000fe40007810000 */
[----:B------:R-:W-:Y:S02]  /*17630*/  ISETP.GT.AND P4, PT, R2, 0x60, PT ;  /* 0x000000600200780c */ /* 0x000fe40003f84270 */
[----:B------:R-:W-:Y:S01]  /*17640*/  FMNMX.FTZ R4, R36, R4, !PT ;  /* 0x0000000424047209 */ /* 0x000fe20007810000 */
[----:B------:R-:W-:Y:S01]  /*17650*/  MUFU.TANH R17, R17 ;  /* 0x0000001100117308 */ /* 0x000fe20000002400 */
[----:B------:R-:W-:Y:S02]  /*17660*/  ISETP.GT.AND P0, PT, R2, 0x69, PT ;  /* 0x000000690200780c */ /* 0x000fe40003f04270 */
[----:B------:R-:W-:Y:S02]  /*17670*/  FMNMX.FTZ R4, R39, R4, !PT ;  /* 0x0000000427047209 */ /* 0x000fe40007810000 */
[----:B-1----:R-:W-:Y:S02]  /*17680*/  FSEL R204, R98, -INF , P2 ;  /* 0xff80000062cc7808 */ /* 0x002fe40001000000 */
[----:B------:R-:W-:Y:S02]  /*17690*/  FMNMX.FTZ R6, R19, R6, !PT ;  /* 0x0000000613067209 */ /* 0x000fe40007810000 */
[----:B------:R-:W-:Y:S01]  /*176a0*/  FMNMX.FTZ R4, R40, R4, !PT ;  /* 0x0000000428047209 */ /* 0x000fe20007810000 */
[----:B------:R-:W1:Y:S01]  /*176b0*/  MUFU.TANH R99, R99 ;  /* 0x0000006300637308 */ /* 0x000e620000002400 */
[----:B------:R-:W-:Y:S02]  /*176c0*/  FMNMX.FTZ R2, R20, R6, !PT ;  /* 0x0000000614027209 */ /* 0x000fe40007810000 */
[----:B------:R-:W-:Y:S02]  /*176d0*/  FMNMX.FTZ R4, R51, R4, !PT ;  /* 0x0000000433047209 */ /* 0x000fe40007810000 */
[----:B---3--:R-:W-:Y:S02]  /*176e0*/  FSEL R194, R114, -INF , P1 ;  /* 0xff80000072c27808 */ /* 0x008fe40000800000 */
[----:B------:R-:W-:Y:S02]  /*176f0*/  FMNMX.FTZ R4, R52, R4, !PT ;  /* 0x0000000434047209 */ /* 0x000fe40007810000 */
[----:B----4-:R-:W-:Y:S01]  /*17700*/  FMNMX.FTZ R74, R74, R7, !PT ;  /* 0x000000074a4a7209 */ /* 0x010fe20007810000 */
[----:B------:R-:W3:Y:S01]  /*17710*/  MUFU.TANH R109, R109 ;  /* 0x0000006d006d7308 */ /* 0x000ee20000002400 */
[----:B------:R-:W-:Y:S02]  /*17720*/  FMNMX.FTZ R73, R247, R73, !PT ;  /* 0x00000049f7497209 */ /* 0x000fe40007810000 */
[----:B------:R-:W-:Y:S01]  /*17730*/  FSEL R114, R92, -INF , P3 ;  /* 0xff8000005c727808 */ /* 0x000fe20001800000 */
[----:B------:R-:W-:Y:S01]  /*17740*/  FMUL.FTZ R75, R74, c[0x0][0x2d0] ;  /* 0x0000b4004a4b7a20 */ /* 0x000fe20000410000 */
[----:B------:R-:W-:Y:S02]  /*17750*/  FMNMX.FTZ R4, R55, R4, !PT ;  /* 0x0000000437047209 */ /* 0x000fe40007810000 */
[C---:B------:R-:W-:Y:S02]  /*17760*/  ISETP.GT.AND P3, PT, R0.reuse, 0x69, PT ;  /* 0x000000690000780c */ /* 0x040fe40003f64270 */
[----:B------:R-:W-:Y:S01]  /*17770*/  ISETP.GT.AND P1, PT, R0, 0x59, PT ;  /* 0x000000590000780c */ /* 0x000fe20003f24270 */
[----:B------:R-:W4:Y:S01]  /*17780*/  MUFU.TANH R102, R102 ;  /* 0x0000006600667308 */ /* 0x000f220000002400 */
[----:B------:R-:W-:Y:S02]  /*17790*/  FMNMX.FTZ R73, R248, R73, !PT ;  /* 0x00000049f8497209 */ /* 0x000fe40007810000 */
[----:B------:R-:W-:Y:S02]  /*177a0*/  FMNMX.FTZ R2, R33, R2, !PT ;  /* 0x0000000221027209 */ /* 0x000fe40007810000 */
[----:B------:R-:W-:Y:S02]  /*177b0*/  FMNMX.FTZ R73, R243, R73, !PT ;  /* 0x00000049f3497209 */ /* 0x000fe40007810000 */
[----:B-1----:R-:W-:Y:S02]  /*177c0*/  FSEL R201, R99, -INF , P5 ;  /* 0xff80000063c97808 */ /* 0x002fe40002800000 */
[----:B------:R-:W-:Y:S01]  /*177d0*/  FMNMX.FTZ R73, R103, R73, !PT ;  /* 0x0000004967497209 */ /* 0x000fe20007810000 */
[----:B------:R-:W1:Y:S01]  /*177e0*/  MUFU.TANH R115, R115 ;  /* 0x0000007300737308 */ /* 0x000e620000002400 */
[----:B------:R-:W-:Y:S02]  /*177f0*/  FMNMX.FTZ R4, R56, R4, !PT ;  /* 0x0000000438047209 */ /* 0x000fe40007810000 */
[----:B------:R-:W-:Y:S02]  /*17800*/  FMNMX.FTZ R73, R208, R73, !PT ;  /* 0x00000049d0497209 */ /* 0x000fe40007810000 */
[----:B---3--:R-:W-:Y:S02]  /*17810*/  FSEL R98, R109, -INF , P3 ;  /* 0xff8000006d627808 */ /* 0x008fe40001800000 */
[----:B------:R-:W-:Y:S02]  /*17820*/  FMNMX.FTZ R73, R205, R73, !PT ;  /* 0x00000049cd497209 */ /* 0x000fe40007810000 */
[----:B------:R-:W-:Y:S01]  /*17830*/  FSETP.NEU.FTZ.AND P3, PT, R74, -INF , PT ;  /* 0xff8000004a00780b */ /* 0x000fe20003f7d000 */
[----:B------:R-:W3:Y:S01]  /*17840*/  MUFU.TANH R79, R79 ;  /* 0x0000004f004f7308 */ /* 0x000ee20000002400 */
[----:B------:R-:W-:Y:S02]  /*17850*/  FMNMX.FTZ R73, R204, R73, !PT ;  /* 0x00000049cc497209 */ /* 0x000fe40007810000 */
[----:B------:R-:W-:Y:S02]  /*17860*/  FSEL R75, R75, RZ, P3 ;  /* 0x000000ff4b4b7208 */ /* 0x000fe40001800000 */
[----:B----4-:R-:W-:Y:S02]  /*17870*/  FSEL R198, R102, -INF , P4 ;  /* 0xff80000066c67808 */ /* 0x010fe40002000000 */
[----:B------:R-:W-:Y:S01]  /*17880*/  FMNMX.FTZ R73, R201, R73, !PT ;  /* 0x00000049c9497209 */ /* 0x000fe20007810000 */
[--C-:B------:R-:W-:Y:S01]  /*17890*/  FFMA.FTZ R102, R246, c[0x0][0x2d0], -R75.reuse ;  /* 0x0000b400f6667a23 */ /* 0x100fe2000001084b */
[C---:B------:R-:W-:Y:S01]  /*178a0*/  ISETP.GT.AND P5, PT, R0.reuse, 0x50, PT ;  /* 0x000000500000780c */ /* 0x040fe20003fa4270 */
[----:B------:R-:W4:Y:S01]  /*178b0*/  MUFU.TANH R90, R90 ;  /* 0x0000005a005a7308 */ /* 0x000f220000002400 */
[----:B------:R-:W-:Y:S01]  /*178c0*/  ISETP.GT.AND P4, PT, R0, 0x51, PT ;  /* 0x000000510000780c */ /* 0x000fe20003f84270 */
[--C-:B------:R-:W-:Y:S01]  /*178d0*/  FFMA.FTZ R107, R216, c[0x0][0x2d0], -R75.reuse ;  /* 0x0000b400d86b7a23 */ /* 0x100fe2000001084b */
[----:B------:R-:W-:Y:S01]  /*178e0*/  FMNMX.FTZ R4, R202, R4, !PT ;  /* 0x00000004ca047209 */ /* 0x000fe20007810000 */
[--C-:B------:R-:W-:Y:S01]  /*178f0*/  FFMA.FTZ R212, R212, c[0x0][0x2d0], -R75.reuse ;  /* 0x0000b400d4d47a23 */ /* 0x100fe2000001084b */
[----:B------:R-:W-:Y:S02]  /*17900*/  FMNMX.FTZ R73, R198, R73, !PT ;  /* 0x00000049c6497209 */ /* 0x000fe40007810000 */
[----:B-1----:R-:W-:Y:S02]  /*17910*/  FSEL R192, R115, -INF , P0 ;  /* 0xff80000073c07808 */ /* 0x002fe40000000000 */
[----:B------:R-:W-:Y:S01]  /*17920*/  FSEL R191, R191, -INF , P5 ;  /* 0xff800000bfbf7808 */ /* 0x000fe20002800000 */
[----:B------:R-:W1:Y:S01]  /*17930*/  MUFU.TANH R93, R93 ;  /* 0x0000005d005d7308 */ /* 0x000e620000002400 */
[----:B------:R-:W-:Y:S02]  /*17940*/  ISETP.GT.AND P5, PT, R0, 0x61, PT ;  /* 0x000000610000780c */ /* 0x000fe40003fa4270 */
[----:B------:R-:W-:Y:S02]  /*17950*/  FSEL R112, R64, -INF , P4 ;  /* 0xff80000040707808 */ /* 0x000fe40002000000 */
[C---:B------:R-:W-:Y:S02]  /*17960*/  ISETP.GT.AND P4, PT, R0.reuse, 0x68, PT ;  /* 0x000000680000780c */ /* 0x040fe40003f84270 */
[----:B------:R-:W-:Y:S02]  /*17970*/  ISETP.GT.AND P0, PT, R0, 0x60, PT ;  /* 0x000000600000780c */ /* 0x000fe40003f04270 */
[----:B------:R-:W-:Y:S01]  /*17980*/  FMNMX.FTZ R0, R203, R4, !PT ;  /* 0x00000004cb007209 */ /* 0x000fe20007810000 */
[----:B------:R-:W1:Y:S01]  /*17990*/  MUFU.TANH R104, R104 ;  /* 0x0000006800687308 */ /* 0x000e620000002400 */
[--C-:B------:R-:W-:Y:S01]  /*179a0*/  FFMA.FTZ R4, R8, c[0x0][0x2d0], -R75.reuse ;  /* 0x0000b40008047a23 */ /* 0x100fe2000001084b */
[----:B------:R-:W-:Y:S02]  /*179b0*/  FMNMX.FTZ R73, R195, R73, !PT ;  /* 0x00000049c3497209 */ /* 0x000fe40007810000 */
[----:B------:R-:W-:Y:S02]  /*179c0*/  FMNMX.FTZ R2, R34, R2, !PT ;  /* 0x0000000222027209 */ /* 0x000fe40007810000 */
[----:B------:R-:W-:Y:S02]  /*179d0*/  FMNMX.FTZ R73, R194, R73, !PT ;  /* 0x00000049c2497209 */ /* 0x000fe40007810000 */
[----:B------:R-:W-:Y:S02]  /*179e0*/  FMNMX.FTZ R2, R37, R2, !PT ;  /* 0x0000000225027209 */ /* 0x000fe40007810000 */
[----:B------:R1:W-:Y:S01]  /*179f0*/  MUFU.EX2 R189, R4 ;  /* 0x0000000400bd7308 */ /* 0x0003e20000000800 */
[----:B------:R-:W-:Y:S02]  /*17a00*/  FMNMX.FTZ R73, R192, R73, !PT ;  /* 0x00000049c0497209 */ /* 0x000fe40007810000 */
[----:B------:R-:W-:Y:S02]  /*17a10*/  FMNMX.FTZ R2, R38, R2, !PT ;  /* 0x0000000226027209 */ /* 0x000fe40007810000 */
[----:B------:R-:W-:Y:S01]  /*17a20*/  ISETP.GT.AND P2, PT, R5, 0x49, PT ;  /* 0x000000490500780c */ /* 0x000fe20003f44270 */
[----:B------:R-:W1:Y:S01]  /*17a30*/  SHFL.BFLY PT, R6, R73, 0x2, 0x1f ;  /* 0x0c401f0049067f89 */ /* 0x000e6200000e0000 */
[----:B------:R-:W-:Y:S02]  /*17a40*/  FMNMX.FTZ R2, R49, R2, !PT ;  /* 0x0000000231027209 */ /* 0x000fe40007810000 */
[----:B---3--:R-:W-:Y:S01]  /*17a50*/  FSEL R200, R79, -INF , P2 ;  /* 0xff8000004fc87808 */ /* 0x008fe20001000000 */
[----:B------:R-:W3:Y:S01]  /*17a60*/  MUFU.TANH R105, R105 ;  /* 0x0000006900697308 */ /* 0x000ee20000002400 */
[----:B------:R-:W-:Y:S02]  /*17a70*/  FMNMX.FTZ R2, R50, R2, !PT ;  /* 0x0000000232027209 */ /* 0x000fe40007810000 */
[----:B------:R-:W-:Y:S02]  /*17a80*/  ISETP.GT.AND P2, PT, R5, 0x50, PT ;  /* 0x000000500500780c */ /* 0x000fe40003f44270 */
[----:B------:R-:W-:Y:S02]  /*17a90*/  FMNMX.FTZ R2, R53, R2, !PT ;  /* 0x0000000235027209 */ /* 0x000fe40007810000 */
[----:B----4-:R-:W-:Y:S02]  /*17aa0*/  FSEL R190, R90, -INF , P2 ;  /* 0xff8000005abe7808 */ /* 0x010fe40001000000 */
[----:B------:R-:W-:Y:S01]  /*17ab0*/  FMNMX.FTZ R2, R54, R2, !PT ;  /* 0x0000000236027209 */ /* 0x000fe20007810000 */
[----:B------:R-:W4:Y:S01]  /*17ac0*/  MUFU.TANH R108, R108 ;  /* 0x0000006c006c7308 */ /* 0x000f220000002400 */
[----:B------:R-:W-:Y:S02]  /*17ad0*/  ISETP.GT.AND P2, PT, R5, 0x61, PT ;  /* 0x000000610500780c */ /* 0x000fe40003f44270 */
[----:B------:R-:W-:Y:S01]  /*17ae0*/  FMNMX.FTZ R2, R88, R2, !PT ;  /* 0x0000000258027209 */ /* 0x000fe20007810000 */
[--C-:B-1----:R-:W-:Y:S01]  /*17af0*/  FFMA.FTZ R4, R9, c[0x0][0x2d0], -R75.reuse ;  /* 0x0000b40009047a23 */ /* 0x102fe2000001084b */
[----:B------:R-:W-:Y:S02]  /*17b00*/  FSEL R115, R93, -INF , P1 ;  /* 0xff8000005d737808 */ /* 0x000fe40000800000 */
[----:B------:R-:W-:Y:S02]  /*17b10*/  FMNMX.FTZ R2, R89, R2, !PT ;  /* 0x0000000259027209 */ /* 0x000fe40007810000 */
[----:B------:R-:W-:Y:S01]  /*17b20*/  FSEL R185, R17, -INF , P2 ;  /* 0xff80000011b97808 */ /* 0x000fe20001000000 */
[----:B------:R1:W-:Y:S01]  /*17b30*/  MUFU.EX2 R223, R4 ;  /* 0x0000000400df7308 */ /* 0x0003e20000000800 */
[----:B------:R-:W-:Y:S02]  /*17b40*/  FMNMX.FTZ R73, R73, R6, !PT ;  /* 0x0000000649497209 */ /* 0x000fe40007810000 */
[----:B------:R-:W-:Y:S02]  /*17b50*/  FMNMX.FTZ R2, R207, R2, !PT ;  /* 0x00000002cf027209 */ /* 0x000fe40007810000 */
[----:B------:R-:W-:Y:S01]  /*17b60*/  FSEL R111, R104, -INF , P0 ;  /* 0xff800000686f7808 */ /* 0x000fe20000000000 */
[----:B------:R-:W1:Y:S01]  /*17b70*/  SHFL.BFLY PT, R6, R73, 0x1, 0x1f ;  /* 0x0c201f0049067f89 */ /* 0x000e6200000e0000 */
[----:B------:R-:W-:Y:S01]  /*17b80*/  FMNMX.FTZ R2, R211, R2, !PT ;  /* 0x00000002d3027209 */ /* 0x000fe20007810000 */
[--C-:B------:R-:W-:Y:S01]  /*17b90*/  FFMA.FTZ R104, R244, c[0x0][0x2d0], -R75.reuse ;  /* 0x0000b400f4687a23 */ /* 0x100fe2000001084b */
[----:B---3--:R-:W-:Y:S01]  /*17ba0*/  FSEL R101, R105, -INF , P5 ;  /* 0xff80000069657808 */ /* 0x008fe20002800000 */
[----:B------:R-:W3:Y:S01]  /*17bb0*/  MUFU.TANH R91, R91 ;  /* 0x0000005b005b7308 */ /* 0x000ee20000002400 */
[----:B------:R-:W-:Y:S02]  /*17bc0*/  FMNMX.FTZ R2, R250, R2, !PT ;  /* 0x00000002fa027209 */ /* 0x000fe40007810000 */
[----:B------:R-:W-:Y:S02]  /*17bd0*/  FMNMX.FTZ R0, R217, R0, !PT ;  /* 0x00000000d9007209 */ /* 0x000fe40007810000 */
[----:B------:R-:W-:Y:S02]  /*17be0*/  FMNMX.FTZ R2, R251, R2, !PT ;  /* 0x00000002fb027209 */ /* 0x000fe40007810000 */
[----:B----4-:R-:W-:Y:S02]  /*17bf0*/  FSEL R99, R108, -INF , P4 ;  /* 0xff8000006c637808 */ /* 0x010fe40002000000 */
[----:B------:R-:W-:Y:S01]  /*17c00*/  FMNMX.FTZ R2, R85, R2, !PT ;  /* 0x0000000255027209 */ /* 0x000fe20007810000 */
[----:B------:R-:W4:Y:S01]  /*17c10*/  MUFU.TANH R94, R94 ;  /* 0x0000005e005e7308 */ /* 0x000f220000002400 */
[----:B------:R-:W-:Y:S02]  /*17c20*/  FMNMX.FTZ R0, R219, R0, !PT ;  /* 0x00000000db007209 */ /* 0x000fe40007810000 */
[----:B------:R-:W-:Y:S01]  /*17c30*/  FMNMX.FTZ R2, R87, R2, !PT ;  /* 0x0000000257027209 */ /* 0x000fe20007810000 */
[--C-:B-1----:R-:W-:Y:S01]  /*17c40*/  FFMA.FTZ R4, R10, c[0x0][0x2d0], -R75.reuse ;  /* 0x0000b4000a047a23 */ /* 0x102fe2000001084b */
[----:B------:R-:W-:Y:S02]  /*17c50*/  FMNMX.FTZ R0, R80, R0, !PT ;  /* 0x0000000050007209 */ /* 0x000fe40007810000 */
[----:B------:R-:W-:Y:S02]  /*17c60*/  ISETP.GT.AND P4, PT, R5, 0x59, PT ;  /* 0x000000590500780c */ /* 0x000fe40003f84270 */
[----:B------:R-:W-:Y:S01]  /*17c70*/  FMNMX.FTZ R0, R82, R0, !PT ;  /* 0x0000000052007209 */ /* 0x000fe20007810000 */
[----:B------:R1:W-:Y:S01]  /*17c80*/  MUFU.EX2 R249, R4 ;  /* 0x0000000400f97308 */ /* 0x0003e20000000800 */
[----:B------:R-:W-:Y:S02]  /*17c90*/  FMNMX.FTZ R73, R73, R6, !PT ;  /* 0x0000000649497209 */ /* 0x000fe40007810000 */
[----:B------:R-:W-:Y:S02]  /*17ca0*/  FMNMX.FTZ R2, R191, R2, !PT ;  /* 0x00000002bf027209 */ /* 0x000fe40007810000 */
[C---:B------:R-:W-:Y:S01]  /*17cb0*/  FSETP.NEU.FTZ.AND P2, PT, R73.reuse, -INF , PT ;  /* 0xff8000004900780b */ /* 0x040fe20003f5d000 */
[----:B------:R-:W-:Y:S01]  /*17cc0*/  FMUL.FTZ R96, R73, c[0x0][0x2d0] ;  /* 0x0000b40049607a20 */ /* 0x000fe20000410000 */
[----:B------:R-:W-:Y:S02]  /*17cd0*/  FMNMX.FTZ R2, R112, R2, !PT ;  /* 0x0000000270027209 */ /* 0x000fe40007810000 */
[----:B------:R-:W-:Y:S01]  /*17ce0*/  FMNMX.FTZ R0, R81, R0, !PT ;  /* 0x0000000051007209 */ /* 0x000fe20007810000 */
[----:B------:R-:W2:Y:S01]  /*17cf0*/  MUFU.TANH R95, R95 ;  /* 0x0000005f005f7308 */ /* 0x000ea20000002400 */
[----:B------:R-:W-:Y:S02]  /*17d00*/  FSEL R96, R96, RZ, P2 ;  /* 0x000000ff60607208 */ /* 0x000fe40001000000 */
[----:B------:R-:W-:Y:S02]  /*17d10*/  FMNMX.FTZ R2, R114, R2, !PT ;  /* 0x0000000272027209 */ /* 0x000fe40007810000 */
[----:B------:R-:W-:Y:S01]  /*17d20*/  ISETP.GT.AND P1, PT, R5, 0x51, PT ;  /* 0x000000510500780c */ /* 0x000fe20003f24270 */
[--C-:B------:R-:W-:Y:S01]  /*17d30*/  FFMA.FTZ R105, R205, c[0x0][0x2d0], -R96.reuse ;  /* 0x0000b400cd697a23 */ /* 0x100fe20000010860 */
[----:B------:R-:W-:Y:S01]  /*17d40*/  FMNMX.FTZ R2, R115, R2, !PT ;  /* 0x0000000273027209 */ /* 0x000fe20007810000 */
[--C-:B------:R-:W-:Y:S01]  /*17d50*/  FFMA.FTZ R108, R204, c[0x0][0x2d0], -R96.reuse ;  /* 0x0000b400cc6c7a23 */ /* 0x100fe20000010860 */
[----:B---3--:R-:W-:Y:S01]  /*17d60*/  FSEL R113, R91, -INF , P1 ;  /* 0xff8000005b717808 */ /* 0x008fe20000800000 */
[----:B------:R-:W3:Y:S01]  /*17d70*/  MUFU.TANH R106, R106 ;  /* 0x0000006a006a7308 */ /* 0x000ee20000002400 */
[----:B------:R-:W-:Y:S01]  /*17d80*/  FMNMX.FTZ R2, R111, R2, !PT ;  /* 0x000000026f027209 */ /* 0x000fe20007810000 */
[--C-:B------:R-:W-:Y:S01]  /*17d90*/  FFMA.FTZ R195, R195, c[0x0][0x2d0], -R96.reuse ;  /* 0x0000b400c3c37a23 */ /* 0x100fe20000010860 */
[----:B------:R-:W-:Y:S01]  /*17da0*/  ISETP.GT.AND P0, PT, R5, 0x58, PT ;  /* 0x000000580500780c */ /* 0x000fe20003f04270 */
[--C-:B-1----:R-:W-:Y:S01]  /*17db0*/  FFMA.FTZ R4, R12, c[0x0][0x2d0], -R96.reuse ;  /* 0x0000b4000c047a23 */ /* 0x102fe20000010860 */
[----:B------:R-:W-:Y:S01]  /*17dc0*/  FMNMX.FTZ R2, R101, R2, !PT ;  /* 0x0000000265027209 */ /* 0x000fe20007810000 */
[--C-:B------:R-:W-:Y:S01]  /*17dd0*/  FFMA.FTZ R194, R194, c[0x0][0x2d0], -R96.reuse ;  /* 0x0000b400c2c27a23 */ /* 0x100fe20000010860 */
[----:B----4-:R-:W-:Y:S02]  /*17de0*/  FSEL R188, R94, -INF , P0 ;  /* 0xff8000005ebc7808 */ /* 0x010fe40000000000 */
[----:B------:R-:W-:Y:S01]  /*17df0*/  FMNMX.FTZ R2, R99, R2, !PT ;  /* 0x0000000263027209 */ /* 0x000fe20007810000 */
[----:B------:R1:W-:Y:S01]  /*17e00*/  MUFU.EX2 R206, R4 ;  /* 0x0000000400ce7308 */ /* 0x0003e20000000800 */
[----:B------:R-:W-:Y:S02]  /*17e10*/  ISETP.GT.AND P1, PT, R5, 0x68, PT ;  /* 0x000000680500780c */ /* 0x000fe40003f24270 */
[----:B------:R-:W-:Y:S02]  /*17e20*/  FMNMX.FTZ R2, R98, R2, !PT ;  /* 0x0000000262027209 */ /* 0x000fe40007810000 */
[----:B--2---:R-:W-:Y:S02]  /*17e30*/  FSEL R187, R95, -INF , P4 ;  /* 0xff8000005fbb7808 */ /* 0x004fe40002000000 */
[----:B------:R-:W-:Y:S01]  /*17e40*/  ISETP.GE.AND P4, PT, R214, 0x1, PT ;  /* 0x00000001d600780c */ /* 0x000fe20003f86270 */
[----:B------:R-:W2:Y:S01]  /*17e50*/  SHFL.BFLY PT, R72, R2, 0x2, 0x1f ;  /* 0x0c401f0002487f89 */ /* 0x000ea200000e0000 */
[----:B------:R-:W-:Y:S01]  /*17e60*/  F2FP.PACK_AB R76, R223, R189 ;  /* 0x000000bddf4c723e */ /* 0x000fe200000000ff */
[----:B------:R-:W4:Y:S01]  /*17e70*/  MUFU.TANH R7, R110 ;  /* 0x0000006e00077308 */ /* 0x000f220000002400 */
[----:B------:R-:W-:Y:S02]  /*17e80*/  FMNMX.FTZ R0, R200, R0, !PT ;  /* 0x00000000c8007209 */ /* 0x000fe40007810000 */
[----:B------:R-:W-:Y:S02]  /*17e90*/  ISETP.GT.AND P0, PT, R5, 0x60, PT ;  /* 0x000000600500780c */ /* 0x000fe40003f04270 */
[----:B------:R-:W-:Y:S02]  /*17ea0*/  FMNMX.FTZ R0, R190, R0, !PT ;  /* 0x00000000be007209 */ /* 0x000fe40007810000 */
[----:B---3--:R-:W-:Y:S01]  /*17eb0*/  FSEL R186, R106, -INF , P0 ;  /* 0xff8000006aba7808 */ /* 0x008fe20000000000 */
[--C-:B------:R-:W-:Y:S01]  /*17ec0*/  FFMA.FTZ R106, R245, c[0x0][0x2d0], -R75.reuse ;  /* 0x0000b400f56a7a23 */ /* 0x100fe2000001084b */
[----:B------:R-:W-:Y:S02]  /*17ed0*/  FMNMX.FTZ R0, R113, R0, !PT ;  /* 0x0000000071007209 */ /* 0x000fe40007810000 */
[----:B------:R-:W-:Y:S02]  /*17ee0*/  ISETP.GT.AND P0, PT, R5, 0x69, PT ;  /* 0x000000690500780c */ /* 0x000fe40003f04270 */
[----:B------:R-:W-:Y:S01]  /*17ef0*/  FMNMX.FTZ R0, R188, R0, !PT ;  /* 0x00000000bc007209 */ /* 0x000fe20007810000 */
[----:B-1----:R-:W-:Y:S01]  /*17f00*/  FFMA.FTZ R4, R13, c[0x0][0x2d0], -R96 ;  /* 0x0000b4000d047a23 */ /* 0x002fe20000010860 */
[----:B------:R-:W-:Y:S01]  /*17f10*/  FSEL R70, R70, -INF , P0 ;  /* 0xff80000046467808 */ /* 0x000fe20000000000 */
[--C-:B------:R-:W-:Y:S01]  /*17f20*/  FFMA.FTZ R13, R30, c[0x0][0x2d0], -R75.reuse ;  /* 0x0000b4001e0d7a23 */ /* 0x100fe2000001084b */
[----:B------:R-:W-:Y:S01]  /*17f30*/  @P4 SHF.R.S32.HI R5, RZ, 0x1f, R242 ;  /* 0x0000001fff054819 */ /* 0x000fe200000114f2 */
[----:B------:R1:W3:Y:S01]  /*17f40*/  MUFU.EX2 R209, R4 ;  /* 0x0000000400d17308 */ /* 0x0002e20000000800 */
[----:B------:R-:W-:Y:S02]  /*17f50*/  FMNMX.FTZ R0, R187, R0, !PT ;  /* 0x00000000bb007209 */ /* 0x000fe40007810000 */
[----:B------:R-:W-:Y:S01]  /*17f60*/  @P4 SHF.L.U32 R17, R67, 0x5, RZ ;  /* 0x0000000543114819 */ /* 0x000fe200000006ff */
[----:B------:R-:W-:Y:S01]  /*17f70*/  @P4 IMAD R5, R5, c[0x0][0x1e0], RZ ;  /* 0x0000780005054a24 */ /* 0x000fe200078e02ff */
[----:B--2---:R-:W-:Y:S01]  /*17f80*/  FMNMX.FTZ R72, R2, R72, !PT ;  /* 0x0000004802487209 */ /* 0x004fe20007810000 */
[----:B------:R-:W-:Y:S01]  /*17f90*/  FFMA.FTZ R2, R11, c[0x0][0x2d0], -R75 ;  /* 0x0000b4000b027a23 */ /* 0x000fe2000001084b */
[----:B----4-:R-:W-:Y:S01]  /*17fa0*/  FSEL R184, R7, -INF , P1 ;  /* 0xff80000007b87808 */ /* 0x010fe20000800000 */
[--C-:B------:R-:W-:Y:S01]  /*17fb0*/  FFMA.FTZ R110, R201, c[0x0][0x2d0], -R96.reuse ;  /* 0x0000b400c96e7a23 */ /* 0x100fe20000010860 */
[----:B------:R-:W-:Y:S01]  /*17fc0*/  FMNMX.FTZ R0, R186, R0, !PT ;  /* 0x00000000ba007209 */ /* 0x000fe20007810000 */
[----:B------:R2:W-:Y:S01]  /*17fd0*/  MUFU.EX2 R65, R2 ;  /* 0x0000000200417308 */ /* 0x0005e20000000800 */
[----:B------:R-:W4:Y:S01]  /*17fe0*/  SHFL.BFLY PT, R6, R72, 0x1, 0x1f ;  /* 0x0c201f0048067f89 */ /* 0x000f2200000e0000 */
[----:B------:R-:W-:Y:S01]  /*17ff0*/  @P4 IMAD R5, R242, c[0x0][0x1e4], R5 ;  /* 0x00007900f2054a24 */ /* 0x000fe200078e0205 */
[----:B------:R-:W-:Y:S04]  /*18000*/  FMNMX.FTZ R0, R185, R0, !PT ;  /* 0x00000000b9007209 */ /* 0x000fe80007810000 */
[----:B------:R-:W-:Y:S03]  /*18010*/  FMNMX.FTZ R0, R184, R0, !PT ;  /* 0x00000000b8007209 */ /* 0x000fe60007810000 */
[----:B------:R3:W-:Y:S01]  /*18020*/  MUFU.EX2 R237, R13 ;  /* 0x0000000d00ed7308 */ /* 0x0007e20000000800 */
[----:B------:R-:W-:Y:S01]  /*18030*/  FMNMX.FTZ R0, R70, R0, !PT ;  /* 0x0000000046007209 */ /* 0x000fe20007810000 */
[--C-:B-1----:R-:W-:Y:S02]  /*18040*/  FFMA.FTZ R4, R14, c[0x0][0x2d0], -R96.reuse ;  /* 0x0000b4000e047a23 */ /* 0x102fe40000010860 */
[----:B------:R-:W-:Y:S06]  /*18050*/  FFMA.FTZ R14, R29, c[0x0][0x2d0], -R75 ;  /* 0x0000b4001d0e7a23 */ /* 0x000fec000001084b */
[----:B------:R1:W-:Y:S01]  /*18060*/  MUFU.EX2 R66, R4 ;  /* 0x0000000400427308 */ /* 0x0003e20000000800 */
[----:B--2---:R-:W2:Y:S01]  /*18070*/  SHFL.BFLY PT, R2, R0, 0x2, 0x1f ;  /* 0x0c401f0000027f89 */ /* 0x004ea200000e0000 */
[----:B----4-:R-:W-:Y:S01]  /*18080*/  FMNMX.FTZ R72, R72, R6, !PT ;  /* 0x0000000648487209 */ /* 0x010fe20007810000 */
[----:B------:R-:W-:Y:S03]  /*18090*/  @P4 IMAD.WIDE.U32 R6, R242, c[0x0][0x1e0], RZ ;  /* 0x00007800f2064a25 */ /* 0x000fe600078e00ff */
[C---:B------:R-:W-:Y:S04]  /*180a0*/  FSETP.NEU.FTZ.AND P1, PT, R72.reuse, -INF , PT ;  /* 0xff8000004800780b */ /* 0x040fe80003f3d000 */
[----:B------:R4:W-:Y:S01]  /*180b0*/  MUFU.EX2 R90, R14 ;  /* 0x0000000e005a7308 */ /* 0x0009e20000000800 */
[----:B------:R-:W-:Y:S01]  /*180c0*/  FMUL.FTZ R97, R72, c[0x0][0x2d0] ;  /* 0x0000b40048617a20 */ /* 0x000fe20000410000 */
[----:B------:R-:W-:Y:S01]  /*180d0*/  @P4 IADD3 R7, R7, R5, RZ ;  /* 0x0000000507074210 */ /* 0x000fe20007ffe0ff */
[----:B------:R-:W-:Y:S01]  /*180e0*/  @P4 IMAD.MOV.U32 R5, RZ, RZ, R77 ;  /* 0x000000ffff054224 */ /* 0x000fe200078e004d */
[----:B---3--:R-:W-:Y:S01]  /*180f0*/  F2FP.PACK_AB R77, R209, R206 ;  /* 0x000000ced14d723e */ /* 0x008fe200000000ff */
[----:B------:R-:W-:Y:S01]  /*18100*/  FFMA.FTZ R13, R46, c[0x0][0x2d0], -R75 ;  /* 0x0000b4002e0d7a23 */ /* 0x000fe2000001084b */
[----:B------:R-:W-:Y:S01]  /*18110*/  FSEL R97, R97, RZ, P1 ;  /* 0x000000ff61617208 */ /* 0x000fe20000800000 */
[----:B------:R-:W-:Y:S03]  /*18120*/  @P4 IMAD R7, R7, 0x70, RZ ;  /* 0x0000007007074824 */ /* 0x000fe600078e02ff */
[----:B------:R-:W-:Y:S01]  /*18130*/  MUFU.EX2 R83, R13 ;  /* 0x0000000d00537308 */ /* 0x000fe20000000800 */
[--C-:B------:R-:W-:Y:S02]  /*18140*/  FFMA.FTZ R112, R112, c[0x0][0x2d0], -R97.reuse ;  /* 0x0000b40070707a23 */ /* 0x100fe40000010861 */
[--C-:B------:R-:W-:Y:S02]  /*18150*/  FFMA.FTZ R114, R114, c[0x0][0x2d0], -R97.reuse ;  /* 0x0000b40072727a23 */ /* 0x100fe40000010861 */
[----:B-1----:R-:W-:Y:S02]  /*18160*/  FFMA.FTZ R4, R15, c[0x0][0x2d0], -R96 ;  /* 0x0000b4000f047a23 */ /* 0x002fe40000010860 */
[----:B------:R-:W-:Y:S01]  /*18170*/  FFMA.FTZ R115, R115, c[0x0][0x2d0], -R97 ;  /* 0x0000b40073737a23 */ /* 0x000fe20000010861 */
[----:B--2---:R-:W-:Y:S01]  /*18180*/  FMNMX.FTZ R0, R0, R2, !PT ;  /* 0x0000000200007209 */ /* 0x004fe20007810000 */
[--C-:B------:R-:W-:Y:S01]  /*18190*/  FFMA.FTZ R15, R26, c[0x0][0x2d0], -R75.reuse ;  /* 0x0000b4001a0f7a23 */ /* 0x100fe2000001084b */
[----:B------:R-:W1:Y:S03]  /*181a0*/  MUFU.EX2 R8, R4 ;  /* 0x0000000400087308 */ /* 0x000e660000000800 */
[----:B------:R-:W2:Y:S01]  /*181b0*/  SHFL.BFLY PT, R2, R0, 0x1, 0x1f ;  /* 0x0c201f0000027f89 */ /* 0x000ea200000e0000 */
[----:B----4-:R-:W-:Y:S06]  /*181c0*/  FFMA.FTZ R14, R45, c[0x0][0x2d0], -R75 ;  /* 0x0000b4002d0e7a23 */ /* 0x010fec000001084b */
[----:B------:R3:W-:Y:S10]  /*181d0*/  MUFU.EX2 R214, R15 ;  /* 0x0000000f00d67308 */ /* 0x0007f40000000800 */
[----:B------:R-:W-:Y:S01]  /*181e0*/  MUFU.EX2 R114, R114 ;  /* 0x0000007200727308 */ /* 0x000fe20000000800 */
[----:B-1----:R1:W-:Y:S01]  /*181f0*/  STL [R1+0xc], R8 ;  /* 0x00000c0801007387 */ /* 0x0023e20000100800 */
[----:B------:R-:W-:Y:S01]  /*18200*/  @P4 IMAD.MOV.U32 R4, RZ, RZ, R68 ;  /* 0x000000ffff044224 */ /* 0x000fe200078e0044 */
[----:B--2---:R-:W-:Y:S01]  /*18210*/  FMNMX.FTZ R71, R0, R2, !PT ;  /* 0x0000000200477209 */ /* 0x004fe20007810000 */
[----:B------:R-:W-:Y:S06]  /*18220*/  FFMA.FTZ R0, R19, c[0x0][0x2d0], -R97 ;  /* 0x0000b40013007a23 */ /* 0x000fec0000010861 */
[----:B------:R-:W-:Y:S01]  /*18230*/  MUFU.EX2 R115, R115 ;  /* 0x0000007300737308 */ /* 0x000fe20000000800 */
[----:B------:R-:W-:Y:S04]  /*18240*/  @P4 IMAD.WIDE.U32 R4, R6, 0x70, R4 ;  /* 0x0000007006044825 */ /* 0x000fe800078e0004 */
[----:B---3--:R-:W-:Y:S01]  /*18250*/  FFMA.FTZ R15, R41, c[0x0][0x2d0], -R75 ;  /* 0x0000b400290f7a23 */ /* 0x008fe2000001084b */
[C---:B------:R-:W-:Y:S01]  /*18260*/  @P4 LEA R6, P0, R4.reuse, c[0x0][0x1c8], 0x1 ;  /* 0x0000720004064a11 */ /* 0x040fe200078008ff */
[----:B------:R-:W-:Y:S02]  /*18270*/  @P4 IMAD.IADD R7, R5, 0x1, R7 ;  /* 0x0000000105074824 */ /* 0x000fe400078e0207 */
[----:B------:R-:W-:Y:S01]  /*18280*/  FMUL.FTZ R100, R71, c[0x0][0x2d0] ;  /* 0x0000b40047647a20 */ /* 0x000fe20000410000 */
[----:B------:R2:W-:Y:S01]  /*18290*/  MUFU.EX2 R109, R0 ;  /* 0x00000000006d7308 */ /* 0x0005e20000000800 */
[----:B------:R-:W-:Y:S01]  /*182a0*/  IMAD.MOV.U32 R68, RZ, RZ, 0x5 ;  /* 0x00000005ff447424 */ /* 0x000fe200078e00ff */
[----:B------:R-:W-:Y:S02]  /*182b0*/  @P4 LEA.HI.X R7, R4, c[0x0][0x1cc], R7, 0x1, P0 ;  /* 0x0000730004074a11 */ /* 0x000fe400000f0c07 */
[----:B------:R-:W-:Y:S02]  /*182c0*/  @P4 IADD3 R4, P0, R17, R6, RZ ;  /* 0x0000000611044210 */ /* 0x000fe40007f1e0ff */
[----:B------:R-:W-:Y:S01]  /*182d0*/  @P4 SHF.L.U64.HI R12, R67, R68, c[0x0][0x1e4] ;  /* 0x00007900430c4619 */ /* 0x000fe20000010244 */
[----:B------:R3:W-:Y:S01]  /*182e0*/  @P4 LDGSTS.E.BYPASS.LTC128B.128 [R241+0x3900], [R6.64], !P6 ;  /* 0x0390000006f14fae */ /* 0x0007e2000f101d48 */
[----:B-1----:R-:W-:Y:S02]  /*182f0*/  FFMA.FTZ R8, R16, c[0x0][0x2d0], -R97 ;  /* 0x0000b40010087a23 */ /* 0x002fe40000010861 */
[----:B------:R-:W-:Y:S01]  /*18300*/  MUFU.EX2 R239, R15 ;  /* 0x0000000f00ef7308 */ /* 0x000fe20000000800 */
[----:B------:R-:W-:Y:S02]  /*18310*/  @P4 IMAD.X R5, R12, 0x1, R7, P0 ;  /* 0x000000010c054824 */ /* 0x000fe400000e0607 */
[----:B------:R-:W-:Y:S03]  /*18320*/  FFMA.FTZ R16, R25, c[0x0][0x2d0], -R75 ;  /* 0x0000b40019107a23 */ /* 0x000fe6000001084b */
[----:B------:R1:W-:Y:S04]  /*18330*/  @P4 LDGSTS.E.BYPASS.LTC128B.128 [R241+0x4100], [R4.64], !P6 ;  /* 0x0410000004f14fae */ /* 0x0003e8000f101d48 */
[----:B------:R4:W-:Y:S01]  /*18340*/  MUFU.EX2 R197, R8 ;  /* 0x0000000800c57308 */ /* 0x0009e20000000800 */
[--C-:B--2---:R-:W-:Y:S09]  /*18350*/  FFMA.FTZ R0, R20, c[0x0][0x2d0], -R97.reuse ;  /* 0x0000b40014007a23 */ /* 0x104ff20000010861 */
[----:B------:R-:W2:Y:S10]  /*18360*/  MUFU.EX2 R2, R0 ;  /* 0x0000000000027308 */ /* 0x000eb40000000800 */
[----:B------:R-:W-:Y:S01]  /*18370*/  MUFU.EX2 R25, R14 ;  /* 0x0000000e00197308 */ /* 0x000fe20000000800 */
[----:B----4-:R-:W-:Y:S09]  /*18380*/  FFMA.FTZ R8, R18, c[0x0][0x2d0], -R97 ;  /* 0x0000b40012087a23 */ /* 0x010ff20000010861 */
[----:B------:R4:W1:Y:S01]  /*18390*/  MUFU.EX2 R196, R8 ;  /* 0x0000000800c47308 */ /* 0x0008620000000800 */
[----:B--2---:R2:W-:Y:S01]  /*183a0*/  STL [R1], R2 ;  /* 0x0000000201007387 */ /* 0x0045e20000100800 */
[C---:B----4-:R-:W-:Y:S02]  /*183b0*/  @P4 IADD3 R8, P0, R17.reuse, R4, RZ ;  /* 0x0000000411084210 */ /* 0x050fe40007f1e0ff */
[----:B-1----:R-:W-:Y:S03]  /*183c0*/  F2FP.PACK_AB R64, R196, R197 ;  /* 0x000000c5c440723e */ /* 0x002fe600000000ff */
[C---:B------:R-:W-:Y:S01]  /*183d0*/  @P4 IMAD.X R9, R12.reuse, 0x1, R5, P0 ;  /* 0x000000010c094824 */ /* 0x040fe200000e0605 */
[----:B------:R-:W-:Y:S04]  /*183e0*/  @P4 IADD3 R10, P0, R17, R8, RZ ;  /* 0x00000008110a4210 */ /* 0x000fe80007f1e0ff */
[----:B------:R-:W-:Y:S01]  /*183f0*/  @P4 IADD3.X R11, R12, R9, RZ, P0, !PT ;  /* 0x000000090c0b4210 */ /* 0x000fe200007fe4ff */
[----:B------:R1:W-:Y:S01]  /*18400*/  @P4 LDGSTS.E.BYPASS.LTC128B.128 [R241+0x4900], [R8.64], !P6 ;  /* 0x0490000008f14fae */ /* 0x0003e2000f101d48 */
[----:B------:R-:W-:Y:S02]  /*18410*/  FSETP.NEU.FTZ.AND P0, PT, R71, -INF , PT ;  /* 0xff8000004700780b */ /* 0x000fe40003f1d000 */
[----:B---3--:R-:W-:Y:S02]  /*18420*/  @P4 IADD3 R6, P5, R17, R10, RZ ;  /* 0x0000000a11064210 */ /* 0x008fe40007fbe0ff */
[----:B------:R-:W-:Y:S03]  /*18430*/  FSEL R100, R100, RZ, P0 ;  /* 0x000000ff64647208 */ /* 0x000fe60000000000 */
[----:B------:R3:W-:Y:S01]  /*18440*/  @P4 LDGSTS.E.BYPASS.LTC128B.128 [R241+0x5100], [R10.64], !P6 ;  /* 0x051000000af14fae */ /* 0x0007e2000f101d48 */
[----:B------:R-:W-:Y:S02]  /*18450*/  @P4 IMAD.X R7, R12, 0x1, R11, P5 ;  /* 0x000000010c074824 */ /* 0x000fe400028e060b */
[--C-:B------:R-:W-:Y:S02]  /*18460*/  FFMA.FTZ R0, R21, c[0x0][0x2d0], -R100.reuse ;  /* 0x0000b40015007a23 */ /* 0x100fe40000010864 */
[--C-:B------:R-:W-:Y:S02]  /*18470*/  FFMA.FTZ R113, R113, c[0x0][0x2d0], -R100.reuse ;  /* 0x0000b40071717a23 */ /* 0x100fe40000010864 */
[----:B------:R4:W-:Y:S01]  /*18480*/  MUFU.EX2 R193, R0 ;  /* 0x0000000000c17308 */ /* 0x0009e20000000800 */
[----:B------:R1:W-:Y:S09]  /*18490*/  @P4 LDGSTS.E.BYPASS.LTC128B.128 [R241+0x5900], [R6.64], !P6 ;  /* 0x0590000006f14fae */ /* 0x0003f2000f101d48 */
[----:B------:R-:W-:Y:S01]  /*184a0*/  MUFU.EX2 R113, R113 ;  /* 0x0000007100717308 */ /* 0x000fe20000000800 */
[--C-:B----4-:R-:W-:Y:S09]  /*184b0*/  FFMA.FTZ R0, R22, c[0x0][0x2d0], -R100.reuse ;  /* 0x0000b40016007a23 */ /* 0x110ff20000010864 */
[----:B------:R4:W-:Y:S02]  /*184c0*/  MUFU.EX2 R199, R0 ;  /* 0x0000000000c77308 */ /* 0x0009e40000000800 */
[--C-:B----4-:R-:W-:Y:S08]  /*184d0*/  FFMA.FTZ R0, R23, c[0x0][0x2d0], -R100.reuse ;  /* 0x0000b40017007a23 */ /* 0x110ff00000010864 */
[----:B------:R4:W-:Y:S02]  /*184e0*/  MUFU.EX2 R252, R0 ;  /* 0x0000000000fc7308 */ /* 0x0009e40000000800 */
[----:B----4-:R-:W-:Y:S08]  /*184f0*/  FFMA.FTZ R0, R24, c[0x0][0x2d0], -R100 ;  /* 0x0000b40018007a23 */ /* 0x010ff00000010864 */
[----:B--2---:R-:W2:Y:S10]  /*18500*/  MUFU.EX2 R2, R0 ;  /* 0x0000000000027308 */ /* 0x004eb40000000800 */
[----:B------:R-:W4:Y:S01]  /*18510*/  MUFU.EX2 R0, R16 ;  /* 0x0000001000007308 */ /* 0x000f220000000800 */
[----:B--2---:R2:W-:Y:S04]  /*18520*/  STL [R1+0x8], R2 ;  /* 0x0000080201007387 */ /* 0x0045e80000100800 */
[----:B----4-:R4:W-:Y:S01]  /*18530*/  STL [R1+0x4], R0 ;  /* 0x0000040001007387 */ /* 0x0109e20000100800 */
[--C-:B--2---:R-:W-:Y:S06]  /*18540*/  FFMA.FTZ R2, R27, c[0x0][0x2d0], -R96.reuse ;  /* 0x0000b4001b027a23 */ /* 0x104fec0000010860 */
[----:B------:R-:W2:Y:S01]  /*18550*/  MUFU.EX2 R2, R2 ;  /* 0x0000000200027308 */ /* 0x000ea20000000800 */
[--C-:B----4-:R-:W-:Y:S09]  /*18560*/  FFMA.FTZ R0, R28, c[0x0][0x2d0], -R96.reuse ;  /* 0x0000b4001c007a23 */ /* 0x110ff20000010860 */
[----:B------:R4:W-:Y:S01]  /*18570*/  MUFU.EX2 R228, R0 ;  /* 0x0000000000e47308 */ /* 0x0009e20000000800 */
[----:B--2---:R2:W-:Y:S01]  /*18580*/  STL [R1+0x14], R2 ;  /* 0x0000140201007387 */ /* 0x0045e20000100800 */
[--C-:B----4-:R-:W-:Y:S08]  /*18590*/  FFMA.FTZ R0, R31, c[0x0][0x2d0], -R96.reuse ;  /* 0x0000b4001f007a23 */ /* 0x110ff00000010860 */
[----:B------:R4:W-:Y:S02]  /*185a0*/  MUFU.EX2 R231, R0 ;  /* 0x0000000000e77308 */ /* 0x0009e40000000800 */
[----:B----4-:R-:W-:Y:S08]  /*185b0*/  FFMA.FTZ R0, R32, c[0x0][0x2d0], -R96 ;  /* 0x0000b40020007a23 */ /* 0x010ff00000010860 */
[----:B------:R4:W-:Y:S02]  /*185c0*/  MUFU.EX2 R238, R0 ;  /* 0x0000000000ee7308 */ /* 0x0009e40000000800 */
[--C-:B----4-:R-:W-:Y:S08]  /*185d0*/  FFMA.FTZ R0, R33, c[0x0][0x2d0], -R97.reuse ;  /* 0x0000b40021007a23 */ /* 0x110ff00000010861 */
[----:B--2---:R2:W4:Y:S02]  /*185e0*/  MUFU.EX2 R2, R0 ;  /* 0x0000000000027308 */ /* 0x0045240000000800 */
[--C-:B--2---:R-:W-:Y:S01]  /*185f0*/  FFMA.FTZ R0, R34, c[0x0][0x2d0], -R97.reuse ;  /* 0x0000b40022007a23 */ /* 0x104fe20000010861 */
[----:B----4-:R2:W-:Y:S07]  /*18600*/  STL [R1+0x10], R2 ;  /* 0x0000100201007387 */ /* 0x0105ee0000100800 */
[----:B------:R4:W-:Y:S01]  /*18610*/  MUFU.EX2 R232, R0 ;  /* 0x0000000000e87308 */ /* 0x0009e20000000800 */
[----:B------:R1:W-:Y:S01]  /*18620*/  STL [R1+0xbc], R74 ;  /* 0x0000bc4a01007387 */ /* 0x0003e20000100800 */
[--C-:B--2---:R-:W-:Y:S02]  /*18630*/  FFMA.FTZ R2, R37, c[0x0][0x2d0], -R97.reuse ;  /* 0x0000b40025027a23 */ /* 0x104fe40000010861 */
[----:B----4-:R-:W-:Y:S06]  /*18640*/  FFMA.FTZ R0, R35, c[0x0][0x2d0], -R100 ;  /* 0x0000b40023007a23 */ /* 0x010fec0000010864 */
[----:B------:R2:W-:Y:S10]  /*18650*/  MUFU.EX2 R235, R2 ;  /* 0x0000000200eb7308 */ /* 0x0005f40000000800 */
[----:B------:R4:W-:Y:S01]  /*18660*/  MUFU.EX2 R242, R0 ;  /* 0x0000000000f27308 */ /* 0x0009e20000000800 */
[----:B--2---:R-:W-:Y:S09]  /*18670*/  FFMA.FTZ R2, R43, c[0x0][0x2d0], -R96 ;  /* 0x0000b4002b027a23 */ /* 0x004ff20000010860 */
[----:B------:R2:W-:Y:S01]  /*18680*/  MUFU.EX2 R240, R2 ;  /* 0x0000000200f07308 */ /* 0x0005e20000000800 */
[--C-:B----4-:R-:W-:Y:S09]  /*18690*/  FFMA.FTZ R0, R36, c[0x0][0x2d0], -R100.reuse ;  /* 0x0000b40024007a23 */ /* 0x110ff20000010864 */
[----:B------:R4:W-:Y:S01]  /*186a0*/  MUFU.EX2 R229, R0 ;  /* 0x0000000000e57308 */ /* 0x0009e20000000800 */
[--C-:B--2---:R-:W-:Y:S09]  /*186b0*/  FFMA.FTZ R2, R51, c[0x0][0x2d0], -R100.reuse ;  /* 0x0000b40033027a23 */ /* 0x104ff20000010864 */
[----:B------:R-:W-:Y:S01]  /*186c0*/  MUFU.EX2 R234, R2 ;  /* 0x0000000200ea7308 */ /* 0x000fe20000000800 */
[----:B----4-:R-:W-:Y:S09]  /*186d0*/  FFMA.FTZ R0, R38, c[0x0][0x2d0], -R97 ;  /* 0x0000b40026007a23 */ /* 0x010ff20000010861 */
[----:B------:R2:W-:Y:S02]  /*186e0*/  MUFU.EX2 R28, R0 ;  /* 0x00000000001c7308 */ /* 0x0005e40000000800 */
[--C-:B--2---:R-:W-:Y:S08]  /*186f0*/  FFMA.FTZ R0, R39, c[0x0][0x2d0], -R100.reuse ;  /* 0x0000b40027007a23 */ /* 0x104ff00000010864 */
[----:B------:R2:W-:Y:S02]  /*18700*/  MUFU.EX2 R236, R0 ;  /* 0x0000000000ec7308 */ /* 0x0005e40000000800 */
[----:B--2---:R-:W-:Y:S08]  /*18710*/  FFMA.FTZ R0, R40, c[0x0][0x2d0], -R100 ;  /* 0x0000b40028007a23 */ /* 0x004ff00000010864 */
[----:B------:R2:W-:Y:S02]  /*18720*/  MUFU.EX2 R16, R0 ;  /* 0x0000000000107308 */ /* 0x0005e40000000800 */
[----:B--2---:R-:W-:Y:S08]  /*18730*/  FFMA.FTZ R0, R42, c[0x0][0x2d0], -R75 ;  /* 0x0000b4002a007a23 */ /* 0x004ff0000001084b */
[----:B------:R2:W-:Y:S02]  /*18740*/  MUFU.EX2 R119, R0 ;  /* 0x0000000000777308 */ /* 0x0005e40000000800 */
[--C-:B--2---:R-:W-:Y:S08]  /*18750*/  FFMA.FTZ R0, R44, c[0x0][0x2d0], -R96.reuse ;  /* 0x0000b4002c007a23 */ /* 0x104ff00000010860 */
[----:B------:R2:W-:Y:S02]  /*18760*/  MUFU.EX2 R230, R0 ;  /* 0x0000000000e67308 */ /* 0x0005e40000000800 */
[--C-:B--2---:R-:W-:Y:S08]  /*18770*/  FFMA.FTZ R0, R47, c[0x0][0x2d0], -R96.reuse ;  /* 0x0000b4002f007a23 */ /* 0x104ff00000010860 */
[----:B------:R2:W-:Y:S02]  /*18780*/  MUFU.EX2 R24, R0 ;  /* 0x0000000000187308 */ /* 0x0005e40000000800 */
[----:B--2---:R-:W-:Y:S08]  /*18790*/  FFMA.FTZ R0, R48, c[0x0][0x2d0], -R96 ;  /* 0x0000b40030007a23 */ /* 0x004ff00000010860 */
[----:B------:R2:W-:Y:S02]  /*187a0*/  MUFU.EX2 R84, R0 ;  /* 0x0000000000547308 */ /* 0x0005e40000000800 */
[--C-:B--2---:R-:W-:Y:S08]  /*187b0*/  FFMA.FTZ R0, R49, c[0x0][0x2d0], -R97.reuse ;  /* 0x0000b40031007a23 */ /* 0x104ff00000010861 */
[----:B------:R2:W-:Y:S02]  /*187c0*/  MUFU.EX2 R233, R0 ;  /* 0x0000000000e97308 */ /* 0x0005e40000000800 */
[----:B--2---:R-:W-:Y:S08]  /*187d0*/  FFMA.FTZ R0, R50, c[0x0][0x2d0], -R97 ;  /* 0x0000b40032007a23 */ /* 0x004ff00000010861 */
[----:B------:R2:W-:Y:S02]  /*187e0*/  MUFU.EX2 R27, R0 ;  /* 0x00000000001b7308 */ /* 0x0005e40000000800 */
[----:B--2---:R-:W-:Y:S02]  /*187f0*/  FSEL R0, R74, RZ, P3 ;  /* 0x000000ff4a007208 */ /* 0x004fe40001800000 */
[----:B-1----:R-:W2:Y:S01]  /*18800*/  LDL.LU R74, [R1+0x8] ;  /* 0x00000800014a7983 */ /* 0x002ea20000300800 */
[----:B------:R-:W-:Y:S02]  /*18810*/  @P4 IADD3 R4, P3, R17, R6, RZ ;  /* 0x0000000611044210 */ /* 0x000fe40007f7e0ff */
[----:B------:R-:W-:Y:S01]  /*18820*/  FADD.FTZ R2, -R0, R3 ;  /* 0x0000000300027221 */ /* 0x000fe20000010100 */
[----:B------:R1:W-:Y:S01]  /*18830*/  STL [R1+0xc0], R73 ;  /* 0x0000c04901007387 */ /* 0x0003e20000100800 */
[----:B------:R-:W-:Y:S01]  /*18840*/  FSEL R0, R73, RZ, P2 ;  /* 0x000000ff49007208 */ /* 0x000fe20001000000 */
[----:B------:R-:W-:Y:S01]  /*18850*/  @P4 IMAD.X R5, R12, 0x1, R7, P3 ;  /* 0x000000010c054824 */ /* 0x000fe200018e0607 */
[----:B------:R-:W-:Y:S01]  /*18860*/  @P4 IADD3 R8, P2, R17, R4, RZ ;  /* 0x0000000411084210 */ /* 0x000fe20007f5e0ff */
[----:B------:R-:W-:Y:S02]  /*18870*/  FMUL.FTZ R2, R2, c[0x0][0x2d0] ;  /* 0x0000b40002027a20 */ /* 0x000fe40000410000 */
[----:B------:R-:W-:Y:S01]  /*18880*/  FADD.FTZ R0, -R0, R116 ;  /* 0x0000007400007221 */ /* 0x000fe20000010100 */
[----:B------:R4:W-:Y:S01]  /*18890*/  @P4 LDGSTS.E.BYPASS.LTC128B.128 [R241+0x6100], [R4.64], !P6 ;  /* 0x0610000004f14fae */ /* 0x0009e2000f101d48 */
[----:B------:R3:W3:Y:S01]  /*188a0*/  MUFU.EX2 R3, R2 ;  /* 0x0000000200037308 */ /* 0x0006e20000000800 */
[----:B------:R-:W-:Y:S01]  /*188b0*/  @P4 IADD3.X R9, R12, R5, RZ, P2, !PT ;  /* 0x000000050c094210 */ /* 0x000fe200017fe4ff */
[----:B------:R-:W-:Y:S01]  /*188c0*/  FMUL.FTZ R0, R0, c[0x0][0x2d0] ;  /* 0x0000b40000007a20 */ /* 0x000fe20000410000 */
[----:B------:R-:W-:Y:S04]  /*188d0*/  MOV R116, R81 ;  /* 0x0000005100747202 */ /* 0x000fe80000000f00 */
[----:B------:R4:W-:Y:S03]  /*188e0*/  @P4 LDGSTS.E.BYPASS.LTC128B.128 [R241+0x6900], [R8.64], !P6 ;  /* 0x0690000008f14fae */ /* 0x0009e6000f101d48 */
[----:B------:R4:W4:Y:S05]  /*188f0*/  MUFU.EX2 R69, R0 ;  /* 0x0000000000457308 */ /* 0x00092a0000000800 */
[----:B------:R-:W2:Y:S08]  /*18900*/  LDSM.16.MT88.4 R20, [R224+0x100] ;  /* 0x00010000e014783b */ /* 0x000eb00000004200 */
[----:B-1----:R-:W2:Y:S01]  /*18910*/  LDL.LU R73, [R1] ;  /* 0x0000000001497983 */ /* 0x002ea20000300800 */
[----:B---3--:R-:W-:Y:S01]  /*18920*/  FSEL R2, R72, RZ, P1 ;  /* 0x000000ff48027208 */ /* 0x008fe20000800000 */
[C---:B------:R-:W-:Y:S02]  /*18930*/  FMUL.FTZ R17, R3.reuse, R133 ;  /* 0x0000008503117220 */ /* 0x040fe40000410000 */
[----:B------:R1:W-:Y:S01]  /*18940*/  STL [R1+0xc4], R72 ;  /* 0x0000c44801007387 */ /* 0x0003e20000100800 */
[C---:B----4-:R-:W-:Y:S02]  /*18950*/  FMUL.FTZ R4, R3.reuse, R120 ;  /* 0x0000007803047220 */ /* 0x050fe40000410000 */
[C---:B------:R-:W-:Y:S01]  /*18960*/  FMUL.FTZ R5, R3.reuse, R121 ;  /* 0x0000007903057220 */ /* 0x040fe20000410000 */
[----:B------:R-:W3:Y:S01]  /*18970*/  LDSM.16.MT88.4 R36, [R227+0x100] ;  /* 0x00010000e324783b */ /* 0x000ee20000004200 */
[----:B------:R-:W-:Y:S02]  /*18980*/  FMUL.FTZ R32, R3, R148 ;  /* 0x0000009403207220 */ /* 0x000fe40000410000 */
[----:B------:R-:W-:Y:S01]  /*18990*/  FADD.FTZ R0, -R2, R117 ;  /* 0x0000007502007221 */ /* 0x000fe20000010100 */
[----:B------:R-:W-:Y:S01]  /*189a0*/  FSEL R2, R71, RZ, P0 ;  /* 0x000000ff47027208 */ /* 0x000fe20000000000 */
[----:B------:R-:W-:Y:S02]  /*189b0*/  IMAD.MOV.U32 R117, RZ, RZ, R66 ;  /* 0x000000ffff757224 */ /* 0x000fe400078e0042 */
[----:B------:R-:W-:Y:S01]  /*189c0*/  FMUL.FTZ R0, R0, c[0x0][0x2d0] ;  /* 0x0000b40000007a20 */ /* 0x000fe20000410000 */
[----:B------:R-:W-:Y:S01]  /*189d0*/  LDSM.16.MT88.4 R92, [R225+0x900] ;  /* 0x00090000e15c783b */ /* 0x000fe20000004200 */
[C---:B------:R-:W-:Y:S02]  /*189e0*/  FMUL.FTZ R6, R69.reuse, R122 ;  /* 0x0000007a45067220 */ /* 0x040fe40000410000 */
[----:B------:R4:W3:Y:S01]  /*189f0*/  MUFU.EX2 R68, R0 ;  /* 0x0000000000447308 */ /* 0x0008e20000000800 */
[C---:B------:R-:W-:Y:S02]  /*18a00*/  FMUL.FTZ R7, R69.reuse, R123 ;  /* 0x0000007b45077220 */ /* 0x040fe40000410000 */
[C---:B------:R-:W-:Y:S02]  /*18a10*/  FMUL.FTZ R19, R69.reuse, R135 ;  /* 0x0000008745137220 */ /* 0x040fe40000410000 */
[----:B------:R-:W-:Y:S01]  /*18a20*/  FMUL.FTZ R18, R69, R134 ;  /* 0x0000008645127220 */ /* 0x000fe20000410000 */
[----:B------:R-:W0:Y:S01]  /*18a30*/  LDGDEPBAR ;  /* 0x00000000000079af */ /* 0x000e220000000000 */
[----:B------:R-:W-:Y:S02]  /*18a40*/  FMUL.FTZ R33, R3, R149 ;  /* 0x0000009503217220 */ /* 0x000fe40000410000 */
[C---:B------:R-:W-:Y:S01]  /*18a50*/  FMUL.FTZ R34, R69.reuse, R150 ;  /* 0x0000009645227220 */ /* 0x040fe20000410000 */
[----:B------:R-:W-:Y:S01]  /*18a60*/  MOV R150, R83 ;  /* 0x0000005300967202 */ /* 0x000fe20000000f00 */
[----:B------:R-:W-:Y:S02]  /*18a70*/  FMUL.FTZ R35, R69, R151 ;  /* 0x0000009745237220 */ /* 0x000fe40000410000 */
[----:B------:R-:W-:Y:S01]  /*18a80*/  IMAD.MOV.U32 R151, RZ, RZ, R82 ;  /* 0x000000ffff977224 */ /* 0x000fe200078e0052 */
[----:B-1----:R-:W2:Y:S01]  /*18a90*/  LDL.LU R72, [R1+0xc] ;  /* 0x00000c0001487983 */ /* 0x002ea20000300800 */
[C---:B------:R-:W-:Y:S01]  /*18aa0*/  FMUL.FTZ R48, R3.reuse, R164 ;  /* 0x000000a403307220 */ /* 0x040fe20000410000 */
[----:B------:R-:W-:Y:S01]  /*18ab0*/  MOV R245, R150 ;  /* 0x0000009600f57202 */ /* 0x000fe20000000f00 */
[----:B------:R-:W-:Y:S01]  /*18ac0*/  FMUL.FTZ R49, R3, R165 ;  /* 0x000000a503317220 */ /* 0x000fe20000410000 */
[----:B------:R-:W2:Y:S01]  /*18ad0*/  LDL.LU R135, [R1+0x4] ;  /* 0x0000040001877983 */ /* 0x000ea20000300800 */
[C---:B------:R-:W-:Y:S02]  /*18ae0*/  FMUL.FTZ R50, R69.reuse, R166 ;  /* 0x000000a645327220 */ /* 0x040fe40000410000 */
[----:B------:R-:W-:Y:S01]  /*18af0*/  FMUL.FTZ R51, R69, R167 ;  /* 0x000000a745337220 */ /* 0x000fe20000410000 */
[----:B------:R-:W2:Y:S01]  /*18b00*/  LDL.LU R134, [R1+0x14] ;  /* 0x0000140001867983 */ /* 0x000ea20000300800 */
[----:B------:R-:W-:Y:S02]  /*18b10*/  IMAD.MOV.U32 R149, RZ, RZ, R84 ;  /* 0x000000ffff957224 */ /* 0x000fe400078e0054 */
[----:B----4-:R-:W-:Y:S01]  /*18b20*/  FADD.FTZ R0, -R2, R118 ;  /* 0x0000007602007221 */ /* 0x010fe20000010100 */
[----:B------:R-:W4:Y:S01]  /*18b30*/  LDL.LU R133, [R1+0x10] ;  /* 0x0000100001857983 */ /* 0x000f220000300800 */
[----:B------:R-:W-:Y:S02]  /*18b40*/  FFMA.FTZ R2, R52, c[0x0][0x2d0], -R100 ;  /* 0x0000b40034027a23 */ /* 0x000fe40000010864 */
[----:B------:R-:W-:Y:S01]  /*18b50*/  FMUL.FTZ R0, R0, c[0x0][0x2d0] ;  /* 0x0000b40000007a20 */ /* 0x000fe20000410000 */
[----:B------:R-:W-:Y:S01]  /*18b60*/  LDSM.16.MT88.4 R164, [R225+0x3100] ;  /* 0x00310000e1a4783b */ /* 0x000fe20000004200 */
[----:B------:R1:W1:Y:S01]  /*18b70*/  MUFU.EX2 R26, R2 ;  /* 0x00000002001a7308 */ /* 0x0002620000000800 */
[C---:B---3--:R-:W-:Y:S02]  /*18b80*/  FMUL.FTZ R12, R68.reuse, R128 ;  /* 0x00000080440c7220 */ /* 0x048fe40000410000 */
[----:B------:R-:W-:Y:S01]  /*18b90*/  IMAD.MOV.U32 R118, RZ, RZ, R65 ;  /* 0x000000ffff767224 */ /* 0x000fe200078e0041 */
[----:B------:R-:W-:Y:S01]  /*18ba0*/  F2FP.PACK_AB R65, R199, R193 ;  /* 0x000000c1c741723e */ /* 0x000fe200000000ff */
[C---:B------:R-:W-:Y:S01]  /*18bb0*/  FMUL.FTZ R8, R68.reuse, R124 ;  /* 0x0000007c44087220 */ /* 0x040fe20000410000 */
[----:B------:R-:W-:Y:S01]  /*18bc0*/  MOV R124, R27 ;  /* 0x0000001b007c7202 */ /* 0x000fe20000000f00 */
[----:B------:R-:W-:Y:S01]  /*18bd0*/  FMUL.FTZ R9, R68, R125 ;  /* 0x0000007d44097220 */ /* 0x000fe20000410000 */
[----:B------:R-:W-:Y:S01]  /*18be0*/  F2FP.PACK_AB R78, R118, R249 ;  /* 0x000000f9764e723e */ /* 0x000fe200000000ff */
[C---:B------:R-:W-:Y:S01]  /*18bf0*/  FMUL.FTZ R13, R68.reuse, R129 ;  /* 0x00000081440d7220 */ /* 0x040fe20000410000 */
[----:B------:R-:W3:Y:S01]  /*18c00*/  MUFU.EX2 R0, R0 ;  /* 0x0000000000007308 */ /* 0x000ee20000000800 */
[C---:B------:R-:W-:Y:S02]  /*18c10*/  FMUL.FTZ R29, R68.reuse, R145 ;  /* 0x00000091441d7220 */ /* 0x040fe40000410000 */
[C---:B------:R-:W-:Y:S02]  /*18c20*/  FMUL.FTZ R40, R68.reuse, R156 ;  /* 0x0000009c44287220 */ /* 0x040fe40000410000 */
[C---:B------:R-:W-:Y:S02]  /*18c30*/  FMUL.FTZ R41, R68.reuse, R157 ;  /* 0x0000009d44297220 */ /* 0x040fe40000410000 */
[C---:B------:R-:W-:Y:S02]  /*18c40*/  FMUL.FTZ R44, R68.reuse, R160 ;  /* 0x000000a0442c7220 */ /* 0x040fe40000410000 */
[----:B------:R-:W-:Y:S02]  /*18c50*/  FMUL.FTZ R45, R68, R161 ;  /* 0x000000a1442d7220 */ /* 0x000fe40000410000 */
[--C-:B------:R-:W-:Y:S02]  /*18c60*/  FFMA.FTZ R123, R192, c[0x0][0x2d0], -R96.reuse ;  /* 0x0000b400c07b7a23 */ /* 0x100fe40000010860 */
[----:B------:R-:W-:Y:S02]  /*18c70*/  FFMA.FTZ R122, R198, c[0x0][0x2d0], -R96 ;  /* 0x0000b400c67a7a23 */ /* 0x000fe40000010860 */
[----:B-1----:R-:W-:Y:S02]  /*18c80*/  FFMA.FTZ R2, R53, c[0x0][0x2d0], -R97 ;  /* 0x0000b40035027a23 */ /* 0x002fe40000010861 */
[----:B------:R-:W-:Y:S02]  /*18c90*/  IMAD.MOV.U32 R125, RZ, RZ, R26 ;  /* 0x000000ffff7d7224 */ /* 0x000fe400078e001a */
[----:B------:R-:W-:Y:S02]  /*18ca0*/  IMAD.MOV.U32 R244, RZ, RZ, R149 ;  /* 0x000000fffff47224 */ /* 0x000fe400078e0095 */
[--C-:B------:R-:W-:Y:S02]  /*18cb0*/  FFMA.FTZ R121, R213, c[0x0][0x2d0], -R75.reuse ;  /* 0x0000b400d5797a23 */ /* 0x100fe4000001084b */
[----:B------:R-:W-:Y:S02]  /*18cc0*/  FFMA.FTZ R120, R215, c[0x0][0x2d0], -R75 ;  /* 0x0000b400d7787a23 */ /* 0x000fe4000001084b */
[C---:B---3--:R-:W-:Y:S02]  /*18cd0*/  FMUL.FTZ R10, R0.reuse, R126 ;  /* 0x0000007e000a7220 */ /* 0x048fe40000410000 */
[----:B------:R1:W3:Y:S01]  /*18ce0*/  MUFU.EX2 R126, R2 ;  /* 0x00000002007e7308 */ /* 0x0002e20000000800 */
[C---:B------:R-:W-:Y:S02]  /*18cf0*/  FMUL.FTZ R11, R0.reuse, R127 ;  /* 0x0000007f000b7220 */ /* 0x040fe40000410000 */
[C---:B------:R-:W-:Y:S02]  /*18d00*/  FMUL.FTZ R14, R0.reuse, R130 ;  /* 0x00000082000e7220 */ /* 0x040fe40000410000 */
[C---:B------:R-:W-:Y:S01]  /*18d10*/  FMUL.FTZ R15, R0.reuse, R131 ;  /* 0x00000083000f7220 */ /* 0x040fe20000410000 */
[----:B------:R-:W-:Y:S01]  /*18d20*/  MOV R131, R16 ;  /* 0x0000001000837202 */ /* 0x000fe20000000f00 */
[----:B------:R-:W-:Y:S02]  /*18d30*/  FMUL.FTZ R16, R3, R132 ;  /* 0x0000008403107220 */ /* 0x000fe40000410000 */
        /* <DEDUP_REMOVED lines=8> */
[----:B-1----:R-:W-:Y:S02]  /*18dc0*/  FFMA.FTZ R2, R54, c[0x0][0x2d0], -R97 ;  /* 0x0000b40036027a23 */ /* 0x002fe40000010861 */
[----:B------:R-:W-:Y:S02]  /*18dd0*/  IMAD.MOV.U32 R130, RZ, RZ, R87 ;  /* 0x000000ffff827224 */ /* 0x000fe400078e0057 */
[----:B------:R1:W1:Y:S01]  /*18de0*/  MUFU.EX2 R128, R2 ;  /* 0x0000000200807308 */ /* 0x0002620000000800 */
[----:B------:R-:W-:Y:S02]  /*18df0*/  IMAD.MOV.U32 R132, RZ, RZ, R90 ;  /* 0x000000ffff847224 */ /* 0x000fe400078e005a */
[----:B---3--:R-:W-:Y:S02]  /*18e00*/  IMAD.MOV.U32 R215, RZ, RZ, R126 ;  /* 0x000000ffffd77224 */ /* 0x008fe400078e007e */
[--C-:B------:R-:W-:Y:S05]  /*18e10*/  FFMA.FTZ R126, R185, c[0x0][0x2d0], -R100.reuse ;  /* 0x0000b400b97e7a23 */ /* 0x100fea0000010864 */
[----:B------:R-:W-:Y:S10]  /*18e20*/  MUFU.EX2 R185, R108 ;  /* 0x0000006c00b97308 */ /* 0x000ff40000000800 */
[----:B------:R-:W-:Y:S01]  /*18e30*/  MUFU.EX2 R108, R122 ;  /* 0x0000007a006c7308 */ /* 0x000fe20000000800 */
[----:B-1----:R-:W-:Y:S02]  /*18e40*/  FFMA.FTZ R2, R55, c[0x0][0x2d0], -R100 ;  /* 0x0000b40037027a23 */ /* 0x002fe40000010864 */
[----:B------:R-:W1:Y:S01]  /*18e50*/  LDSM.16.MT88.4 R52, [R225+0x100] ;  /* 0x00010000e134783b */ /* 0x000e620000004200 */
[----:B------:R-:W-:Y:S02]  /*18e60*/  IMAD.MOV.U32 R246, RZ, RZ, R128 ;  /* 0x000000fffff67224 */ /* 0x000fe400078e0080 */
[--C-:B------:R-:W-:Y:S04]  /*18e70*/  FFMA.FTZ R128, R184, c[0x0][0x2d0], -R100.reuse ;  /* 0x0000b400b8807a23 */ /* 0x100fe80000010864 */
[----:B------:R3:W3:Y:S10]  /*18e80*/  MUFU.EX2 R127, R2 ;  /* 0x00000002007f7308 */ /* 0x0006f40000000800 */
[----:B------:R-:W-:Y:S10]  /*18e90*/  MUFU.EX2 R184, R110 ;  /* 0x0000006e00b87308 */ /* 0x000ff40000000800 */
[----:B------:R-:W-:Y:S01]  /*18ea0*/  MUFU.EX2 R110, R120 ;  /* 0x00000078006e7308 */ /* 0x000fe20000000800 */
[--C-:B---3--:R-:W-:Y:S01]  /*18eb0*/  FFMA.FTZ R2, R56, c[0x0][0x2d0], -R100.reuse ;  /* 0x0000b40038027a23 */ /* 0x108fe20000010864 */
[----:B------:R-:W-:Y:S01]  /*18ec0*/  MOV R216, R127 ;  /* 0x0000007f00d87202 */ /* 0x000fe20000000f00 */
[----:B------:R-:W-:Y:S02]  /*18ed0*/  FMUL.FTZ R56, R68, R172 ;  /* 0x000000ac44387220 */ /* 0x000fe40000410000 */
[----:B------:R-:W-:Y:S05]  /*18ee0*/  FFMA.FTZ R127, R101, c[0x0][0x2d0], -R97 ;  /* 0x0000b400657f7a23 */ /* 0x000fea0000010861 */
[----:B------:R3:W-:Y:S01]  /*18ef0*/  MUFU.EX2 R129, R2 ;  /* 0x0000000200817308 */ /* 0x0007e20000000800 */
[----:B------:R-:W-:Y:S09]  /*18f00*/  FFMA.FTZ R101, R200, c[0x0][0x2d0], -R100 ;  /* 0x0000b400c8657a23 */ /* 0x000ff20000010864 */
[----:B------:R-:W-:Y:S01]  /*18f10*/  MUFU.EX2 R172, R112 ;  /* 0x0000007000ac7308 */ /* 0x000fe20000000800 */
[----:B---3--:R-:W-:Y:S02]  /*18f20*/  FFMA.FTZ R2, R57, c[0x0][0x2d0], -R75 ;  /* 0x0000b40039027a23 */ /* 0x008fe4000001084b */
[----:B------:R-:W-:Y:S01]  /*18f30*/  FMUL.FTZ R57, R68, R173 ;  /* 0x000000ad44397220 */ /* 0x000fe20000410000 */
[----:B--2---:R-:W-:Y:S02]  /*18f40*/  F2FP.PACK_AB R67, R74, R252 ;  /* 0x000000fc4a43723e */ /* 0x004fe400000000ff */
[----:B------:R-:W-:Y:S02]  /*18f50*/  F2FP.PACK_AB R66, R73, R109 ;  /* 0x0000006d4942723e */ /* 0x000fe400000000ff */
[----:B------:R-:W-:Y:S07]  /*18f60*/  F2FP.PACK_AB R79, R72, R117 ;  /* 0x00000075484f723e */ /* 0x000fee00000000ff */
[-C--:B------:R-:W-:Y:S08]  /*18f70*/  HMMA.16816.F32 R4, R76, R20.reuse, R4 ;  /* 0x000000144c04723c */ /* 0x080ff00000001804 */
[C---:B------:R-:W-:Y:S07]  /*18f80*/  HMMA.16816.F32 R8, R64.reuse, R20, R8 ;  /* 0x000000144008723c */ /* 0x040fee0000001808 */
[C---:B------:R-:W-:Y:S01]  /*18f90*/  FMUL.FTZ R21, R3.reuse, R137 ;  /* 0x0000008903157220 */ /* 0x040fe20000410000 */
[-C--:B------:R-:W-:Y:S04]  /*18fa0*/  HMMA.16816.F32 R12, R64, R22.reuse, R12 ;  /* 0x00000016400c723c */ /* 0x080fe8000000180c */
[----:B------:R-:W-:Y:S01]  /*18fb0*/  FMUL.FTZ R20, R3, R136 ;  /* 0x0000008803147220 */ /* 0x000fe20000410000 */
[----:B------:R-:W-:Y:S01]  /*18fc0*/  MOV R137, R25 ;  /* 0x0000001900897202 */ /* 0x000fe20000000f00 */
[----:B------:R-:W-:Y:S02]  /*18fd0*/  IMAD.MOV.U32 R136, RZ, RZ, R28 ;  /* 0x000000ffff887224 */ /* 0x000fe400078e001c */
[C---:B------:R-:W-:Y:S04]  /*18fe0*/  HMMA.16816.F32 R16, R76.reuse, R22, R16 ;  /* 0x000000164c10723c */ /* 0x040fe80000001810 */
[C---:B------:R-:W-:Y:S02]  /*18ff0*/  FMUL.FTZ R25, R68.reuse, R141 ;  /* 0x0000008d44197220 */ /* 0x040fe40000410000 */
[C---:B------:R-:W-:Y:S01]  /*19000*/  FMUL.FTZ R28, R68.reuse, R144 ;  /* 0x00000090441c7220 */ /* 0x040fe20000410000 */
[----:B------:R-:W-:Y:S01]  /*19010*/  MOV R144, R85 ;  /* 0x0000005500907202 */ /* 0x000fe20000000f00 */
[C---:B------:R-:W-:Y:S02]  /*19020*/  FMUL.FTZ R23, R69.reuse, R139 ;  /* 0x0000008b45177220 */ /* 0x040fe40000410000 */
[----:B------:R2:W-:Y:S02]  /*19030*/  MUFU.EX2 R139, R2 ;  /* 0x00000002008b7308 */ /* 0x0005e40000000800 */
[----:B------:R-:W-:Y:S02]  /*19040*/  FMUL.FTZ R22, R69, R138 ;  /* 0x0000008a45167220 */ /* 0x000fe40000410000 */
[----:B------:R-:W-:Y:S02]  /*19050*/  IMAD.MOV.U32 R138, RZ, RZ, R24 ;  /* 0x000000ffff8a7224 */ /* 0x000fe400078e0018 */
[----:B------:R-:W-:Y:S03]  /*19060*/  FMUL.FTZ R24, R68, R140 ;  /* 0x0000008c44187220 */ /* 0x000fe60000410000 */
[-C--:B------:R-:W-:Y:S03]  /*19070*/  HMMA.16816.F32 R20, R76, R36.reuse, R20 ;  /* 0x000000244c14723c */ /* 0x080fe60000001814 */
[----:B------:R-:W-:Y:S01]  /*19080*/  MOV R213, R138 ;  /* 0x0000008a00d57202 */ /* 0x000fe20000000f00 */
[----:B------:R-:W-:Y:S02]  /*19090*/  IMAD.MOV.U32 R138, RZ, RZ, R109 ;  /* 0x000000ffff8a7224 */ /* 0x000fe400078e006d */
[----:B------:R-:W-:Y:S02]  /*190a0*/  FFMA.FTZ R109, R191, c[0x0][0x2d0], -R97 ;  /* 0x0000b400bf6d7a23 */ /* 0x000fe40000010861 */
[C---:B------:R-:W-:Y:S02]  /*190b0*/  HMMA.16816.F32 R24, R64.reuse, R36, R24 ;  /* 0x000000244018723c */ /* 0x040fe40000001818 */
[----:B------:R-:W-:Y:S02]  /*190c0*/  MUFU.EX2 R173, R109 ;  /* 0x0000006d00ad7308 */ /* 0x000fe40000000800 */
[--C-:B--2---:R-:W-:Y:S04]  /*190d0*/  FFMA.FTZ R2, R58, c[0x0][0x2d0], -R75.reuse ;  /* 0x0000b4003a027a23 */ /* 0x104fe8000001084b */
[-C--:B------:R-:W-:Y:S04]  /*190e0*/  HMMA.16816.F32 R28, R64, R38.reuse, R28 ;  /* 0x00000026401c723c */ /* 0x080fe8000000181c */
[----:B------:R2:W-:Y:S01]  /*190f0*/  MUFU.EX2 R141, R2 ;  /* 0x00000002008d7308 */ /* 0x0005e20000000800 */
[C---:B------:R-:W-:Y:S02]  /*19100*/  FMUL.FTZ R36, R3.reuse, R152 ;  /* 0x0000009803247220 */ /* 0x040fe40000410000 */
[----:B------:R-:W-:Y:S01]  /*19110*/  FMUL.FTZ R37, R3, R153 ;  /* 0x0000009903257220 */ /* 0x000fe20000410000 */
[C---:B------:R-:W-:Y:S04]  /*19120*/  HMMA.16816.F32 R32, R76.reuse, R38, R32 ;  /* 0x000000264c20723c */ /* 0x040fe80000001820 */
[C---:B------:R-:W-:Y:S02]  /*19130*/  FMUL.FTZ R58, R0.reuse, R174 ;  /* 0x000000ae003a7220 */ /* 0x040fe40000410000 */
[----:B------:R-:W-:Y:S01]  /*19140*/  MUFU.EX2 R109, R121 ;  /* 0x00000079006d7308 */ /* 0x000fe20000000800 */
[C---:B------:R-:W-:Y:S02]  /*19150*/  FMUL.FTZ R38, R69.reuse, R154 ;  /* 0x0000009a45267220 */ /* 0x040fe40000410000 */
[----:B------:R-:W-:Y:S03]  /*19160*/  FMUL.FTZ R39, R69, R155 ;  /* 0x0000009b45277220 */ /* 0x000fe60000410000 */
[----:B------:R-:W-:Y:S02]  /*19170*/  IMAD.MOV.U32 R154, RZ, RZ, R80 ;  /* 0x000000ffff9a7224 */ /* 0x000fe400078e0050 */
[----:B------:R-:W3:Y:S02]  /*19180*/  LDSM.16.MT88.4 R80, [R226+0x100] ;  /* 0x00010000e250783b */ /* 0x000ee40000004200 */
[-C--:B-1----:R-:W-:Y:S01]  /*19190*/  HMMA.16816.F32 R36, R76, R52.reuse, R36 ;  /* 0x000000344c24723c */ /* 0x082fe20000001824 */
[----:B------:R-:W-:Y:S02]  /*191a0*/  MUFU.EX2 R174, R105 ;  /* 0x0000006900ae7308 */ /* 0x000fe40000000800 */
[--C-:B--2---:R-:W-:Y:S02]  /*191b0*/  FFMA.FTZ R2, R59, c[0x0][0x2d0], -R96.reuse ;  /* 0x0000b4003b027a23 */ /* 0x104fe40000010860 */
[----:B------:R-:W-:Y:S03]  /*191c0*/  FMUL.FTZ R59, R0, R175 ;  /* 0x000000af003b7220 */ /* 0x000fe60000410000 */
[C---:B------:R-:W-:Y:S03]  /*191d0*/  HMMA.16816.F32 R40, R64.reuse, R52, R40 ;  /* 0x000000344028723c */ /* 0x040fe60000001828 */
[----:B------:R1:W2:Y:S04]  /*191e0*/  MUFU.EX2 R140, R2 ;  /* 0x00000002008c7308 */ /* 0x0002a80000000800 */
[C---:B------:R-:W-:Y:S01]  /*191f0*/  FMUL.FTZ R52, R3.reuse, R168 ;  /* 0x000000a803347220 */ /* 0x040fe20000410000 */
[-C--:B------:R-:W-:Y:S04]  /*19200*/  HMMA.16816.F32 R44, R64, R54.reuse, R44 ;  /* 0x00000036402c723c */ /* 0x080fe8000000182c */
[----:B------:R-:W-:Y:S01]  /*19210*/  FMUL.FTZ R53, R3, R169 ;  /* 0x000000a903357220 */ /* 0x000fe20000410000 */
[----:B------:R-:W-:Y:S03]  /*19220*/  MUFU.EX2 R168, R102 ;  /* 0x0000006600a87308 */ /* 0x000fe60000000800 */
[C---:B------:R-:W-:Y:S07]  /*19230*/  HMMA.16816.F32 R48, R76.reuse, R54, R48 ;  /* 0x000000364c30723c */ /* 0x040fee0000001830 */
[C---:B------:R-:W-:Y:S01]  /*19240*/  FMUL.FTZ R54, R69.reuse, R170 ;  /* 0x000000aa45367220 */ /* 0x040fe20000410000 */
[----:B------:R-:W-:Y:S01]  /*19250*/  MUFU.EX2 R169, R101 ;  /* 0x0000006500a97308 */ /* 0x000fe20000000800 */
[----:B------:R-:W-:Y:S03]  /*19260*/  FMUL.FTZ R55, R69, R171 ;  /* 0x000000ab45377220 */ /* 0x000fe60000410000 */
[----:B-1----:R-:W-:Y:S02]  /*19270*/  FFMA.FTZ R2, R60, c[0x0][0x2d0], -R96 ;  /* 0x0000b4003c027a23 */ /* 0x002fe40000010860 */
[----:B--2---:R-:W-:Y:S02]  /*19280*/  IMAD.MOV.U32 R155, RZ, RZ, R140 ;  /* 0x000000ffff9b7224 */ /* 0x004fe400078e008c */
[-C--:B---3--:R-:W-:Y:S02]  /*19290*/  HMMA.16816.F32 R52, R76, R80.reuse, R52 ;  /* 0x000000504c34723c */ /* 0x088fe40000001834 */
[----:B------:R1:W-:Y:S01]  /*192a0*/  MUFU.EX2 R142, R2 ;  /* 0x00000002008e7308 */ /* 0x0003e20000000800 */
[----:B------:R-:W-:Y:S05]  /*192b0*/  FMUL.FTZ R60, R68, R176 ;  /* 0x000000b0443c7220 */ /* 0x000fea0000410000 */
[C---:B------:R-:W-:Y:S04]  /*192c0*/  HMMA.16816.F32 R56, R64.reuse, R80, R56 ;  /* 0x000000504038723c */ /* 0x040fe80000001838 */
[----:B------:R-:W-:Y:S03]  /*192d0*/  MUFU.EX2 R101, R127 ;  /* 0x0000007f00657308 */ /* 0x000fe60000000800 */
[----:B----4-:R-:W-:Y:S02]  /*192e0*/  F2FP.PACK_AB R80, R232, R133 ;  /* 0x00000085e850723e */ /* 0x010fe400000000ff */
[----:B------:R-:W-:Y:S03]  /*192f0*/  F2FP.PACK_AB R81, R229, R242 ;  /* 0x000000f2e551723e */ /* 0x000fe600000000ff */
[--C-:B-1----:R-:W-:Y:S02]  /*19300*/  FFMA.FTZ R2, R61, c[0x0][0x2d0], -R75.reuse ;  /* 0x0000b4003d027a23 */ /* 0x102fe4000001084b */
[----:B------:R-:W-:Y:S02]  /*19310*/  FMUL.FTZ R61, R68, R177 ;  /* 0x000000b1443d7220 */ /* 0x000fe40000410000 */
[----:B------:R1:W2:Y:S02]  /*19320*/  MUFU.EX2 R143, R2 ;  /* 0x00000002008f7308 */ /* 0x0002a40000000800 */
[----:B-1----:R-:W-:Y:S02]  /*19330*/  FFMA.FTZ R2, R62, c[0x0][0x2d0], -R75 ;  /* 0x0000b4003e027a23 */ /* 0x002fe4000001084b */
[C---:B------:R-:W-:Y:S06]  /*19340*/  FMUL.FTZ R62, R0.reuse, R178 ;  /* 0x000000b2003e7220 */ /* 0x040fec0000410000 */
[----:B------:R1:W-:Y:S02]  /*19350*/  MUFU.EX2 R146, R2 ;  /* 0x0000000200927308 */ /* 0x0003e40000000800 */
[--C-:B-1----:R-:W-:Y:S02]  /*19360*/  FFMA.FTZ R2, R63, c[0x0][0x2d0], -R96.reuse ;  /* 0x0000b4003f027a23 */ /* 0x102fe40000010860 */
[----:B------:R-:W-:Y:S06]  /*19370*/  FMUL.FTZ R63, R0, R179 ;  /* 0x000000b3003f7220 */ /* 0x000fec0000410000 */
[----:B------:R1:W-:Y:S01]  /*19380*/  MUFU.EX2 R145, R2 ;  /* 0x0000000200917308 */ /* 0x0003e20000000800 */
[-C--:B------:R-:W-:Y:S07]  /*19390*/  HMMA.16816.F32 R60, R64, R82.reuse, R60 ;  /* 0x00000052403c723c */ /* 0x080fee000000183c */
[----:B------:R-:W-:Y:S01]  /*193a0*/  FMUL.FTZ R64, R3, R180 ;  /* 0x000000b403407220 */ /* 0x000fe20000410000 */
[----:B------:R-:W-:Y:S01]  /*193b0*/  F2FP.PACK_AB R180, R109, R110 ;  /* 0x0000006e6db4723e */ /* 0x000fe200000000ff */
[----:B------:R-:W-:Y:S03]  /*193c0*/  FMUL.FTZ R65, R3, R181 ;  /* 0x000000b503417220 */ /* 0x000fe60000410000 */
[C---:B------:R-:W-:Y:S02]  /*193d0*/  FMUL.FTZ R66, R69.reuse, R182 ;  /* 0x000000b645427220 */ /* 0x040fe40000410000 */
[----:B------:R-:W-:Y:S02]  /*193e0*/  FMUL.FTZ R67, R69, R183 ;  /* 0x000000b745437220 */ /* 0x000fe40000410000 */
[----:B-1----:R-:W-:Y:S05]  /*193f0*/  FFMA.FTZ R2, R86, c[0x0][0x2d0], -R96 ;  /* 0x0000b40056027a23 */ /* 0x002fea0000010860 */
[----:B------:R-:W-:Y:S01]  /*19400*/  HMMA.16816.F32 R64, R76, R82, R64 ;  /* 0x000000524c40723c */ /* 0x000fe20000001840 */
[----:B------:R-:W1:Y:S01]  /*19410*/  LDSM.16.MT88.4 R84, [R224+0x900] ;  /* 0x00090000e054783b */ /* 0x000e620000004200 */
[----:B------:R3:W-:Y:S05]  /*19420*/  MUFU.EX2 R147, R2 ;  /* 0x0000000200937308 */ /* 0x0007ea0000000800 */
[----:B------:R-:W-:Y:S02]  /*19430*/  F2FP.PACK_AB R76, R214, R135 ;  /* 0x00000087d64c723e */ /* 0x000fe400000000ff */
[----:B------:R-:W-:Y:S03]  /*19440*/  F2FP.PACK_AB R77, R228, R134 ;  /* 0x00000086e44d723e */ /* 0x000fe600000000ff */
[----:B------:R-:W-:Y:S02]  /*19450*/  F2FP.PACK_AB R78, R237, R132 ;  /* 0x00000084ed4e723e */ /* 0x000fe400000000ff */
[----:B------:R-:W-:Y:S02]  /*19460*/  F2FP.PACK_AB R79, R238, R231 ;  /* 0x000000e7ee4f723e */ /* 0x000fe400000000ff */
[----:B------:R-:W-:Y:S02]  /*19470*/  F2FP.PACK_AB R82, R136, R235 ;  /* 0x000000eb8852723e */ /* 0x000fe400000000ff */
[----:B------:R-:W-:Y:S01]  /*19480*/  F2FP.PACK_AB R83, R131, R236 ;  /* 0x000000ec8353723e */ /* 0x000fe200000000ff */
[--C-:B---3--:R-:W-:Y:S04]  /*19490*/  FFMA.FTZ R2, R88, c[0x0][0x2d0], -R97.reuse ;  /* 0x0000b40058027a23 */ /* 0x108fe80000010861 */
[----:B------:R3:W-:Y:S01]  /*194a0*/  MUFU.EX2 R153, R2 ;  /* 0x0000000200997308 */ /* 0x0007e20000000800 */
[-C--:B-1----:R-:W-:Y:S08]  /*194b0*/  HMMA.16816.F32 R4, R76, R84.reuse, R4 ;  /* 0x000000544c04723c */ /* 0x082ff00000001804 */
[C---:B------:R-:W-:Y:S04]  /*194c0*/  HMMA.16816.F32 R8, R80.reuse, R84, R8 ;  /* 0x000000545008723c */ /* 0x040fe80000001808 */
[----:B---3--:R-:W-:Y:S02]  /*194d0*/  FFMA.FTZ R2, R89, c[0x0][0x2d0], -R97 ;  /* 0x0000b40059027a23 */ /* 0x008fe40000010861 */
[----:B------:R-:W1:Y:S02]  /*194e0*/  LDSM.16.MT88.4 R88, [R227+0x900] ;  /* 0x00090000e358783b */ /* 0x000e640000004200 */
[-C--:B------:R-:W-:Y:S01]  /*194f0*/  HMMA.16816.F32 R12, R80, R86.reuse, R12 ;  /* 0x00000056500c723c */ /* 0x080fe2000000180c */
[----:B------:R3:W-:Y:S03]  /*19500*/  MUFU.EX2 R159, R2 ;  /* 0x00000002009f7308 */ /* 0x0007e60000000800 */
[--C-:B------:R-:W-:Y:S04]  /*19510*/  FFMA.FTZ R84, R217, c[0x0][0x2d0], -R100.reuse ;  /* 0x0000b400d9547a23 */ /* 0x100fe80000010864 */
[C---:B------:R-:W-:Y:S03]  /*19520*/  HMMA.16816.F32 R16, R76.reuse, R86, R16 ;  /* 0x000000564c10723c */ /* 0x040fe60000001810 */
[----:B------:R4:W-:Y:S01]  /*19530*/  MUFU.EX2 R156, R84 ;  /* 0x00000054009c7308 */ /* 0x0009e20000000800 */
[--C-:B---3--:R-:W-:Y:S09]  /*19540*/  FFMA.FTZ R2, R202, c[0x0][0x2d0], -R100.reuse ;  /* 0x0000b400ca027a23 */ /* 0x108ff20000010864 */
[----:B------:R3:W-:Y:S01]  /*19550*/  MUFU.EX2 R152, R2 ;  /* 0x0000000200987308 */ /* 0x0007e20000000800 */
[----:B----4-:R-:W4:Y:S01]  /*19560*/  LDSM.16.MT88.4 R84, [R226+0x900] ;  /* 0x00090000e254783b */ /* 0x010f220000004200 */
[-C--:B-1----:R-:W-:Y:S08]  /*19570*/  HMMA.16816.F32 R20, R76, R88.reuse, R20 ;  /* 0x000000584c14723c */ /* 0x082ff00000001814 */
[C---:B------:R-:W-:Y:S04]  /*19580*/  HMMA.16816.F32 R24, R80.reuse, R88, R24 ;  /* 0x000000585018723c */ /* 0x040fe80000001818 */
[--C-:B---3--:R-:W-:Y:S04]  /*19590*/  FFMA.FTZ R2, R203, c[0x0][0x2d0], -R100.reuse ;  /* 0x0000b400cb027a23 */ /* 0x108fe80000010864 */
[-C--:B------:R-:W-:Y:S01]  /*195a0*/  HMMA.16816.F32 R28, R80, R90.reuse, R28 ;  /* 0x0000005a501c723c */ /* 0x080fe2000000181c */
[----:B------:R1:W-:Y:S03]  /*195b0*/  MUFU.EX2 R158, R2 ;  /* 0x00000002009e7308 */ /* 0x0003e60000000800 */
[----:B------:R-:W-:Y:S01]  /*195c0*/  FFMA.FTZ R88, R220, c[0x0][0x2d0], -R75 ;  /* 0x0000b400dc587a23 */ /* 0x000fe2000001084b */
[----:B--2---:R-:W-:Y:S03]  /*195d0*/  MOV R220, R143 ;  /* 0x0000008f00dc7202 */ /* 0x004fe60000000f00 */
[C---:B------:R-:W-:Y:S08]  /*195e0*/  HMMA.16816.F32 R32, R76.reuse, R90, R32 ;  /* 0x0000005a4c20723c */ /* 0x040ff00000001820 */
[-C--:B------:R-:W-:Y:S08]  /*195f0*/  HMMA.16816.F32 R36, R76, R92.reuse, R36 ;  /* 0x0000005c4c24723c */ /* 0x080ff00000001824 */
[C---:B------:R-:W-:Y:S04]  /*19600*/  HMMA.16816.F32 R40, R80.reuse, R92, R40 ;  /* 0x0000005c5028723c */ /* 0x040fe80000001828 */
[--C-:B-1----:R-:W-:Y:S04]  /*19610*/  FFMA.FTZ R2, R207, c[0x0][0x2d0], -R97.reuse ;  /* 0x0000b400cf027a23 */ /* 0x102fe80000010861 */
[-C--:B------:R-:W-:Y:S01]  /*19620*/  HMMA.16816.F32 R44, R80, R94.reuse, R44 ;  /* 0x0000005e502c723c */ /* 0x080fe2000000182c */
[----:B------:R1:W-:Y:S07]  /*19630*/  MUFU.EX2 R157, R2 ;  /* 0x00000002009d7308 */ /* 0x0003ee0000000800 */
[C---:B------:R-:W-:Y:S01]  /*19640*/  HMMA.16816.F32 R48, R76.reuse, R94, R48 ;  /* 0x0000005e4c30723c */ /* 0x040fe20000001830 */
[----:B------:R-:W-:Y:S07]  /*19650*/  LDSM.16.MT88.4 R92, [R227+0x1100] ;  /* 0x00110000e35c783b */ /* 0x000fee0000004200 */
[-C--:B----4-:R-:W-:Y:S08]  /*19660*/  HMMA.16816.F32 R52, R76, R84.reuse, R52 ;  /* 0x000000544c34723c */ /* 0x090ff00000001834 */
[C---:B------:R-:W-:Y:S04]  /*19670*/  HMMA.16816.F32 R56, R80.reuse, R84, R56 ;  /* 0x000000545038723c */ /* 0x040fe80000001838 */
[--C-:B-1----:R-:W-:Y:S02]  /*19680*/  FFMA.FTZ R2, R211, c[0x0][0x2d0], -R97.reuse ;  /* 0x0000b400d3027a23 */ /* 0x102fe40000010861 */
[----:B------:R1:W-:Y:S02]  /*19690*/  MUFU.EX2 R211, R88 ;  /* 0x0000005800d37308 */ /* 0x0003e40000000800 */
[-C--:B------:R-:W-:Y:S01]  /*196a0*/  HMMA.16816.F32 R60, R80, R86.reuse, R60 ;  /* 0x00000056503c723c */ /* 0x080fe2000000183c */
[----:B------:R-:W2:Y:S04]  /*196b0*/  LDL.LU R82, [R1+0x48] ;  /* 0x0000480001527983 */ /* 0x000ea80000300800 */
[----:B------:R-:W2:Y:S02]  /*196c0*/  LDL.LU R140, [R1+0x54] ;  /* 0x00005400018c7983 */ /* 0x000ea40000300800 */
[----:B------:R-:W-:Y:S01]  /*196d0*/  FFMA.FTZ R80, R154, c[0x0][0x2d0], -R100 ;  /* 0x0000b4009a507a23 */ /* 0x000fe20000010864 */
[----:B------:R-:W-:Y:S01]  /*196e0*/  HMMA.16816.F32 R64, R76, R86, R64 ;  /* 0x000000564c40723c */ /* 0x000fe20000001840 */
[----:B------:R4:W4:Y:S01]  /*196f0*/  MUFU.EX2 R148, R2 ;  /* 0x0000000200947308 */ /* 0x0009220000000800 */
[----:B------:R-:W-:Y:S02]  /*19700*/  LDSM.16.MT88.4 R84, [R225+0x1100] ;  /* 0x00110000e154783b */ /* 0x000fe40000004200 */
[--C-:B------:R-:W-:Y:S01]  /*19710*/  FFMA.FTZ R81, R144, c[0x0][0x2d0], -R97.reuse ;  /* 0x0000b40090517a23 */ /* 0x100fe20000010861 */
[----:B------:R-:W-:Y:S01]  /*19720*/  MOV R154, R141 ;  /* 0x0000008d009a7202 */ /* 0x000fe20000000f00 */
[----:B------:R-:W-:Y:S01]  /*19730*/  IMAD.MOV.U32 R144, RZ, RZ, R124 ;  /* 0x000000ffff907224 */ /* 0x000fe200078e007c */
[----:B------:R-:W-:Y:S01]  /*19740*/  F2FP.PACK_AB R76, R119, R239 ;  /* 0x000000ef774c723e */ /* 0x000fe200000000ff */
[--C-:B------:R-:W-:Y:S01]  /*19750*/  FFMA.FTZ R124, R186, c[0x0][0x2d0], -R100.reuse ;  /* 0x0000b400ba7c7a23 */ /* 0x100fe20000010864 */
[----:B------:R-:W-:Y:S02]  /*19760*/  F2FP.PACK_AB R77, R230, R240 ;  /* 0x000000f0e64d723e */ /* 0x000fe400000000ff */
[----:B------:R4:W-:Y:S01]  /*19770*/  MUFU.EX2 R192, R80 ;  /* 0x0000005000c07308 */ /* 0x0009e20000000800 */
[----:B------:R-:W-:Y:S01]  /*19780*/  F2FP.PACK_AB R79, R244, R213 ;  /* 0x000000d5f44f723e */ /* 0x000fe200000000ff */
[----:B-1----:R-:W1:Y:S08]  /*19790*/  LDSM.16.MT88.4 R88, [R224+0x1100] ;  /* 0x00110000e058783b */ /* 0x002e700000004200 */
[----:B------:R-:W-:Y:S01]  /*197a0*/  MUFU.EX2 R186, R107 ;  /* 0x0000006b00ba7308 */ /* 0x000fe20000000800 */
[----:B----4-:R-:W-:Y:S01]  /*197b0*/  FFMA.FTZ R2, R219, c[0x0][0x2d0], -R100 ;  /* 0x0000b400db027a23 */ /* 0x010fe20000010864 */
[----:B------:R-:W-:Y:S08]  /*197c0*/  MOV R219, R148 ;  /* 0x0000009400db7202 */ /* 0x000ff00000000f00 */
[----:B------:R4:W-:Y:S01]  /*197d0*/  MUFU.EX2 R163, R2 ;  /* 0x0000000200a37308 */ /* 0x0009e20000000800 */
[--C-:B------:R-:W-:Y:S02]  /*197e0*/  FFMA.FTZ R80, R130, c[0x0][0x2d0], -R97.reuse ;  /* 0x0000b40082507a23 */ /* 0x100fe40000010861 */
[----:B------:R-:W-:Y:S07]  /*197f0*/  FFMA.FTZ R130, R98, c[0x0][0x2d0], -R97 ;  /* 0x0000b40062827a23 */ /* 0x000fee0000010861 */
[----:B------:R1:W-:Y:S10]  /*19800*/  MUFU.EX2 R171, R80 ;  /* 0x0000005000ab7308 */ /* 0x0003f40000000800 */
[----:B------:R-:W-:Y:S01]  /*19810*/  MUFU.EX2 R107, R212 ;  /* 0x000000d4006b7308 */ /* 0x000fe20000000800 */
[--C-:B----4-:R-:W-:Y:S09]  /*19820*/  FFMA.FTZ R2, R218, c[0x0][0x2d0], -R75.reuse ;  /* 0x0000b400da027a23 */ /* 0x110ff2000001084b */
[----:B------:R4:W-:Y:S01]  /*19830*/  MUFU.EX2 R162, R2 ;  /* 0x0000000200a27308 */ /* 0x0009e20000000800 */
[----:B-1----:R-:W-:Y:S01]  /*19840*/  F2FP.PACK_AB R80, R144, R233 ;  /* 0x000000e99050723e */ /* 0x002fe200000000ff */
[----:B----4-:R-:W-:Y:S02]  /*19850*/  FFMA.FTZ R2, R221, c[0x0][0x2d0], -R75 ;  /* 0x0000b400dd027a23 */ /* 0x010fe4000001084b */
[----:B------:R-:W-:Y:S06]  /*19860*/  IMAD.MOV.U32 R221, RZ, RZ, R147 ;  /* 0x000000ffffdd7224 */ /* 0x000fec00078e0093 */
[----:B------:R1:W-:Y:S02]  /*19870*/  MUFU.EX2 R218, R2 ;  /* 0x0000000200da7308 */ /* 0x0003e40000000800 */
[--C-:B-1----:R-:W-:Y:S01]  /*19880*/  FFMA.FTZ R2, R247, c[0x0][0x2d0], -R96.reuse ;  /* 0x0000b400f7027a23 */ /* 0x102fe20000010860 */
[----:B------:R-:W-:Y:S07]  /*19890*/  MOV R247, R146 ;  /* 0x0000009200f77202 */ /* 0x000fee0000000f00 */
[----:B------:R1:W-:Y:S02]  /*198a0*/  MUFU.EX2 R161, R2 ;  /* 0x0000000200a17308 */ /* 0x0003e40000000800 */
[----:B-1----:R-:W-:Y:S02]  /*198b0*/  FFMA.FTZ R2, R248, c[0x0][0x2d0], -R96 ;  /* 0x0000b400f8027a23 */ /* 0x002fe40000010860 */
[----:B------:R-:W-:Y:S06]  /*198c0*/  IMAD.MOV.U32 R248, RZ, RZ, R145 ;  /* 0x000000fffff87224 */ /* 0x000fec00078e0091 */
[----:B------:R1:W-:Y:S02]  /*198d0*/  MUFU.EX2 R217, R2 ;  /* 0x0000000200d97308 */ /* 0x0003e40000000800 */
[--C-:B-1----:R-:W-:Y:S02]  /*198e0*/  FFMA.FTZ R2, R222, c[0x0][0x2d0], -R75.reuse ;  /* 0x0000b400de027a23 */ /* 0x102fe4000001084b */
[----:B------:R-:W-:Y:S06]  /*198f0*/  FFMA.FTZ R75, R210, c[0x0][0x2d0], -R75 ;  /* 0x0000b400d24b7a23 */ /* 0x000fec000001084b */
[----:B------:R1:W-:Y:S01]  /*19900*/  MUFU.EX2 R207, R2 ;  /* 0x0000000200cf7308 */ /* 0x0003e20000000800 */
[----:B------:R-:W-:Y:S01]  /*19910*/  IMAD.MOV.U32 R210, RZ, RZ, R137 ;  /* 0x000000ffffd27224 */ /* 0x000fe200078e0089 */
[----:B------:R-:W-:Y:S01]  /*19920*/  MOV R137, R118 ;  /* 0x0000007600897202 */ /* 0x000fe20000000f00 */
[----:B------:R-:W-:Y:S02]  /*19930*/  FFMA.FTZ R118, R187, c[0x0][0x2d0], -R100 ;  /* 0x0000b400bb767a23 */ /* 0x000fe40000010864 */
[----:B------:R-:W-:Y:S01]  /*19940*/  IMAD.MOV.U32 R222, RZ, RZ, R142 ;  /* 0x000000ffffde7224 */ /* 0x000fe200078e008e */
[----:B------:R-:W-:Y:S04]  /*19950*/  F2FP.PACK_AB R78, R245, R210 ;  /* 0x000000d2f54e723e */ /* 0x000fe800000000ff */
[----:B------:R-:W4:Y:S03]  /*19960*/  MUFU.EX2 R105, R75 ;  /* 0x0000004b00697308 */ /* 0x000f260000000800 */
[-C--:B------:R-:W-:Y:S07]  /*19970*/  HMMA.16816.F32 R4, R76, R88.reuse, R4 ;  /* 0x000000584c04723c */ /* 0x080fee0000001804 */
[----:B------:R-:W-:Y:S01]  /*19980*/  MUFU.EX2 R187, R106 ;  /* 0x0000006a00bb7308 */ /* 0x000fe20000000800 */
[--C-:B-1----:R-:W-:Y:S01]  /*19990*/  FFMA.FTZ R2, R243, c[0x0][0x2d0], -R96.reuse ;  /* 0x0000b400f3027a23 */ /* 0x102fe20000010860 */
[----:B------:R-:W-:Y:S02]  /*199a0*/  MOV R243, R139 ;  /* 0x0000008b00f37202 */ /* 0x000fe40000000f00 */
[----:B------:R-:W3:Y:S06]  /*199b0*/  LDL.LU R139, [R1+0x50] ;  /* 0x00005000018b7983 */ /* 0x000eec0000300800 */
[----:B------:R1:W-:Y:S01]  /*199c0*/  MUFU.EX2 R203, R2 ;  /* 0x0000000200cb7308 */ /* 0x0003e20000000800 */
[----:B----4-:R-:W-:Y:S09]  /*199d0*/  F2FP.PACK_AB R182, R105, R107 ;  /* 0x0000006b69b6723e */ /* 0x010ff200000000ff */
[----:B------:R-:W4:Y:S01]  /*199e0*/  MUFU.EX2 R106, R195 ;  /* 0x000000c3006a7308 */ /* 0x000f220000000800 */
[--C-:B-1----:R-:W-:Y:S02]  /*199f0*/  FFMA.FTZ R2, R103, c[0x0][0x2d0], -R96.reuse ;  /* 0x0000b40067027a23 */ /* 0x102fe40000010860 */
[----:B------:R-:W-:Y:S07]  /*19a00*/  FFMA.FTZ R103, R208, c[0x0][0x2d0], -R96 ;  /* 0x0000b400d0677a23 */ /* 0x000fee0000010860 */
[----:B------:R1:W-:Y:S01]  /*19a10*/  MUFU.EX2 R202, R2 ;  /* 0x0000000200ca7308 */ /* 0x0003e20000000800 */
[----:B----4-:R-:W-:Y:S09]  /*19a20*/  F2FP.PACK_AB R181, R106, R108 ;  /* 0x0000006c6ab5723e */ /* 0x010ff200000000ff */
[----:B------:R-:W-:Y:S10]  /*19a30*/  MUFU.EX2 R175, R103 ;  /* 0x0000006700af7308 */ /* 0x000ff40000000800 */
[----:B------:R-:W-:Y:S01]  /*19a40*/  MUFU.EX2 R103, R123 ;  /* 0x0000007b00677308 */ /* 0x000fe20000000800 */
[--C-:B-1----:R-:W-:Y:S01]  /*19a50*/  FFMA.FTZ R2, R250, c[0x0][0x2d0], -R97.reuse ;  /* 0x0000b400fa027a23 */ /* 0x102fe20000010861 */
[----:B------:R-:W-:Y:S01]  /*19a60*/  MOV R250, R129 ;  /* 0x0000008100fa7202 */ /* 0x000fe20000000f00 */
[--C-:B------:R-:W-:Y:S03]  /*19a70*/  FFMA.FTZ R129, R99, c[0x0][0x2d0], -R97.reuse ;  /* 0x0000b40063817a23 */ /* 0x100fe60000010861 */
[----:B------:R-:W-:Y:S04]  /*19a80*/  F2FP.PACK_AB R83, R250, R216 ;  /* 0x000000d8fa53723e */ /* 0x000fe800000000ff */
[----:B------:R1:W-:Y:S02]  /*19a90*/  MUFU.EX2 R160, R2 ;  /* 0x0000000200a07308 */ /* 0x0003e40000000800 */
[--C-:B-1----:R-:W-:Y:S01]  /*19aa0*/  FFMA.FTZ R2, R251, c[0x0][0x2d0], -R97.reuse ;  /* 0x0000b400fb027a23 */ /* 0x102fe20000010861 */
[----:B------:R-:W-:Y:S01]  /*19ab0*/  MOV R251, R125 ;  /* 0x0000007d00fb7202 */ /* 0x000fe20000000f00 */
[----:B------:R-:W-:Y:S06]  /*19ac0*/  FFMA.FTZ R125, R111, c[0x0][0x2d0], -R97 ;  /* 0x0000b4006f7d7a23 */ /* 0x000fec0000010861 */
[----:B------:R1:W-:Y:S01]  /*19ad0*/  MUFU.EX2 R198, R2 ;  /* 0x0000000200c67308 */ /* 0x0003e20000000800 */
[----:B------:R-:W-:Y:S01]  /*19ae0*/  FFMA.FTZ R111, R190, c[0x0][0x2d0], -R100 ;  /* 0x0000b400be6f7a23 */ /* 0x000fe20000010864 */
[----:B------:R-:W4:Y:S01]  /*19af0*/  LDSM.16.MT88.4 R96, [R226+0x1100] ;  /* 0x00110000e260783b */ /* 0x000f220000004200 */
[----:B--2---:R-:W-:Y:S01]  /*19b00*/  FFMA.FTZ R3, R3, R82, R189 ;  /* 0x0000005203037223 */ /* 0x004fe200000100bd */
[----:B------:R-:W-:Y:S01]  /*19b10*/  F2FP.PACK_AB R82, R246, R215 ;  /* 0x000000d7f652723e */ /* 0x000fe200000000ff */
[----:B------:R-:W-:Y:S05]  /*19b20*/  FFMA.FTZ R69, R69, R140, R206 ;  /* 0x0000008c45457223 */ /* 0x000fea00000100ce */
[----:B------:R2:W-:Y:S10]  /*19b30*/  MUFU.EX2 R190, R81 ;  /* 0x0000005100be7308 */ /* 0x0005f40000000800 */
[----:B------:R-:W4:Y:S01]  /*19b40*/  MUFU.EX2 R102, R125 ;  /* 0x0000007d00667308 */ /* 0x000f220000000800 */
[--C-:B-1----:R-:W-:Y:S02]  /*19b50*/  FFMA.FTZ R2, R151, c[0x0][0x2d0], -R100.reuse ;  /* 0x0000b40097027a23 */ /* 0x102fe40000010864 */
[----:B------:R-:W-:Y:S07]  /*19b60*/  LDSM.16.MT88.4 R148, [R227+0x3100] ;  /* 0x00310000e394783b */ /* 0x000fee0000004200 */
[----:B------:R1:W-:Y:S01]  /*19b70*/  MUFU.EX2 R191, R2 ;  /* 0x0000000200bf7308 */ /* 0x0003e20000000800 */
[----:B--2---:R-:W-:Y:S07]  /*19b80*/  F2FP.PACK_AB R81, R251, R234 ;  /* 0x000000eafb51723e */ /* 0x004fee00000000ff */
[C---:B------:R-:W-:Y:S04]  /*19b90*/  HMMA.16816.F32 R8, R80.reuse, R88, R8 ;  /* 0x000000585008723c */ /* 0x040fe80000001808 */
[----:B----4-:R-:W-:Y:S04]  /*19ba0*/  F2FP.PACK_AB R176, R101, R102 ;  /* 0x0000006665b0723e */ /* 0x010fe800000000ff */
[-C--:B------:R-:W-:Y:S04]  /*19bb0*/  HMMA.16816.F32 R12, R80, R90.reuse, R12 ;  /* 0x0000005a500c723c */ /* 0x080fe8000000180c */
[--C-:B-1----:R-:W-:Y:S02]  /*19bc0*/  FFMA.FTZ R2, R116, c[0x0][0x2d0], -R100.reuse ;  /* 0x0000b40074027a23 */ /* 0x102fe40000010864 */
[--C-:B------:R-:W-:Y:S02]  /*19bd0*/  FFMA.FTZ R116, R188, c[0x0][0x2d0], -R100.reuse ;  /* 0x0000b400bc747a23 */ /* 0x100fe40000010864 */
[C---:B------:R-:W-:Y:S01]  /*19be0*/  HMMA.16816.F32 R16, R76.reuse, R90, R16 ;  /* 0x0000005a4c10723c */ /* 0x040fe20000001810 */
[----:B------:R-:W1:Y:S01]  /*19bf0*/  LDSM.16.MT88.4 R88, [R224+0x1900] ;  /* 0x00190000e058783b */ /* 0x000e620000004200 */
[----:B------:R-:W-:Y:S02]  /*19c00*/  MUFU.EX2 R170, R2 ;  /* 0x0000000200aa7308 */ /* 0x000fe40000000800 */
[----:B------:R-:W-:Y:S04]  /*19c10*/  FFMA.FTZ R100, R70, c[0x0][0x2d0], -R100 ;  /* 0x0000b40046647a23 */ /* 0x000fe80000010864 */
[-C--:B------:R-:W-:Y:S01]  /*19c20*/  HMMA.16816.F32 R20, R76, R92.reuse, R20 ;  /* 0x0000005c4c14723c */ /* 0x080fe20000001814 */
[----:B------:R-:W2:Y:S03]  /*19c30*/  LDL.LU R70, [R1+0x4c] ;  /* 0x00004c0001467983 */ /* 0x000ea60000300800 */
[----:B------:R-:W-:Y:S04]  /*19c40*/  MUFU.EX2 R112, R116 ;  /* 0x0000007400707308 */ /* 0x000fe80000000800 */
[C---:B------:R-:W-:Y:S06]  /*19c50*/  HMMA.16816.F32 R24, R80.reuse, R92, R24 ;  /* 0x0000005c5018723c */ /* 0x040fec0000001818 */
[----:B------:R-:W-:Y:S02]  /*19c60*/  MUFU.EX2 R100, R100 ;  /* 0x0000006400647308 */ /* 0x000fe40000000800 */
[-C--:B------:R-:W-:Y:S08]  /*19c70*/  HMMA.16816.F32 R28, R80, R94.reuse, R28 ;  /* 0x0000005e501c723c */ /* 0x080ff0000000181c */
[C---:B------:R-:W-:Y:S01]  /*19c80*/  HMMA.16816.F32 R32, R76.reuse, R94, R32 ;  /* 0x0000005e4c20723c */ /* 0x040fe20000001820 */
[----:B------:R-:W-:Y:S01]  /*19c90*/  LDSM.16.MT88.4 R92, [R225+0x1900] ;  /* 0x00190000e15c783b */ /* 0x000fe20000004200 */
[----:B------:R-:W-:Y:S06]  /*19ca0*/  MUFU.EX2 R188, R104 ;  /* 0x0000006800bc7308 */ /* 0x000fec0000000800 */
[-C--:B------:R-:W-:Y:S04]  /*19cb0*/  HMMA.16816.F32 R36, R76, R84.reuse, R36 ;  /* 0x000000544c24723c */ /* 0x080fe80000001824 */
[----:B------:R-:W4:Y:S04]  /*19cc0*/  MUFU.EX2 R104, R194 ;  /* 0x000000c200687308 */ /* 0x000f280000000800 */
[C---:B------:R-:W-:Y:S08]  /*19cd0*/  HMMA.16816.F32 R40, R80.reuse, R84, R40 ;  /* 0x000000545028723c */ /* 0x040ff00000001828 */
[-C--:B------:R-:W-:Y:S08]  /*19ce0*/  HMMA.16816.F32 R44, R80, R86.reuse, R44 ;  /* 0x00000056502c723c */ /* 0x080ff0000000182c */
[C---:B------:R-:W-:Y:S01]  /*19cf0*/  HMMA.16816.F32 R48, R76.reuse, R86, R48 ;  /* 0x000000564c30723c */ /* 0x040fe20000001830 */
[----:B------:R-:W1:Y:S03]  /*19d00*/  LDSM.16.MT88.4 R84, [R227+0x1900] ;  /* 0x00190000e354783b */ /* 0x000e660000004200 */
[----:B----4-:R-:W-:Y:S04]  /*19d10*/  F2FP.PACK_AB R183, R103, R104 ;  /* 0x0000006867b7723e */ /* 0x010fe800000000ff */
        /* <DEDUP_REMOVED lines=12> */
[----:B------:R-:W-:Y:S05]  /*19de0*/  F2FP.PACK_AB R83, R163, R156 ;  /* 0x0000009ca353723e */ /* 0x000fea00000000ff */
[-C--:B-1----:R-:W-:Y:S08]  /*19df0*/  HMMA.16816.F32 R4, R76, R88.reuse, R4 ;  /* 0x000000584c04723c */ /* 0x082ff00000001804 */
[C---:B------:R-:W-:Y:S08]  /*19e00*/  HMMA.16816.F32 R8, R80.reuse, R88, R8 ;  /* 0x000000585008723c */ /* 0x040ff00000001808 */
[-C--:B------:R-:W-:Y:S08]  /*19e10*/  HMMA.16816.F32 R12, R80, R90.reuse, R12 ;  /* 0x0000005a500c723c */ /* 0x080ff0000000180c */
[C---:B------:R-:W-:Y:S01]  /*19e20*/  HMMA.16816.F32 R16, R76.reuse, R90, R16 ;  /* 0x0000005a4c10723c */ /* 0x040fe20000001810 */
[----:B------:R-:W-:Y:S07]  /*19e30*/  LDSM.16.MT88.4 R88, [R227+0x2100] ;  /* 0x00210000e358783b */ /* 0x000fee0000004200 */
[-C--:B------:R-:W-:Y:S04]  /*19e40*/  HMMA.16816.F32 R20, R76, R84.reuse, R20 ;  /* 0x000000544c14723c */ /* 0x080fe80000001814 */
[----:B---3--:R-:W-:Y:S02]  /*19e50*/  FFMA.FTZ R68, R68, R139, R197 ;  /* 0x0000008b44447223 */ /* 0x008fe400000100c5 */
[----:B------:R-:W-:Y:S02]  /*19e60*/  IMAD.MOV.U32 R139, RZ, RZ, R117 ;  /* 0x000000ffff8b7224 */ /* 0x000fe400078e0075 */
[C---:B------:R-:W-:Y:S01]  /*19e70*/  HMMA.16816.F32 R24, R80.reuse, R84, R24 ;  /* 0x000000545018723c */ /* 0x040fe20000001818 */
[----:B------:R-:W-:Y:S07]  /*19e80*/  MUFU.EX2 R117, R111 ;  /* 0x0000006f00757308 */ /* 0x000fee0000000800 */
[-C--:B------:R-:W-:Y:S03]  /*19e90*/  HMMA.16816.F32 R28, R80, R86.reuse, R28 ;  /* 0x00000056501c723c */ /* 0x080fe6000000181c */
[----:B------:R1:W-:Y:S05]  /*19ea0*/  MUFU.EX2 R111, R118 ;  /* 0x00000076006f7308 */ /* 0x0003ea0000000800 */
[C---:B------:R-:W-:Y:S01]  /*19eb0*/  HMMA.16816.F32 R32, R76.reuse, R86, R32 ;  /* 0x000000564c20723c */ /* 0x040fe20000001820 */
[----:B------:R-:W3:Y:S07]  /*19ec0*/  LDSM.16.MT88.4 R84, [R224+0x2100] ;  /* 0x00210000e054783b */ /* 0x000eee0000004200 */
[-C--:B------:R-:W-:Y:S08]  /*19ed0*/  HMMA.16816.F32 R36, R76, R92.reuse, R36 ;  /* 0x0000005c4c24723c */ /* 0x080ff00000001824 */
[C---:B------:R-:W-:Y:S04]  /*19ee0*/  HMMA.16816.F32 R40, R80.reuse, R92, R40 ;  /* 0x0000005c5028723c */ /* 0x040fe80000001828 */
[----:B-1----:R-:W-:Y:S04]  /*19ef0*/  IMAD.MOV.U32 R118, RZ, RZ, R71 ;  /* 0x000000ffff767224 */ /* 0x002fe800078e0047 */
[-C--:B------:R-:W-:Y:S08]  /*19f00*/  HMMA.16816.F32 R44, R80, R94.reuse, R44 ;  /* 0x0000005e502c723c */ /* 0x080ff0000000182c */
[C---:B------:R-:W-:Y:S01]  /*19f10*/  HMMA.16816.F32 R48, R76.reuse, R94, R48 ;  /* 0x0000005e4c30723c */ /* 0x040fe20000001830 */
[----:B------:R-:W1:Y:S07]  /*19f20*/  LDSM.16.MT88.4 R92, [R225+0x2100] ;  /* 0x00210000e15c783b */ /* 0x000e6e0000004200 */
[-C--:B----4-:R-:W-:Y:S08]  /*19f30*/  HMMA.16816.F32 R52, R76, R96.reuse, R52 ;  /* 0x000000604c34723c */ /* 0x090ff00000001834 */
        /* <DEDUP_REMOVED lines=12> */
[-C--:B---3--:R-:W-:Y:S08]  /*1a000*/  HMMA.16816.F32 R4, R76, R84.reuse, R4 ;  /* 0x000000544c04723c */ /* 0x088ff00000001804 */
[C---:B------:R-:W-:Y:S08]  /*1a010*/  HMMA.16816.F32 R8, R80.reuse, R84, R8 ;  /* 0x000000545008723c */ /* 0x040ff00000001808 */
[-C--:B------:R-:W-:Y:S08]  /*1a020*/  HMMA.16816.F32 R12, R80, R86.reuse, R12 ;  /* 0x00000056500c723c */ /* 0x080ff0000000180c */
[C---:B------:R-:W-:Y:S01]  /*1a030*/  HMMA.16816.F32 R16, R76.reuse, R86, R16 ;  /* 0x000000564c10723c */ /* 0x040fe20000001810 */
[----:B------:R-:W3:Y:S07]  /*1a040*/  LDSM.16.MT88.4 R84, [R224+0x2900] ;  /* 0x00290000e054783b */ /* 0x000eee0000004200 */
[-C--:B------:R-:W-:Y:S08]  /*1a050*/  HMMA.16816.F32 R20, R76, R88.reuse, R20 ;  /* 0x000000584c14723c */ /* 0x080ff00000001814 */
[C---:B------:R-:W-:Y:S04]  /*1a060*/  HMMA.16816.F32 R24, R80.reuse, R88, R24 ;  /* 0x000000585018723c */ /* 0x040fe80000001818 */
[----:B--2---:R-:W-:Y:S04]  /*1a070*/  FFMA.FTZ R2, R0, R70, R193 ;  /* 0x0000004600027223 */ /* 0x004fe800000100c1 */
[-C--:B------:R-:W-:Y:S04]  /*1a080*/  HMMA.16816.F32 R28, R80, R90.reuse, R28 ;  /* 0x0000005a501c723c */ /* 0x080fe8000000181c */
[----:B------:R-:W-:Y:S02]  /*1a090*/  FADD.FTZ R70, R209, R69 ;  /* 0x00000045d1467221 */ /* 0x000fe40000010000 */
[----:B------:R-:W-:Y:S02]  /*1a0a0*/  FADD.FTZ R69, R196, R68 ;  /* 0x00000044c4457221 */ /* 0x000fe40000010000 */
[C---:B------:R-:W-:Y:S01]  /*1a0b0*/  HMMA.16816.F32 R32, R76.reuse, R90, R32 ;  /* 0x0000005a4c20723c */ /* 0x040fe20000001820 */
[----:B------:R-:W3:Y:S03]  /*1a0c0*/  LDSM.16.MT88.4 R88, [R227+0x2900] ;  /* 0x00290000e358783b */ /* 0x000ee60000004200 */
[----:B------:R-:W-:Y:S02]  /*1a0d0*/  FADD.FTZ R0, R223, R3 ;  /* 0x00000003df007221 */ /* 0x000fe40000010000 */
[----:B------:R-:W-:Y:S02]  /*1a0e0*/  FADD.FTZ R68, R199, R2 ;  /* 0x00000002c7447221 */ /* 0x000fe40000010000 */
[-C--:B-1----:R-:W-:Y:S04]  /*1a0f0*/  HMMA.16816.F32 R36, R76, R92.reuse, R36 ;  /* 0x0000005c4c24723c */ /* 0x082fe80000001824 */
[----:B------:R-:W-:Y:S02]  /*1a100*/  FADD.FTZ R2, R139, R70 ;  /* 0x000000468b027221 */ /* 0x000fe40000010000 */
[----:B------:R-:W-:Y:S01]  /*1a110*/  FADD.FTZ R3, R249, R0 ;  /* 0x00000000f9037221 */ /* 0x000fe20000010000 */
[----:B------:R-:W1:Y:S01]  /*1a120*/  MUFU.EX2 R70, R128 ;  /* 0x0000008000467308 */ /* 0x000e620000000800 */
[C---:B------:R-:W-:Y:S04]  /*1a130*/  HMMA.16816.F32 R40, R80.reuse, R92, R40 ;  /* 0x0000005c5028723c */ /* 0x040fe80000001828 */
[----:B------:R-:W-:Y:S02]  /*1a140*/  FADD.FTZ R2, R72, R2 ;  /* 0x0000000248027221 */ /* 0x000fe40000010000 */
[----:B------:R-:W-:Y:S01]  /*1a150*/  FADD.FTZ R0, R138, R69 ;  /* 0x000000458a007221 */ /* 0x000fe20000010000 */
[----:B------:R-:W2:Y:S01]  /*1a160*/  LDL.LU R72, [R1+0xc4] ;  /* 0x0000c40001487983 */ /* 0x000ea20000300800 */
[-C--:B------:R-:W-:Y:S04]  /*1a170*/  HMMA.16816.F32 R44, R80, R94.reuse, R44 ;  /* 0x0000005e502c723c */ /* 0x080fe8000000182c */
[----:B------:R-:W-:Y:S02]  /*1a180*/  FADD.FTZ R0, R73, R0 ;  /* 0x0000000049007221 */ /* 0x000fe40000010000 */
[----:B------:R-:W-:Y:S01]  /*1a190*/  FADD.FTZ R68, R252, R68 ;  /* 0x00000044fc447221 */ /* 0x000fe20000010000 */
[----:B------:R-:W2:Y:S01]  /*1a1a0*/  LDL.LU R73, [R1+0xc0] ;  /* 0x0000c00001497983 */ /* 0x000ea20000300800 */
[C---:B------:R-:W-:Y:S03]  /*1a1b0*/  HMMA.16816.F32 R48, R76.reuse, R94, R48 ;  /* 0x0000005e4c30723c */ /* 0x040fe60000001830 */
[----:B------:R-:W3:Y:S01]  /*1a1c0*/  LDSM.16.MT88.4 R92, [R225+0x2900] ;  /* 0x00290000e15c783b */ /* 0x000ee20000004200 */
[----:B------:R-:W-:Y:S02]  /*1a1d0*/  FADD.FTZ R68, R74, R68 ;  /* 0x000000444a447221 */ /* 0x000fe40000010000 */
[----:B------:R-:W-:Y:S01]  /*1a1e0*/  FADD.FTZ R3, R137, R3 ;  /* 0x0000000389037221 */ /* 0x000fe20000010000 */
[----:B-1----:R-:W-:Y:S01]  /*1a1f0*/  F2FP.PACK_AB R179, R100, R70 ;  /* 0x0000004664b3723e */ /* 0x002fe200000000ff */
[-C--:B----4-:R-:W-:Y:S03]  /*1a200*/  HMMA.16816.F32 R52, R76, R96.reuse, R52 ;  /* 0x000000604c34723c */ /* 0x090fe60000001834 */
[----:B------:R-:W4:Y:S01]  /*1a210*/  LDL.LU R74, [R1+0xbc] ;  /* 0x0000bc00014a7983 */ /* 0x000f220000300800 */
[----:B------:R-:W-:Y:S02]  /*1a220*/  FADD.FTZ R3, R135, R3 ;  /* 0x0000000387037221 */ /* 0x000fe40000010000 */
[----:B------:R-:W-:Y:S02]  /*1a230*/  FADD.FTZ R68, R242, R68 ;  /* 0x00000044f2447221 */ /* 0x000fe40000010000 */
[C---:B------:R-:W-:Y:S01]  /*1a240*/  HMMA.16816.F32 R56, R80.reuse, R96, R56 ;  /* 0x000000605038723c */ /* 0x040fe20000001838 */
[----:B------:R-:W2:Y:S03]  /*1a250*/  LDL.LU R242, [R1+0xb8] ;  /* 0x0000b80001f27983 */ /* 0x000ea60000300800 */
[----:B------:R-:W-:Y:S02]  /*1a260*/  FADD.FTZ R2, R134, R2 ;  /* 0x0000000286027221 */ /* 0x000fe40000010000 */
[----:B------:R-:W-:Y:S02]  /*1a270*/  FADD.FTZ R3, R214, R3 ;  /* 0x00000003d6037221 */ /* 0x000fe40000010000 */
[-C--:B------:R-:W-:Y:S01]  /*1a280*/  HMMA.16816.F32 R60, R80, R98.reuse, R60 ;  /* 0x00000062503c723c */ /* 0x080fe2000000183c */
[----:B------:R-:W4:Y:S03]  /*1a290*/  LDL.LU R214, [R1+0xb4] ;  /* 0x0000b40001d67983 */ /* 0x000f260000300800 */
[----:B------:R-:W-:Y:S02]  /*1a2a0*/  FADD.FTZ R0, R133, R0 ;  /* 0x0000000085007221 */ /* 0x000fe40000010000 */
[----:B------:R-:W-:Y:S01]  /*1a2b0*/  FADD.FTZ R69, R228, R2 ;  /* 0x00000002e4457221 */ /* 0x000fe20000010000 */
[----:B------:R-:W-:Y:S01]  /*1a2c0*/  F2FP.PACK_AB R80, R172, R173 ;  /* 0x000000adac50723e */ /* 0x000fe200000000ff */
[----:B------:R-:W-:Y:S01]  /*1a2d0*/  HMMA.16816.F32 R64, R76, R98, R64 ;  /* 0x000000624c40723c */ /* 0x000fe20000001840 */
[----:B------:R1:W5:Y:S03]  /*1a2e0*/  LDL.LU R228, [R1+0xb0] ;  /* 0x0000b00001e47983 */ /* 0x0003660000300800 */
[----:B------:R-:W-:Y:S01]  /*1a2f0*/  FADD.FTZ R75, R232, R0 ;  /* 0x00000000e84b7221 */ /* 0x000fe20000010000 */
[----:B------:R-:W-:Y:S01]  /*1a300*/  F2FP.PACK_AB R81, R113, R117 ;  /* 0x000000757151723e */ /* 0x000fe200000000ff */
[----:B------:R1:W5:Y:S01]  /*1a310*/  LDL.LU R232, [R1+0xac] ;  /* 0x0000ac0001e87983 */ /* 0x0003620000300800 */
[----:B------:R-:W-:Y:S01]  /*1a320*/  FADD.FTZ R2, R229, R68 ;  /* 0x00000044e5027221 */ /* 0x000fe20000010000 */
[----:B------:R-:W-:Y:S01]  /*1a330*/  F2FP.PACK_AB R76, R188, R168 ;  /* 0x000000a8bc4c723e */ /* 0x000fe200000000ff */
[----:B------:R-:W-:Y:S01]  /*1a340*/  FADD.FTZ R68, R231, R69 ;  /* 0x00000045e7447221 */ /* 0x000fe20000010000 */
[----:B------:R-:W4:Y:S02]  /*1a350*/  LDL R116, [R1+0x1c] ;  /* 0x00001c0001747983 */ /* 0x000f240000100800 */
[----:B------:R-:W-:Y:S01]  /*1a360*/  FADD.FTZ R0, R132, R3 ;  /* 0x0000000384007221 */ /* 0x000fe20000010000 */
[----:B------:R-:W-:Y:S01]  /*1a370*/  F2FP.PACK_AB R77, R174, R175 ;  /* 0x000000afae4d723e */ /* 0x000fe200000000ff */
[----:B------:R1:W5:Y:S01]  /*1a380*/  LDL.LU R229, [R1+0xa8] ;  /* 0x0000a80001e57983 */ /* 0x0003620000300800 */
[----:B------:R-:W-:Y:S01]  /*1a390*/  FADD.FTZ R3, R235, R75 ;  /* 0x0000004beb037221 */ /* 0x000fe20000010000 */
[----:B------:R-:W-:Y:S01]  /*1a3a0*/  F2FP.PACK_AB R78, R186, R187 ;  /* 0x000000bbba4e723e */ /* 0x000fe200000000ff */
[----:B------:R-:W-:Y:S01]  /*1a3b0*/  FADD.FTZ R2, R236, R2 ;  /* 0x00000002ec027221 */ /* 0x000fe20000010000 */
        /* <DEDUP_REMOVED lines=9> */
[-C--:B---3--:R-:W-:Y:S03]  /*1a450*/  HMMA.16816.F32 R4, R76, R84.reuse, R4 ;  /* 0x000000544c04723c */ /* 0x088fe60000001804 */
[----:B------:R1:W5:Y:S01]  /*1a460*/  LDL.LU R237, [R1+0x98] ;  /* 0x0000980001ed7983 */ /* 0x0003620000300800 */
[----:B------:R-:W-:Y:S01]  /*1a470*/  FADD.FTZ R0, R240, R68 ;  /* 0x00000044f0007221 */ /* 0x000fe20000010000 */
[----:B------:R-:W-:Y:S01]  /*1a480*/  F2FP.PACK_AB R83, R111, R112 ;  /* 0x000000706f53723e */ /* 0x000fe200000000ff */
[----:B------:R-:W-:Y:S01]  /*1a490*/  FADD.FTZ R3, R136, R3 ;  /* 0x0000000388037221 */ /* 0x000fe20000010000 */
[----:B------:R1:W5:Y:S01]  /*1a4a0*/  LDL.LU R238, [R1+0x94] ;  /* 0x0000940001ee7983 */ /* 0x0003620000300800 */
[----:B------:R-:W-:Y:S03]  /*1a4b0*/  FADD.FTZ R2, R119, R2 ;  /* 0x0000000277027221 */ /* 0x000fe60000010000 */
[----:B------:R1:W5:Y:S01]  /*1a4c0*/  LDL.LU R239, [R1+0x90] ;  /* 0x0000900001ef7983 */ /* 0x0003620000300800 */
[C---:B------:R-:W-:Y:S01]  /*1a4d0*/  HMMA.16816.F32 R8, R80.reuse, R84, R8 ;  /* 0x000000545008723c */ /* 0x040fe20000001808 */
[----:B------:R-:W-:Y:S02]  /*1a4e0*/  MUFU.EX2 R84, R130 ;  /* 0x0000008200547308 */ /* 0x000fe40000000800 */
[----:B------:R1:W5:Y:S01]  /*1a4f0*/  LDL.LU R240, [R1+0x8c] ;  /* 0x00008c0001f07983 */ /* 0x0003620000300800 */
[----:B------:R-:W-:Y:S02]  /*1a500*/  FADD.FTZ R68, R233, R3 ;  /* 0x00000003e9447221 */ /* 0x000fe40000010000 */
[----:B------:R-:W-:Y:S01]  /*1a510*/  FADD.FTZ R3, R234, R69 ;  /* 0x00000045ea037221 */ /* 0x000fe20000010000 */
[----:B------:R1:W5:Y:S01]  /*1a520*/  LDL.LU R233, [R1+0x88] ;  /* 0x0000880001e97983 */ /* 0x0003620000300800 */
[-C--:B------:R-:W-:Y:S03]  /*1a530*/  HMMA.16816.F32 R12, R80, R86.reuse, R12 ;  /* 0x00000056500c723c */ /* 0x080fe6000000180c */
[----:B------:R1:W5:Y:S01]  /*1a540*/  LDL.LU R234, [R1+0x84] ;  /* 0x0000840001ea7983 */ /* 0x0003620000300800 */
[----:B------:R-:W-:Y:S01]  /*1a550*/  FADD.FTZ R0, R230, R0 ;  /* 0x00000000e6007221 */ /* 0x000fe20000010000 */
[----:B------:R-:W3:Y:S01]  /*1a560*/  MUFU.EX2 R85, R129 ;  /* 0x0000008100557308 */ /* 0x000ee20000000800 */
[----:B------:R-:W-:Y:S01]  /*1a570*/  FADD.FTZ R3, R251, R3 ;  /* 0x00000003fb037221 */ /* 0x000fe20000010000 */
[----:B------:R1:W5:Y:S01]  /*1a580*/  LDL.LU R119, [R1+0x80] ;  /* 0x0000800001777983 */ /* 0x0003620000300800 */
[C---:B------:R-:W-:Y:S03]  /*1a590*/  HMMA.16816.F32 R16, R76.reuse, R86, R16 ;  /* 0x000000564c10723c */ /* 0x040fe60000001810 */
[----:B------:R1:W5:Y:S01]  /*1a5a0*/  LDL.LU R230, [R1+0x7c] ;  /* 0x00007c0001e67983 */ /* 0x0003620000300800 */
[----:B------:R-:W-:Y:S02]  /*1a5b0*/  FADD.FTZ R2, R210, R2 ;  /* 0x00000002d2027221 */ /* 0x000fe40000010000 */
[----:B------:R-:W-:Y:S01]  /*1a5c0*/  FADD.FTZ R0, R213, R0 ;  /* 0x00000000d5007221 */ /* 0x000fe20000010000 */
[----:B------:R-:W1:Y:S01]  /*1a5d0*/  LDSM.16.MT88.4 R96, [R226+0x2900] ;  /* 0x00290000e260783b */ /* 0x000e620000004200 */
[-C--:B------:R-:W-:Y:S01]  /*1a5e0*/  HMMA.16816.F32 R20, R76, R88.reuse, R20 ;  /* 0x000000584c14723c */ /* 0x080fe20000001814 */
[----:B------:R-:W-:Y:S06]  /*1a5f0*/  MUFU.EX2 R87, R124 ;  /* 0x0000007c00577308 */ /* 0x000fec0000000800 */
[----:B------:R-:W1:Y:S01]  /*1a600*/  LDSM.16.MT88.4 R132, [R224+0x3100] ;  /* 0x00310000e084783b */ /* 0x000e620000004200 */
[C---:B------:R-:W-:Y:S03]  /*1a610*/  HMMA.16816.F32 R24, R80.reuse, R88, R24 ;  /* 0x000000585018723c */ /* 0x040fe60000001818 */
[----:B------:R-:W1:Y:S01]  /*1a620*/  MUFU.EX2 R86, R126 ;  /* 0x0000007e00567308 */ /* 0x000e620000000800 */
[----:B---3--:R-:W-:Y:S04]  /*1a630*/  F2FP.PACK_AB R178, R84, R85 ;  /* 0x0000005554b2723e */ /* 0x008fe800000000ff */
[-C--:B------:R-:W-:Y:S08]  /*1a640*/  HMMA.16816.F32 R28, R80, R90.reuse, R28 ;  /* 0x0000005a501c723c */ /* 0x080ff0000000181c */
[C---:B------:R-:W-:Y:S08]  /*1a650*/  HMMA.16816.F32 R32, R76.reuse, R90, R32 ;  /* 0x0000005a4c20723c */ /* 0x040ff00000001820 */
[-C--:B------:R-:W-:Y:S04]  /*1a660*/  HMMA.16816.F32 R36, R76, R92.reuse, R36 ;  /* 0x0000005c4c24723c */ /* 0x080fe80000001824 */
[----:B-1----:R-:W-:Y:S04]  /*1a670*/  F2FP.PACK_AB R177, R86, R87 ;  /* 0x0000005756b1723e */ /* 0x002fe800000000ff */
[C---:B------:R-:W-:Y:S08]  /*1a680*/  HMMA.16816.F32 R40, R80.reuse, R92, R40 ;  /* 0x0000005c5028723c */ /* 0x040ff00000001828 */
[-C--:B------:R-:W-:Y:S08]  /*1a690*/  HMMA.16816.F32 R44, R80, R94.reuse, R44 ;  /* 0x0000005e502c723c */ /* 0x080ff0000000182c */
[C---:B------:R-:W-:Y:S08]  /*1a6a0*/  HMMA.16816.F32 R48, R76.reuse, R94, R48 ;  /* 0x0000005e4c30723c */ /* 0x040ff00000001830 */
[-C--:B------:R-:W-:Y:S08]  /*1a6b0*/  HMMA.16816.F32 R52, R76, R96.reuse, R52 ;  /* 0x000000604c34723c */ /* 0x080ff00000001834 */
[C---:B------:R-:W-:Y:S08]  /*1a6c0*/  HMMA.16816.F32 R56, R80.reuse, R96, R56 ;  /* 0x000000605038723c */ /* 0x040ff00000001838 */
[-C--:B------:R-:W-:Y:S08]  /*1a6d0*/  HMMA.16816.F32 R60, R80, R98.reuse, R60 ;  /* 0x00000062503c723c */ /* 0x080ff0000000183c */
[----:B------:R-:W-:Y:S08]  /*1a6e0*/  HMMA.16816.F32 R64, R76, R98, R64 ;  /* 0x000000624c40723c */ /* 0x000ff00000001840 */
[-C--:B------:R-:W-:Y:S07]  /*1a6f0*/  HMMA.16816.F32 R120, R180, R132.reuse, R4 ;  /* 0x00000084b478723c */ /* 0x080fee0000001804 */
[----:B------:R-:W-:Y:S01]  /*1a700*/  FADD.FTZ R4, R144, R68 ;  /* 0x0000004490047221 */ /* 0x000fe20000010000 */
[C---:B------:R-:W-:Y:S07]  /*1a710*/  HMMA.16816.F32 R124, R176.reuse, R132, R8 ;  /* 0x00000084b07c723c */ /* 0x040fee0000001808 */
[----:B------:R-:W-:Y:S01]  /*1a720*/  FADD.FTZ R11, R215, R4 ;  /* 0x00000004d70b7221 */ /* 0x000fe20000010000 */
[-C--:B------:R-:W-:Y:S01]  /*1a730*/  HMMA.16816.F32 R128, R176, R134.reuse, R12 ;  /* 0x00000086b080723c */ /* 0x080fe2000000180c */
[----:B------:R-:W1:Y:S03]  /*1a740*/  LDSM.16.MT88.4 R4, [R226+0x3100] ;  /* 0x00310000e204783b */ /* 0x000e660000004200 */
        /* <DEDUP_REMOVED lines=51> */
[----:B--2---:R-:W-:Y:S01]  /*1aa80*/  MOV R117, R72 ;  /* 0x0000004800757202 */ /* 0x004fe20000000f00 */
        /* <DEDUP_REMOVED lines=9> */
[----:B------:R-:W-:Y:S01]  /*1ab20*/  FADD.FTZ R9, R112, R8 ;  /* 0x0000000870097221 */ /* 0x000fe20000010000 */
[----:B----4-:R-:W-:Y:S01]  /*1ab30*/  ISETP.GT.AND P0, PT, R214, R116, PT ;  /* 0x00000074d600720c */ /* 0x010fe20003f04270 */
[----:B------:R-:W-:Y:S01]  /*1ab40*/  FADD.FTZ R8, R186, R3 ;  /* 0x00000003ba087221 */ /* 0x000fe20000010000 */
[----:B------:R-:W-:Y:S01]  /*1ab50*/  MOV R214, R242 ;  /* 0x000000f200d67202 */ /* 0x000fe20000000f00 */
[----:B------:R-:W-:Y:S01]  /*1ab60*/  FADD.FTZ R4, R184, R2 ;  /* 0x00000002b8047221 */ /* 0x000fe20000010000 */
[----:B------:R-:W-:Y:S04]  /*1ab70*/  HMMA.16816.F32 R180, R180, R6, R64 ;  /* 0x00000006b4b4723c */ /* 0x000fe80000001840 */
        /* <DEDUP_REMOVED lines=25> */
.L_x_725:
[----:B-1----:R-:W-:-:S13]  /*1ad10*/  ISETP.GE.AND P0, PT, R242, RZ, PT ;  /* 0x000000fff200720c */ /* 0x002fda0003f06270 */
[----:B------:R-:W-:Y:S05]  /*1ad20*/  @!P0 BRA `(.L_x_727) ;  /* 0x00005c4000008947 */ /* 0x000fea0003800000 */
[----:B------:R-:W3:Y:S01]  /*1ad30*/  LDL.LU.64 R6, [R1+0x30] ;  /* 0x0000300001067983 */ /* 0x000ee20000300a00 */
[----:B------:R-:W-:-:S03]  /*1ad40*/  ULDC.64 UR4, c[0x0][0x208] ;  /* 0x0000820000047ab9 */ /* 0x000fc60000000a00 */
[----:B------:R-:W3:Y:S01]  /*1ad50*/  LDL.LU.64 R4, [R1+0x38] ;  /* 0x0000380001047983 */ /* 0x000ee20000300a00 */
[----:B------:R-:W-:Y:S01]  /*1ad60*/  UIMAD.WIDE.U32 UR10, UR4, 0x70, URZ ;  /* 0x00000070040a78a5 */ /* 0x000fe2000f8e003f */
[----:B------:R-:W-:Y:S01]  /*1ad70*/  MOV R3, R73 ;  /* 0x0000004900037202 */ /* 0x000fe20000000f00 */
[----:B------:R-:W-:Y:S01]  /*1ad80*/  UIMAD UR7, UR5, 0x70, URZ ;  /* 0x00000070050778a4 */ /* 0x000fe2000f8e023f */
[----:B--2---:R-:W-:Y:S01]  /*1ad90*/  MOV R2, R74 ;  /* 0x0000004a00027202 */ /* 0x004fe20000000f00 */
[----:B------:R-:W-:Y:S01]  /*1ada0*/  UMOV UR6, 0x5 ;  /* 0x0000000500067882 */ /* 0x000fe20000000000 */
[----:B------:R-:W-:Y:S01]  /*1adb0*/  IMAD.MOV.U32 R117, RZ, RZ, R71 ;  /* 0x000000ffff757224 */ /* 0x000fe200078e0047 */
[----:B------:R-:W-:Y:S01]  /*1adc0*/  ULDC.64 UR4, c[0x0][0x1e0] ;  /* 0x0000780000047ab9 */ /* 0x000fe20000000a00 */
[----:B------:R-:W-:Y:S01]  /*1add0*/  MOV R116, R72 ;  /* 0x0000004800747202 */ /* 0x000fe20000000f00 */
[----:B------:R-:W-:Y:S02]  /*1ade0*/  USHF.L.U64.HI UR5, UR4, UR6, UR5 ;  /* 0x0000000604057299 */ /* 0x000fe40008010205 */
[----:B------:R-:W-:-:S02]  /*1adf0*/  USHF.L.U32 UR4, UR4, 0x5, URZ ;  /* 0x0000000504047899 */ /* 0x000fc4000800063f */
[----:B------:R-:W-:Y:S01]  /*1ae00*/  UIADD3 UR7, UR11, UR7, URZ ;  /* 0x000000070b077290 */ /* 0x000fe2000fffe03f */
[----:B---3--:R-:W-:-:S05]  /*1ae10*/  IMAD.MOV.U32 R5, RZ, RZ, R7 ;  /* 0x000000ffff057224 */ /* 0x008fca00078e0007 */
[----:B------:R1:W-:Y:S04]  /*1ae20*/  STL.64 [R1+0x58], R4 ;  /* 0x0000580401007387 */ /* 0x0003e80000100a00 */
.L_x_728:
[----:B---3--:R-:W2:Y:S01]  /*1ae30*/  LDL R0, [R1+0x60] ;  /* 0x0000600001007983 */ /* 0x008ea20000100800 */
[----:B------:R-:W-:Y:S04]  /*1ae40*/  DEPBAR.LE SB0, 0x0 ;  /* 0x000080000000791a */ /* 0x000fe80000000000 */
[----:B------:R-:W3:Y:S01]  /*1ae50*/  LDL.64 R74, [R1+0x58] ;  /* 0x00005800014a7983 */ /* 0x000ee20000100a00 */
[----:B------:R-:W-:Y:S02]  /*1ae60*/  SHF.R.S32.HI R72, RZ, 0x1f, R242 ;  /* 0x0000001fff487819 */ /* 0x000fe400000114f2 */
[----:B------:R-:W-:Y:S02]  /*1ae70*/  MOV R106, c[0x0][0x208] ;  /* 0x00008200006a7a02 */ /* 0x000fe40000000f00 */
[----:B------:R-:W-:Y:S01]  /*1ae80*/  MOV R105, 0x5 ;  /* 0x0000000500697802 */ /* 0x000fe20000000f00 */
[----:B------:R-:W-:Y:S01]  /*1ae90*/  BAR.SYNC.DEFER_BLOCKING 0x0 ;  /* 0x0000000000007b1d */ /* 0x000fe20000010000 */
[----:B------:R-:W-:Y:S02]  /*1aea0*/  SHF.L.U32 R106, R106, 0x5, RZ ;  /* 0x000000056a6a7819 */ /* 0x000fe400000006ff */
[----:B------:R-:W-:Y:S04]  /*1aeb0*/  MOV R104, c[0x0][0x208] ;  /* 0x0000820000687a02 */ /* 0x000fe80000000f00 */
[----:B------:R-:W-:Y:S01]  /*1aec0*/  SHF.L.U64.HI R104, R104, R105, c[0x0][0x20c] ;  /* 0x0000830068687619 */ /* 0x000fe20000010269 */
[----:B-----5:R-:W-:Y:S04]  /*1aed0*/  STL [R1+0x7c], R230 ;  /* 0x00007ce601007387 */ /* 0x020fe80000100800 */
[----:B------:R-:W-:Y:S04]  /*1aee0*/  STL [R1+0x80], R119 ;  /* 0x0000807701007387 */ /* 0x000fe80000100800 */
[----:B------:R-:W-:Y:S04]  /*1aef0*/  STL [R1+0x84], R234 ;  /* 0x000084ea01007387 */ /* 0x000fe80000100800 */
[----:B------:R-:W-:Y:S04]  /*1af00*/  STL [R1+0x88], R233 ;  /* 0x000088e901007387 */ /* 0x000fe80000100800 */
[----:B------:R-:W-:Y:S08]  /*1af10*/  LDSM.16.M88.4 R112, [R230+0x7100] ;  /* 0x00710000e670783b */ /* 0x000ff00000000200 */
[----:B------:R-:W4:Y:S08]  /*1af20*/  LDSM.16.M88.4 R16, [R119+0x3900] ;  /* 0x003900007710783b */ /* 0x000f300000000200 */
[----:B------:R-:W1:Y:S08]  /*1af30*/  LDSM.16.M88.4 R108, [R230+0x9100] ;  /* 0x00910000e66c783b */ /* 0x000e700000000200 */
        /* <DEDUP_REMOVED lines=24> */
[----:B---3--:R-:W-:Y:S01]  /*1b0c0*/  IMAD.WIDE.U32 R84, R242, UR10, R74 ;  /* 0x0000000af2547c25 */ /* 0x008fe2000f8e004a */
[-C--:B-1--4-:R-:W-:Y:S03]  /*1b0d0*/  HMMA.16816.F32 R4, R112, R16.reuse, RZ ;  /* 0x000000107004723c */ /* 0x092fe600000018ff */
[----:B--2---:R-:W-:Y:S01]  /*1b0e0*/  LOP3.LUT P4, RZ, R0, 0x1, RZ, 0xc0, !PT ;  /* 0x0000000100ff7812 */ /* 0x004fe2000788c0ff */
[----:B------:R-:W-:Y:S01]  /*1b0f0*/  IMAD R0, R242, UR7, RZ ;  /* 0x00000007f2007c24 */ /* 0x000fe2000f8e02ff */
[----:B------:R-:W-:Y:S03]  /*1b100*/  LEA R88, P0, R84, c[0x0][0x1f8], 0x1 ;  /* 0x00007e0054587a11 */ /* 0x000fe600078008ff */
[C---:B------:R-:W-:Y:S04]  /*1b110*/  HMMA.16816.F32 R8, R108.reuse, R16, RZ ;  /* 0x000000106c08723c */ /* 0x040fe800000018ff */
[----:B------:R-:W-:Y:S04]  /*1b120*/  IMAD R0, R72, UR10, R0 ;  /* 0x0000000a48007c24 */ /* 0x000fe8000f8e0200 */
[-C--:B------:R-:W-:Y:S01]  /*1b130*/  HMMA.16816.F32 R12, R108, R18.reuse, RZ ;  /* 0x000000126c0c723c */ /* 0x080fe200000018ff */
[----:B------:R-:W-:Y:S04]  /*1b140*/  IADD3 R0, R85, R0, RZ ;  /* 0x0000000055007210 */ /* 0x000fe80007ffe0ff */
[----:B------:R-:W-:Y:S02]  /*1b150*/  LEA.HI.X R89, R84, c[0x0][0x1fc], R0, 0x1, P0 ;  /* 0x00007f0054597a11 */ /* 0x000fe400000f0c00 */
[----:B------:R-:W-:Y:S01]  /*1b160*/  IADD3 R94, P0, R88, R106, RZ ;  /* 0x0000006a585e7210 */ /* 0x000fe20007f1e0ff */
[C---:B------:R-:W-:Y:S02]  /*1b170*/  HMMA.16816.F32 R16, R112.reuse, R18, RZ ;  /* 0x000000127010723c */ /* 0x040fe400000018ff */
[----:B------:R-:W-:Y:S01]  /*1b180*/  @!PT LDS RZ, [RZ] ;  /* 0x00000000fffff984 */ /* 0x000fe20000000800 */
[----:B------:R-:W-:Y:S01]  /*1b190*/  @!PT LDS RZ, [RZ] ;  /* 0x00000000fffff984 */ /* 0x000fe20000000800 */
[----:B------:R-:W-:Y:S01]  /*1b1a0*/  @!PT LDS RZ, [RZ] ;  /* 0x00000000fffff984 */ /* 0x000fe20000000800 */
[----:B------:R1:W-:Y:S02]  /*1b1b0*/  LDGSTS.E.BYPASS.LTC128B.128 [R241+0x100], [R88.64], !P4 ;  /* 0x0010000058f17fae */ /* 0x0003e4000e101d48 */
[----:B------:R-:W-:Y:S02]  /*1b1c0*/  IADD3.X R95, R89, R104, RZ, P0, !PT ;  /* 0x00000068595f7210 */ /* 0x000fe400007fe4ff */
[----:B------:R-:W-:Y:S02]  /*1b1d0*/  IADD3 R92, P1, R94, R106, RZ ;  /* 0x0000006a5e5c7210 */ /* 0x000fe40007f3e0ff */
[-C--:B------:R-:W-:Y:S02]  /*1b1e0*/  HMMA.16816.F32 R20, R112, R32.reuse, RZ ;  /* 0x000000207014723c */ /* 0x080fe400000018ff */
[----:B------:R2:W-:Y:S02]  /*1b1f0*/  LDGSTS.E.BYPASS.LTC128B.128 [R241+0x900], [R94.64], !P4 ;  /* 0x009000005ef17fae */ /* 0x0005e4000e101d48 */
[----:B------:R-:W-:Y:S02]  /*1b200*/  IADD3.X R93, R95, R104, RZ, P1, !PT ;  /* 0x000000685f5d7210 */ /* 0x000fe40000ffe4ff */
[----:B------:R-:W-:Y:S02]  /*1b210*/  IADD3 R102, P0, R92, R106, RZ ;  /* 0x0000006a5c667210 */ /* 0x000fe40007f1e0ff */
[C---:B------:R-:W-:Y:S02]  /*1b220*/  HMMA.16816.F32 R24, R108.reuse, R32, RZ ;  /* 0x000000206c18723c */ /* 0x040fe400000018ff */
[----:B------:R2:W-:Y:S02]  /*1b230*/  LDGSTS.E.BYPASS.LTC128B.128 [R241+0x1100], [R92.64], !P4 ;  /* 0x011000005cf17fae */ /* 0x0005e4000e101d48 */
[----:B------:R-:W-:Y:S04]  /*1b240*/  IADD3.X R103, R93, R104, RZ, P0, !PT ;  /* 0x000000685d677210 */ /* 0x000fe800007fe4ff */
[-C--:B------:R-:W-:Y:S02]  /*1b250*/  HMMA.16816.F32 R28, R108, R34.reuse, RZ ;  /* 0x000000226c1c723c */ /* 0x080fe400000018ff */
[----:B------:R3:W-:Y:S06]  /*1b260*/  LDGSTS.E.BYPASS.LTC128B.128 [R241+0x1900], [R102.64], !P4 ;  /* 0x0190000066f17fae */ /* 0x0007ec000e101d48 */
        /* <DEDUP_REMOVED lines=15> */
[----:B------:R-:W-:Y:S01]  /*1b360*/  IADD3 R96, P2, R102, R106, RZ ;  /* 0x0000006a66607210 */ /* 0x000fe20007f5e0ff */
[-C--:B--2---:R-:W-:Y:S04]  /*1b370*/  HMMA.16816.F32 R92, R108, R98.reuse, RZ ;  /* 0x000000626c5c723c */ /* 0x084fe800000018ff */
[----:B------:R-:W-:Y:S02]  /*1b380*/  IADD3.X R97, R103, R104, RZ, P2, !PT ;  /* 0x0000006867617210 */ /* 0x000fe400017fe4ff */
[----:B------:R-:W-:Y:S03]  /*1b390*/  IADD3 R100, P1, R96, R106, RZ ;  /* 0x0000006a60647210 */ /* 0x000fe60007f3e0ff */
[----:B------:R1:W-:Y:S03]  /*1b3a0*/  LDGSTS.E.BYPASS.LTC128B.128 [R241+0x2100], [R96.64], !P4 ;  /* 0x0210000060f17fae */ /* 0x0003e6000e101d48 */
[----:B------:R-:W-:Y:S02]  /*1b3b0*/  IADD3.X R101, R97, R104, RZ, P1, !PT ;  /* 0x0000006861657210 */ /* 0x000fe40000ffe4ff */
[----:B---3--:R-:W-:Y:S03]  /*1b3c0*/  IADD3 R102, P0, R100, R106, RZ ;  /* 0x0000006a64667210 */ /* 0x008fe60007f1e0ff */
[----:B------:R2:W-:Y:S01]  /*1b3d0*/  LDGSTS.E.BYPASS.LTC128B.128 [R241+0x2900], [R100.64], !P4 ;  /* 0x0290000064f17fae */ /* 0x0005e2000e101d48 */
[----:B------:R-:W-:Y:S02]  /*1b3e0*/  IADD3.X R103, R101, R104, RZ, P0, !PT ;  /* 0x0000006865677210 */ /* 0x000fe400007fe4ff */
        /* <DEDUP_REMOVED lines=100> */
[----:B------:R1:W-:Y:S01]  /*1ba30*/  MUFU.TANH R185, R7 ;  /* 0x0000000700b97308 */ /* 0x0003e20000002400 */
[----:B------:R-:W-:Y:S09]  /*1ba40*/  FMUL.FTZ R16, R16, c[0x0][0x320] ;  /* 0x0000c80010107a20 */ /* 0x000ff20000410000 */
[----:B------:R-:W2:Y:S10]  /*1ba50*/  MUFU.TANH R196, R8 ;  /* 0x0000000800c47308 */ /* 0x000eb40000002400 */
[----:B------:R-:W3:Y:S01]  /*1ba60*/  MUFU.TANH R187, R9 ;  /* 0x0000000900bb7308 */ /* 0x000ee20000002400 */
[----:B-1----:R-:W1:Y:S09]  /*1ba70*/  LDSM.16.M88.4 R4, [R228+0x800] ;  /* 0x00080000e404783b */ /* 0x002e720000000200 */
[----:B------:R-:W-:Y:S10]  /*1ba80*/  MUFU.TANH R195, R10 ;  /* 0x0000000a00c37308 */ /* 0x000ff40000002400 */
[----:B------:R4:W-:Y:S10]  /*1ba90*/  MUFU.TANH R194, R11 ;  /* 0x0000000b00c27308 */ /* 0x0009f40000002400 */
[----:B------:R-:W2:Y:S10]  /*1baa0*/  MUFU.TANH R18, R18 ;  /* 0x0000001200127308 */ /* 0x000eb40000002400 */
[----:B------:R-:W2:Y:S01]  /*1bab0*/  MUFU.TANH R16, R16 ;  /* 0x0000001000107308 */ /* 0x000ea20000002400 */
[----:B----4-:R-:W4:Y:S01]  /*1bac0*/  LDSM.16.M88.4 R8, [R228+0x1000] ;  /* 0x00100000e408783b */ /* 0x010f220000000200 */
[-C--:B-1----:R-:W-:Y:S08]  /*1bad0*/  HMMA.16816.F32 R20, R204, R4.reuse, R20 ;  /* 0x00000004cc14723c */ /* 0x082ff00000001814 */
[----:B------:R-:W-:Y:S01]  /*1bae0*/  MUFU.TANH R12, R12 ;  /* 0x0000000c000c7308 */ /* 0x000fe20000002400 */
        /* <DEDUP_REMOVED lines=20> */
[----:B------:R-:W4:Y:S01]  /*1bc30*/  MUFU.TANH R22, R22 ;  /* 0x0000001600167308 */ /* 0x000f220000002400 */
        /* <DEDUP_REMOVED lines=48> */
[----:B------:R-:W1:Y:S01]  /*1bf40*/  MUFU.TANH R33, R33 ;  /* 0x0000002100217308 */ /* 0x000e620000002400 */
[C---:B------:R-:W-:Y:S04]  /*1bf50*/  HMMA.16816.F32 R88, R188.reuse, R4, R88 ;  /* 0x00000004bc58723c */ /* 0x040fe80000001858 */
[----:B------:R-:W-:Y:S02]  /*1bf60*/  FMUL.FTZ R70, R70, c[0x0][0x320] ;  /* 0x0000c80046467a20 */ /* 0x000fe40000410000 */
[----:B------:R-:W-:Y:S01]  /*1bf70*/  FMUL.FTZ R68, R68, c[0x0][0x320] ;  /* 0x0000c80044447a20 */ /* 0x000fe20000410000 */
[----:B------:R-:W-:Y:S01]  /*1bf80*/  FMNMX.FTZ R5, R196, R116, !PT ;  /* 0x00000074c4057209 */ /* 0x000fe20007810000 */
[----:B------:R-:W-:Y:S01]  /*1bf90*/  FMUL.FTZ R82, R82, c[0x0][0x320] ;  /* 0x0000c80052527a20 */ /* 0x000fe20000410000 */
[----:B------:R-:W-:Y:S01]  /*1bfa0*/  MUFU.TANH R29, R29 ;  /* 0x0000001d001d7308 */ /* 0x000fe20000002400 */
[-C--:B------:R-:W-:Y:S03]  /*1bfb0*/  HMMA.16816.F32 R92, R188, R6.reuse, R92 ;  /* 0x00000006bc5c723c */ /* 0x080fe6000000185c */
[----:B------:R-:W-:Y:S01]  /*1bfc0*/  FMUL.FTZ R81, R81, c[0x0][0x320] ;  /* 0x0000c80051517a20 */ /* 0x000fe20000410000 */
[----:B------:R-:W-:Y:S01]  /*1bfd0*/  FMNMX.FTZ R4, R186, R3, !PT ;  /* 0x00000003ba047209 */ /* 0x000fe20007810000 */
[----:B------:R-:W-:Y:S02]  /*1bfe0*/  FMUL.FTZ R87, R87, c[0x0][0x320] ;  /* 0x0000c80057577a20 */ /* 0x000fe40000410000 */
[----:B------:R-:W-:Y:S01]  /*1bff0*/  FMUL.FTZ R86, R86, c[0x0][0x320] ;  /* 0x0000c80056567a20 */ /* 0x000fe20000410000 */
[C---:B------:R-:W-:Y:S01]  /*1c000*/  HMMA.16816.F32 R96, R204.reuse, R6, R96 ;  /* 0x00000006cc60723c */ /* 0x040fe20000001860 */
[----:B------:R1:W-:Y:S03]  /*1c010*/  MUFU.TANH R119, R74 ;  /* 0x0000004a00777308 */ /* 0x0003e60000002400 */
[----:B------:R-:W-:Y:S02]  /*1c020*/  FMUL.FTZ R84, R84, c[0x0][0x320] ;  /* 0x0000c80054547a20 */ /* 0x000fe40000410000 */
[----:B------:R-:W-:Y:S02]  /*1c030*/  FMUL.FTZ R90, R90, c[0x0][0x320] ;  /* 0x0000c8005a5a7a20 */ /* 0x000fe40000410000 */
[-C--:B--2---:R-:W-:Y:S03]  /*1c040*/  HMMA.16816.F32 R100, R204, R8.reuse, R100 ;  /* 0x00000008cc64723c */ /* 0x084fe60000001864 */
        /* <DEDUP_REMOVED lines=8> */
[----:B-1----:R-:W-:Y:S01]  /*1c0d0*/  FMNMX.FTZ R74, R118, R0, !PT ;  /* 0x00000000764a7209 */ /* 0x002fe20007810000 */
[----:B------:R-:W-:Y:S01]  /*1c0e0*/  FMUL.FTZ R98, R98, c[0x0][0x320] ;  /* 0x0000c80062627a20 */ /* 0x000fe20000410000 */
[----:B------:R-:W-:Y:S01]  /*1c0f0*/  FMNMX.FTZ R0, R185, R4, !PT ;  /* 0x00000004b9007209 */ /* 0x000fe20007810000 */
[----:B------:R-:W1:Y:S01]  /*1c100*/  MUFU.TANH R26, R36 ;  /* 0x00000024001a7308 */ /* 0x000e620000002400 */
[----:B---3--:R-:W-:Y:S01]  /*1c110*/  FMNMX.FTZ R4, R187, R5, !PT ;  /* 0x00000005bb047209 */ /* 0x008fe20007810000 */
[----:B------:R-:W-:Y:S04]  /*1c120*/  HMMA.16816.F32 R112, R204, R10, R112 ;  /* 0x0000000acc70723c */ /* 0x000fe80000001870 */
[----:B------:R-:W-:Y:S01]  /*1c130*/  FMNMX.FTZ R0, R18, R0, !PT ;  /* 0x0000000012007209 */ /* 0x000fe20007810000 */
[----:B------:R-:W-:Y:S01]  /*1c140*/  FMUL.FTZ R101, R101, c[0x0][0x320] ;  /* 0x0000c80065657a20 */ /* 0x000fe20000410000 */
[----:B------:R-:W-:Y:S01]  /*1c150*/  FMNMX.FTZ R74, R16, R74, !PT ;  /* 0x0000004a104a7209 */ /* 0x000fe20007810000 */
[----:B------:R-:W-:Y:S01]  /*1c160*/  FMUL.FTZ R106, R106, c[0x0][0x320] ;  /* 0x0000c8006a6a7a20 */ /* 0x000fe20000410000 */
[----:B------:R2:W-:Y:S01]  /*1c170*/  MUFU.TANH R201, R39 ;  /* 0x0000002700c97308 */ /* 0x0005e20000002400 */
[----:B------:R-:W-:Y:S03]  /*1c180*/  FMUL.FTZ R99, R99, c[0x0][0x320] ;  /* 0x0000c80063637a20 */ /* 0x000fe60000410000 */
[----:B------:R-:W-:Y:S01]  /*1c190*/  FMNMX.FTZ R0, R19, R0, !PT ;  /* 0x0000000013007209 */ /* 0x000fe20007810000 */
[----:B------:R-:W-:Y:S01]  /*1c1a0*/  FMUL.FTZ R96, R96, c[0x0][0x320] ;  /* 0x0000c80060607a20 */ /* 0x000fe20000410000 */
[----:B------:R-:W-:Y:S01]  /*1c1b0*/  FMNMX.FTZ R74, R17, R74, !PT ;  /* 0x0000004a114a7209 */ /* 0x000fe20007810000 */
[----:B------:R-:W-:Y:S01]  /*1c1c0*/  FMUL.FTZ R97, R97, c[0x0][0x320] ;  /* 0x0000c80061617a20 */ /* 0x000fe20000410000 */
[----:B----4-:R-:W-:Y:S01]  /*1c1d0*/  FMNMX.FTZ R5, R22, R0, !PT ;  /* 0x0000000016057209 */ /* 0x010fe20007810000 */
[----:B------:R-:W-:Y:S01]  /*1c1e0*/  FMUL.FTZ R102, R102, c[0x0][0x320] ;  /* 0x0000c80066667a20 */ /* 0x000fe20000410000 */
[----:B------:R-:W3:Y:S01]  /*1c1f0*/  MUFU.TANH R208, R40 ;  /* 0x0000002800d07308 */ /* 0x000ee20000002400 */
        /* <DEDUP_REMOVED lines=9> */
[----:B------:R-:W-:Y:S01]  /*1c290*/  MUFU.TANH R192, R27 ;  /* 0x0000001b00c07308 */ /* 0x000fe20000002400 */
[----:B------:R-:W-:Y:S01]  /*1c2a0*/  FMUL.FTZ R115, R115, c[0x0][0x320] ;  /* 0x0000c80073737a20 */ /* 0x000fe20000410000 */
[----:B------:R-:W-:Y:S01]  /*1c2b0*/  FMNMX.FTZ R74, R32, R74, !PT ;  /* 0x0000004a204a7209 */ /* 0x000fe20007810000 */
[----:B------:R-:W-:Y:S01]  /*1c2c0*/  FMUL.FTZ R89, R89, c[0x0][0x320] ;  /* 0x0000c80059597a20 */ /* 0x000fe20000410000 */
[----:B--2---:R-:W2:Y:S01]  /*1c2d0*/  LDL.64 R38, [R1+0x70] ;  /* 0x0000700001267983 */ /* 0x004ea20000100a00 */
[----:B------:R-:W-:Y:S01]  /*1c2e0*/  FMUL.FTZ R92, R92, c[0x0][0x320] ;  /* 0x0000c8005c5c7a20 */ /* 0x000fe20000410000 */
[----:B------:R-:W-:Y:S01]  /*1c2f0*/  FMNMX.FTZ R0, R24, R4, !PT ;  /* 0x0000000418007209 */ /* 0x000fe20007810000 */
[----:B------:R-:W-:Y:S01]  /*1c300*/  FMUL.FTZ R91, R91, c[0x0][0x320] ;  /* 0x0000c8005b5b7a20 */ /* 0x000fe20000410000 */
[----:B------:R-:W-:Y:S01]  /*1c310*/  FMNMX.FTZ R74, R33, R74, !PT ;  /* 0x0000004a214a7209 */ /* 0x000fe20007810000 */
[----:B------:R-:W-:Y:S01]  /*1c320*/  FMUL.FTZ R94, R94, c[0x0][0x320] ;  /* 0x0000c8005e5e7a20 */ /* 0x000fe20000410000 */
[----:B------:R-:W4:Y:S01]  /*1c330*/  MUFU.TANH R27, R37 ;  /* 0x00000025001b7308 */ /* 0x000f220000002400 */
[----:B------:R-:W-:Y:S01]  /*1c340*/  FMUL.FTZ R95, R95, c[0x0][0x320] ;  /* 0x0000c8005f5f7a20 */ /* 0x000fe20000410000 */
[----:B------:R-:W-:Y:S01]  /*1c350*/  FMNMX.FTZ R0, R25, R0, !PT ;  /* 0x0000000019007209 */ /* 0x000fe20007810000 */
[----:B------:R-:W-:Y:S01]  /*1c360*/  FMUL.FTZ R107, R107, c[0x0][0x320] ;  /* 0x0000c8006b6b7a20 */ /* 0x000fe20000410000 */
[----:B-1----:R-:W-:Y:S01]  /*1c370*/  FMNMX.FTZ R74, R26, R74, !PT ;  /* 0x0000004a1a4a7209 */ /* 0x002fe20007810000 */
[----:B------:R-:W-:Y:S01]  /*1c380*/  FMUL.FTZ R69, R69, c[0x0][0x320] ;  /* 0x0000c80045457a20 */ /* 0x000fe20000410000 */
[----:B------:R-:W-:Y:S01]  /*1c390*/  FMNMX.FTZ R0, R28, R0, !PT ;  /* 0x000000001c007209 */ /* 0x000fe20007810000 */
[----:B------:R-:W-:Y:S01]  /*1c3a0*/  FMUL.FTZ R83, R83, c[0x0][0x320] ;  /* 0x0000c80053537a20 */ /* 0x000fe20000410000 */
[----:B------:R-:W-:Y:S01]  /*1c3b0*/  FMNMX.FTZ R5, R34, R5, !PT ;  /* 0x0000000522057209 */ /* 0x000fe20007810000 */
[----:B------:R-:W-:Y:S01]  /*1c3c0*/  FMUL.FTZ R72, R72, c[0x0][0x320] ;  /* 0x0000c80048487a20 */ /* 0x000fe20000410000 */
[----:B------:R-:W1:Y:S01]  /*1c3d0*/  MUFU.TANH R50, R50 ;  /* 0x0000003200327308 */ /* 0x000e620000002400 */
        /* <DEDUP_REMOVED lines=8> */
[----:B------:R-:W-:Y:S01]  /*1c460*/  FMUL.FTZ R76, R76, c[0x0][0x320] ;  /* 0x0000c8004c4c7a20 */ /* 0x000fe20000410000 */
[----:B------:R-:W3:Y:S01]  /*1c470*/  MUFU.TANH R48, R48 ;  /* 0x0000003000307308 */ /* 0x000ee20000002400 */
[----:B------:R-:W-:Y:S01]  /*1c480*/  FMUL.FTZ R78, R78, c[0x0][0x320] ;  /* 0x0000c8004e4e7a20 */ /* 0x000fe20000410000 */
[----:B------:R-:W-:Y:S01]  /*1c490*/  FMNMX.FTZ R0, R201, R5, !PT ;  /* 0x00000005c9007209 */ /* 0x000fe20007810000 */
[----:B------:R-:W-:Y:S01]  /*1c4a0*/  FMUL.FTZ R77, R77, c[0x0][0x320] ;  /* 0x0000c8004d4d7a20 */ /* 0x000fe20000410000 */
[----:B----4-:R-:W-:Y:S01]  /*1c4b0*/  FMNMX.FTZ R74, R27, R74, !PT ;  /* 0x0000004a1b4a7209 */ /* 0x010fe20007810000 */
        /* <DEDUP_REMOVED lines=8> */
[----:B------:R-:W-:Y:S02]  /*1c540*/  FMUL.FTZ R67, R67, c[0x0][0x320] ;  /* 0x0000c80043437a20 */ /* 0x000fe40000410000 */
[----:B------:R-:W-:Y:S02]  /*1c550*/  FMUL.FTZ R65, R65, c[0x0][0x320] ;  /* 0x0000c80041417a20 */ /* 0x000fe40000410000 */
[----:B------:R-:W-:Y:S02]  /*1c560*/  FMUL.FTZ R47, R47, c[0x0][0x320] ;  /* 0x0000c8002f2f7a20 */ /* 0x000fe40000410000 */
        /* <DEDUP_REMOVED lines=18> */
[----:B------:R-:W-:Y:S05]  /*1c690*/  FMUL.FTZ R108, R108, c[0x0][0x320] ;  /* 0x0000c8006c6c7a20 */ /* 0x000fea0000410000 */
[----:B------:R-:W1:Y:S01]  /*1c6a0*/  MUFU.TANH R222, R55 ;  /* 0x0000003700de7308 */ /* 0x000e620000002400 */
[----:B---3--:R-:W-:Y:S09]  /*1c6b0*/  FMNMX.FTZ R0, R248, R0, !PT ;  /* 0x00000000f8007209 */ /* 0x008ff20007810000 */
[----:B------:R3:W3:Y:S01]  /*1c6c0*/  MUFU.TANH R217, R53 ;  /* 0x0000003500d97308 */ /* 0x0006e20000002400 */
[----:B----4-:R-:W-:Y:S09]  /*1c6d0*/  FMNMX.FTZ R74, R215, R74, !PT ;  /* 0x0000004ad74a7209 */ /* 0x010ff20007810000 */
[----:B------:R-:W-:Y:S01]  /*1c6e0*/  MUFU.TANH R216, R43 ;  /* 0x0000002b00d87308 */ /* 0x000fe20000002400 */
[----:B-1----:R-:W-:Y:S09]  /*1c6f0*/  FMNMX.FTZ R0, R222, R0, !PT ;  /* 0x00000000de007209 */ /* 0x002ff20007810000 */
[----:B------:R-:W1:Y:S01]  /*1c700*/  MUFU.TANH R43, R66 ;  /* 0x00000042002b7308 */ /* 0x000e620000002400 */
[----:B---3--:R-:W3:Y:S01]  /*1c710*/  LDL.64 R52, [R1+0x68] ;  /* 0x0000680001347983 */ /* 0x008ee20000100a00 */
[----:B------:R-:W-:Y:S08]  /*1c720*/  FMNMX.FTZ R74, R217, R74, !PT ;  /* 0x0000004ad94a7209 */ /* 0x000ff00007810000 */
[----:B------:R-:W4:Y:S10]  /*1c730*/  MUFU.TANH R212, R64 ;  /* 0x0000004000d47308 */ /* 0x000f340000002400 */
[----:B------:R-:W-:Y:S01]  /*1c740*/  MUFU.TANH R214, R46 ;  /* 0x0000002e00d67308 */ /* 0x000fe20000002400 */
[----:B-1----:R-:W-:Y:S09]  /*1c750*/  FMNMX.FTZ R0, R43, R0, !PT ;  /* 0x000000002b007209 */ /* 0x002ff20007810000 */
[----:B------:R-:W1:Y:S01]  /*1c760*/  MUFU.TANH R46, R67 ;  /* 0x00000043002e7308 */ /* 0x000e620000002400 */
[----:B----4-:R-:W-:Y:S09]  /*1c770*/  FMNMX.FTZ R74, R212, R74, !PT ;  /* 0x0000004ad44a7209 */ /* 0x010ff20007810000 */
[----:B------:R-:W4:Y:S10]  /*1c780*/  MUFU.TANH R252, R70 ;  /* 0x0000004600fc7308 */ /* 0x000f340000002400 */
[----:B------:R4:W-:Y:S01]  /*1c790*/  MUFU.TANH R220, R87 ;  /* 0x0000005700dc7308 */ /* 0x0009e20000002400 */
[----:B-1----:R-:W-:Y:S09]  /*1c7a0*/  FMNMX.FTZ R0, R46, R0, !PT ;  /* 0x000000002e007209 */ /* 0x002ff20007810000 */
[----:B------:R-:W1:Y:S10]  /*1c7b0*/  MUFU.TANH R211, R65 ;  /* 0x0000004100d37308 */ /* 0x000e740000002400 */
[----:B------:R-:W-:Y:S01]  /*1c7c0*/  MUFU.TANH R231, R61 ;  /* 0x0000003d00e77308 */ /* 0x000fe20000002400 */
[----:B----4-:R-:W-:Y:S04]  /*1c7d0*/  MOV R87, R252 ;  /* 0x000000fc00577202 */ /* 0x010fe80000000f00 */
[----:B------:R-:W-:Y:S05]  /*1c7e0*/  FMNMX.FTZ R0, R87, R0, !PT ;  /* 0x0000000057007209 */ /* 0x000fea0007810000 */
[----:B------:R-:W4:Y:S01]  /*1c7f0*/  MUFU.TANH R61, R68 ;  /* 0x00000044003d7308 */ /* 0x000f220000002400 */
[----:B-1----:R-:W-:Y:S09]  /*1c800*/  FMNMX.FTZ R74, R211, R74, !PT ;  /* 0x0000004ad34a7209 */ /* 0x002ff20007810000 */
[----:B------:R-:W1:Y:S10]  /*1c810*/  MUFU.TANH R239, R71 ;  /* 0x0000004700ef7308 */ /* 0x000e740000002400 */
[----:B------:R-:W1:Y:S01]  /*1c820*/  MUFU.TANH R249, R69 ;  /* 0x0000004500f97308 */ /* 0x000e620000002400 */
[----:B----4-:R-:W-:Y:S09]  /*1c830*/  FMNMX.FTZ R74, R61, R74, !PT ;  /* 0x0000004a3d4a7209 */ /* 0x010ff20007810000 */
[----:B------:R-:W4:Y:S01]  /*1c840*/  MUFU.TANH R238, R93 ;  /* 0x0000005d00ee7308 */ /* 0x000f220000002400 */
[----:B-1----:R-:W-:Y:S09]  /*1c850*/  FMNMX.FTZ R0, R239, R0, !PT ;  /* 0x00000000ef007209 */ /* 0x002ff20007810000 */
[----:B------:R4:W-:Y:S01]  /*1c860*/  MUFU.TANH R190, R101 ;  /* 0x0000006500be7308 */ /* 0x0009e20000002400 */
[----:B------:R-:W-:Y:S09]  /*1c870*/  FMNMX.FTZ R74, R249, R74, !PT ;  /* 0x0000004af94a7209 */ /* 0x000ff20007810000 */
[----:B------:R-:W1:Y:S10]  /*1c880*/  MUFU.TANH R233, R82 ;  /* 0x0000005200e97308 */ /* 0x000e740000002400 */
[----:B------:R-:W1:Y:S01]  /*1c890*/  MUFU.TANH R199, R83 ;  /* 0x0000005300c77308 */ /* 0x000e620000002400 */
[----:B----4-:R-:W-:Y:S09]  /*1c8a0*/  MOV R101, R238 ;  /* 0x000000ee00657202 */ /* 0x010ff20000000f00 */
[----:B------:R-:W4:Y:S01]  /*1c8b0*/  MUFU.TANH R14, R14 ;  /* 0x0000000e000e7308 */ /* 0x000f220000002400 */
[----:B-1----:R-:W-:Y:S09]  /*1c8c0*/  FMNMX.FTZ R0, R233, R0, !PT ;  /* 0x00000000e9007209 */ /* 0x002ff20007810000 */
[----:B------:R-:W-:Y:S01]  /*1c8d0*/  MUFU.TANH R218, R47 ;  /* 0x0000002f00da7308 */ /* 0x000fe20000002400 */
[----:B------:R-:W-:Y:S04]  /*1c8e0*/  MOV R207, R199 ;  /* 0x000000c700cf7202 */ /* 0x000fe80000000f00 */
[----:B------:R-:W-:Y:S05]  /*1c8f0*/  FMNMX.FTZ R0, R207, R0, !PT ;  /* 0x00000000cf007209 */ /* 0x000fea0007810000 */
[----:B------:R-:W-:Y:S01]  /*1c900*/  MUFU.TANH R47, R79 ;  /* 0x0000004f002f7308 */ /* 0x000fe20000002400 */
[----:B----4-:R-:W-:Y:S09]  /*1c910*/  FMNMX.FTZ R5, R14, R5, !PT ;  /* 0x000000050e057209 */ /* 0x010ff20007810000 */
[----:B------:R-:W1:Y:S10]  /*1c920*/  MUFU.TANH R79, R80 ;  /* 0x00000050004f7308 */ /* 0x000e740000002400 */
[----:B------:R-:W4:Y:S10]  /*1c930*/  MUFU.TANH R200, R86 ;  /* 0x0000005600c87308 */ /* 0x000f340000002400 */
[----:B------:R-:W2:Y:S01]  /*1c940*/  MUFU.TANH R15, R15 ;  /* 0x0000000f000f7308 */ /* 0x000ea20000002400 */
[----:B-1----:R-:W-:Y:S09]  /*1c950*/  FMNMX.FTZ R74, R79, R74, !PT ;  /* 0x0000004a4f4a7209 */ /* 0x002ff20007810000 */
[----:B------:R-:W1:Y:S01]  /*1c960*/  MUFU.TANH R240, R81 ;  /* 0x0000005100f07308 */ /* 0x000e620000002400 */
[----:B----4-:R-:W-:Y:S04]  /*1c970*/  MOV R205, R200 ;  /* 0x000000c800cd7202 */ /* 0x010fe80000000f00 */
[----:B------:R-:W-:Y:S05]  /*1c980*/  FMNMX.FTZ R0, R205, R0, !PT ;  /* 0x00000000cd007209 */ /* 0x000fea0007810000 */
[----:B------:R-:W4:Y:S01]  /*1c990*/  MUFU.TANH R236, R72 ;  /* 0x0000004800ec7308 */ /* 0x000f220000002400 */
[----:B------:R-:W-:Y:S02]  /*1c9a0*/  FMNMX.FTZ R0, R220, R0, !PT ;  /* 0x00000000dc007209 */ /* 0x000fe40007810000 */
[----:B--2---:R-:W-:Y:S04]  /*1c9b0*/  FMNMX.FTZ R5, R15, R5, !PT ;  /* 0x000000050f057209 */ /* 0x004fe80007810000 */
[----:B------:R-:W-:Y:S03]  /*1c9c0*/  FMNMX.FTZ R5, R193, R5, !PT ;  /* 0x00000005c1057209 */ /* 0x000fe60007810000 */
[----:B------:R4:W-:Y:S01]  /*1c9d0*/  MUFU.TANH R237, R90 ;  /* 0x0000005a00ed7308 */ /* 0x0009e20000002400 */
[----:B------:R-:W-:Y:S02]  /*1c9e0*/  FMNMX.FTZ R5, R192, R5, !PT ;  /* 0x00000005c0057209 */ /* 0x000fe40007810000 */
[----:B-1----:R-:W-:Y:S07]  /*1c9f0*/  FMNMX.FTZ R74, R240, R74, !PT ;  /* 0x0000004af04a7209 */ /* 0x002fee0007810000 */
[----:B------:R-:W1:Y:S10]  /*1ca00*/  MUFU.TANH R247, R84 ;  /* 0x0000005400f77308 */ /* 0x000e740000002400 */
[----:B------:R2:W2:Y:S01]  /*1ca10*/  MUFU.TANH R246, R85 ;  /* 0x0000005500f67308 */ /* 0x0004a20000002400 */
[----:B----4-:R-:W-:Y:S09]  /*1ca20*/  MOV R90, R236 ;  /* 0x000000ec005a7202 */ /* 0x010ff20000000f00 */
[----:B------:R4:W-:Y:S01]  /*1ca30*/  MUFU.TANH R189, R113 ;  /* 0x0000007100bd7308 */ /* 0x0009e20000002400 */
[----:B-1----:R-:W-:Y:S09]  /*1ca40*/  FMNMX.FTZ R74, R247, R74, !PT ;  /* 0x0000004af74a7209 */ /* 0x002ff20007810000 */
[----:B------:R-:W-:Y:S01]  /*1ca50*/  MUFU.TANH R210, R45 ;  /* 0x0000002d00d27308 */ /* 0x000fe20000002400 */
[----:B--2---:R-:W-:Y:S09]  /*1ca60*/  MOV R85, R231 ;  /* 0x000000e700557202 */ /* 0x004ff20000000f00 */
[----:B------:R-:W1:Y:S01]  /*1ca70*/  MUFU.TANH R45, R98 ;  /* 0x00000062002d7308 */ /* 0x000e620000002400 */
[----:B----4-:R-:W-:Y:S04]  /*1ca80*/  MOV R113, R246 ;  /* 0x000000f600717202 */ /* 0x010fe80000000f00 */
[----:B------:R-:W-:Y:S05]  /*1ca90*/  FMNMX.FTZ R74, R113, R74, !PT ;  /* 0x0000004a714a7209 */ /* 0x000fea0007810000 */
[----:B------:R-:W2:Y:S10]  /*1caa0*/  MUFU.TANH R219, R99 ;  /* 0x0000006300db7308 */ /* 0x000eb40000002400 */
[----:B------:R-:W4:Y:S01]  /*1cab0*/  MUFU.TANH R30, R30 ;  /* 0x0000001e001e7308 */ /* 0x000f220000002400 */
[----:B-1----:R-:W-:Y:S09]  /*1cac0*/  FMNMX.FTZ R0, R45, R0, !PT ;  /* 0x000000002d007209 */ /* 0x002ff20007810000 */
[----:B------:R-:W-:Y:S01]  /*1cad0*/  MUFU.TANH R209, R44 ;  /* 0x0000002c00d17308 */ /* 0x000fe20000002400 */
[----:B--2---:R-:W-:Y:S04]  /*1cae0*/  MOV R204, R219 ;  /* 0x000000db00cc7202 */ /* 0x004fe80000000f00 */
[----:B------:R-:W-:Y:S05]  /*1caf0*/  FMNMX.FTZ R0, R204, R0, !PT ;  /* 0x00000000cc007209 */ /* 0x000fea0007810000 */
[----:B------:R-:W1:Y:S01]  /*1cb00*/  MUFU.TANH R44, R96 ;  /* 0x00000060002c7308 */ /* 0x000e620000002400 */
[----:B----4-:R-:W-:Y:S09]  /*1cb10*/  FMNMX.FTZ R5, R30, R5, !PT ;  /* 0x000000051e057209 */ /* 0x010ff20007810000 */
[----:B------:R-:W2:Y:S10]  /*1cb20*/  MUFU.TANH R31, R31 ;  /* 0x0000001f001f7308 */ /* 0x000eb40000002400 */
[----:B------:R-:W4:Y:S01]  /*1cb30*/  MUFU.TANH R235, R97 ;  /* 0x0000006100eb7308 */ /* 0x000f220000002400 */
[----:B-1----:R-:W-:Y:S09]  /*1cb40*/  FMNMX.FTZ R74, R44, R74, !PT ;  /* 0x0000004a2c4a7209 */ /* 0x002ff20007810000 */
[----:B------:R-:W1:Y:S01]  /*1cb50*/  MUFU.TANH R238, R102 ;  /* 0x0000006600ee7308 */ /* 0x000e620000002400 */
[----:B--2---:R-:W-:Y:S09]  /*1cb60*/  FMNMX.FTZ R5, R31, R5, !PT ;  /* 0x000000051f057209 */ /* 0x004ff20007810000 */
[----:B------:R-:W2:Y:S01]  /*1cb70*/  MUFU.TANH R213, R42 ;  /* 0x0000002a00d57308 */ /* 0x000ea20000002400 */
[----:B----4-:R-:W-:Y:S09]  /*1cb80*/  FMNMX.FTZ R74, R235, R74, !PT ;  /* 0x0000004aeb4a7209 */ /* 0x010ff20007810000 */
[----:B------:R4:W3:Y:S01]  /*1cb90*/  MUFU.TANH R250, R100 ;  /* 0x0000006400fa7308 */ /* 0x0008e20000002400 */
[----:B-1----:R-:W-:Y:S09]  /*1cba0*/  FMNMX.FTZ R0, R238, R0, !PT ;  /* 0x00000000ee007209 */ /* 0x002ff20007810000 */
[----:B------:R-:W-:Y:S01]  /*1cbb0*/  MUFU.TANH R197, R57 ;  /* 0x0000003900c57308 */ /* 0x000fe20000002400 */
[----:B--2---:R-:W-:Y:S04]  /*1cbc0*/  FMNMX.FTZ R5, R213, R5, !PT ;  /* 0x00000005d5057209 */ /* 0x004fe80007810000 */
[----:B------:R-:W-:Y:S05]  /*1cbd0*/  FMNMX.FTZ R5, R216, R5, !PT ;  /* 0x00000005d8057209 */ /* 0x000fea0007810000 */
[----:B------:R-:W1:Y:S01]  /*1cbe0*/  MUFU.TANH R57, R103 ;  /* 0x0000006700397308 */ /* 0x000e620000002400 */
[----:B------:R-:W-:Y:S02]  /*1cbf0*/  FMNMX.FTZ R5, R214, R5, !PT ;  /* 0x00000005d6057209 */ /* 0x000fe40007810000 */
[----:B----4-:R-:W-:Y:S02]  /*1cc00*/  MOV R100, R237 ;  /* 0x000000ed00647202 */ /* 0x010fe40000000f00 */
[----:B------:R-:W-:Y:S02]  /*1cc10*/  FMNMX.FTZ R5, R218, R5, !PT ;  /* 0x00000005da057209 */ /* 0x000fe40007810000 */
[----:B---3--:R-:W-:Y:S03]  /*1cc20*/  FMNMX.FTZ R74, R250, R74, !PT ;  /* 0x0000004afa4a7209 */ /* 0x008fe60007810000 */
[----:B------:R-:W2:Y:S01]  /*1cc30*/  MUFU.TANH R203, R41 ;  /* 0x0000002900cb7308 */ /* 0x000ea20000002400 */
[----:B------:R-:W-:Y:S09]  /*1cc40*/  FMNMX.FTZ R74, R190, R74, !PT ;  /* 0x0000004abe4a7209 */ /* 0x000ff20007810000 */
[----:B------:R-:W-:Y:S01]  /*1cc50*/  MUFU.TANH R223, R60 ;  /* 0x0000003c00df7308 */ /* 0x000fe20000002400 */
[----:B-1----:R-:W-:Y:S09]  /*1cc60*/  FMNMX.FTZ R0, R57, R0, !PT ;  /* 0x0000000039007209 */ /* 0x002ff20007810000 */
[----:B------:R-:W1:Y:S01]  /*1cc70*/  MUFU.TANH R60, R114 ;  /* 0x00000072003c7308 */ /* 0x000e620000002400 */
[----:B--2---:R-:W-:Y:S04]  /*1cc80*/  FMNMX.FTZ R4, R203, R4, !PT ;  /* 0x00000004cb047209 */ /* 0x004fe80007810000 */
[----:B------:R-:W-:Y:S05]  /*1cc90*/  FMNMX.FTZ R4, R209, R4, !PT ;  /* 0x00000004d1047209 */ /* 0x000fea0007810000 */
[----:B------:R-:W-:Y:S01]  /*1cca0*/  MUFU.TANH R236, R104 ;  /* 0x0000006800ec7308 */ /* 0x000fe20000002400 */
[----:B------:R-:W-:Y:S09]  /*1ccb0*/  FMNMX.FTZ R4, R210, R4, !PT ;  /* 0x00000004d2047209 */ /* 0x000ff20007810000 */
[----:B------:R-:W2:Y:S01]  /*1ccc0*/  MUFU.TANH R104, R112 ;  /* 0x0000007000687308 */ /* 0x000ea20000002400 */
[----:B-1----:R-:W-:Y:S09]  /*1ccd0*/  FMNMX.FTZ R0, R60, R0, !PT ;  /* 0x000000003c007209 */ /* 0x002ff20007810000 */
[----:B------:R-:W1:Y:S10]  /*1cce0*/  MUFU.TANH R244, R58 ;  /* 0x0000003a00f47308 */ /* 0x000e740000002400 */
[----:B------:R1:W-:Y:S01]  /*1ccf0*/  MUFU.TANH R230, R88 ;  /* 0x0000005800e67308 */ /* 0x0003e20000002400 */
[----:B--2---:R-:W-:Y:S04]  /*1cd00*/  FMNMX.FTZ R74, R104, R74, !PT ;  /* 0x0000004a684a7209 */ /* 0x004fe80007810000 */
[----:B------:R-:W-:Y:S05]  /*1cd10*/  FMNMX.FTZ R74, R189, R74, !PT ;  /* 0x0000004abd4a7209 */ /* 0x000fea0007810000 */
[----:B------:R-:W2:Y:S01]  /*1cd20*/  MUFU.TANH R231, R115 ;  /* 0x0000007300e77308 */ /* 0x000ea20000002400 */
[----:B------:R-:W3:Y:S09]  /*1cd30*/  SHFL.BFLY PT, R6, R74, 0x2, 0x1f ;  /* 0x0c401f004a067f89 */ /* 0x000ef200000e0000 */
[----:B------:R-:W4:Y:S01]  /*1cd40*/  MUFU.TANH R202, R73 ;  /* 0x0000004900ca7308 */ /* 0x000f220000002400 */
[----:B-1----:R-:W-:Y:S05]  /*1cd50*/  IMAD.MOV.U32 R88, RZ, RZ, R244 ;  /* 0x000000ffff587224 */ /* 0x002fea00078e00f4 */
[----:B------:R-:W-:Y:S04]  /*1cd60*/  FMNMX.FTZ R5, R88, R5, !PT ;  /* 0x0000000558057209 */ /* 0x000fe80007810000 */
[----:B------:R-:W1:Y:S01]  /*1cd70*/  MUFU.TANH R56, R56 ;  /* 0x0000003800387308 */ /* 0x000e620000002400 */
[----:B--2---:R-:W-:Y:S02]  /*1cd80*/  FMNMX.FTZ R0, R231, R0, !PT ;  /* 0x00000000e7007209 */ /* 0x004fe40007810000 */
[----:B------:R-:W-:Y:S02]  /*1cd90*/  MOV R115, R119 ;  /* 0x0000007700737202 */ /* 0x000fe40000000f00 */
[----:B---3--:R-:W-:Y:S05]  /*1cda0*/  FMNMX.FTZ R74, R74, R6, !PT ;  /* 0x000000064a4a7209 */ /* 0x008fea0007810000 */
[----:B------:R-:W-:Y:S01]  /*1cdb0*/  MUFU.TANH R119, R106 ;  /* 0x0000006a00777308 */ /* 0x000fe20000002400 */
[----:B------:R-:W2:Y:S01]  /*1cdc0*/  SHFL.BFLY PT, R8, R74, 0x1, 0x1f ;  /* 0x0c201f004a087f89 */ /* 0x000ea200000e0000 */
[----:B----4-:R-:W-:Y:S08]  /*1cdd0*/  MOV R206, R202 ;  /* 0x000000ca00ce7202 */ /* 0x010ff00000000f00 */
[----:B------:R-:W3:Y:S01]  /*1cde0*/  MUFU.TANH R232, R59 ;  /* 0x0000003b00e87308 */ /* 0x000ee20000002400 */
[----:B------:R-:W4:Y:S01]  /*1cdf0*/  SHFL.BFLY PT, R73, R0, 0x2, 0x1f ;  /* 0x0c401f0000497f89 */ /* 0x000f2200000e0000 */
[----:B-1----:R-:W-:Y:S08]  /*1ce00*/  FMNMX.FTZ R4, R56, R4, !PT ;  /* 0x0000000438047209 */ /* 0x002ff00007810000 */
[----:B------:R-:W1:Y:S01]  /*1ce10*/  MUFU.TANH R229, R62 ;  /* 0x0000003e00e57308 */ /* 0x000e620000002400 */
[----:B--2---:R-:W-:Y:S09]  /*1ce20*/  FMNMX.FTZ R74, R74, R8, !PT ;  /* 0x000000084a4a7209 */ /* 0x004ff20007810000 */
[----:B------:R-:W2:Y:S01]  /*1ce30*/  MUFU.TANH R58, R63 ;  /* 0x0000003f003a7308 */ /* 0x000ea20000002400 */
[----:B---3--:R-:W-:Y:S02]  /*1ce40*/  FMNMX.FTZ R5, R232, R5, !PT ;  /* 0x00000005e8057209 */ /* 0x008fe40007810000 */
[----:B------:R-:W-:Y:S02]  /*1ce50*/  MOV R59, R197 ;  /* 0x000000c5003b7202 */ /* 0x000fe40000000f00 */
[----:B----4-:R-:W-:Y:S05]  /*1ce60*/  FMNMX.FTZ R73, R0, R73, !PT ;  /* 0x0000004900497209 */ /* 0x010fea0007810000 */
[----:B------:R-:W3:Y:S01]  /*1ce70*/  MUFU.TANH R234, R75 ;  /* 0x0000004b00ea7308 */ /* 0x000ee20000002400 */
[----:B------:R-:W-:Y:S01]  /*1ce80*/  FMNMX.FTZ R4, R59, R4, !PT ;  /* 0x000000043b047209 */ /* 0x000fe20007810000 */
[----:B------:R-:W4:Y:S01]  /*1ce90*/  SHFL.BFLY PT, R6, R73, 0x1, 0x1f ;  /* 0x0c201f0049067f89 */ /* 0x000f2200000e0000 */
[----:B-1----:R-:W-:Y:S02]  /*1cea0*/  FMNMX.FTZ R5, R229, R5, !PT ;  /* 0x00000005e5057209 */ /* 0x002fe40007810000 */
[----:B------:R-:W-:Y:S05]  /*1ceb0*/  MOV R62, R223 ;  /* 0x000000df003e7202 */ /* 0x000fea0000000f00 */
[----:B------:R1:W1:Y:S01]  /*1cec0*/  MUFU.TANH R251, R76 ;  /* 0x0000004c00fb7308 */ /* 0x0002620000002400 */
[----:B------:R-:W-:Y:S02]  /*1ced0*/  FMNMX.FTZ R4, R62, R4, !PT ;  /* 0x000000043e047209 */ /* 0x000fe40007810000 */
[----:B--2---:R-:W-:Y:S02]  /*1cee0*/  FMNMX.FTZ R5, R58, R5, !PT ;  /* 0x000000053a057209 */ /* 0x004fe40007810000 */
[----:B------:R-:W-:Y:S02]  /*1cef0*/  FMNMX.FTZ R4, R85, R4, !PT ;  /* 0x0000000455047209 */ /* 0x000fe40007810000 */
[----:B------:R-:W-:Y:S03]  /*1cf00*/  FMNMX.FTZ R5, R115, R5, !PT ;  /* 0x0000000573057209 */ /* 0x000fe60007810000 */
[----:B------:R2:W2:Y:S01]  /*1cf10*/  MUFU.TANH R36, R89 ;  /* 0x0000005900247308 */ /* 0x0004a20000002400 */
[----:B------:R-:W-:Y:S02]  /*1cf20*/  FMNMX.FTZ R4, R90, R4, !PT ;  /* 0x000000045a047209 */ /* 0x000fe40007810000 */
[----:B---3--:R-:W-:Y:S02]  /*1cf30*/  FMNMX.FTZ R5, R234, R5, !PT ;  /* 0x00000005ea057209 */ /* 0x008fe40007810000 */
[----:B------:R-:W-:Y:S02]  /*1cf40*/  FMNMX.FTZ R4, R206, R4, !PT ;  /* 0x00000004ce047209 */ /* 0x000fe40007810000 */
[----:B----4-:R-:W-:Y:S03]  /*1cf50*/  FMNMX.FTZ R73, R73, R6, !PT ;  /* 0x0000000649497209 */ /* 0x010fe60007810000 */
[----:B------:R-:W3:Y:S01]  /*1cf60*/  MUFU.TANH R221, R78 ;  /* 0x0000004e00dd7308 */ /* 0x000ee20000002400 */
[----:B-1----:R-:W-:Y:S01]  /*1cf70*/  FMUL.FTZ R76, R110, c[0x0][0x320] ;  /* 0x0000c8006e4c7a20 */ /* 0x002fe20000410000 */
[----:B------:R-:W-:Y:S08]  /*1cf80*/  MOV R110, R57 ;  /* 0x00000039006e7202 */ /* 0x000ff00000000f00 */
[----:B------:R-:W1:Y:S01]  /*1cf90*/  MUFU.TANH R245, R77 ;  /* 0x0000004d00f57308 */ /* 0x000e620000002400 */
[----:B--2---:R-:W-:Y:S01]  /*1cfa0*/  MOV R89, R251 ;  /* 0x000000fb00597202 */ /* 0x004fe20000000f00 */
[----:B------:R-:W-:Y:S03]  /*1cfb0*/  IMAD.MOV.U32 R103, RZ, RZ, R36 ;  /* 0x000000ffff677224 */ /* 0x000fe600078e0024 */
[----:B------:R-:W-:Y:S05]  /*1cfc0*/  FMNMX.FTZ R4, R89, R4, !PT ;  /* 0x0000000459047209 */ /* 0x000fea0007810000 */
[----:B------:R-:W2:Y:S01]  /*1cfd0*/  MUFU.TANH R37, R92 ;  /* 0x0000005c00257308 */ /* 0x000ea20000002400 */
[----:B---3--:R-:W-:Y:S01]  /*1cfe0*/  FMNMX.FTZ R0, R221, R5, !PT ;  /* 0x00000005dd007209 */ /* 0x008fe20007810000 */
[----:B------:R-:W-:Y:S03]  /*1cff0*/  FMUL.FTZ R78, R73, c[0x0][0x2d0] ;  /* 0x0000b400494e7a20 */ /* 0x000fe60000410000 */
[----:B------:R-:W-:Y:S05]  /*1d000*/  FMNMX.FTZ R0, R47, R0, !PT ;  /* 0x000000002f007209 */ /* 0x000fea0007810000 */
[----:B------:R3:W4:Y:S01]  /*1d010*/  MUFU.TANH R41, R105 ;  /* 0x0000006900297308 */ /* 0x0007220000002400 */
[----:B------:R-:W-:Y:S01]  /*1d020*/  FMNMX.FTZ R5, R100, R0, !PT ;  /* 0x0000000064057209 */ /* 0x000fe20007810000 */
[----:B------:R-:W-:Y:S01]  /*1d030*/  FMUL.FTZ R0, R111, c[0x0][0x320] ;  /* 0x0000c8006f007a20 */ /* 0x000fe20000410000 */
[----:B-1----:R-:W-:Y:S02]  /*1d040*/  MOV R86, R245 ;  /* 0x000000f500567202 */ /* 0x002fe40000000f00 */
[----:B------:R-:W-:Y:S02]  /*1d050*/  MOV R111, R58 ;  /* 0x0000003a006f7202 */ /* 0x000fe40000000f00 */
[----:B------:R-:W-:Y:S03]  /*1d060*/  FMNMX.FTZ R4, R86, R4, !PT ;  /* 0x0000000456047209 */ /* 0x000fe60007810000 */
[----:B------:R-:W1:Y:S01]  /*1d070*/  MUFU.TANH R42, R108 ;  /* 0x0000006c002a7308 */ /* 0x000e620000002400 */
[----:B------:R-:W-:Y:S02]  /*1d080*/  FMNMX.FTZ R4, R230, R4, !PT ;  /* 0x00000004e6047209 */ /* 0x000fe40007810000 */
[----:B--2---:R-:W-:Y:S02]  /*1d090*/  MOV R102, R37 ;  /* 0x0000002500667202 */ /* 0x004fe40000000f00 */
[----:B------:R-:W-:Y:S05]  /*1d0a0*/  FMNMX.FTZ R4, R103, R4, !PT ;  /* 0x0000000467047209 */ /* 0x000fea0007810000 */
[----:B------:R2:W-:Y:S01]  /*1d0b0*/  MUFU.TANH R75, R0 ;  /* 0x00000000004b7308 */ /* 0x0005e20000002400 */
[----:B------:R-:W-:Y:S01]  /*1d0c0*/  FMNMX.FTZ R4, R102, R4, !PT ;  /* 0x0000000466047209 */ /* 0x000fe20007810000 */
[----:B---3--:R-:W-:Y:S03]  /*1d0d0*/  FMUL.FTZ R105, R74, c[0x0][0x2d0] ;  /* 0x0000b4004a697a20 */ /* 0x008fe60000410000 */
[----:B------:R-:W-:Y:S01]  /*1d0e0*/  FMNMX.FTZ R4, R101, R4, !PT ;  /* 0x0000000465047209 */ /* 0x000fe20007810000 */
[----:B------:R-:W-:Y:S03]  /*1d0f0*/  FFMA.FTZ R104, R104, c[0x0][0x2d0], -R105 ;  /* 0x0000b40068687a23 */ /* 0x000fe60000010869 */
[----:B------:R-:W-:Y:S01]  /*1d100*/  FMNMX.FTZ R4, R236, R4, !PT ;  /* 0x00000004ec047209 */ /* 0x000fe20007810000 */
[----:B------:R-:W3:Y:S03]  /*1d110*/  MUFU.TANH R114, R109 ;  /* 0x0000006d00727308 */ /* 0x000ee60000002400 */
[----:B----4-:R-:W-:Y:S04]  /*1d120*/  FMNMX.FTZ R4, R41, R4, !PT ;  /* 0x0000000429047209 */ /* 0x010fe80007810000 */
[----:B-1----:R-:W-:Y:S03]  /*1d130*/  FMNMX.FTZ R4, R42, R4, !PT ;  /* 0x000000042a047209 */ /* 0x002fe60007810000 */
[----:B------:R-:W1:Y:S01]  /*1d140*/  MUFU.TANH R243, R91 ;  /* 0x0000005b00f37308 */ /* 0x000e620000002400 */
[----:B--2---:R-:W-:Y:S04]  /*1d150*/  FADD.FTZ R0, -R74, R2 ;  /* 0x000000024a007221 */ /* 0x004fe80000010100 */
[----:B------:R-:W-:Y:S05]  /*1d160*/  FMUL.FTZ R2, R0, c[0x0][0x2d0] ;  /* 0x0000b40000027a20 */ /* 0x000fea0000410000 */
[----:B------:R-:W2:Y:S01]  /*1d170*/  MUFU.TANH R109, R94 ;  /* 0x0000005e006d7308 */ /* 0x000ea20000002400 */
[----:B---3--:R-:W-:Y:S05]  /*1d180*/  FMNMX.FTZ R4, R114, R4, !PT ;  /* 0x0000000472047209 */ /* 0x008fea0007810000 */
[----:B------:R-:W3:Y:S04]  /*1d190*/  SHFL.BFLY PT, R7, R4, 0x2, 0x1f ;  /* 0x0c401f0004077f89 */ /* 0x000ee800000e0000 */
[----:B------:R4:W-:Y:S01]  /*1d1a0*/  MUFU.EX2 R70, R2 ;  /* 0x0000000200467308 */ /* 0x0009e20000000800 */
[----:B-1----:R-:W-:Y:S04]  /*1d1b0*/  MOV R108, R243 ;  /* 0x000000f3006c7202 */ /* 0x002fe80000000f00 */
[----:B------:R-:W-:Y:S05]  /*1d1c0*/  FMNMX.FTZ R5, R108, R5, !PT ;  /* 0x000000056c057209 */ /* 0x000fea0007810000 */
[----:B------:R-:W1:Y:S01]  /*1d1d0*/  MUFU.TANH R188, R95 ;  /* 0x0000005f00bc7308 */ /* 0x000e620000002400 */
[----:B--2---:R-:W-:Y:S09]  /*1d1e0*/  FMNMX.FTZ R5, R109, R5, !PT ;  /* 0x000000056d057209 */ /* 0x004ff20007810000 */
[----:B------:R-:W2:Y:S01]  /*1d1f0*/  MUFU.TANH R237, R107 ;  /* 0x0000006b00ed7308 */ /* 0x000ea20000002400 */
[----:B---3--:R-:W-:Y:S01]  /*1d200*/  FMNMX.FTZ R4, R4, R7, !PT ;  /* 0x0000000704047209 */ /* 0x008fe20007810000 */
[----:B----4-:R-:W-:Y:S02]  /*1d210*/  FADD.FTZ R2, -R73, R3 ;  /* 0x0000000349027221 */ /* 0x010fe40000010100 */
[--C-:B------:R-:W-:Y:S02]  /*1d220*/  FFMA.FTZ R7, R35, c[0x0][0x2d0], -R78.reuse ;  /* 0x0000b40023077a23 */ /* 0x100fe4000001084e */
[----:B------:R-:W3:Y:S01]  /*1d230*/  SHFL.BFLY PT, R72, R4, 0x1, 0x1f ;  /* 0x0c201f0004487f89 */ /* 0x000ee200000e0000 */
[----:B------:R-:W-:Y:S03]  /*1d240*/  FMUL.FTZ R2, R2, c[0x0][0x2d0] ;  /* 0x0000b40002027a20 */ /* 0x000fe60000410000 */
[----:B------:R-:W-:Y:S01]  /*1d250*/  MUFU.EX2 R106, R7 ;  /* 0x00000007006a7308 */ /* 0x000fe20000000800 */
[----:B-1----:R-:W-:Y:S04]  /*1d260*/  FMNMX.FTZ R5, R188, R5, !PT ;  /* 0x00000005bc057209 */ /* 0x002fe80007810000 */
[----:B------:R-:W-:Y:S05]  /*1d270*/  FMNMX.FTZ R5, R119, R5, !PT ;  /* 0x0000000577057209 */ /* 0x000fea0007810000 */
[----:B------:R1:W4:Y:S01]  /*1d280*/  MUFU.EX2 R69, R2 ;  /* 0x0000000200457308 */ /* 0x0003220000000800 */
[----:B--2---:R-:W-:Y:S01]  /*1d290*/  FMNMX.FTZ R0, R237, R5, !PT ;  /* 0x00000005ed007209 */ /* 0x004fe20007810000 */
[----:B------:R-:W-:Y:S08]  /*1d2a0*/  FFMA.FTZ R5, R23, c[0x0][0x2d0], -R78 ;  /* 0x0000b40017057a23 */ /* 0x000ff0000001084e */
[----:B------:R-:W2:Y:S01]  /*1d2b0*/  MUFU.TANH R76, R76 ;  /* 0x0000004c004c7308 */ /* 0x000ea20000002400 */
[----:B---3--:R-:W-:Y:S01]  /*1d2c0*/  FMNMX.FTZ R72, R4, R72, !PT ;  /* 0x0000004804487209 */ /* 0x008fe20007810000 */
[----:B------:R-:W-:Y:S04]  /*1d2d0*/  FFMA.FTZ R4, R184, c[0x0][0x2d0], -R105 ;  /* 0x0000b400b8047a23 */ /* 0x000fe80000010869 */
[C---:B------:R-:W-:Y:S04]  /*1d2e0*/  FMUL.FTZ R107, R72.reuse, c[0x0][0x2d0] ;  /* 0x0000b400486b7a20 */ /* 0x040fe80000410000 */
[----:B------:R3:W-:Y:S01]  /*1d2f0*/  MUFU.EX2 R245, R4 ;  /* 0x0000000400f57308 */ /* 0x0007e20000000800 */
[----:B-1----:R-:W-:Y:S02]  /*1d300*/  FADD.FTZ R2, -R72, R116 ;  /* 0x0000007448027221 */ /* 0x002fe40000010100 */
[----:B----4-:R-:W-:Y:S02]  /*1d310*/  FMUL.FTZ R35, R69, R151 ;  /* 0x0000009745237220 */ /* 0x010fe40000410000 */
[----:B------:R-:W-:Y:S05]  /*1d320*/  FMUL.FTZ R2, R2, c[0x0][0x2d0] ;  /* 0x0000b40002027a20 */ /* 0x000fea0000410000 */
[----:B------:R1:W-:Y:S01]  /*1d330*/  MUFU.EX2 R96, R5 ;  /* 0x0000000500607308 */ /* 0x0003e20000000800 */
[----:B------:R-:W-:Y:S01]  /*1d340*/  IMAD.MOV.U32 R151, RZ, RZ, R43 ;  /* 0x000000ffff977224 */ /* 0x000fe200078e002b */
[----:B--2---:R-:W-:Y:S04]  /*1d350*/  FMNMX.FTZ R0, R76, R0, !PT ;  /* 0x000000004c007209 */ /* 0x004fe80007810000 */
[----:B------:R-:W-:Y:S04]  /*1d360*/  FMNMX.FTZ R0, R75, R0, !PT ;  /* 0x000000004b007209 */ /* 0x000fe80007810000 */
[----:B------:R2:W4:Y:S01]  /*1d370*/  MUFU.EX2 R68, R2 ;  /* 0x0000000200447308 */ /* 0x0005220000000800 */
[----:B------:R-:W4:Y:S01]  /*1d380*/  SHFL.BFLY PT, R3, R0, 0x2, 0x1f ;  /* 0x0c401f0000037f89 */ /* 0x000f2200000e0000 */
[--C-:B---3--:R-:W-:Y:S08]  /*1d390*/  FFMA.FTZ R4, R20, c[0x0][0x2d0], -R105.reuse ;  /* 0x0000b40014047a23 */ /* 0x108ff00000010869 */
[----:B------:R-:W-:Y:S01]  /*1d3a0*/  MUFU.EX2 R91, R4 ;  /* 0x00000004005b7308 */ /* 0x000fe20000000800 */
[----:B-1----:R-:W-:Y:S01]  /*1d3b0*/  @P0 MOV R5, R53 ;  /* 0x0000003500050202 */ /* 0x002fe20000000f00 */
[--C-:B--2---:R-:W-:Y:S01]  /*1d3c0*/  FFMA.FTZ R2, R118, c[0x0][0x2d0], -R105.reuse ;  /* 0x0000b40076027a23 */ /* 0x104fe20000010869 */
[----:B------:R-:W-:Y:S01]  /*1d3d0*/  MOV R118, R220 ;  /* 0x000000dc00767202 */ /* 0x000fe20000000f00 */
[----:B----4-:R-:W-:Y:S01]  /*1d3e0*/  FMUL.FTZ R57, R68, R173 ;  /* 0x000000ad44397220 */ /* 0x010fe20000410000 */
[----:B------:R-:W-:Y:S05]  /*1d3f0*/  FMNMX.FTZ R0, R0, R3, !PT ;  /* 0x0000000300007209 */ /* 0x000fea0007810000 */
[----:B------:R1:W2:Y:S01]  /*1d400*/  MUFU.EX2 R246, R2 ;  /* 0x0000000200f67308 */ /* 0x0002a20000000800 */
[--C-:B------:R-:W-:Y:S02]  /*1d410*/  FFMA.FTZ R3, R17, c[0x0][0x2d0], -R105.reuse ;  /* 0x0000b40011037a23 */ /* 0x100fe40000010869 */
[----:B------:R-:W-:Y:S01]  /*1d420*/  FMUL.FTZ R17, R70, R133 ;  /* 0x0000008546117220 */ /* 0x000fe20000410000 */
[----:B------:R-:W-:Y:S01]  /*1d430*/  MOV R133, R45 ;  /* 0x0000002d00857202 */ /* 0x000fe20000000f00 */
[----:B------:R-:W-:Y:S05]  /*1d440*/  FMUL.FTZ R45, R68, R161 ;  /* 0x000000a1442d7220 */ /* 0x000fea0000410000 */
[----:B------:R3:W-:Y:S01]  /*1d450*/  MUFU.EX2 R112, R3 ;  /* 0x0000000300707308 */ /* 0x0007e20000000800 */
[----:B-1----:R-:W-:Y:S01]  /*1d460*/  FFMA.FTZ R2, R16, c[0x0][0x2d0], -R105 ;  /* 0x0000b40010027a23 */ /* 0x002fe20000010869 */
[----:B--2---:R-:W-:Y:S01]  /*1d470*/  F2FP.PACK_AB R80, R246, R245 ;  /* 0x000000f5f650723e */ /* 0x004fe200000000ff */
[----:B------:R-:W-:Y:S01]  /*1d480*/  FMUL.FTZ R16, R70, R132 ;  /* 0x0000008446107220 */ /* 0x000fe20000410000 */
[----:B------:R-:W-:Y:S06]  /*1d490*/  MOV R132, R250 ;  /* 0x000000fa00847202 */ /* 0x000fec0000000f00 */
[----:B------:R1:W2:Y:S01]  /*1d4a0*/  MUFU.EX2 R251, R2 ;  /* 0x0000000200fb7308 */ /* 0x0002a20000000800 */
[--C-:B---3--:R-:W-:Y:S01]  /*1d4b0*/  FFMA.FTZ R3, R186, c[0x0][0x2d0], -R78.reuse ;  /* 0x0000b400ba037a23 */ /* 0x108fe2000001084e */
[----:B------:R-:W-:Y:S08]  /*1d4c0*/  MOV R186, R247 ;  /* 0x000000f700ba7202 */ /* 0x000ff00000000f00 */
[----:B------:R3:W-:Y:S01]  /*1d4d0*/  MUFU.EX2 R243, R3 ;  /* 0x0000000300f37308 */ /* 0x0007e20000000800 */
[----:B-1----:R-:W1:Y:S01]  /*1d4e0*/  SHFL.BFLY PT, R2, R0, 0x1, 0x1f ;  /* 0x0c201f0000027f89 */ /* 0x002e6200000e0000 */
[----:B--2---:R-:W-:Y:S01]  /*1d4f0*/  F2FP.PACK_AB R82, R112, R251 ;  /* 0x000000fb7052723e */ /* 0x004fe200000000ff */
[--C-:B---3--:R-:W-:Y:S01]  /*1d500*/  FFMA.FTZ R3, R185, c[0x0][0x2d0], -R78.reuse ;  /* 0x0000b400b9037a23 */ /* 0x108fe2000001084e */
[----:B------:R-:W-:Y:S01]  /*1d510*/  MOV R185, R60 ;  /* 0x0000003c00b97202 */ /* 0x000fe20000000f00 */
[----:B------:R-:W-:Y:S05]  /*1d520*/  FMUL.FTZ R60, R68, R176 ;  /* 0x000000b0443c7220 */ /* 0x000fea0000410000 */
[----:B------:R2:W3:Y:S01]  /*1d530*/  MUFU.EX2 R244, R3 ;  /* 0x0000000300f47308 */ /* 0x0004e20000000800 */
[----:B-1----:R-:W-:Y:S01]  /*1d540*/  FMNMX.FTZ R71, R0, R2, !PT ;  /* 0x0000000200477209 */ /* 0x002fe20007810000 */
[----:B------:R-:W-:Y:S02]  /*1d550*/  FFMA.FTZ R2, R196, c[0x0][0x2d0], -R107 ;  /* 0x0000b400c4027a23 */ /* 0x000fe4000001086b */
[--C-:B------:R-:W-:Y:S06]  /*1d560*/  FFMA.FTZ R0, R19, c[0x0][0x2d0], -R78.reuse ;  /* 0x0000b40013007a23 */ /* 0x100fec000001084e */
[----:B------:R1:W-:Y:S01]  /*1d570*/  MUFU.EX2 R219, R2 ;  /* 0x0000000200db7308 */ /* 0x0003e20000000800 */
[----:B------:R-:W-:Y:S02]  /*1d580*/  FMUL.FTZ R77, R71, c[0x0][0x2d0] ;  /* 0x0000b400474d7a20 */ /* 0x000fe40000410000 */
[----:B------:R-:W-:Y:S01]  /*1d590*/  FMUL.FTZ R19, R69, R135 ;  /* 0x0000008745137220 */ /* 0x000fe20000410000 */
[----:B------:R-:W-:Y:S01]  /*1d5a0*/  MOV R135, R88 ;  /* 0x0000005800877202 */ /* 0x000fe20000000f00 */
[----:B------:R-:W-:Y:S02]  /*1d5b0*/  FFMA.FTZ R75, R75, c[0x0][0x2d0], -R77 ;  /* 0x0000b4004b4b7a23 */ /* 0x000fe4000001084d */
[--C-:B--2---:R-:W-:Y:S03]  /*1d5c0*/  FFMA.FTZ R3, R18, c[0x0][0x2d0], -R78.reuse ;  /* 0x0000b40012037a23 */ /* 0x104fe6000001084e */
[----:B------:R2:W-:Y:S01]  /*1d5d0*/  MUFU.EX2 R184, R0 ;  /* 0x0000000000b87308 */ /* 0x0005e20000000800 */
[----:B---3--:R-:W-:Y:S01]  /*1d5e0*/  F2FP.PACK_AB R81, R244, R243 ;  /* 0x000000f3f451723e */ /* 0x008fe200000000ff */
[----:B------:R-:W-:Y:S01]  /*1d5f0*/  FMUL.FTZ R18, R69, R134 ;  /* 0x0000008645127220 */ /* 0x000fe20000410000 */
[----:B------:R-:W-:Y:S01]  /*1d600*/  MOV R134, R44 ;  /* 0x0000002c00867202 */ /* 0x000fe20000000f00 */
[C---:B------:R-:W-:Y:S06]  /*1d610*/  FMUL.FTZ R44, R68.reuse, R160 ;  /* 0x000000a0442c7220 */ /* 0x040fec0000410000 */
[----:B------:R3:W4:Y:S01]  /*1d620*/  MUFU.EX2 R63, R3 ;  /* 0x00000003003f7308 */ /* 0x0007220000000800 */
[----:B-1----:R-:W-:Y:S01]  /*1d630*/  FFMA.FTZ R2, R187, c[0x0][0x2d0], -R107 ;  /* 0x0000b400bb027a23 */ /* 0x002fe2000001086b */
[----:B------:R-:W-:Y:S01]  /*1d640*/  MOV R187, R41 ;  /* 0x0000002900bb7202 */ /* 0x000fe20000000f00 */
[----:B------:R-:W-:Y:S07]  /*1d650*/  FMUL.FTZ R41, R68, R157 ;  /* 0x0000009d44297220 */ /* 0x000fee0000410000 */
[----:B------:R1:W1:Y:S01]  /*1d660*/  MUFU.EX2 R223, R2 ;  /* 0x0000000200df7308 */ /* 0x0002620000000800 */
[----:B--2---:R-:W-:Y:S01]  /*1d670*/  FADD.FTZ R0, -R71, R117 ;  /* 0x0000007547007221 */ /* 0x004fe20000010100 */
[----:B------:R-:W-:Y:S03]  /*1d680*/  MOV R117, R221 ;  /* 0x000000dd00757202 */ /* 0x000fe60000000f00 */
[----:B------:R-:W-:Y:S05]  /*1d690*/  FMUL.FTZ R0, R0, c[0x0][0x2d0] ;  /* 0x0000b40000007a20 */ /* 0x000fea0000410000 */
[----:B------:R-:W-:Y:S01]  /*1d6a0*/  MUFU.EX2 R75, R75 ;  /* 0x0000004b004b7308 */ /* 0x000fe20000000800 */
[----:B---3--:R-:W-:Y:S01]  /*1d6b0*/  FFMA.FTZ R3, R21, c[0x0][0x2d0], -R105 ;  /* 0x0000b40015037a23 */ /* 0x008fe20000010869 */
[----:B----4-:R-:W-:Y:S08]  /*1d6c0*/  F2FP.PACK_AB R83, R184, R63 ;  /* 0x0000003fb853723e */ /* 0x010ff000000000ff */
[----:B------:R2:W-:Y:S01]  /*1d6d0*/  MUFU.EX2 R93, R3 ;  /* 0x00000003005d7308 */ /* 0x0005e20000000800 */
[--C-:B-1----:R-:W-:Y:S01]  /*1d6e0*/  FFMA.FTZ R2, R12, c[0x0][0x2d0], -R107.reuse ;  /* 0x0000b4000c027a23 */ /* 0x102fe2000001086b */
[----:B------:R-:W-:Y:S01]  /*1d6f0*/  F2FP.PACK_AB R64, R223, R219 ;  /* 0x000000dbdf40723e */ /* 0x000fe200000000ff */
[----:B------:R-:W-:Y:S01]  /*1d700*/  FMUL.FTZ R12, R68, R128 ;  /* 0x00000080440c7220 */ /* 0x000fe20000410000 */
[----:B------:R-:W-:Y:S06]  /*1d710*/  MOV R128, R91 ;  /* 0x0000005b00807202 */ /* 0x000fec0000000f00 */
[----:B------:R1:W-:Y:S10]  /*1d720*/  MUFU.EX2 R84, R2 ;  /* 0x0000000200547308 */ /* 0x0003f40000000800 */
[----:B------:R-:W3:Y:S01]  /*1d730*/  MUFU.EX2 R0, R0 ;  /* 0x0000000000007308 */ /* 0x000ee20000000800 */
[----:B--2---:R-:W-:Y:S09]  /*1d740*/  FFMA.FTZ R3, R22, c[0x0][0x2d0], -R78 ;  /* 0x0000b40016037a23 */ /* 0x004ff2000001084e */
[----:B------:R-:W-:Y:S01]  /*1d750*/  MUFU.EX2 R92, R3 ;  /* 0x00000003005c7308 */ /* 0x000fe20000000800 */
[----:B-1----:R-:W-:Y:S02]  /*1d760*/  FFMA.FTZ R2, R13, c[0x0][0x2d0], -R107 ;  /* 0x0000b4000d027a23 */ /* 0x002fe4000001086b */
[----:B------:R-:W-:Y:S01]  /*1d770*/  FMUL.FTZ R13, R68, R129 ;  /* 0x00000081440d7220 */ /* 0x000fe20000410000 */
[----:B------:R-:W-:Y:S06]  /*1d780*/  MOV R129, R47 ;  /* 0x0000002f00817202 */ /* 0x000fec0000000f00 */
[----:B------:R1:W-:Y:S01]  /*1d790*/  MUFU.EX2 R36, R2 ;  /* 0x0000000200247308 */ /* 0x0003e20000000800 */
[C---:B---3--:R-:W-:Y:S02]  /*1d7a0*/  FMUL.FTZ R47, R0.reuse, R163 ;  /* 0x000000a3002f7220 */ /* 0x048fe40000410000 */
[C---:B------:R-:W-:Y:S02]  /*1d7b0*/  FMUL.FTZ R43, R0.reuse, R159 ;  /* 0x0000009f002b7220 */ /* 0x040fe40000410000 */
[----:B------:R-:W-:Y:S02]  /*1d7c0*/  FMUL.FTZ R58, R0, R174 ;  /* 0x000000ae003a7220 */ /* 0x000fe40000410000 */
[--C-:B-1----:R-:W-:Y:S04]  /*1d7d0*/  FFMA.FTZ R2, R195, c[0x0][0x2d0], -R77.reuse ;  /* 0x0000b400c3027a23 */ /* 0x102fe8000001084d */
        /* <DEDUP_REMOVED lines=10> */
[C---:B------:R-:W-:Y:S06]  /*1d880*/  FMUL.FTZ R15, R0.reuse, R131 ;  /* 0x00000083000f7220 */ /* 0x040fec0000410000 */
[----:B------:R1:W2:Y:S01]  /*1d890*/  MUFU.EX2 R202, R2 ;  /* 0x0000000200ca7308 */ /* 0x0002a20000000800 */
[----:B------:R-:W-:Y:S02]  /*1d8a0*/  IMAD.MOV.U32 R131, RZ, RZ, R63 ;  /* 0x000000ffff837224 */ /* 0x000fe400078e003f */
[----:B------:R-:W-:Y:S02]  /*1d8b0*/  FMUL.FTZ R63, R0, R179 ;  /* 0x000000b3003f7220 */ /* 0x000fe40000410000 */
[--C-:B-1----:R-:W-:Y:S01]  /*1d8c0*/  FFMA.FTZ R2, R32, c[0x0][0x2d0], -R105.reuse ;  /* 0x0000b40020027a23 */ /* 0x102fe20000010869 */
[----:B--2---:R-:W-:Y:S04]  /*1d8d0*/  F2FP.PACK_AB R67, R202, R199 ;  /* 0x000000c7ca43723e */ /* 0x004fe800000000ff */
[----:B------:R1:W-:Y:S02]  /*1d8e0*/  MUFU.EX2 R97, R2 ;  /* 0x0000000200617308 */ /* 0x0003e40000000800 */
[----:B-1----:R-:W-:Y:S08]  /*1d8f0*/  FFMA.FTZ R2, R33, c[0x0][0x2d0], -R105 ;  /* 0x0000b40021027a23 */ /* 0x002ff00000010869 */
[----:B------:R1:W2:Y:S02]  /*1d900*/  MUFU.EX2 R99, R2 ;  /* 0x0000000200637308 */ /* 0x0002a40000000800 */
[----:B-1----:R-:W-:Y:S05]  /*1d910*/  @P0 SHF.R.S32.HI R2, RZ, 0x1f, R242 ;  /* 0x0000001fff020819 */ /* 0x002fea00000114f2 */
[----:B------:R-:W-:Y:S02]  /*1d920*/  @P0 IMAD R4, R2, c[0x0][0x1e0], RZ ;  /* 0x0000780002040a24 */ /* 0x000fe400078e02ff */
[C---:B------:R-:W-:Y:S04]  /*1d930*/  @P0 IMAD.WIDE.U32 R2, R242.reuse, c[0x0][0x1e0], RZ ;  /* 0x00007800f2020a25 */ /* 0x040fe800078e00ff */
[----:B------:R-:W-:Y:S01]  /*1d940*/  @P0 IMAD R6, R242, c[0x0][0x1e4], R4 ;  /* 0x00007900f2060a24 */ /* 0x000fe200078e0204 */
[----:B------:R-:W-:Y:S04]  /*1d950*/  @P0 MOV R4, R38 ;  /* 0x0000002600040202 */ /* 0x000fe80000000f00 */
[----:B------:R-:W-:Y:S01]  /*1d960*/  @P0 IADD3 R3, R3, R6, RZ ;  /* 0x0000000603030210 */ /* 0x000fe20007ffe0ff */
[----:B------:R-:W-:Y:S04]  /*1d970*/  @P0 IMAD.WIDE.U32 R4, R2, 0x70, R4 ;  /* 0x0000007002040825 */ /* 0x000fe800078e0004 */
[----:B------:R-:W-:Y:S01]  /*1d980*/  @P0 IMAD R3, R3, 0x70, RZ ;  /* 0x0000007003030824 */ /* 0x000fe200078e02ff */
[----:B------:R-:W-:Y:S01]  /*1d990*/  @P0 LEA R2, P1, R4, c[0x0][0x1c8], 0x1 ;  /* 0x0000720004020a11 */ /* 0x000fe200078208ff */
[----:B------:R-:W-:Y:S02]  /*1d9a0*/  FFMA.FTZ R6, R34, c[0x0][0x2d0], -R78 ;  /* 0x0000b40022067a23 */ /* 0x000fe4000001084e */
[----:B------:R-:W-:Y:S01]  /*1d9b0*/  FMUL.FTZ R34, R69, R150 ;  /* 0x0000009645227220 */ /* 0x000fe20000410000 */
[----:B------:R-:W-:Y:S01]  /*1d9c0*/  @P0 IADD3 R3, R5, R3, RZ ;  /* 0x0000000305030210 */ /* 0x000fe20007ffe0ff */
[----:B------:R1:W-:Y:S01]  /*1d9d0*/  MUFU.EX2 R95, R6 ;  /* 0x00000006005f7308 */ /* 0x0003e20000000800 */
[----:B------:R-:W-:Y:S01]  /*1d9e0*/  MOV R150, R46 ;  /* 0x0000002e00967202 */ /* 0x000fe20000000f00 */
[----:B------:R-:W-:Y:S01]  /*1d9f0*/  FMUL.FTZ R46, R0, R162 ;  /* 0x000000a2002e7220 */ /* 0x000fe20000410000 */
[----:B------:R-:W-:Y:S01]  /*1da00*/  @P0 LEA.HI.X R3, R4, c[0x0][0x1cc], R3, 0x1, P1 ;  /* 0x0000730004030a11 */ /* 0x000fe200008f0c03 */
[--C-:B------:R-:W-:Y:S02]  /*1da10*/  FFMA.FTZ R4, R24, c[0x0][0x2d0], -R107.reuse ;  /* 0x0000b40018047a23 */ /* 0x100fe4000001086b */
[----:B------:R-:W-:Y:S01]  /*1da20*/  FMUL.FTZ R24, R68, R140 ;  /* 0x0000008c44187220 */ /* 0x000fe20000410000 */
[----:B------:R-:W-:Y:S01]  /*1da30*/  MOV R140, R106 ;  /* 0x0000006a008c7202 */ /* 0x000fe20000000f00 */
[----:B------:R3:W-:Y:S01]  /*1da40*/  @P0 LDGSTS.E.BYPASS.LTC128B.128 [R241+0x3900], [R2.64], !P4 ;  /* 0x0390000002f10fae */ /* 0x0007e2000e101d48 */
[----:B------:R-:W-:Y:S01]  /*1da50*/  MOV R106, R42 ;  /* 0x0000002a006a7202 */ /* 0x000fe20000000f00 */
[----:B------:R4:W2:Y:S01]  /*1da60*/  MUFU.EX2 R33, R4 ;  /* 0x0000000400217308 */ /* 0x0008a20000000800 */
[----:B------:R-:W-:Y:S03]  /*1da70*/  FMUL.FTZ R42, R0, R158 ;  /* 0x0000009e002a7220 */ /* 0x000fe60000410000 */
[--C-:B------:R-:W-:Y:S06]  /*1da80*/  FFMA.FTZ R106, R106, c[0x0][0x2d0], -R107.reuse ;  /* 0x0000b4006a6a7a23 */ /* 0x100fec000001086b */
[----:B------:R-:W-:Y:S01]  /*1da90*/  MUFU.EX2 R106, R106 ;  /* 0x0000006a006a7308 */ /* 0x000fe20000000800 */
[----:B-1----:R-:W-:Y:S04]  /*1daa0*/  @P0 IADD3 R6, P3, R2, UR4, RZ ;  /* 0x0000000402060c10 */ /* 0x002fe8000ff7e0ff */
[----:B------:R-:W-:Y:S02]  /*1dab0*/  @P0 IADD3.X R7, R3, UR5, RZ, P3, !PT ;  /* 0x0000000503070c10 */ /* 0x000fe40009ffe4ff */
[----:B------:R-:W-:Y:S03]  /*1dac0*/  @P0 IADD3 R10, P2, R6, UR4, RZ ;  /* 0x00000004060a0c10 */ /* 0x000fe6000ff5e0ff */
[----:B------:R1:W-:Y:S01]  /*1dad0*/  @P0 LDGSTS.E.BYPASS.LTC128B.128 [R241+0x4100], [R6.64], !P4 ;  /* 0x0410000006f10fae */ /* 0x0003e2000e101d48 */
[----:B------:R-:W-:Y:S01]  /*1dae0*/  @P0 IADD3.X R11, R7, UR5, RZ, P2, !PT ;  /* 0x00000005070b0c10 */ /* 0x000fe200097fe4ff */
[--C-:B---3--:R-:W-:Y:S01]  /*1daf0*/  FFMA.FTZ R2, R25, c[0x0][0x2d0], -R107.reuse ;  /* 0x0000b40019027a23 */ /* 0x108fe2000001086b */
[----:B------:R-:W-:Y:S01]  /*1db00*/  @P0 IADD3 R8, P1, R10, UR4, RZ ;  /* 0x000000040a080c10 */ /* 0x000fe2000ff3e0ff */
[----:B------:R-:W-:Y:S01]  /*1db10*/  FMUL.FTZ R25, R68, R141 ;  /* 0x0000008d44197220 */ /* 0x000fe20000410000 */
[----:B--2---:R-:W-:Y:S01]  /*1db20*/  MOV R141, R99 ;  /* 0x00000063008d7202 */ /* 0x004fe20000000f00 */
[----:B------:R2:W3:Y:S01]  /*1db30*/  MUFU.EX2 R94, R2 ;  /* 0x00000002005e7308 */ /* 0x0004e20000000800 */
[----:B------:R-:W-:Y:S01]  /*1db40*/  @P0 IADD3.X R9, R11, UR5, RZ, P1, !PT ;  /* 0x000000050b090c10 */ /* 0x000fe20008ffe4ff */
[----:B------:R3:W-:Y:S01]  /*1db50*/  @P0 LDGSTS.E.BYPASS.LTC128B.128 [R241+0x4900], [R10.64], !P4 ;  /* 0x049000000af10fae */ /* 0x0007e2000e101d48 */
[----:B----4-:R-:W-:Y:S04]  /*1db60*/  @P0 IADD3 R4, P3, R8, UR4, RZ ;  /* 0x0000000408040c10 */ /* 0x010fe8000ff7e0ff */
        /* <DEDUP_REMOVED lines=8> */
[----:B---3--:R-:W-:Y:S01]  /*1dbf0*/  FMUL.FTZ R10, R0, R126 ;  /* 0x0000007e000a7220 */ /* 0x008fe20000410000 */
[----:B------:R-:W-:Y:S01]  /*1dc00*/  @P0 IADD3 R6, P1, R2, UR4, RZ ;  /* 0x0000000402060c10 */ /* 0x000fe2000ff3e0ff */
[----:B------:R-:W-:Y:S01]  /*1dc10*/  FMUL.FTZ R11, R0, R127 ;  /* 0x0000007f000b7220 */ /* 0x000fe20000410000 */
[----:B------:R-:W-:Y:S01]  /*1dc20*/  MOV R126, R92 ;  /* 0x0000005c007e7202 */ /* 0x000fe20000000f00 */
[----:B------:R2:W-:Y:S01]  /*1dc30*/  @P0 LDGSTS.E.BYPASS.LTC128B.128 [R241+0x6100], [R2.64], !P4 ;  /* 0x0610000002f10fae */ /* 0x0005e2000e101d48 */
[C---:B----4-:R-:W-:Y:S01]  /*1dc40*/  FMUL.FTZ R8, R68.reuse, R124 ;  /* 0x0000007c44087220 */ /* 0x050fe20000410000 */
[----:B------:R-:W-:Y:S01]  /*1dc50*/  MOV R124, R93 ;  /* 0x0000005d007c7202 */ /* 0x000fe20000000f00 */
[----:B------:R-:W-:Y:S01]  /*1dc60*/  FMUL.FTZ R9, R68, R125 ;  /* 0x0000007d44097220 */ /* 0x000fe20000410000 */
[----:B------:R-:W-:Y:S01]  /*1dc70*/  MOV R125, R33 ;  /* 0x00000021007d7202 */ /* 0x000fe20000000f00 */
[----:B------:R-:W-:Y:S01]  /*1dc80*/  FMUL.FTZ R33, R70, R149 ;  /* 0x0000009546217220 */ /* 0x000fe20000410000 */
[----:B------:R-:W-:Y:S01]  /*1dc90*/  MOV R149, R56 ;  /* 0x0000003800957202 */ /* 0x000fe20000000f00 */
[----:B------:R-:W-:Y:S02]  /*1dca0*/  FMUL.FTZ R56, R68, R172 ;  /* 0x000000ac44387220 */ /* 0x000fe40000410000 */
[----:B------:R-:W-:Y:S02]  /*1dcb0*/  FFMA.FTZ R4, R29, c[0x0][0x2d0], -R107 ;  /* 0x0000b4001d047a23 */ /* 0x000fe4000001086b */
[----:B------:R-:W-:Y:S01]  /*1dcc0*/  FMUL.FTZ R5, R70, R121 ;  /* 0x0000007946057220 */ /* 0x000fe20000410000 */
[----:B-1----:R-:W-:Y:S01]  /*1dcd0*/  @P0 IADD3.X R7, R3, UR5, RZ, P1, !PT ;  /* 0x0000000503070c10 */ /* 0x002fe20008ffe4ff */
[----:B------:R1:W3:Y:S01]  /*1dce0*/  MUFU.EX2 R32, R4 ;  /* 0x0000000400207308 */ /* 0x0002e20000000800 */
[----:B------:R-:W-:Y:S02]  /*1dcf0*/  FMUL.FTZ R29, R68, R145 ;  /* 0x00000091441d7220 */ /* 0x000fe40000410000 */
[----:B------:R-:W-:Y:S01]  /*1dd00*/  IMAD.MOV.U32 R121, RZ, RZ, R94 ;  /* 0x000000ffff797224 */ /* 0x000fe200078e005e */
[----:B------:R4:W-:Y:S01]  /*1dd10*/  @P0 LDGSTS.E.BYPASS.LTC128B.128 [R241+0x6900], [R6.64], !P4 ;  /* 0x0690000006f10fae */ /* 0x0009e2000e101d48 */
[--C-:B--2---:R-:W-:Y:S01]  /*1dd20*/  FFMA.FTZ R2, R193, c[0x0][0x2d0], -R77.reuse ;  /* 0x0000b400c1027a23 */ /* 0x104fe2000001084d */
[----:B------:R-:W-:Y:S06]  /*1dd30*/  MOV R193, R89 ;  /* 0x0000005900c17202 */ /* 0x000fec0000000f00 */
[----:B------:R-:W2:Y:S01]  /*1dd40*/  LDSM.16.MT88.4 R20, [R224+0x100] ;  /* 0x00010000e014783b */ /* 0x000ea20000004200 */
[----:B------:R4:W-:Y:S07]  /*1dd50*/  MUFU.EX2 R195, R2 ;  /* 0x0000000200c37308 */ /* 0x0009ee0000000800 */
[----:B------:R-:W-:Y:S01]  /*1dd60*/  LDSM.16.MT88.4 R52, [R225+0x100] ;  /* 0x00010000e134783b */ /* 0x000fe20000004200 */
[C---:B-1----:R-:W-:Y:S01]  /*1dd70*/  FMUL.FTZ R4, R70.reuse, R120 ;  /* 0x0000007846047220 */ /* 0x042fe20000410000 */
[----:B---3--:R-:W-:Y:S01]  /*1dd80*/  MOV R127, R32 ;  /* 0x00000020007f7202 */ /* 0x008fe20000000f00 */
[----:B------:R-:W-:Y:S01]  /*1dd90*/  FMUL.FTZ R32, R70, R148 ;  /* 0x0000009446207220 */ /* 0x000fe20000410000 */
[----:B------:R-:W-:Y:S01]  /*1dda0*/  MOV R148, R59 ;  /* 0x0000003b00947202 */ /* 0x000fe20000000f00 */
[----:B------:R-:W-:Y:S03]  /*1ddb0*/  FMUL.FTZ R59, R0, R175 ;  /* 0x000000af003b7220 */ /* 0x000fe60000410000 */
[----:B------:R-:W-:Y:S01]  /*1ddc0*/  LDSM.16.MT88.4 R88, [R224+0x900] ;  /* 0x00090000e058783b */ /* 0x000fe20000004200 */
[----:B------:R-:W-:Y:S01]  /*1ddd0*/  MOV R120, R97 ;  /* 0x0000006100787202 */ /* 0x000fe20000000f00 */
[C---:B----4-:R-:W-:Y:S02]  /*1dde0*/  FMUL.FTZ R6, R69.reuse, R122 ;  /* 0x0000007a45067220 */ /* 0x050fe40000410000 */
[C---:B------:R-:W-:Y:S01]  /*1ddf0*/  FMUL.FTZ R7, R69.reuse, R123 ;  /* 0x0000007b45077220 */ /* 0x040fe20000410000 */
[----:B------:R-:W-:Y:S03]  /*1de00*/  MOV R123, R96 ;  /* 0x00000060007b7202 */ /* 0x000fe60000000f00 */
[----:B------:R-:W0:Y:S01]  /*1de10*/  LDGDEPBAR ;  /* 0x00000000000079af */ /* 0x000e220000000000 */
[--C-:B------:R-:W-:Y:S01]  /*1de20*/  FFMA.FTZ R2, R192, c[0x0][0x2d0], -R77.reuse ;  /* 0x0000b400c0027a23 */ /* 0x100fe2000001084d */
[----:B------:R-:W-:Y:S03]  /*1de30*/  MOV R192, R36 ;  /* 0x0000002400c07202 */ /* 0x000fe60000000f00 */
[----:B------:R1:W-:Y:S01]  /*1de40*/  MUFU.EX2 R196, R2 ;  /* 0x0000000200c47308 */ /* 0x0003e20000000800 */
[----:B------:R-:W-:Y:S02]  /*1de50*/  F2FP.PACK_AB R66, R192, R84 ;  /* 0x00000054c042723e */ /* 0x000fe400000000ff */
[----:B------:R-:W3:Y:S01]  /*1de60*/  LDSM.16.MT88.4 R36, [R227+0x100] ;  /* 0x00010000e324783b */ /* 0x000ee20000004200 */
[-C--:B--2---:R-:W-:Y:S08]  /*1de70*/  HMMA.16816.F32 R4, R80, R20.reuse, R4 ;  /* 0x000000145004723c */ /* 0x084ff00000001804 */
[C---:B------:R-:W-:Y:S04]  /*1de80*/  HMMA.16816.F32 R8, R64.reuse, R20, R8 ;  /* 0x000000144008723c */ /* 0x040fe80000001808 */
[--C-:B-1----:R-:W-:Y:S04]  /*1de90*/  FFMA.FTZ R2, R30, c[0x0][0x2d0], -R77.reuse ;  /* 0x0000b4001e027a23 */ /* 0x102fe8000001084d */
[-C--:B------:R-:W-:Y:S01]  /*1dea0*/  HMMA.16816.F32 R12, R64, R22.reuse, R12 ;  /* 0x00000016400c723c */ /* 0x080fe2000000180c */
[----:B------:R1:W-:Y:S03]  /*1deb0*/  MUFU.EX2 R197, R2 ;  /* 0x0000000200c57308 */ /* 0x0003e60000000800 */
[C---:B------:R-:W-:Y:S01]  /*1dec0*/  FMUL.FTZ R20, R70.reuse, R136 ;  /* 0x0000008846147220 */ /* 0x040fe20000410000 */
[----:B------:R-:W-:Y:S01]  /*1ded0*/  MOV R136, R87 ;  /* 0x0000005700887202 */ /* 0x000fe20000000f00 */
[----:B------:R-:W-:Y:S01]  /*1dee0*/  FMUL.FTZ R21, R70, R137 ;  /* 0x0000008946157220 */ /* 0x000fe20000410000 */
[----:B------:R-:W-:Y:S01]  /*1def0*/  MOV R137, R86 ;  /* 0x0000005600897202 */ /* 0x000fe20000000f00 */
[C---:B------:R-:W-:Y:S04]  /*1df00*/  HMMA.16816.F32 R16, R80.reuse, R22, R16 ;  /* 0x000000165010723c */ /* 0x040fe80000001810 */
[C---:B------:R-:W-:Y:S03]  /*1df10*/  FMUL.FTZ R30, R0.reuse, R146 ;  /* 0x00000092001e7220 */ /* 0x040fe60000410000 */
[C---:B------:R-:W-:Y:S01]  /*1df20*/  FMUL.FTZ R22, R69.reuse, R138 ;  /* 0x0000008a45167220 */ /* 0x040fe20000410000 */
[----:B------:R-:W-:Y:S01]  /*1df30*/  MOV R138, R85 ;  /* 0x00000055008a7202 */ /* 0x000fe20000000f00 */
[----:B------:R-:W-:Y:S01]  /*1df40*/  FMUL.FTZ R23, R69, R139 ;  /* 0x0000008b45177220 */ /* 0x000fe20000410000 */
[----:B------:R-:W2:Y:S02]  /*1df50*/  LDSM.16.MT88.4 R84, [R226+0x100] ;  /* 0x00010000e254783b */ /* 0x000ea40000004200 */
[----:B------:R-:W-:Y:S01]  /*1df60*/  MOV R139, R62 ;  /* 0x0000003e008b7202 */ /* 0x000fe20000000f00 */
[C---:B------:R-:W-:Y:S03]  /*1df70*/  FMUL.FTZ R62, R0.reuse, R178 ;  /* 0x000000b2003e7220 */ /* 0x040fe60000410000 */
[-C--:B---3--:R-:W-:Y:S03]  /*1df80*/  HMMA.16816.F32 R20, R80, R36.reuse, R20 ;  /* 0x000000245014723c */ /* 0x088fe60000001814 */
[----:B-1----:R-:W-:Y:S02]  /*1df90*/  FFMA.FTZ R2, R31, c[0x0][0x2d0], -R77 ;  /* 0x0000b4001f027a23 */ /* 0x002fe4000001084d */
[----:B------:R-:W-:Y:S02]  /*1dfa0*/  FMUL.FTZ R31, R0, R147 ;  /* 0x00000093001f7220 */ /* 0x000fe40000410000 */
[----:B------:R1:W-:Y:S02]  /*1dfb0*/  MUFU.EX2 R200, R2 ;  /* 0x0000000200c87308 */ /* 0x0003e40000000800 */
[--C-:B-1----:R-:W-:Y:S03]  /*1dfc0*/  FFMA.FTZ R2, R26, c[0x0][0x2d0], -R105.reuse ;  /* 0x0000b4001a027a23 */ /* 0x102fe60000010869 */
[C---:B------:R-:W-:Y:S01]  /*1dfd0*/  FMUL.FTZ R26, R0.reuse, R142 ;  /* 0x0000008e001a7220 */ /* 0x040fe20000410000 */
[----:B------:R-:W-:Y:S04]  /*1dfe0*/  MOV R142, R98 ;  /* 0x00000062008e7202 */ /* 0x000fe80000000f00 */
[----:B------:R1:W3:Y:S01]  /*1dff0*/  MUFU.EX2 R40, R2 ;  /* 0x0000000200287308 */ /* 0x0002e20000000800 */
[----:B------:R-:W-:Y:S01]  /*1e000*/  LDSM.16.MT88.4 R96, [R225+0x900] ;  /* 0x00090000e160783b */ /* 0x000fe20000004200 */
[--C-:B-1----:R-:W-:Y:S01]  /*1e010*/  FFMA.FTZ R2, R27, c[0x0][0x2d0], -R105.reuse ;  /* 0x0000b4001b027a23 */ /* 0x102fe20000010869 */
[----:B---3--:R-:W-:Y:S01]  /*1e020*/  MOV R147, R40 ;  /* 0x0000002800937202 */ /* 0x008fe20000000f00 */
[----:B------:R-:W-:Y:S01]  /*1e030*/  FMUL.FTZ R27, R0, R143 ;  /* 0x0000008f001b7220 */ /* 0x000fe20000410000 */
[----:B------:R-:W-:Y:S05]  /*1e040*/  MOV R143, R95 ;  /* 0x0000005f008f7202 */ /* 0x000fea0000000f00 */
[----:B------:R1:W3:Y:S01]  /*1e050*/  MUFU.EX2 R3, R2 ;  /* 0x0000000200037308 */ /* 0x0002e20000000800 */
[----:B------:R-:W4:Y:S01]  /*1e060*/  LDSM.16.MT88.4 R92, [R227+0x900] ;  /* 0x00090000e35c783b */ /* 0x000f220000004200 */
[----:B------:R-:W-:Y:S01]  /*1e070*/  FMUL.FTZ R40, R68, R156 ;  /* 0x0000009c44287220 */ /* 0x000fe20000410000 */
[C---:B------:R-:W-:Y:S07]  /*1e080*/  HMMA.16816.F32 R24, R64.reuse, R36, R24 ;  /* 0x000000244018723c */ /* 0x040fee0000001818 */
[C---:B------:R-:W-:Y:S01]  /*1e090*/  FMUL.FTZ R36, R70.reuse, R152 ;  /* 0x0000009846247220 */ /* 0x040fe20000410000 */
[-C--:B------:R-:W-:Y:S04]  /*1e0a0*/  HMMA.16816.F32 R28, R64, R38.reuse, R28 ;  /* 0x00000026401c723c */ /* 0x080fe8000000181c */
[----:B------:R-:W-:Y:S04]  /*1e0b0*/  FMUL.FTZ R37, R70, R153 ;  /* 0x0000009946257220 */ /* 0x000fe80000410000 */
[C---:B------:R-:W-:Y:S04]  /*1e0c0*/  HMMA.16816.F32 R32, R80.reuse, R38, R32 ;  /* 0x000000265020723c */ /* 0x040fe80000001820 */
[--C-:B-1----:R-:W-:Y:S01]  /*1e0d0*/  FFMA.FTZ R2, R48, c[0x0][0x2d0], -R105.reuse ;  /* 0x0000b40030027a23 */ /* 0x102fe20000010869 */
[----:B---3--:R-:W-:Y:S01]  /*1e0e0*/  MOV R146, R3 ;  /* 0x0000000300927202 */ /* 0x008fe20000000f00 */
[C---:B------:R-:W-:Y:S01]  /*1e0f0*/  FMUL.FTZ R48, R70.reuse, R164 ;  /* 0x000000a446307220 */ /* 0x040fe20000410000 */
[----:B------:R-:W-:Y:S01]  /*1e100*/  MOV R3, R222 ;  /* 0x000000de00037202 */ /* 0x000fe20000000f00 */
[----:B------:R1:W-:Y:S01]  /*1e110*/  MUFU.EX2 R122, R2 ;  /* 0x00000002007a7308 */ /* 0x0003e20000000800 */
[C---:B------:R-:W-:Y:S03]  /*1e120*/  FMUL.FTZ R39, R69.reuse, R155 ;  /* 0x0000009b45277220 */ /* 0x040fe60000410000 */
[----:B------:R-:W-:Y:S01]  /*1e130*/  MOV R155, R248 ;  /* 0x000000f8009b7202 */ /* 0x000fe20000000f00 */
[----:B------:R-:W-:Y:S02]  /*1e140*/  FMUL.FTZ R38, R69, R154 ;  /* 0x0000009a45267220 */ /* 0x000fe40000410000 */
[--C-:B------:R-:W-:Y:S05]  /*1e150*/  FFMA.FTZ R3, R3, c[0x0][0x2d0], -R78.reuse ;  /* 0x0000b40003037a23 */ /* 0x100fea000001084e */
[-C--:B------:R-:W-:Y:S08]  /*1e160*/  HMMA.16816.F32 R36, R80, R52.reuse, R36 ;  /* 0x000000345024723c */ /* 0x080ff00000001824 */
[C---:B------:R-:W-:Y:S04]  /*1e170*/  HMMA.16816.F32 R40, R64.reuse, R52, R40 ;  /* 0x000000344028723c */ /* 0x040fe80000001828 */
[----:B-1----:R-:W-:Y:S02]  /*1e180*/  FFMA.FTZ R2, R49, c[0x0][0x2d0], -R105 ;  /* 0x0000b40031027a23 */ /* 0x002fe40000010869 */
[C---:B------:R-:W-:Y:S02]  /*1e190*/  FMUL.FTZ R49, R70.reuse, R165 ;  /* 0x000000a546317220 */ /* 0x040fe40000410000 */
[-C--:B------:R-:W-:Y:S01]  /*1e1a0*/  HMMA.16816.F32 R44, R64, R54.reuse, R44 ;  /* 0x00000036402c723c */ /* 0x080fe2000000182c */
[----:B------:R1:W-:Y:S03]  /*1e1b0*/  MUFU.EX2 R252, R2 ;  /* 0x0000000200fc7308 */ /* 0x0003e60000000800 */
[C---:B------:R-:W-:Y:S02]  /*1e1c0*/  FMUL.FTZ R53, R70.reuse, R169 ;  /* 0x000000a946357220 */ /* 0x040fe40000410000 */
[----:B------:R-:W-:Y:S02]  /*1e1d0*/  FMUL.FTZ R52, R70, R168 ;  /* 0x000000a846347220 */ /* 0x000fe40000410000 */
[--C-:B-1----:R-:W-:Y:S01]  /*1e1e0*/  FFMA.FTZ R2, R198, c[0x0][0x2d0], -R78.reuse ;  /* 0x0000b400c6027a23 */ /* 0x102fe2000001084e */
[----:B------:R-:W-:Y:S03]  /*1e1f0*/  MOV R198, R61 ;  /* 0x0000003d00c67202 */ /* 0x000fe60000000f00 */
[----:B------:R-:W-:Y:S01]  /*1e200*/  FMUL.FTZ R61, R68, R177 ;  /* 0x000000b1443d7220 */ /* 0x000fe20000410000 */
[----:B------:R1:W-:Y:S02]  /*1e210*/  MUFU.EX2 R250, R2 ;  /* 0x0000000200fa7308 */ /* 0x0003e40000000800 */
[--C-:B-1----:R-:W-:Y:S01]  /*1e220*/  FFMA.FTZ R2, R201, c[0x0][0x2d0], -R78.reuse ;  /* 0x0000b400c9027a23 */ /* 0x102fe2000001084e */
[----:B------:R-:W-:Y:S07]  /*1e230*/  MOV R201, R249 ;  /* 0x000000f900c97202 */ /* 0x000fee0000000f00 */
[----:B------:R1:W-:Y:S02]  /*1e240*/  MUFU.EX2 R249, R2 ;  /* 0x0000000200f97308 */ /* 0x0003e40000000800 */
[--C-:B-1----:R-:W-:Y:S02]  /*1e250*/  FFMA.FTZ R2, R50, c[0x0][0x2d0], -R78.reuse ;  /* 0x0000b40032027a23 */ /* 0x102fe4000001084e */
[----:B------:R-:W-:Y:S06]  /*1e260*/  FMUL.FTZ R50, R69, R166 ;  /* 0x000000a645327220 */ /* 0x000fec0000410000 */
[----:B------:R1:W-:Y:S02]  /*1e270*/  MUFU.EX2 R247, R2 ;  /* 0x0000000200f77308 */ /* 0x0003e40000000800 */
[--C-:B-1----:R-:W-:Y:S02]  /*1e280*/  FFMA.FTZ R2, R51, c[0x0][0x2d0], -R78.reuse ;  /* 0x0000b40033027a23 */ /* 0x102fe4000001084e */
[C---:B------:R-:W-:Y:S06]  /*1e290*/  FMUL.FTZ R51, R69.reuse, R167 ;  /* 0x000000a745337220 */ /* 0x040fec0000410000 */
[----:B------:R1:W-:Y:S01]  /*1e2a0*/  MUFU.EX2 R248, R2 ;  /* 0x0000000200f87308 */ /* 0x0003e20000000800 */
[C---:B------:R-:W-:Y:S07]  /*1e2b0*/  HMMA.16816.F32 R48, R80.reuse, R54, R48 ;  /* 0x000000365030723c */ /* 0x040fee0000001830 */
[C---:B------:R-:W-:Y:S02]  /*1e2c0*/  FMUL.FTZ R55, R69.reuse, R171 ;  /* 0x000000ab45377220 */ /* 0x040fe40000410000 */
[----:B------:R-:W-:Y:S07]  /*1e2d0*/  FMUL.FTZ R54, R69, R170 ;  /* 0x000000aa45367220 */ /* 0x000fee0000410000 */
[-C--:B--2---:R-:W-:Y:S03]  /*1e2e0*/  HMMA.16816.F32 R52, R80, R84.reuse, R52 ;  /* 0x000000545034723c */ /* 0x084fe60000001834 */
[--C-:B-1----:R-:W-:Y:S04]  /*1e2f0*/  FFMA.FTZ R2, R208, c[0x0][0x2d0], -R107.reuse ;  /* 0x0000b400d0027a23 */ /* 0x102fe8000001086b */
[----:B------:R1:W-:Y:S01]  /*1e300*/  MUFU.EX2 R145, R2 ;  /* 0x0000000200917308 */ /* 0x0003e20000000800 */
[C---:B------:R-:W-:Y:S07]  /*1e310*/  HMMA.16816.F32 R56, R64.reuse, R84, R56 ;  /* 0x000000544038723c */ /* 0x040fee0000001838 */
[----:B------:R-:W-:Y:S01]  /*1e320*/  F2FP.PACK_AB R84, R121, R125 ;  /* 0x0000007d7954723e */ /* 0x000fe200000000ff */
[-C--:B------:R-:W-:Y:S04]  /*1e330*/  HMMA.16816.F32 R60, R64, R86.reuse, R60 ;  /* 0x00000056403c723c */ /* 0x080fe8000000183c */
[----:B------:R-:W-:Y:S03]  /*1e340*/  F2FP.PACK_AB R85, R196, R195 ;  /* 0x000000c3c455723e */ /* 0x000fe600000000ff */
[C---:B------:R-:W-:Y:S02]  /*1e350*/  FMUL.FTZ R64, R70.reuse, R180 ;  /* 0x000000b446407220 */ /* 0x040fe40000410000 */
[----:B------:R-:W-:Y:S03]  /*1e360*/  FMUL.FTZ R65, R70, R181 ;  /* 0x000000b546417220 */ /* 0x000fe60000410000 */
[C---:B------:R-:W-:Y:S02]  /*1e370*/  FMUL.FTZ R66, R69.reuse, R182 ;  /* 0x000000b645427220 */ /* 0x040fe40000410000 */
[----:B------:R-:W-:Y:S02]  /*1e380*/  FMUL.FTZ R67, R69, R183 ;  /* 0x000000b745437220 */ /* 0x000fe40000410000 */
[--C-:B-1----:R-:W-:Y:S04]  /*1e390*/  FFMA.FTZ R2, R203, c[0x0][0x2d0], -R107.reuse ;  /* 0x0000b400cb027a23 */ /* 0x102fe8000001086b */
[----:B------:R1:W2:Y:S01]  /*1e3a0*/  MUFU.EX2 R222, R2 ;  /* 0x0000000200de7308 */ /* 0x0002a20000000800 */
        /* <DEDUP_REMOVED lines=13> */
[----:B------:R-:W3:Y:S03]  /*1e480*/  LDSM.16.MT88.4 R88, [R226+0x900] ;  /* 0x00090000e258783b */ /* 0x000ee60000004200 */
[----:B-1----:R-:W-:Y:S04]  /*1e490*/  FFMA.FTZ R2, R210, c[0x0][0x2d0], -R107 ;  /* 0x0000b400d2027a23 */ /* 0x002fe8000001086b */
[-C--:B----4-:R-:W-:Y:S01]  /*1e4a0*/  HMMA.16816.F32 R20, R80, R92.reuse, R20 ;  /* 0x0000005c5014723c */ /* 0x090fe20000001814 */
[----:B------:R1:W4:Y:S07]  /*1e4b0*/  MUFU.EX2 R221, R2 ;  /* 0x0000000200dd7308 */ /* 0x00032e0000000800 */
[C---:B------:R-:W-:Y:S08]  /*1e4c0*/  HMMA.16816.F32 R24, R84.reuse, R92, R24 ;  /* 0x0000005c5418723c */ /* 0x040ff00000001818 */
[-C--:B------:R-:W-:Y:S08]  /*1e4d0*/  HMMA.16816.F32 R28, R84, R94.reuse, R28 ;  /* 0x0000005e541c723c */ /* 0x080ff0000000181c */
[C---:B------:R-:W-:Y:S01]  /*1e4e0*/  HMMA.16816.F32 R32, R80.reuse, R94, R32 ;  /* 0x0000005e5020723c */ /* 0x040fe20000001820 */
[----:B------:R-:W2:Y:S03]  /*1e4f0*/  LDSM.16.MT88.4 R92, [R224+0x1100] ;  /* 0x00110000e05c783b */ /* 0x000ea60000004200 */
[--C-:B-1----:R-:W-:Y:S04]  /*1e500*/  FFMA.FTZ R2, R213, c[0x0][0x2d0], -R77.reuse ;  /* 0x0000b400d5027a23 */ /* 0x102fe8000001084d */
[-C--:B------:R-:W-:Y:S01]  /*1e510*/  HMMA.16816.F32 R36, R80, R96.reuse, R36 ;  /* 0x000000605024723c */ /* 0x080fe20000001824 */
[----:B------:R1:W-:Y:S07]  /*1e520*/  MUFU.EX2 R144, R2 ;  /* 0x0000000200907308 */ /* 0x0003ee0000000800 */
[C---:B------:R-:W-:Y:S08]  /*1e530*/  HMMA.16816.F32 R40, R84.reuse, R96, R40 ;  /* 0x000000605428723c */ /* 0x040ff00000001828 */
[-C--:B------:R-:W-:Y:S08]  /*1e540*/  HMMA.16816.F32 R44, R84, R98.reuse, R44 ;  /* 0x00000062542c723c */ /* 0x080ff0000000182c */
[C---:B------:R-:W-:Y:S01]  /*1e550*/  HMMA.16816.F32 R48, R80.reuse, R98, R48 ;  /* 0x000000625030723c */ /* 0x040fe20000001830 */
[----:B------:R-:W-:Y:S03]  /*1e560*/  LDSM.16.MT88.4 R96, [R225+0x1100] ;  /* 0x00110000e160783b */ /* 0x000fe60000004200 */
[--C-:B-1----:R-:W-:Y:S04]  /*1e570*/  FFMA.FTZ R2, R216, c[0x0][0x2d0], -R77.reuse ;  /* 0x0000b400d8027a23 */ /* 0x102fe8000001084d */
[-C--:B---3--:R-:W-:Y:S01]  /*1e580*/  HMMA.16816.F32 R52, R80, R88.reuse, R52 ;  /* 0x000000585034723c */ /* 0x088fe20000001834 */
[----:B------:R1:W3:Y:S07]  /*1e590*/  MUFU.EX2 R154, R2 ;  /* 0x00000002009a7308 */ /* 0x0002ee0000000800 */
[C---:B------:R-:W-:Y:S08]  /*1e5a0*/  HMMA.16816.F32 R56, R84.reuse, R88, R56 ;  /* 0x000000585438723c */ /* 0x040ff00000001838 */
[-C--:B------:R-:W-:Y:S07]  /*1e5b0*/  HMMA.16816.F32 R60, R84, R90.reuse, R60 ;  /* 0x0000005a543c723c */ /* 0x080fee000000183c */
[----:B--2---:R-:W-:Y:S01]  /*1e5c0*/  F2FP.PACK_AB R84, R222, R145 ;  /* 0x00000091de54723e */ /* 0x004fe200000000ff */
[----:B------:R-:W-:Y:S01]  /*1e5d0*/  HMMA.16816.F32 R64, R80, R90, R64 ;  /* 0x0000005a5040723c */ /* 0x000fe20000001840 */
[----:B------:R-:W2:Y:S03]  /*1e5e0*/  LDSM.16.MT88.4 R88, [R227+0x1100] ;  /* 0x00110000e358783b */ /* 0x000ea60000004200 */
[--C-:B-1----:R-:W-:Y:S01]  /*1e5f0*/  FFMA.FTZ R2, R214, c[0x0][0x2d0], -R77.reuse ;  /* 0x0000b400d6027a23 */ /* 0x102fe2000001084d */
[----:B----4-:R-:W-:Y:S01]  /*1e600*/  F2FP.PACK_AB R86, R221, R220 ;  /* 0x000000dcdd56723e */ /* 0x010fe200000000ff */
[----:B------:R-:W-:Y:S01]  /*1e610*/  MUFU.EX2 R214, R3 ;  /* 0x0000000300d67308 */ /* 0x000fe20000000800 */
[----:B------:R-:W-:Y:S02]  /*1e620*/  F2FP.PACK_AB R80, R146, R147 ;  /* 0x000000939250723e */ /* 0x000fe400000000ff */
[----:B------:R-:W-:Y:S03]  /*1e630*/  F2FP.PACK_AB R82, R252, R122 ;  /* 0x0000007afc52723e */ /* 0x000fe600000000ff */
[----:B------:R-:W-:Y:S02]  /*1e640*/  F2FP.PACK_AB R81, R249, R250 ;  /* 0x000000faf951723e */ /* 0x000fe400000000ff */
[----:B------:R-:W-:Y:S02]  /*1e650*/  F2FP.PACK_AB R83, R248, R247 ;  /* 0x000000f7f853723e */ /* 0x000fe400000000ff */
[----:B------:R1:W-:Y:S01]  /*1e660*/  MUFU.EX2 R152, R2 ;  /* 0x0000000200987308 */ /* 0x0003e20000000800 */
[----:B---3--:R-:W-:Y:S04]  /*1e670*/  F2FP.PACK_AB R85, R154, R144 ;  /* 0x000000909a55723e */ /* 0x008fe800000000ff */
[-C--:B------:R-:W-:Y:S03]  /*1e680*/  HMMA.16816.F32 R4, R80, R92.reuse, R4 ;  /* 0x0000005c5004723c */ /* 0x080fe60000001804 */
[----:B-1----:R-:W-:Y:S04]  /*1e690*/  FFMA.FTZ R2, R218, c[0x0][0x2d0], -R77 ;  /* 0x0000b400da027a23 */ /* 0x002fe8000001084d */
[----:B------:R1:W3:Y:S02]  /*1e6a0*/  MUFU.EX2 R153, R2 ;  /* 0x0000000200997308 */ /* 0x0002e40000000800 */
[--C-:B-1----:R-:W-:Y:S03]  /*1e6b0*/  FFMA.FTZ R2, R215, c[0x0][0x2d0], -R105.reuse ;  /* 0x0000b400d7027a23 */ /* 0x102fe60000010869 */
[----:B---3--:R-:W-:Y:S05]  /*1e6c0*/  F2FP.PACK_AB R87, R153, R152 ;  /* 0x000000989957723e */ /* 0x008fea00000000ff */
[----:B------:R1:W-:Y:S02]  /*1e6d0*/  MUFU.EX2 R216, R2 ;  /* 0x0000000200d87308 */ /* 0x0003e40000000800 */
[C---:B------:R-:W-:Y:S08]  /*1e6e0*/  HMMA.16816.F32 R8, R84.reuse, R92, R8 ;  /* 0x0000005c5408723c */ /* 0x040ff00000001808 */
[-C--:B------:R-:W-:Y:S08]  /*1e6f0*/  HMMA.16816.F32 R12, R84, R94.reuse, R12 ;  /* 0x0000005e540c723c */ /* 0x080ff0000000180c */
[C---:B------:R-:W-:Y:S01]  /*1e700*/  HMMA.16816.F32 R16, R80.reuse, R94, R16 ;  /* 0x0000005e5010723c */ /* 0x040fe20000001810 */
[----:B------:R-:W3:Y:S03]  /*1e710*/  LDSM.16.MT88.4 R92, [R226+0x1100] ;  /* 0x00110000e25c783b */ /* 0x000ee60000004200 */
[--C-:B-1----:R-:W-:Y:S04]  /*1e720*/  FFMA.FTZ R2, R217, c[0x0][0x2d0], -R105.reuse ;  /* 0x0000b400d9027a23 */ /* 0x102fe80000010869 */
[-C--:B--2---:R-:W-:Y:S01]  /*1e730*/  HMMA.16816.F32 R20, R80, R88.reuse, R20 ;  /* 0x000000585014723c */ /* 0x084fe20000001814 */
[----:B------:R1:W2:Y:S07]  /*1e740*/  MUFU.EX2 R218, R2 ;  /* 0x0000000200da7308 */ /* 0x0002ae0000000800 */
[C---:B------:R-:W-:Y:S08]  /*1e750*/  HMMA.16816.F32 R24, R84.reuse, R88, R24 ;  /* 0x000000585418723c */ /* 0x040ff00000001818 */
[-C--:B------:R-:W-:Y:S08]  /*1e760*/  HMMA.16816.F32 R28, R84, R90.reuse, R28 ;  /* 0x0000005a541c723c */ /* 0x080ff0000000181c */
[C---:B------:R-:W-:Y:S01]  /*1e770*/  HMMA.16816.F32 R32, R80.reuse, R90, R32 ;  /* 0x0000005a5020723c */ /* 0x040fe20000001820 */
[----:B------:R-:W4:Y:S03]  /*1e780*/  LDSM.16.MT88.4 R88, [R224+0x1900] ;  /* 0x00190000e058783b */ /* 0x000f260000004200 */
[--C-:B-1----:R-:W-:Y:S04]  /*1e790*/  FFMA.FTZ R2, R212, c[0x0][0x2d0], -R105.reuse ;  /* 0x0000b400d4027a23 */ /* 0x102fe80000010869 */
[----:B------:R1:W-:Y:S01]  /*1e7a0*/  MUFU.EX2 R215, R2 ;  /* 0x0000000200d77308 */ /* 0x0003e20000000800 */
[-C--:B------:R-:W-:Y:S08]  /*1e7b0*/  HMMA.16816.F32 R36, R80, R96.reuse, R36 ;  /* 0x000000605024723c */ /* 0x080ff00000001824 */
[C---:B------:R-:W-:Y:S08]  /*1e7c0*/  HMMA.16816.F32 R40, R84.reuse, R96, R40 ;  /* 0x000000605428723c */ /* 0x040ff00000001828 */
[-C--:B------:R-:W-:Y:S04]  /*1e7d0*/  HMMA.16816.F32 R44, R84, R98.reuse, R44 ;  /* 0x00000062542c723c */ /* 0x080fe8000000182c */
[----:B-1----:R-:W-:Y:S04]  /*1e7e0*/  FFMA.FTZ R2, R211, c[0x0][0x2d0], -R105 ;  /* 0x0000b400d3027a23 */ /* 0x002fe80000010869 */
[C---:B------:R-:W-:Y:S01]  /*1e7f0*/  HMMA.16816.F32 R48, R80.reuse, R98, R48 ;  /* 0x000000625030723c */ /* 0x040fe20000001830 */
[----:B------:R-:W-:Y:S01]  /*1e800*/  LDSM.16.MT88.4 R96, [R225+0x1900] ;  /* 0x00190000e160783b */ /* 0x000fe20000004200 */
[----:B------:R1:W1:Y:S06]  /*1e810*/  MUFU.EX2 R217, R2 ;  /* 0x0000000200d97308 */ /* 0x00026c0000000800 */
[-C--:B---3--:R-:W-:Y:S08]  /*1e820*/  HMMA.16816.F32 R52, R80, R92.reuse, R52 ;  /* 0x0000005c5034723c */ /* 0x088ff00000001834 */
[C---:B------:R-:W-:Y:S08]  /*1e830*/  HMMA.16816.F32 R56, R84.reuse, R92, R56 ;  /* 0x0000005c5438723c */ /* 0x040ff00000001838 */
[-C--:B------:R-:W-:Y:S04]  /*1e840*/  HMMA.16816.F32 R60, R84, R94.reuse, R60 ;  /* 0x0000005e543c723c */ /* 0x080fe8000000183c */
[----:B-1----:R-:W-:Y:S01]  /*1e850*/  FFMA.FTZ R2, R155, c[0x0][0x2d0], -R78 ;  /* 0x0000b4009b027a23 */ /* 0x002fe2000001084e */
[----:B------:R-:W-:Y:S02]  /*1e860*/  MOV R155, R151 ;  /* 0x00000097009b7202 */ /* 0x000fe40000000f00 */
[----:B------:R-:W-:Y:S01]  /*1e870*/  MOV R151, R150 ;  /* 0x0000009600977202 */ /* 0x000fe20000000f00 */
[----:B------:R1:W3:Y:S01]  /*1e880*/  MUFU.EX2 R163, R2 ;  /* 0x0000000200a37308 */ /* 0x0002e20000000800 */
[----:B------:R-:W-:Y:S01]  /*1e890*/  MOV R158, R155 ;  /* 0x0000009b009e7202 */ /* 0x000fe20000000f00 */
[----:B------:R-:W-:Y:S01]  /*1e8a0*/  HMMA.16816.F32 R64, R80, R94, R64 ;  /* 0x0000005e5040723c */ /* 0x000fe20000001840 */
[----:B------:R-:W3:Y:S03]  /*1e8b0*/  LDSM.16.MT88.4 R92, [R227+0x1900] ;  /* 0x00190000e35c783b */ /* 0x000ee60000004200 */
[----:B------:R-:W-:Y:S02]  /*1e8c0*/  MOV R157, R151 ;  /* 0x00000097009d7202 */ /* 0x000fe40000000f00 */
[----:B------:R-:W-:Y:S02]  /*1e8d0*/  MOV R150, R149 ;  /* 0x0000009500967202 */ /* 0x000fe40000000f00 */
[----:B------:R-:W-:Y:S01]  /*1e8e0*/  MOV R149, R148 ;  /* 0x0000009400957202 */ /* 0x000fe20000000f00 */
[----:B------:R-:W-:Y:S03]  /*1e8f0*/  IMAD.MOV.U32 R148, RZ, RZ, R198 ;  /* 0x000000ffff947224 */ /* 0x000fe600078e00c6 */
[----:B------:R-:W-:Y:S02]  /*1e900*/  MOV R198, R139 ;  /* 0x0000008b00c67202 */ /* 0x000fe40000000f00 */
[----:B------:R-:W-:Y:S02]  /*1e910*/  MOV R156, R150 ;  /* 0x00000096009c7202 */ /* 0x000fe40000000f00 */
[----:B------:R-:W-:Y:S02]  /*1e920*/  MOV R155, R149 ;  /* 0x00000095009b7202 */ /* 0x000fe40000000f00 */
[----:B------:R-:W-:Y:S02]  /*1e930*/  MOV R151, R198 ;  /* 0x000000c600977202 */ /* 0x000fe40000000f00 */
[----:B------:R-:W-:Y:S01]  /*1e940*/  MOV R139, R138 ;  /* 0x0000008a008b7202 */ /* 0x000fe20000000f00 */
[--C-:B-1----:R-:W-:Y:S01]  /*1e950*/  FFMA.FTZ R2, R158, c[0x0][0x2d0], -R78.reuse ;  /* 0x0000b4009e027a23 */ /* 0x102fe2000001084e */
[----:B--2---:R-:W-:Y:S02]  /*1e960*/  F2FP.PACK_AB R80, R218, R216 ;  /* 0x000000d8da50723e */ /* 0x004fe400000000ff */
[----:B------:R-:W-:Y:S01]  /*1e970*/  F2FP.PACK_AB R82, R217, R215 ;  /* 0x000000d7d952723e */ /* 0x000fe200000000ff */
[----:B------:R1:W-:Y:S01]  /*1e980*/  MUFU.EX2 R159, R2 ;  /* 0x00000002009f7308 */ /* 0x0003e20000000800 */
[----:B------:R-:W-:Y:S01]  /*1e990*/  MOV R158, R157 ;  /* 0x0000009d009e7202 */ /* 0x000fe20000000f00 */
[----:B------:R-:W-:Y:S01]  /*1e9a0*/  IMAD.MOV.U32 R150, RZ, RZ, R139 ;  /* 0x000000ffff967224 */ /* 0x000fe200078e008b */
        /* <DEDUP_REMOVED lines=11> */
[----:B------:R2:W5:Y:S01]  /*1ea60*/  LDL.LU R232, [R1+0xac] ;  /* 0x0000ac0001e87983 */ /* 0x0005620000300800 */
[----:B------:R-:W-:Y:S01]  /*1ea70*/  MOV R136, R194 ;  /* 0x000000c200887202 */ /* 0x000fe20000000f00 */
[----:B-1----:R-:W-:Y:S01]  /*1ea80*/  FFMA.FTZ R2, R158, c[0x0][0x2d0], -R78 ;  /* 0x0000b4009e027a23 */ /* 0x002fe2000001084e */
[----:B------:R-:W-:Y:S02]  /*1ea90*/  MOV R194, R229 ;  /* 0x000000e500c27202 */ /* 0x000fe40000000f00 */
[----:B------:R2:W5:Y:S01]  /*1eaa0*/  LDL.LU R229, [R1+0xa8] ;  /* 0x0000a80001e57983 */ /* 0x0005620000300800 */
[----:B------:R1:W1:Y:S01]  /*1eab0*/  MUFU.EX2 R213, R2 ;  /* 0x0000000200d57308 */ /* 0x0002620000000800 */
        /* <DEDUP_REMOVED lines=15> */
[----:B------:R1:W-:Y:S01]  /*1ebb0*/  MUFU.EX2 R155, R2 ;  /* 0x00000002009b7308 */ /* 0x0003e20000000800 */
[----:B------:R-:W-:Y:S01]  /*1ebc0*/  MOV R208, R157 ;  /* 0x0000009d00d07202 */ /* 0x000fe20000000f00 */
[----:B------:R-:W-:Y:S01]  /*1ebd0*/  IMAD.MOV.U32 R149, RZ, RZ, R135 ;  /* 0x000000ffff957224 */ /* 0x000fe200078e0087 */
[----:B------:R-:W-:Y:S01]  /*1ebe0*/  MOV R157, R156 ;  /* 0x0000009c009d7202 */ /* 0x000fe20000000f00 */
[----:B------:R2:W5:Y:S01]  /*1ebf0*/  LDL.LU R231, [R1+0xa4] ;  /* 0x0000a40001e77983 */ /* 0x0005620000300800 */
        /* <DEDUP_REMOVED lines=9> */
[----:B------:R-:W-:Y:S02]  /*1ec90*/  MOV R129, R184 ;  /* 0x000000b800817202 */ /* 0x000fe40000000f00 */
[----:B------:R-:W-:Y:S01]  /*1eca0*/  MOV R194, R187 ;  /* 0x000000bb00c27202 */ /* 0x000fe20000000f00 */
[--C-:B-1----:R-:W-:Y:S01]  /*1ecb0*/  FFMA.FTZ R2, R158, c[0x0][0x2d0], -R107.reuse ;  /* 0x0000b4009e027a23 */ /* 0x102fe2000001086b */
[----:B------:R-:W-:Y:S02]  /*1ecc0*/  MOV R187, R236 ;  /* 0x000000ec00bb7202 */ /* 0x000fe40000000f00 */
[----:B------:R2:W5:Y:S01]  /*1ecd0*/  LDL.LU R236, [R1+0x9c] ;  /* 0x00009c0001ec7983 */ /* 0x0005620000300800 */
[----:B------:R1:W1:Y:S01]  /*1ece0*/  MUFU.EX2 R158, R2 ;  /* 0x00000002009e7308 */ /* 0x0002620000000800 */
[----:B------:R-:W-:Y:S02]  /*1ecf0*/  MOV R184, R237 ;  /* 0x000000ed00b87202 */ /* 0x000fe40000000f00 */
[----:B------:R2:W5:Y:S01]  /*1ed00*/  LDL.LU R237, [R1+0x98] ;  /* 0x0000980001ed7983 */ /* 0x0005620000300800 */
[----:B------:R-:W-:Y:S02]  /*1ed10*/  MOV R111, R110 ;  /* 0x0000006e006f7202 */ /* 0x000fe40000000f00 */
[----:B------:R-:W-:Y:S02]  /*1ed20*/  MOV R110, R238 ;  /* 0x000000ee006e7202 */ /* 0x000fe40000000f00 */
[----:B------:R2:W5:Y:S01]  /*1ed30*/  LDL.LU R238, [R1+0x94] ;  /* 0x0000940001ee7983 */ /* 0x0005620000300800 */
[----:B---3--:R-:W-:Y:S02]  /*1ed40*/  F2FP.PACK_AB R81, R214, R163 ;  /* 0x000000a3d651723e */ /* 0x008fe400000000ff */
[----:B------:R-:W-:Y:S07]  /*1ed50*/  F2FP.PACK_AB R83, R213, R159 ;  /* 0x0000009fd553723e */ /* 0x000fee00000000ff */
[-C--:B----4-:R-:W-:Y:S03]  /*1ed60*/  HMMA.16816.F32 R4, R80, R88.reuse, R4 ;  /* 0x000000585004723c */ /* 0x090fe60000001804 */
[----:B-1----:R-:W-:Y:S01]  /*1ed70*/  FFMA.FTZ R2, R208, c[0x0][0x2d0], -R107 ;  /* 0x0000b400d0027a23 */ /* 0x002fe2000001086b */
[----:B------:R-:W-:Y:S02]  /*1ed80*/  F2FP.PACK_AB R84, R158, R155 ;  /* 0x0000009b9e54723e */ /* 0x000fe400000000ff */
[----:B------:R-:W-:Y:S01]  /*1ed90*/  MOV R208, R157 ;  /* 0x0000009d00d07202 */ /* 0x000fe20000000f00 */
[----:B------:R1:W-:Y:S01]  /*1eda0*/  MUFU.EX2 R162, R2 ;  /* 0x0000000200a27308 */ /* 0x0003e20000000800 */
[----:B------:R-:W-:Y:S01]  /*1edb0*/  MOV R157, R156 ;  /* 0x0000009c009d7202 */ /* 0x000fe20000000f00 */
[----:B------:R-:W-:Y:S03]  /*1edc0*/  IMAD.MOV.U32 R156, RZ, RZ, R151 ;  /* 0x000000ffff9c7224 */ /* 0x000fe600078e0097 */
[----:B------:R-:W-:Y:S02]  /*1edd0*/  MOV R151, R150 ;  /* 0x0000009600977202 */ /* 0x000fe40000000f00 */
        /* <DEDUP_REMOVED lines=8> */
[----:B------:R1:W3:Y:S01]  /*1ee60*/  MUFU.EX2 R161, R2 ;  /* 0x0000000200a17308 */ /* 0x0002e20000000800 */
        /* <DEDUP_REMOVED lines=23> */
[----:B------:R-:W-:Y:S01]  /*1efe0*/  IMAD.MOV.U32 R150, RZ, RZ, R149 ;  /* 0x000000ffff967224 */ /* 0x000fe200078e0095 */
[----:B------:R-:W-:Y:S02]  /*1eff0*/  MOV R149, R148 ;  /* 0x0000009400957202 */ /* 0x000fe40000000f00 */
[----:B------:R-:W-:Y:S01]  /*1f000*/  MOV R148, R201 ;  /* 0x000000c900947202 */ /* 0x000fe20000000f00 */
[--C-:B-1----:R-:W-:Y:S01]  /*1f010*/  FFMA.FTZ R2, R203, c[0x0][0x2d0], -R77.reuse ;  /* 0x0000b400cb027a23 */ /* 0x102fe2000001084d */
[----:B------:R-:W-:Y:S02]  /*1f020*/  MOV R203, R156 ;  /* 0x0000009c00cb7202 */ /* 0x000fe40000000f00 */
[----:B------:R-:W-:Y:S01]  /*1f030*/  MOV R201, R198 ;  /* 0x000000c600c97202 */ /* 0x000fe20000000f00 */
[----:B------:R1:W4:Y:S01]  /*1f040*/  MUFU.EX2 R156, R2 ;  /* 0x00000002009c7308 */ /* 0x0003220000000800 */
[----:B------:R-:W-:Y:S02]  /*1f050*/  MOV R198, R139 ;  /* 0x0000008b00c67202 */ /* 0x000fe40000000f00 */
[----:B------:R-:W-:Y:S02]  /*1f060*/  MOV R139, R138 ;  /* 0x0000008a008b7202 */ /* 0x000fe40000000f00 */
[----:B------:R-:W-:Y:S02]  /*1f070*/  MOV R138, R137 ;  /* 0x00000089008a7202 */ /* 0x000fe40000000f00 */
[----:B------:R-:W-:Y:S02]  /*1f080*/  MOV R137, R234 ;  /* 0x000000ea00897202 */ /* 0x000fe40000000f00 */
        /* <DEDUP_REMOVED lines=8> */
[----:B------:R-:W-:Y:S01]  /*1f110*/  MOV R193, R119 ;  /* 0x0000007700c17202 */ /* 0x000fe20000000f00 */
[--C-:B-1----:R-:W-:Y:S01]  /*1f120*/  FFMA.FTZ R2, R160, c[0x0][0x2d0], -R77.reuse ;  /* 0x0000b400a0027a23 */ /* 0x102fe2000001084d */
[----:B------:R-:W-:Y:S01]  /*1f130*/  MOV R160, R208 ;  /* 0x000000d000a07202 */ /* 0x000fe20000000f00 */
[----:B------:R2:W5:Y:S01]  /*1f140*/  LDL.LU R119, [R1+0x80] ;  /* 0x0000800001777983 */ /* 0x0005620000300800 */
[----:B------:R-:W-:Y:S01]  /*1f150*/  MOV R208, R149 ;  /* 0x0000009500d07202 */ /* 0x000fe20000000f00 */
[----:B------:R-:W-:Y:S01]  /*1f160*/  IMAD.MOV.U32 R149, RZ, RZ, R198 ;  /* 0x000000ffff957224 */ /* 0x000fe200078e00c6 */
[----:B------:R-:W-:Y:S02]  /*1f170*/  MOV R198, R138 ;  /* 0x0000008a00c67202 */ /* 0x000fe40000000f00 */
[----:B------:R-:W-:Y:S02]  /*1f180*/  MOV R138, R136 ;  /* 0x00000088008a7202 */ /* 0x000fe40000000f00 */
[----:B------:R-:W-:Y:S02]  /*1f190*/  MOV R136, R118 ;  /* 0x0000007600887202 */ /* 0x000fe40000000f00 */
[----:B------:R1:W-:Y:S01]  /*1f1a0*/  MUFU.EX2 R118, R2 ;  /* 0x0000000200767308 */ /* 0x0003e20000000800 */
        /* <DEDUP_REMOVED lines=9> */
[----:B---3--:R-:W-:Y:S02]  /*1f240*/  F2FP.PACK_AB R86, R161, R162 ;  /* 0x000000a2a156723e */ /* 0x008fe400000000ff */
[----:B----4-:R-:W-:Y:S01]  /*1f250*/  F2FP.PACK_AB R85, R156, R157 ;  /* 0x0000009d9c55723e */ /* 0x010fe200000000ff */
[----:B-1----:R-:W-:Y:S01]  /*1f260*/  FFMA.FTZ R2, R164, c[0x0][0x2d0], -R77 ;  /* 0x0000b400a4027a23 */ /* 0x002fe2000001084d */
[----:B------:R-:W-:Y:S02]  /*1f270*/  MOV R164, R203 ;  /* 0x000000cb00a47202 */ /* 0x000fe40000000f00 */
[----:B------:R-:W-:Y:S02]  /*1f280*/  MOV R203, R151 ;  /* 0x0000009700cb7202 */ /* 0x000fe40000000f00 */
[----:B------:R-:W-:Y:S02]  /*1f290*/  MOV R151, R201 ;  /* 0x000000c900977202 */ /* 0x000fe40000000f00 */
[----:B------:R-:W-:Y:S01]  /*1f2a0*/  MOV R201, R139 ;  /* 0x0000008b00c97202 */ /* 0x000fe20000000f00 */
[--C-:B------:R-:W-:Y:S01]  /*1f2b0*/  FFMA.FTZ R3, R203, c[0x0][0x2d0], -R78.reuse ;  /* 0x0000b400cb037a23 */ /* 0x100fe2000001084e */
[----:B------:R-:W-:Y:S02]  /*1f2c0*/  MOV R139, R138 ;  /* 0x0000008a008b7202 */ /* 0x000fe40000000f00 */
[----:B------:R-:W-:Y:S01]  /*1f2d0*/  MOV R138, R136 ;  /* 0x00000088008a7202 */ /* 0x000fe20000000f00 */
[----:B------:R1:W-:Y:S01]  /*1f2e0*/  MUFU.EX2 R209, R3 ;  /* 0x0000000300d17308 */ /* 0x0003e20000000800 */
[----:B------:R-:W-:Y:S02]  /*1f2f0*/  MOV R136, R134 ;  /* 0x0000008600887202 */ /* 0x000fe40000000f00 */
[----:B------:R-:W-:Y:S07]  /*1f300*/  MOV R134, R117 ;  /* 0x0000007500867202 */ /* 0x000fee0000000f00 */
[----:B------:R3:W4:Y:S01]  /*1f310*/  MUFU.EX2 R117, R2 ;  /* 0x0000000200757308 */ /* 0x0007220000000800 */
[--C-:B-1----:R-:W-:Y:S01]  /*1f320*/  FFMA.FTZ R3, R139, c[0x0][0x2d0], -R105.reuse ;  /* 0x0000b4008b037a23 */ /* 0x102fe20000010869 */
[----:B------:R-:W-:Y:S08]  /*1f330*/  MOV R139, R205 ;  /* 0x000000cd008b7202 */ /* 0x000ff00000000f00 */
[----:B------:R1:W-:Y:S01]  /*1f340*/  MUFU.EX2 R205, R3 ;  /* 0x0000000300cd7308 */ /* 0x0003e20000000800 */
[--C-:B---3--:R-:W-:Y:S01]  /*1f350*/  FFMA.FTZ R2, R165, c[0x0][0x2d0], -R105.reuse ;  /* 0x0000b400a5027a23 */ /* 0x108fe20000010869 */
[----:B------:R-:W-:Y:S02]  /*1f360*/  MOV R165, R164 ;  /* 0x000000a400a57202 */ /* 0x000fe40000000f00 */
[----:B------:R-:W-:Y:S06]  /*1f370*/  MOV R164, R160 ;  /* 0x000000a000a47202 */ /* 0x000fec0000000f00 */
[----:B------:R3:W-:Y:S01]  /*1f380*/  MUFU.EX2 R160, R2 ;  /* 0x0000000200a07308 */ /* 0x0007e20000000800 */
[----:B----4-:R-:W-:Y:S07]  /*1f390*/  F2FP.PACK_AB R87, R117, R118 ;  /* 0x000000767557723e */ /* 0x010fee00000000ff */
[C---:B------:R-:W-:Y:S04]  /*1f3a0*/  HMMA.16816.F32 R8, R84.reuse, R88, R8 ;  /* 0x000000585408723c */ /* 0x040fe80000001808 */
[--C-:B-1----:R-:W-:Y:S04]  /*1f3b0*/  FFMA.FTZ R3, R139, c[0x0][0x2d0], -R78.reuse ;  /* 0x0000b4008b037a23 */ /* 0x102fe8000001084e */
[-C--:B------:R-:W-:Y:S01]  /*1f3c0*/  HMMA.16816.F32 R12, R84, R90.reuse, R12 ;  /* 0x0000005a540c723c */ /* 0x080fe2000000180c */
[----:B------:R1:W-:Y:S07]  /*1f3d0*/  MUFU.EX2 R174, R3 ;  /* 0x0000000300ae7308 */ /* 0x0003ee0000000800 */
[C---:B------:R-:W-:Y:S01]  /*1f3e0*/  HMMA.16816.F32 R16, R80.reuse, R90, R16 ;  /* 0x0000005a5010723c */ /* 0x040fe20000001810 */
[----:B------:R-:W4:Y:S03]  /*1f3f0*/  LDSM.16.MT88.4 R88, [R226+0x1900] ;  /* 0x00190000e258783b */ /* 0x000f260000004200 */
[----:B---3--:R-:W-:Y:S04]  /*1f400*/  FFMA.FTZ R2, R165, c[0x0][0x2d0], -R105 ;  /* 0x0000b400a5027a23 */ /* 0x008fe80000010869 */
[-C--:B------:R-:W-:Y:S01]  /*1f410*/  HMMA.16816.F32 R20, R80, R92.reuse, R20 ;  /* 0x0000005c5014723c */ /* 0x080fe20000001814 */
[----:B------:R3:W2:Y:S07]  /*1f420*/  MUFU.EX2 R211, R2 ;  /* 0x0000000200d37308 */ /* 0x0006ae0000000800 */
[C---:B------:R-:W-:Y:S04]  /*1f430*/  HMMA.16816.F32 R24, R84.reuse, R92, R24 ;  /* 0x0000005c5418723c */ /* 0x040fe80000001818 */
[----:B-1----:R-:W-:Y:S04]  /*1f440*/  FFMA.FTZ R3, R100, c[0x0][0x2d0], -R77 ;  /* 0x0000b40064037a23 */ /* 0x002fe8000001084d */
[-C--:B------:R-:W-:Y:S08]  /*1f450*/  HMMA.16816.F32 R28, R84, R94.reuse, R28 ;  /* 0x0000005e541c723c */ /* 0x080ff0000000181c */
[C---:B------:R-:W-:Y:S01]  /*1f460*/  HMMA.16816.F32 R32, R80.reuse, R94, R32 ;  /* 0x0000005e5020723c */ /* 0x040fe20000001820 */
[----:B------:R-:W1:Y:S03]  /*1f470*/  LDSM.16.MT88.4 R92, [R224+0x2100] ;  /* 0x00210000e05c783b */ /* 0x000e660000004200 */
[--C-:B---3--:R-:W-:Y:S02]  /*1f480*/  FFMA.FTZ R2, R79, c[0x0][0x2d0], -R105.reuse ;  /* 0x0000b4004f027a23 */ /* 0x108fe40000010869 */
[--C-:B------:R-:W-:Y:S02]  /*1f490*/  FFMA.FTZ R79, R190, c[0x0][0x2d0], -R105.reuse ;  /* 0x0000b400be4f7a23 */ /* 0x100fe40000010869 */
[-C--:B------:R-:W-:Y:S01]  /*1f4a0*/  HMMA.16816.F32 R36, R80, R96.reuse, R36 ;  /* 0x000000605024723c */ /* 0x080fe20000001824 */
[----:B------:R3:W-:Y:S07]  /*1f4b0*/  MUFU.EX2 R212, R2 ;  /* 0x0000000200d47308 */ /* 0x0007ee0000000800 */
[C---:B------:R-:W-:Y:S08]  /*1f4c0*/  HMMA.16816.F32 R40, R84.reuse, R96, R40 ;  /* 0x000000605428723c */ /* 0x040ff00000001828 */
[-C--:B------:R-:W-:Y:S08]  /*1f4d0*/  HMMA.16816.F32 R44, R84, R98.reuse, R44 ;  /* 0x00000062542c723c */ /* 0x080ff0000000182c */
[C---:B------:R-:W-:Y:S01]  /*1f4e0*/  HMMA.16816.F32 R48, R80.reuse, R98, R48 ;  /* 0x000000625030723c */ /* 0x040fe20000001830 */
[----:B------:R-:W1:Y:S03]  /*1f4f0*/  LDSM.16.MT88.4 R96, [R227+0x2100] ;  /* 0x00210000e360783b */ /* 0x000e660000004200 */
[----:B---3--:R-:W-:Y:S04]  /*1f500*/  FFMA.FTZ R2, R164, c[0x0][0x2d0], -R105 ;  /* 0x0000b400a4027a23 */ /* 0x008fe80000010869 */
[-C--:B----4-:R-:W-:Y:S01]  /*1f510*/  HMMA.16816.F32 R52, R80, R88.reuse, R52 ;  /* 0x000000585034723c */ /* 0x090fe20000001834 */
[----:B------:R3:W4:Y:S01]  /*1f520*/  MUFU.EX2 R210, R2 ;  /* 0x0000000200d27308 */ /* 0x0007220000000800 */
[----:B------:R-:W-:Y:S06]  /*1f530*/  LDSM.16.MT88.4 R164, [R225+0x3100] ;  /* 0x00310000e1a4783b */ /* 0x000fec0000004200 */
[C---:B------:R-:W-:Y:S08]  /*1f540*/  HMMA.16816.F32 R56, R84.reuse, R88, R56 ;  /* 0x000000585438723c */ /* 0x040ff00000001838 */
[-C--:B------:R-:W-:Y:S08]  /*1f550*/  HMMA.16816.F32 R60, R84, R90.reuse, R60 ;  /* 0x0000005a543c723c */ /* 0x080ff0000000183c */
[----:B------:R-:W-:Y:S01]  /*1f560*/  HMMA.16816.F32 R64, R80, R90, R64 ;  /* 0x0000005a5040723c */ /* 0x000fe20000001840 */
[----:B------:R-:W-:Y:S03]  /*1f570*/  LDSM.16.MT88.4 R88, [R226+0x2100] ;  /* 0x00210000e258783b */ /* 0x000fe60000004200 */
[--C-:B---3--:R-:W-:Y:S01]  /*1f580*/  FFMA.FTZ R2, R150, c[0x0][0x2d0], -R78.reuse ;  /* 0x0000b40096027a23 */ /* 0x108fe2000001084e */
[----:B------:R-:W-:Y:S02]  /*1f590*/  MOV R150, R207 ;  /* 0x000000cf00967202 */ /* 0x000fe40000000f00 */
[----:B--2---:R-:W-:Y:S01]  /*1f5a0*/  F2FP.PACK_AB R80, R211, R160 ;  /* 0x000000a0d350723e */ /* 0x004fe200000000ff */
[----:B------:R2:W3:Y:S01]  /*1f5b0*/  MUFU.EX2 R207, R2 ;  /* 0x0000000200cf7308 */ /* 0x0004e20000000800 */
[----:B----4-:R-:W-:Y:S03]  /*1f5c0*/  F2FP.PACK_AB R82, R210, R212 ;  /* 0x000000d4d252723e */ /* 0x010fe600000000ff */
[--C-:B--2---:R-:W-:Y:S01]  /*1f5d0*/  FFMA.FTZ R2, R208, c[0x0][0x2d0], -R78.reuse ;  /* 0x0000b400d0027a23 */ /* 0x104fe2000001084e */
[----:B---3--:R-:W-:Y:S05]  /*1f5e0*/  F2FP.PACK_AB R81, R207, R209 ;  /* 0x000000d1cf51723e */ /* 0x008fea00000000ff */
[----:B------:R2:W-:Y:S02]  /*1f5f0*/  MUFU.EX2 R208, R2 ;  /* 0x0000000200d07308 */ /* 0x0005e40000000800 */
[----:B--2---:R-:W-:Y:S01]  /*1f600*/  FFMA.FTZ R2, R150, c[0x0][0x2d0], -R78 ;  /* 0x0000b40096027a23 */ /* 0x004fe2000001084e */
[----:B------:R-:W-:Y:S07]  /*1f610*/  MOV R150, R206 ;  /* 0x000000ce00967202 */ /* 0x000fee0000000f00 */
[----:B------:R2:W3:Y:S02]  /*1f620*/  MUFU.EX2 R206, R2 ;  /* 0x0000000200ce7308 */ /* 0x0004e40000000800 */
[--C-:B--2---:R-:W-:Y:S01]  /*1f630*/  FFMA.FTZ R2, R151, c[0x0][0x2d0], -R107.reuse ;  /* 0x0000b40097027a23 */ /* 0x104fe2000001086b */
[----:B------:R-:W-:Y:S02]  /*1f640*/  MOV R151, R111 ;  /* 0x0000006f00977202 */ /* 0x000fe40000000f00 */
[----:B---3--:R-:W-:Y:S05]  /*1f650*/  F2FP.PACK_AB R83, R206, R208 ;  /* 0x000000d0ce53723e */ /* 0x008fea00000000ff */
[----:B------:R2:W-:Y:S02]  /*1f660*/  MUFU.EX2 R171, R2 ;  /* 0x0000000200ab7308 */ /* 0x0005e40000000800 */
[-C--:B-1----:R-:W-:Y:S03]  /*1f670*/  HMMA.16816.F32 R4, R80, R92.reuse, R4 ;  /* 0x0000005c5004723c */ /* 0x082fe60000001804 */
[--C-:B--2---:R-:W-:Y:S01]  /*1f680*/  FFMA.FTZ R2, R150, c[0x0][0x2d0], -R107.reuse ;  /* 0x0000b40096027a23 */ /* 0x104fe2000001086b */
[----:B------:R-:W-:Y:S02]  /*1f690*/  MOV R150, R185 ;  /* 0x000000b900967202 */ /* 0x000fe40000000f00 */
[----:B------:R-:W-:Y:S02]  /*1f6a0*/  MOV R185, R110 ;  /* 0x0000006e00b97202 */ /* 0x000fe40000000f00 */
[----:B------:R1:W2:Y:S04]  /*1f6b0*/  MUFU.EX2 R169, R2 ;  /* 0x0000000200a97308 */ /* 0x0002a80000000800 */
[--C-:B-1----:R-:W-:Y:S01]  /*1f6c0*/  FFMA.FTZ R2, R149, c[0x0][0x2d0], -R107.reuse ;  /* 0x0000b40095027a23 */ /* 0x102fe2000001086b */
[----:B--2---:R-:W-:Y:S02]  /*1f6d0*/  F2FP.PACK_AB R84, R169, R171 ;  /* 0x000000aba954723e */ /* 0x004fe400000000ff */
[----:B------:R-:W-:Y:S03]  /*1f6e0*/  MOV R149, R187 ;  /* 0x000000bb00957202 */ /* 0x000fe60000000f00 */
[----:B------:R1:W-:Y:S02]  /*1f6f0*/  MUFU.EX2 R170, R2 ;  /* 0x0000000200aa7308 */ /* 0x0003e40000000800 */
[----:B-1----:R-:W-:Y:S08]  /*1f700*/  FFMA.FTZ R2, R148, c[0x0][0x2d0], -R107 ;  /* 0x0000b40094027a23 */ /* 0x002ff0000001086b */
[----:B------:R1:W2:Y:S02]  /*1f710*/  MUFU.EX2 R168, R2 ;  /* 0x0000000200a87308 */ /* 0x0002a40000000800 */
[--C-:B-1----:R-:W-:Y:S01]  /*1f720*/  FFMA.FTZ R2, R115, c[0x0][0x2d0], -R77.reuse ;  /* 0x0000b40073027a23 */ /* 0x102fe2000001084d */
[----:B--2---:R-:W-:Y:S07]  /*1f730*/  F2FP.PACK_AB R86, R168, R170 ;  /* 0x000000aaa856723e */ /* 0x004fee00000000ff */
[----:B------:R1:W-:Y:S02]  /*1f740*/  MUFU.EX2 R115, R2 ;  /* 0x0000000200737308 */ /* 0x0003e40000000800 */
[--C-:B-1----:R-:W-:Y:S02]  /*1f750*/  FFMA.FTZ R2, R201, c[0x0][0x2d0], -R77.reuse ;  /* 0x0000b400c9027a23 */ /* 0x102fe4000001084d */
        /* <DEDUP_REMOVED lines=10> */
[----:B------:R1:W2:Y:S02]  /*1f800*/  MUFU.EX2 R112, R2 ;  /* 0x0000000200707308 */ /* 0x0002a40000000800 */
[--C-:B-1----:R-:W-:Y:S01]  /*1f810*/  FFMA.FTZ R2, R201, c[0x0][0x2d0], -R77.reuse ;  /* 0x0000b400c9027a23 */ /* 0x102fe2000001084d */
[----:B------:R-:W-:Y:S02]  /*1f820*/  MOV R201, R113 ;  /* 0x0000007100c97202 */ /* 0x000fe40000000f00 */
[----:B--2---:R-:W-:Y:S05]  /*1f830*/  F2FP.PACK_AB R85, R112, R115 ;  /* 0x000000737055723e */ /* 0x004fea00000000ff */
[----:B------:R1:W-:Y:S02]  /*1f840*/  MUFU.EX2 R113, R2 ;  /* 0x0000000200717308 */ /* 0x0003e40000000800 */
[----:B-1----:R-:W-:Y:S01]  /*1f850*/  FFMA.FTZ R2, R198, c[0x0][0x2d0], -R77 ;  /* 0x0000b400c6027a23 */ /* 0x002fe2000001084d */
        /* <DEDUP_REMOVED lines=9> */
[----:B------:R1:W2:Y:S02]  /*1f8f0*/  MUFU.EX2 R114, R2 ;  /* 0x0000000200727308 */ /* 0x0002a40000000800 */
[--C-:B-1----:R-:W-:Y:S01]  /*1f900*/  FFMA.FTZ R2, R201, c[0x0][0x2d0], -R105.reuse ;  /* 0x0000b400c9027a23 */ /* 0x102fe20000010869 */
[----:B--2---:R-:W-:Y:S07]  /*1f910*/  F2FP.PACK_AB R87, R114, R113 ;  /* 0x000000717257723e */ /* 0x004fee00000000ff */
[----:B------:R1:W2:Y:S01]  /*1f920*/  MUFU.EX2 R175, R2 ;  /* 0x0000000200af7308 */ /* 0x0002a20000000800 */
[C---:B------:R-:W-:Y:S08]  /*1f930*/  HMMA.16816.F32 R8, R84.reuse, R92, R8 ;  /* 0x0000005c5408723c */ /* 0x040ff00000001808 */
[-C--:B------:R-:W-:Y:S08]  /*1f940*/  HMMA.16816.F32 R12, R84, R94.reuse, R12 ;  /* 0x0000005e540c723c */ /* 0x080ff0000000180c */
[C---:B------:R-:W-:Y:S01]  /*1f950*/  HMMA.16816.F32 R16, R80.reuse, R94, R16 ;  /* 0x0000005e5010723c */ /* 0x040fe20000001810 */
[----:B------:R-:W-:Y:S03]  /*1f960*/  LDSM.16.MT88.4 R92, [R224+0x2900] ;  /* 0x00290000e05c783b */ /* 0x000fe60000004200 */
[--C-:B-1----:R-:W-:Y:S01]  /*1f970*/  FFMA.FTZ R2, R137, c[0x0][0x2d0], -R105.reuse ;  /* 0x0000b40089027a23 */ /* 0x102fe20000010869 */
[----:B------:R-:W-:Y:S02]  /*1f980*/  MOV R137, R136 ;  /* 0x0000008800897202 */ /* 0x000fe40000000f00 */
[----:B------:R-:W-:Y:S01]  /*1f990*/  MOV R136, R204 ;  /* 0x000000cc00887202 */ /* 0x000fe20000000f00 */
[-C--:B------:R-:W-:Y:S01]  /*1f9a0*/  HMMA.16816.F32 R20, R80, R96.reuse, R20 ;  /* 0x000000605014723c */ /* 0x080fe20000001814 */
[----:B------:R1:W-:Y:S07]  /*1f9b0*/  MUFU.EX2 R204, R2 ;  /* 0x0000000200cc7308 */ /* 0x0003ee0000000800 */
[C---:B------:R-:W-:Y:S08]  /*1f9c0*/  HMMA.16816.F32 R24, R84.reuse, R96, R24 ;  /* 0x000000605418723c */ /* 0x040ff00000001818 */
[-C--:B------:R-:W-:Y:S08]  /*1f9d0*/  HMMA.16816.F32 R28, R84, R98.reuse, R28 ;  /* 0x00000062541c723c */ /* 0x080ff0000000181c */
[C---:B------:R-:W-:Y:S01]  /*1f9e0*/  HMMA.16816.F32 R32, R80.reuse, R98, R32 ;  /* 0x000000625020723c */ /* 0x040fe20000001820 */
[----:B------:R-:W-:Y:S03]  /*1f9f0*/  LDSM.16.MT88.4 R96, [R227+0x2900] ;  /* 0x00290000e360783b */ /* 0x000fe60000004200 */
[----:B-1----:R-:W-:Y:S04]  /*1fa00*/  FFMA.FTZ R2, R198, c[0x0][0x2d0], -R105 ;  /* 0x0000b400c6027a23 */ /* 0x002fe80000010869 */
[----:B------:R1:W-:Y:S04]  /*1fa10*/  MUFU.EX2 R203, R2 ;  /* 0x0000000200cb7308 */ /* 0x0003e80000000800 */
[--C-:B-1----:R-:W-:Y:S06]  /*1fa20*/  FFMA.FTZ R2, R138, c[0x0][0x2d0], -R78.reuse ;  /* 0x0000b4008a027a23 */ /* 0x102fec000001084e */
[----:B------:R1:W-:Y:S02]  /*1fa30*/  MUFU.EX2 R173, R2 ;  /* 0x0000000200ad7308 */ /* 0x0003e40000000800 */
[--C-:B-1----:R-:W-:Y:S01]  /*1fa40*/  FFMA.FTZ R2, R137, c[0x0][0x2d0], -R78.reuse ;  /* 0x0000b40089027a23 */ /* 0x102fe2000001084e */
[----:B------:R-:W-:Y:S02]  /*1fa50*/  MOV R137, R134 ;  /* 0x0000008600897202 */ /* 0x000fe40000000f00 */
[----:B------:R-:W-:Y:S05]  /*1fa60*/  MOV R134, R194 ;  /* 0x000000c200867202 */ /* 0x000fea0000000f00 */
[----:B------:R1:W-:Y:S01]  /*1fa70*/  MUFU.EX2 R198, R2 ;  /* 0x0000000200c67308 */ /* 0x0003e20000000800 */
[----:B------:R-:W-:Y:S01]  /*1fa80*/  MOV R148, R134 ;  /* 0x0000008600947202 */ /* 0x000fe20000000f00 */
[--C-:B-1----:R-:W-:Y:S01]  /*1fa90*/  FFMA.FTZ R2, R136, c[0x0][0x2d0], -R78.reuse ;  /* 0x0000b40088027a23 */ /* 0x102fe2000001084e */
[----:B------:R-:W-:Y:S07]  /*1faa0*/  MOV R136, R192 ;  /* 0x000000c000887202 */ /* 0x000fee0000000f00 */
[----:B------:R1:W3:Y:S01]  /*1fab0*/  MUFU.EX2 R201, R2 ;  /* 0x0000000200c97308 */ /* 0x0002e20000000800 */
[----:B------:R-:W-:Y:S01]  /*1fac0*/  MOV R138, R136 ;  /* 0x00000088008a7202 */ /* 0x000fe20000000f00 */
[----:B-1----:R-:W-:Y:S01]  /*1fad0*/  FFMA.FTZ R2, R135, c[0x0][0x2d0], -R107 ;  /* 0x0000b40087027a23 */ /* 0x002fe2000001086b */
[----:B------:R-:W-:Y:S07]  /*1fae0*/  MOV R135, R193 ;  /* 0x000000c100877202 */ /* 0x000fee0000000f00 */
[----:B------:R1:W-:Y:S01]  /*1faf0*/  MUFU.EX2 R172, R2 ;  /* 0x0000000200ac7308 */ /* 0x0003e20000000800 */
[----:B------:R-:W-:Y:S02]  /*1fb00*/  IMAD.MOV.U32 R139, RZ, RZ, R135 ;  /* 0x000000ffff8b7224 */ /* 0x000fe400078e0087 */
[--C-:B-1----:R-:W-:Y:S07]  /*1fb10*/  FFMA.FTZ R2, R103, c[0x0][0x2d0], -R107.reuse ;  /* 0x0000b40067027a23 */ /* 0x102fee000001086b */
[----:B------:R1:W4:Y:S02]  /*1fb20*/  MUFU.EX2 R194, R2 ;  /* 0x0000000200c27308 */ /* 0x0003240000000800 */
[--C-:B-1----:R-:W-:Y:S08]  /*1fb30*/  FFMA.FTZ R2, R102, c[0x0][0x2d0], -R107.reuse ;  /* 0x0000b40066027a23 */ /* 0x102ff0000001086b */
[----:B------:R1:W-:Y:S02]  /*1fb40*/  MUFU.EX2 R193, R2 ;  /* 0x0000000200c17308 */ /* 0x0003e40000000800 */
[----:B-1----:R-:W-:Y:S02]  /*1fb50*/  FFMA.FTZ R2, R101, c[0x0][0x2d0], -R107 ;  /* 0x0000b40065027a23 */ /* 0x002fe4000001086b */
[----:B------:R-:W1:Y:S06]  /*1fb60*/  LDSM.16.MT88.4 R100, [R225+0x2100] ;  /* 0x00210000e164783b */ /* 0x000e6c0000004200 */
[----:B------:R2:W1:Y:S02]  /*1fb70*/  MUFU.EX2 R192, R2 ;  /* 0x0000000200c07308 */ /* 0x0004640000000800 */
[----:B--2---:R-:W-:Y:S08]  /*1fb80*/  FFMA.FTZ R2, R108, c[0x0][0x2d0], -R77 ;  /* 0x0000b4006c027a23 */ /* 0x004ff0000001084d */
[----:B------:R2:W-:Y:S10]  /*1fb90*/  MUFU.EX2 R108, R3 ;  /* 0x00000003006c7308 */ /* 0x0005f40000000800 */
[----:B------:R3:W3:Y:S01]  /*1fba0*/  MUFU.EX2 R111, R2 ;  /* 0x00000002006f7308 */ /* 0x0006e20000000800 */
[-C--:B-1----:R-:W-:Y:S08]  /*1fbb0*/  HMMA.16816.F32 R36, R80, R100.reuse, R36 ;  /* 0x000000645024723c */ /* 0x082ff00000001824 */
[C---:B------:R-:W-:Y:S04]  /*1fbc0*/  HMMA.16816.F32 R40, R84.reuse, R100, R40 ;  /* 0x000000645428723c */ /* 0x040fe80000001828 */
[--C-:B--2---:R-:W-:Y:S02]  /*1fbd0*/  FFMA.FTZ R3, R137, c[0x0][0x2d0], -R105.reuse ;  /* 0x0000b40089037a23 */ /* 0x104fe40000010869 */
[----:B------:R-:W2:Y:S01]  /*1fbe0*/  LDL.LU R137, [R1+0x48] ;  /* 0x0000480001897983 */ /* 0x000ea20000300800 */
[----:B------:R-:W-:Y:S01]  /*1fbf0*/  FFMA.FTZ R105, R189, c[0x0][0x2d0], -R105 ;  /* 0x0000b400bd697a23 */ /* 0x000fe20000010869 */
[-C--:B------:R-:W-:Y:S01]  /*1fc00*/  HMMA.16816.F32 R44, R84, R102.reuse, R44 ;  /* 0x00000066542c723c */ /* 0x080fe2000000182c */
[----:B------:R1:W-:Y:S01]  /*1fc10*/  MUFU.EX2 R190, R3 ;  /* 0x0000000300be7308 */ /* 0x0003e20000000800 */
[----:B------:R-:W2:Y:S04]  /*1fc20*/  LDL.LU R136, [R1+0x54] ;  /* 0x0000540001887983 */ /* 0x000ea80000300800 */
[----:B------:R-:W2:Y:S01]  /*1fc30*/  LDL.LU R135, [R1+0x50] ;  /* 0x0000500001877983 */ /* 0x000ea20000300800 */
[--C-:B---3--:R-:W-:Y:S01]  /*1fc40*/  FFMA.FTZ R2, R109, c[0x0][0x2d0], -R77.reuse ;  /* 0x0000b4006d027a23 */ /* 0x108fe2000001084d */
[C---:B------:R-:W-:Y:S02]  /*1fc50*/  HMMA.16816.F32 R48, R80.reuse, R102, R48 ;  /* 0x000000665030723c */ /* 0x040fe40000001830 */
[----:B------:R-:W3:Y:S01]  /*1fc60*/  LDL.LU R134, [R1+0x4c] ;  /* 0x00004c0001867983 */ /* 0x000ee20000300800 */
[----:B------:R4:W-:Y:S03]  /*1fc70*/  MUFU.EX2 R109, R2 ;  /* 0x00000002006d7308 */ /* 0x0009e60000000800 */
[----:B------:R-:W2:Y:S02]  /*1fc80*/  LDSM.16.MT88.4 R100, [R225+0x2900] ;  /* 0x00290000e164783b */ /* 0x000ea40000004200 */
[-C--:B------:R-:W-:Y:S05]  /*1fc90*/  HMMA.16816.F32 R52, R80, R88.reuse, R52 ;  /* 0x000000585034723c */ /* 0x080fea0000001834 */
[----:B------:R4:W4:Y:S03]  /*1fca0*/  MUFU.EX2 R189, R79 ;  /* 0x0000004f00bd7308 */ /* 0x0009260000000800 */
[C---:B------:R-:W-:Y:S04]  /*1fcb0*/  HMMA.16816.F32 R56, R84.reuse, R88, R56 ;  /* 0x000000585438723c */ /* 0x040fe80000001838 */
[--C-:B-1----:R-:W-:Y:S03]  /*1fcc0*/  FFMA.FTZ R3, R150, c[0x0][0x2d0], -R78.reuse ;  /* 0x0000b40096037a23 */ /* 0x102fe6000001084e */
[----:B------:R1:W-:Y:S01]  /*1fcd0*/  MUFU.EX2 R187, R105 ;  /* 0x0000006900bb7308 */ /* 0x0003e20000000800 */
[-C--:B------:R-:W-:Y:S01]  /*1fce0*/  HMMA.16816.F32 R60, R84, R90.reuse, R60 ;  /* 0x0000005a543c723c */ /* 0x080fe2000000183c */
[----:B------:R-:W2:Y:S03]  /*1fcf0*/  LDSM.16.MT88.4 R84, [R226+0x2900] ;  /* 0x00290000e254783b */ /* 0x000ea60000004200 */
[--C-:B----4-:R-:W-:Y:S02]  /*1fd00*/  FFMA.FTZ R2, R188, c[0x0][0x2d0], -R77.reuse ;  /* 0x0000b400bc027a23 */ /* 0x110fe4000001084d */
[--C-:B------:R-:W-:Y:S02]  /*1fd10*/  FFMA.FTZ R88, R184, c[0x0][0x2d0], -R77.reuse ;  /* 0x0000b400b8587a23 */ /* 0x100fe4000001084d */
[----:B------:R-:W-:Y:S01]  /*1fd20*/  HMMA.16816.F32 R64, R80, R90, R64 ;  /* 0x0000005a5040723c */ /* 0x000fe20000001840 */
[----:B------:R4:W4:Y:S03]  /*1fd30*/  MUFU.EX2 R110, R2 ;  /* 0x00000002006e7308 */ /* 0x0009260000000800 */
[----:B------:R-:W-:Y:S01]  /*1fd40*/  FFMA.FTZ R89, R76, c[0x0][0x2d0], -R77 ;  /* 0x0000b4004c597a23 */ /* 0x000fe2000001084d */
[----:B------:R-:W-:Y:S02]  /*1fd50*/  F2FP.PACK_AB R76, R175, R205 ;  /* 0x000000cdaf4c723e */ /* 0x000fe400000000ff */
[----:B------:R-:W-:Y:S02]  /*1fd60*/  F2FP.PACK_AB R79, R201, R198 ;  /* 0x000000c6c94f723e */ /* 0x000fe400000000ff */
[----:B------:R-:W-:Y:S02]  /*1fd70*/  F2FP.PACK_AB R80, R194, R172 ;  /* 0x000000acc250723e */ /* 0x000fe400000000ff */
[----:B------:R4:W4:Y:S01]  /*1fd80*/  MUFU.EX2 R188, R104 ;  /* 0x0000006800bc7308 */ /* 0x0009220000000800 */
[----:B------:R-:W-:Y:S02]  /*1fd90*/  F2FP.PACK_AB R82, R192, R193 ;  /* 0x000000c1c052723e */ /* 0x000fe400000000ff */
[----:B------:R-:W-:Y:S01]  /*1fda0*/  F2FP.PACK_AB R81, R111, R108 ;  /* 0x0000006c6f51723e */ /* 0x000fe200000000ff */
[--C-:B-1----:R-:W-:Y:S01]  /*1fdb0*/  FFMA.FTZ R105, R148, c[0x0][0x2d0], -R107.reuse ;  /* 0x0000b40094697a23 */ /* 0x102fe2000001086b */
[----:B------:R-:W-:Y:S05]  /*1fdc0*/  F2FP.PACK_AB R180, R189, R190 ;  /* 0x000000bebdb4723e */ /* 0x000fea00000000ff */
[----:B------:R-:W-:Y:S01]  /*1fdd0*/  MUFU.EX2 R184, R3 ;  /* 0x0000000300b87308 */ /* 0x000fe20000000800 */
[--C-:B----4-:R-:W-:Y:S01]  /*1fde0*/  FFMA.FTZ R2, R185, c[0x0][0x2d0], -R78.reuse ;  /* 0x0000b400b9027a23 */ /* 0x110fe2000001084e */
[----:B------:R-:W-:Y:S08]  /*1fdf0*/  F2FP.PACK_AB R83, R110, R109 ;  /* 0x0000006d6e53723e */ /* 0x000ff000000000ff */
[----:B------:R1:W-:Y:S01]  /*1fe00*/  MUFU.EX2 R185, R2 ;  /* 0x0000000200b97308 */ /* 0x0003e20000000800 */
[--C-:B------:R-:W-:Y:S01]  /*1fe10*/  FFMA.FTZ R104, R149, c[0x0][0x2d0], -R107.reuse ;  /* 0x0000b40095687a23 */ /* 0x100fe2000001086b */
[----:B------:R-:W-:Y:S01]  /*1fe20*/  F2FP.PACK_AB R182, R187, R188 ;  /* 0x000000bcbbb6723e */ /* 0x000fe200000000ff */
[----:B------:R-:W-:Y:S07]  /*1fe30*/  FFMA.FTZ R107, R139, c[0x0][0x2d0], -R107 ;  /* 0x0000b4008b6b7a23 */ /* 0x000fee000001086b */
[----:B------:R-:W-:Y:S10]  /*1fe40*/  MUFU.EX2 R105, R105 ;  /* 0x0000006900697308 */ /* 0x000ff40000000800 */
[----:B------:R-:W4:Y:S01]  /*1fe50*/  MUFU.EX2 R107, R107 ;  /* 0x0000006b006b7308 */ /* 0x000f220000000800 */
[--C-:B-1----:R-:W-:Y:S02]  /*1fe60*/  FFMA.FTZ R2, R151, c[0x0][0x2d0], -R78.reuse ;  /* 0x0000b40097027a23 */ /* 0x102fe4000001084e */
[----:B------:R-:W-:Y:S01]  /*1fe70*/  FFMA.FTZ R78, R186, c[0x0][0x2d0], -R78 ;  /* 0x0000b400ba4e7a23 */ /* 0x000fe2000001084e */
[----:B------:R-:W-:Y:S06]  /*1fe80*/  LDSM.16.MT88.4 R148, [R227+0x3100] ;  /* 0x00310000e394783b */ /* 0x000fec0000004200 */
[----:B------:R1:W1:Y:S10]  /*1fe90*/  MUFU.EX2 R186, R2 ;  /* 0x0000000200ba7308 */ /* 0x0002740000000800 */
[----:B------:R-:W1:Y:S01]  /*1fea0*/  MUFU.EX2 R104, R104 ;  /* 0x0000006800687308 */ /* 0x000e620000000800 */
[----:B----4-:R-:W-:Y:S09]  /*1feb0*/  F2FP.PACK_AB R178, R107, R106 ;  /* 0x0000006a6bb2723e */ /* 0x010ff200000000ff */
[----:B------:R-:W-:Y:S01]  /*1fec0*/  MUFU.EX2 R91, R88 ;  /* 0x00000058005b7308 */ /* 0x000fe20000000800 */
[----:B-1----:R-:W-:Y:S01]  /*1fed0*/  FFMA.FTZ R2, R138, c[0x0][0x2d0], -R77 ;  /* 0x0000b4008a027a23 */ /* 0x002fe2000001084d */
[----:B------:R-:W-:Y:S02]  /*1fee0*/  F2FP.PACK_AB R77, R173, R174 ;  /* 0x000000aead4d723e */ /* 0x000fe400000000ff */
[----:B------:R-:W-:Y:S06]  /*1fef0*/  F2FP.PACK_AB R181, R186, R185 ;  /* 0x000000b9bab5723e */ /* 0x000fec00000000ff */
[----:B------:R-:W1:Y:S01]  /*1ff00*/  MUFU.EX2 R88, R89 ;  /* 0x0000005900587308 */ /* 0x000e620000000800 */
[----:B------:R-:W-:Y:S09]  /*1ff10*/  F2FP.PACK_AB R176, R105, R104 ;  /* 0x0000006869b0723e */ /* 0x000ff200000000ff */
[----:B------:R-:W4:Y:S01]  /*1ff20*/  MUFU.EX2 R90, R2 ;  /* 0x00000002005a7308 */ /* 0x000f220000000800 */
[----:B-1----:R-:W-:Y:S02]  /*1ff30*/  F2FP.PACK_AB R179, R75, R88 ;  /* 0x000000584bb3723e */ /* 0x002fe400000000ff */
[----:B----4-:R-:W-:Y:S01]  /*1ff40*/  F2FP.PACK_AB R177, R91, R90 ;  /* 0x0000005a5bb1723e */ /* 0x010fe200000000ff */
[----:B--2---:R-:W-:Y:S01]  /*1ff50*/  FFMA.FTZ R70, R70, R137, R245 ;  /* 0x0000008946467223 */ /* 0x004fe200000100f5 */
[----:B------:R-:W-:Y:S02]  /*1ff60*/  MOV R137, R132 ;  /* 0x0000008400897202 */ /* 0x000fe40000000f00 */
[----:B------:R-:W-:Y:S01]  /*1ff70*/  MOV R245, R122 ;  /* 0x0000007a00f57202 */ /* 0x000fe20000000f00 */
[----:B------:R-:W-:Y:S01]  /*1ff80*/  FFMA.FTZ R69, R69, R136, R243 ;  /* 0x0000008845457223 */ /* 0x000fe200000100f3 */
[----:B------:R-:W-:Y:S01]  /*1ff90*/  MOV R136, R133 ;  /* 0x0000008500887202 */ /* 0x000fe20000000f00 */
[----:B------:R-:W-:Y:S01]  /*1ffa0*/  FADD.FTZ R70, R246, R70 ;  /* 0x00000046f6467221 */ /* 0x000fe20000010000 */
[----:B------:R-:W-:Y:S01]  /*1ffb0*/  MOV R243, R127 ;  /* 0x0000007f00f37202 */ /* 0x000fe20000000f00 */
[----:B------:R-:W-:Y:S02]  /*1ffc0*/  FFMA.FTZ R68, R68, R135, R219 ;  /* 0x0000008744447223 */ /* 0x000fe400000100db */
[----:B------:R-:W-:Y:S02]  /*1ffd0*/  FADD.FTZ R69, R244, R69 ;  /* 0x00000045f4457221 */ /* 0x000fe40000010000 */
[----:B---3--:R-:W-:Y:S02]  /*1ffe0*/  FFMA.FTZ R0, R0, R134, R116 ;  /* 0x0000008600007223 */ /* 0x008fe40000010074 */
[----:B------:R1:W2:Y:S01]  /*1fff0*/  MUFU.EX2 R116, R78 ;  /* 0x0000004e00747308 */ /* 0x0002a20000000800 */
[----:B------:R-:W3:Y:S01]  /*20000*/  LDSM.16.MT88.4 R132, [R224+0x3100] ;  /* 0x00310000e084783b */ /* 0x000ee20000004200 */
        /* <DEDUP_REMOVED lines=11> */
[----:B-1----:R-:W-:Y:S01]  /*200c0*/  F2FP.PACK_AB R78, R203, R204 ;  /* 0x000000cccb4e723e */ /* 0x002fe200000000ff */
[----:B------:R-:W-:Y:S01]  /*200d0*/  FADD.FTZ R2, R124, R2 ;  /* 0x000000027c027221 */ /* 0x000fe20000010000 */
[----:B--2---:R-:W-:Y:S01]  /*200e0*/  F2FP.PACK_AB R183, R116, R184 ;  /* 0x000000b874b7723e */ /* 0x004fe200000000ff */
[----:B------:R-:W-:Y:S02]  /*200f0*/  FADD.FTZ R0, R123, R0 ;  /* 0x000000007b007221 */ /* 0x000fe40000010000 */
[----:B------:R-:W-:Y:S02]  /*20100*/  FADD.FTZ R70, R121, R68 ;  /* 0x0000004479467221 */ /* 0x000fe40000010000 */
[-C--:B------:R-:W-:Y:S05]  /*20110*/  HMMA.16816.F32 R4, R76, R92.reuse, R4 ;  /* 0x0000005c4c04723c */ /* 0x080fea0000001804 */
[----:B------:R-:W-:Y:S02]  /*20120*/  FADD.FTZ R68, R120, R2 ;  /* 0x0000000278447221 */ /* 0x000fe40000010000 */
[----:B------:R-:W-:Y:S01]  /*20130*/  FADD.FTZ R0, R143, R0 ;  /* 0x000000008f007221 */ /* 0x000fe20000010000 */
[C---:B------:R-:W-:Y:S04]  /*20140*/  HMMA.16816.F32 R8, R80.reuse, R92, R8 ;  /* 0x0000005c5008723c */ /* 0x040fe80000001808 */
[----:B------:R-:W-:Y:S04]  /*20150*/  FADD.FTZ R3, R199, R3 ;  /* 0x00000003c7037221 */ /* 0x000fe80000010000 */
[-C--:B------:R-:W-:Y:S04]  /*20160*/  HMMA.16816.F32 R12, R80, R94.reuse, R12 ;  /* 0x0000005e500c723c */ /* 0x080fe8000000180c */
[----:B------:R-:W-:Y:S04]  /*20170*/  FADD.FTZ R3, R202, R3 ;  /* 0x00000003ca037221 */ /* 0x000fe80000010000 */
[C---:B------:R-:W-:Y:S04]  /*20180*/  HMMA.16816.F32 R16, R76.reuse, R94, R16 ;  /* 0x0000005e4c10723c */ /* 0x040fe80000001810 */
[----:B------:R-:W-:Y:S04]  /*20190*/  FADD.FTZ R3, R195, R3 ;  /* 0x00000003c3037221 */ /* 0x000fe80000010000 */
[-C--:B------:R-:W-:Y:S04]  /*201a0*/  HMMA.16816.F32 R20, R76, R96.reuse, R20 ;  /* 0x000000604c14723c */ /* 0x080fe80000001814 */
[----:B------:R-:W-:Y:S02]  /*201b0*/  FADD.FTZ R69, R196, R3 ;  /* 0x00000003c4457221 */ /* 0x000fe40000010000 */
[----:B------:R-:W-:Y:S02]  /*201c0*/  FADD.FTZ R3, R142, R70 ;  /* 0x000000468e037221 */ /* 0x000fe40000010000 */
[C---:B------:R-:W-:Y:S04]  /*201d0*/  HMMA.16816.F32 R24, R80.reuse, R96, R24 ;  /* 0x000000605018723c */ /* 0x040fe80000001818 */
[----:B------:R-:W-:Y:S02]  /*201e0*/  FADD.FTZ R3, R243, R3 ;  /* 0x00000003f3037221 */ /* 0x000fe40000010000 */
[----:B------:R-:W-:Y:S02]  /*201f0*/  FADD.FTZ R2, R197, R69 ;  /* 0x00000045c5027221 */ /* 0x000fe40000010000 */
[-C--:B------:R-:W-:Y:S04]  /*20200*/  HMMA.16816.F32 R28, R80, R98.reuse, R28 ;  /* 0x00000062501c723c */ /* 0x080fe8000000181c */
[----:B------:R-:W-:Y:S04]  /*20210*/  FADD.FTZ R2, R200, R2 ;  /* 0x00000002c8027221 */ /* 0x000fe80000010000 */
        /* <DEDUP_REMOVED lines=9> */
[-C--:B---3--:R-:W-:Y:S07]  /*202b0*/  HMMA.16816.F32 R120, R180, R132.reuse, R4 ;  /* 0x00000084b478723c */ /* 0x088fee0000001804 */
        /* <DEDUP_REMOVED lines=107> */
.L_x_727:
        /* <DEDUP_REMOVED lines=120> */
.L_x_671:
[----:B------:R-:W3:Y:S02]  /*210f0*/  S2R R55, SR_CTAID.Y ;  /* 0x0000000000377919 */ /* 0x000ee40000002600 */
[----:B---3--:R-:W-:Y:S01]  /*21100*/  SHF.R.S32.HI R43, RZ, 0x1f, R55 ;  /* 0x0000001fff2b7819 */ /* 0x008fe20000011437 */
[----:B------:R-:W-:Y:S05]  /*21110*/  @P4 BRA `(.L_x_729) ;  /* 0x0000130000004947 */ /* 0x000fea0003800000 */
[----:B------:R-:W3:Y:S01]  /*21120*/  LDL R44, [R1+0x78] ;  /* 0x00007800012c7983 */ /* 0x000ee20000100800 */
[----:B------:R-:W-:Y:S01]  /*21130*/  IMAD.MOV.U32 R6, RZ, RZ, -0x10 ;  /* 0xfffffff0ff067424 */ /* 0x000fe200078e00ff */
[----:B------:R-:W-:Y:S02]  /*21140*/  F2FP.PACK_AB R5, R121, R120 ;  /* 0x000000787905723e */ /* 0x000fe400000000ff */
[----:B------:R-:W4:Y:S01]  /*21150*/  S2R R41, SR_TID.X ;  /* 0x0000000000297919 */ /* 0x000f220000002100 */
        /* <DEDUP_REMOVED lines=12> */
[----:B----4-:R-:W-:Y:S02]  /*21220*/  SHF.R.S32.HI R42, RZ, 0x1f, R41 ;  /* 0x0000001fff2a7819 */ /* 0x010fe40000011429 */
        /* <DEDUP_REMOVED lines=16> */
[----:B--2---:R-:W-:Y:S01]  /*21330*/  IMAD.IADD R27, R41, 0x1, -R0 ;  /* 0x00000001291b7824 */ /* 0x004fe200078e0a00 */
        /* <DEDUP_REMOVED lines=35> */
[----:B--2---:R-:W-:-:S03]  /*21570*/  IMAD.MOV.U32 R5, RZ, RZ, 0x20 ;  /* 0x00000020ff057424 */ /* 0x004fc600078e00ff */
        /* <DEDUP_REMOVED lines=14> */
[----:B--2---:R-:W-:-:S03]  /*21660*/  IMAD.IADD R3, R8, 0x1, R2 ;  /* 0x0000000108037824 */ /* 0x004fc600078e0202 */
        /* <DEDUP_REMOVED lines=36> */
.L_x_730:
        /* <DEDUP_REMOVED lines=183> */
.L_x_729:
        /* <DEDUP_REMOVED lines=19> */
.L_x_731:
[----:B----4-:R-:W3:Y:S01]  /*22550*/  S2R R10, SR_TID.X ;  /* 0x00000000000a7919 */ /* 0x010ee20000002100 */
[----:B------:R-:W-:Y:S01]  /*22560*/  SHF.R.S32.HI R0, RZ, 0x1f, R8 ;  /* 0x0000001fff007819 */ /* 0x000fe20000011408 */
[----:B------:R-:W-:Y:S01]  /*22570*/  BSSY B0, `(.L_x_732) ;  /* 0x0000026000007945 */ /* 0x000fe20003800000 */
[----:B-1----:R-:W-:-:S02]  /*22580*/  SEL R9, R8, RZ, !P0 ;  /* 0x000000ff08097207 */ /* 0x002fc40004000000 */
[----:B------:R-:W-:Y:S02]  /*22590*/  SEL R11, R0, RZ, !P0 ;  /* 0x000000ff000b7207 */ /* 0x000fe40004000000 */
[----:B---3--:R-:W-:-:S13]  /*225a0*/  ISETP.GT.AND P1, PT, R10, 0x7f, PT ;  /* 0x0000007f0a00780c */ /* 0x008fda0003f24270 */
        /* <DEDUP_REMOVED lines=34> */
.L_x_733:
[----:B------:R-:W-:Y:S05]  /*227d0*/  BSYNC B0 ;  /* 0x0000000000007941 */ /* 0x000fea0003800000 */
.L_x_732:
[----:B------:R-:W3:Y:S01]  /*227e0*/  S2R R12, SR_CTAID.X ;  /* 0x00000000000c7919 */ /* 0x000ee20000002500 */
        /* <DEDUP_REMOVED lines=16> */
[----:B---3--:R-:W-:Y:S02]  /*228f0*/  IMAD R4, R12, 0x80, R4 ;  /* 0x000000800c047824 */ /* 0x008fe400078e0204 */
        /* <DEDUP_REMOVED lines=28> */
[----:B------:R-:W3:Y:S01]  /*22ac0*/  SHFL.IDX PT, R7, R3, RZ, 0x181f ;  /* 0x00181fff03077589 */ /* 0x000ee200000e0000 */
[----:B------:R-:W-:-:S02]  /*22ad0*/  IADD3 R8, R2, 0x10, RZ ;  /* 0x0000001002087810 */ /* 0x000fc40007ffe0ff */
[-C--:B------:R-:W-:Y:S01]  /*22ae0*/  ISETP.GE.OR P1, PT, R2, R19.reuse, P0 ;  /* 0x000000130200720c */ /* 0x080fe20000726670 */
[----:B------:R-:W4:Y:S01]  /*22af0*/  SHFL.IDX PT, R9, R3, 0x1, 0x181f ;  /* 0x00381f0003097f89 */ /* 0x000f2200000e0000 */
[-C--:B------:R-:W-:Y:S02]  /*22b00*/  ISETP.GE.OR P5, PT, R8, R19.reuse, P0 ;  /* 0x000000130800720c */ /* 0x080fe400007a6670 */
[C---:B------:R-:W-:Y:S01]  /*22b10*/  IADD3 R14, R2.reuse, 0x20, RZ ;  /* 0x00000020020e7810 */ /* 0x040fe20007ffe0ff */
[----:B------:R-:W2:Y:S01]  /*22b20*/  SHFL.IDX PT, R8, R4, 0x2, 0x181f ;  /* 0x00581f0004087f89 */ /* 0x000ea200000e0000 */
[----:B------:R-:W-:Y:S02]  /*22b30*/  IADD3 R10, R2, 0x40, RZ ;  /* 0x00000040020a7810 */ /* 0x000fe40007ffe0ff */
[----:B------:R-:W-:Y:S01]  /*22b40*/  ISETP.GE.OR P4, PT, R14, R19, P0 ;  /* 0x000000130e00720c */ /* 0x000fe20000786670 */
[----:B------:R-:W2:Y:S01]  /*22b50*/  SHFL.IDX PT, R12, R3, 0x2, 0x181f ;  /* 0x00581f00030c7f89 */ /* 0x000ea200000e0000 */
[----:B------:R-:W-:-:S02]  /*22b60*/  IADD3 R13, R2, 0x30, RZ ;  /* 0x00000030020d7810 */ /* 0x000fc40007ffe0ff */
[-C--:B------:R-:W-:Y:S01]  /*22b70*/  ISETP.GE.OR P6, PT, R10, R19.reuse, P0 ;  /* 0x000000130a00720c */ /* 0x080fe200007c6670 */
[----:B------:R-:W2:Y:S01]  /*22b80*/  SHFL.IDX PT, R11, R4, 0x3, 0x181f ;  /* 0x00781f00040b7f89 */ /* 0x000ea200000e0000 */
[C---:B-1----:R-:W-:Y:S02]  /*22b90*/  @!P1 LEA R6, P2, R0.reuse, R6, 0x1 ;  /* 0x0000000600069211 */ /* 0x042fe400078408ff */
[----:B------:R-:W-:Y:S01]  /*22ba0*/  ISETP.GE.OR P3, PT, R13, R19, P0 ;  /* 0x000000130d00720c */ /* 0x000fe20000766670 */
[----:B------:R-:W1:Y:S01]  /*22bb0*/  SHFL.IDX PT, R14, R3, 0x3, 0x181f ;  /* 0x00781f00030e7f89 */ /* 0x000e6200000e0000 */
[----:B---3--:R-:W-:-:S03]  /*22bc0*/  @!P1 LEA.HI.X R7, R0, R7, R20, 0x1, P2 ;  /* 0x0000000700079211 */ /* 0x008fc600010f0c14 */
[----:B------:R-:W3:Y:S04]  /*22bd0*/  SHFL.IDX PT, R10, R4, 0x4, 0x181f ;  /* 0x00981f00040a7f89 */ /* 0x000ee800000e0000 */
[----:B------:R1:W-:Y:S04]  /*22be0*/  @!P1 ST.E.128 [R6.64], RZ ;  /* 0x000000ff06009985 */ /* 0x0003e8000c101d08 */
[----:B------:R-:W-:Y:S04]  /*22bf0*/  SHFL.IDX PT, R13, R4, 0x5, 0x181f ;  /* 0x00b81f00040d7f89 */ /* 0x000fe800000e0000 */
[----:B------:R-:W-:Y:S04]  /*22c00*/  SHFL.IDX PT, R15, R4, 0x6, 0x181f ;  /* 0x00d81f00040f7f89 */ /* 0x000fe800000e0000 */
[----:B------:R-:W3:Y:S04]  /*22c10*/  SHFL.IDX PT, R18, R3, 0x4, 0x181f ;  /* 0x00981f0003127f89 */ /* 0x000ee800000e0000 */
[----:B------:R-:W3:Y:S04]  /*22c20*/  SHFL.IDX PT, R17, R3, 0x5, 0x181f ;  /* 0x00b81f0003117f89 */ /* 0x000ee800000e0000 */
[----:B------:R-:W3:Y:S04]  /*22c30*/  SHFL.IDX PT, R16, R3, 0x6, 0x181f ;  /* 0x00d81f0003107f89 */ /* 0x000ee800000e0000 */
[----:B------:R-:W3:Y:S01]  /*22c40*/  SHFL.IDX PT, R4, R4, 0x7, 0x181f ;  /* 0x00f81f0004047f89 */ /* 0x000ee200000e0000 */
[----:B-1----:R-:W-:-:S02]  /*22c50*/  IADD3 R7, R2, 0x50, RZ ;  /* 0x0000005002077810 */ /* 0x002fc40007ffe0ff */
[C---:B------:R-:W-:Y:S01]  /*22c60*/  @!P5 LEA R6, P1, R0.reuse, R5, 0x1 ;  /* 0x000000050006d211 */ /* 0x040fe200078208ff */
[----:B------:R-:W1:Y:S01]  /*22c70*/  SHFL.IDX PT, R3, R3, 0x7, 0x181f ;  /* 0x00f81f0003037f89 */ /* 0x000e6200000e0000 */
[----:B------:R-:W-:Y:S02]  /*22c80*/  ISETP.GE.OR P2, PT, R7, R19, P0 ;  /* 0x000000130700720c */ /* 0x000fe40000746670 */
[C---:B----4-:R-:W-:Y:S02]  /*22c90*/  @!P5 LEA.HI.X R7, R0.reuse, R9, R20, 0x1, P1 ;  /* 0x000000090007d211 */ /* 0x050fe400008f0c14 */
[----:B--2---:R-:W-:Y:S02]  /*22ca0*/  @!P4 LEA R8, P1, R0, R8, 0x1 ;  /* 0x000000080008c211 */ /* 0x004fe400078208ff */
        /* <DEDUP_REMOVED lines=9> */
[----:B--2---:R-:W-:-:S04]  /*22d40*/  @!P3 LEA R6, P5, R0, R11, 0x1 ;  /* 0x0000000b0006b211 */ /* 0x004fc800078a08ff */
[C---:B------:R-:W-:Y:S02]  /*22d50*/  @!P3 LEA.HI.X R7, R0.reuse, R14, R20, 0x1, P5 ;  /* 0x0000000e0007b211 */ /* 0x040fe400028f0c14 */
[----:B---3--:R-:W-:-:S03]  /*22d60*/  @!P6 LEA R10, P5, R0, R10, 0x1 ;  /* 0x0000000a000ae211 */ /* 0x008fc600078a08ff */
        /* <DEDUP_REMOVED lines=14> */
.L_x_734:
        /* <DEDUP_REMOVED lines=11> */
.L_x_745:


//--------------------- .nv.shared._ZN7cutlass13device_kernelIN5flash19enable_sm80_to_sm89INS1_16FlashAttnFwdSm80INS1_25CollectiveMainloopFwdSm80ILi4ELi1ELb0EN4cute5tupleIJNS5_1CILi128EEENS7_ILi112EEENS7_ILi64EEEEEELi64ENS_6half_tEfNS_4arch4Sm80ELb0ELb0ELb1ELb0ELb0ELb0ELb1ELb0EEENS1_21CollectiveEpilogueFwdINS6_IJS8_SA_S9_EEENS6_IJNS7_ILi1EEESI_SI_EEESC_SE_Li128ELb0ELb1ELb0ELb0EEENS1_19SingleTileSchedulerILb0ELb0ELb1ELi128EEEEEEEEEvNT_6ParamsE --------------------------
	.section	.nv.shared._ZN7cutlass13device_kernelIN5flash19enable_sm80_to_sm89INS1_16FlashAttnFwdSm80INS1_25CollectiveMainloopFwdSm80ILi4ELi1ELb0EN4cute5tupleIJNS5_1CILi128EEENS7_ILi112EEENS7_ILi64EEEEEELi64ENS_6half_tEfNS_4arch4Sm80ELb0ELb0ELb1ELb0ELb0ELb0ELb1ELb0EEENS1_21CollectiveEpilogueFwdINS6_IJS8_SA_S9_EEENS6_IJNS7_ILi1EEESI_SI_EEESC_SE_Li128ELb0ELb1ELb0ELb0EEENS1_19SingleTileSchedulerILb0ELb0ELb1ELi128EEEEEEEEEvNT_6ParamsE,"aw",@nobits
	.sectionflags	@""
	.align	16


//--------------------- .nv.global                --------------------------
	.section	.nv.global,"aw",@nobits
.nv.global:
	.type		_ZN73_INTERNAL_df11ec02_37_flash_fwd_hdim64_fp16_softcap_sm80_cu_60c5005d_33754cute1_E,@object
	.size		_ZN73_INTERNAL_df11ec02_37_flash_fwd_hdim64_fp16_softcap_sm80_cu_60c5005d_33754cute1_E,(_ZN73_INTERNAL_df11ec02_37_flash_fwd_hdim64_fp16_softcap_sm80_cu_60c5005d_33754cuda3std3__45__cpo6cbeginE - _ZN73_INTERNAL_df11ec02_37_flash_fwd_hdim64_fp16_softcap_sm80_cu_60c5005d_33754cute1_E)
_ZN73_INTERNAL_df11ec02_37_flash_fwd_hdim64_fp16_softcap_sm80_cu_60c5005d_33754cute1_E:
	.zero		1
	.type		_ZN73_INTERNAL_df11ec02_37_flash_fwd_hdim64_fp16_softcap_sm80_cu_60c5005d_33754cuda3std3__45__cpo6cbeginE,@object
	.size		_ZN73_INTERNAL_df11ec02_37_flash_fwd_hdim64_fp16_softcap_sm80_cu_60c5005d_33754cuda3std3__45__cpo6cbeginE,(_ZN73_INTERNAL_df11ec02_37_flash_fwd_hdim64_fp16_softcap_sm80_cu_60c5005d_33754cuda3std3__48in_placeE - _ZN73_INTERNAL_df11ec02_37_flash_fwd_hdim64_fp16_softcap_sm80_cu_60c5005d_33754cuda3std3__45__cpo6cbeginE)
_ZN73_INTERNAL_df11ec02_37_flash_fwd_hdim64_fp16_softcap_sm80_cu_60c5005d_33754cuda3std3__45__cpo6cbeginE:
	.zero		1
	.type		_ZN73_INTERNAL_df11ec02_37_flash_fwd_hdim64_fp16_softcap_sm80_cu_60c5005d_33754cuda3std3__48in_placeE,@object
	.size		_ZN73_INTERNAL_df11ec02_37_flash_fwd_hdim64_fp16_softcap_sm80_cu_60c5005d_33754cuda3std3__48in_placeE,(_ZN73_INTERNAL_df11ec02_37_flash_fwd_hdim64_fp16_softcap_sm80_cu_60c5005d_33754cuda3std6ranges3__45__cpo9iter_moveE - _ZN73_INTERNAL_df11ec02_37_flash_fwd_hdim64_fp16_softcap_sm80_cu_60c5005d_33754cuda3std3__48in_placeE)
_ZN73_INTERNAL_df11ec02_37_flash_fwd_hdim64_fp16_softcap_sm80_cu_60c5005d_33754cuda3std3__48in_placeE:
	.zero		1
	.type		_ZN73_INTERNAL_df11ec02_37_flash_fwd_hdim64_fp16_softcap_sm80_cu_60c5005d_33754cuda3std6ranges3__45__cpo9iter_moveE,@object
	.size		_ZN73_INTERNAL_df11ec02_37_flash_fwd_hdim64_fp16_softcap_sm80_cu_60c5005d_33754cuda3std6ranges3__45__cpo9iter_moveE,(_ZN73_INTERNAL_df11ec02_37_flash_fwd_hdim64_fp16_softcap_sm80_cu_60c5005d_33754cuda3std3__45__cpo5beginE - _ZN73_INTERNAL_df11ec02_37_flash_fwd_hdim64_fp16_softcap_sm80_cu_60c5005d_33754cuda3std6ranges3__45__cpo9iter_moveE)
_ZN73_INTERNAL_df11ec02_37_flash_fwd_hdim64_fp16_softcap_sm80_cu_60c5005d_33754cuda3std6ranges3__45__cpo9iter_moveE:
	.zero		1
	.type		_ZN73_INTERNAL_df11ec02_37_flash_fwd_hdim64_fp16_softcap_sm80_cu_60c5005d_33754cuda3std3__45__cpo5beginE,@object
	.size		_ZN73_INTERNAL_df11ec02_37_flash_fwd_hdim64_fp16_softcap_sm80_cu_60c5005d_33754cuda3std3__45__cpo5beginE,(_ZN73_INTERNAL_df11ec02_37_flash_fwd_hdim64_fp16_softcap_sm80_cu_60c5005d_33754cuda3std3__475_GLOBAL__N__df11ec02_37_flash_fwd_hdim64_fp16_softcap_sm80_cu_60c5005d_33756ignoreE - _ZN73_INTERNAL_df11ec02_37_flash_fwd_hdim64_fp16_softcap_sm80_cu_60c5005d_33754cuda3std3__45__cpo5beginE)
_ZN73_INTERNAL_df11ec02_37_flash_fwd_hdim64_fp16_softcap_sm80_cu_60c5005d_33754cuda3std3__45__cpo5beginE:
	.zero		1
	.type		_ZN73_INTERNAL_df11ec02_37_flash_fwd_hdim64_fp16_softcap_sm80_cu_60c5005d_33754cuda3std3__475_GLOBAL__N__df11ec02_37_flash_fwd_hdim64_fp16_softcap_sm80_cu_60c5005d_33756ignoreE,@object
	.size		_ZN73_INTERNAL_df11ec02_37_flash_fwd_hdim64_fp16_softcap_sm80_cu_60c5005d_33754cuda3std3__475_GLOBAL__N__df11ec02_37_flash_fwd_hdim64_fp16_softcap_sm80_cu_60c5005d_33756ignoreE,(_ZN73_INTERNAL_df11ec02_37_flash_fwd_hdim64_fp16_softcap_sm80_cu_60c5005d_33754cute7productE - _ZN73_INTERNAL_df11ec02_37_flash_fwd_hdim64_fp16_softcap_sm80_cu_60c5005d_33754cuda3std3__475_GLOBAL__N__df11ec02_37_flash_fwd_hdim64_fp16_softcap_sm80_cu_60c5005d_33756ignoreE)
_ZN73_INTERNAL_df11ec02_37_flash_fwd_hdim64_fp16_softcap_sm80_cu_60c5005d_33754cuda3std3__475_GLOBAL__N__df11ec02_37_flash_fwd_hdim64_fp16_softcap_sm80_cu_60c5005d_33756ignoreE:
	.zero		1
	.type		_ZN73_INTERNAL_df11ec02_37_flash_fwd_hdim64_fp16_softcap_sm80_cu_60c5005d_33754cute7productE,@object
	.size		_ZN73_INTERNAL_df11ec02_37_flash_fwd_hdim64_fp16_softcap_sm80_cu_60c5005d_33754cute7productE,(_ZN73_INTERNAL_df11ec02_37_flash_fwd_hdim64_fp16_softcap_sm80_cu_60c5005d_33754cuda3std3__45__cpo3endE - _ZN73_INTERNAL_df11ec02_37_flash_fwd_hdim64_fp16_softcap_sm80_cu_60c5005d_33754cute7productE)
_ZN73_INTERNAL_df11ec02_37_flash_fwd_hdim64_fp16_softcap_sm80_cu_60c5005d_33754cute7productE:
	.zero		1
	.type		_ZN73_INTERNAL_df11ec02_37_flash_fwd_hdim64_fp16_softcap_sm80_cu_60c5005d_33754cuda3std3__45__cpo3endE,@object
	.size		_ZN73_INTERNAL_df11ec02_37_flash_fwd_hdim64_fp16_softcap_sm80_cu_60c5005d_33754cuda3std3__45__cpo3endE,(_ZN73_INTERNAL_df11ec02_37_flash_fwd_hdim64_fp16_softcap_sm80_cu_60c5005d_33754cuda3std3__419piecewise_constructE - _ZN73_INTERNAL_df11ec02_37_flash_fwd_hdim64_fp16_softcap_sm80_cu_60c5005d_33754cuda3std3__45__cpo3endE)
_ZN73_INTERNAL_df11ec02_37_flash_fwd_hdim64_fp16_softcap_sm80_cu_60c5005d_33754cuda3std3__45__cpo3endE:
	.zero		1
	.type		_ZN73_INTERNAL_df11ec02_37_flash_fwd_hdim64_fp16_softcap_sm80_cu_60c5005d_33754cuda3std3__419piecewise_constructE,@object
	.size		_ZN73_INTERNAL_df11ec02_37_flash_fwd_hdim64_fp16_softcap_sm80_cu_60c5005d_33754cuda3std3__419piecewise_constructE,(_ZN73_INTERNAL_df11ec02_37_flash_fwd_hdim64_fp16_softcap_sm80_cu_60c5005d_33754cuda3std3__45__cpo4cendE - _ZN73_INTERNAL_df11ec02_37_flash_fwd_hdim64_fp16_softcap_sm80_cu_60c5005d_33754cuda3std3__419piecewise_constructE)
_ZN73_INTERNAL_df11ec02_37_flash_fwd_hdim64_fp16_softcap_sm80_cu_60c5005d_33754cuda3std3__419piecewise_constructE:
	.zero		1
	.type		_ZN73_INTERNAL_df11ec02_37_flash_fwd_hdim64_fp16_softcap_sm80_cu_60c5005d_33754cuda3std3__45__cpo4cendE,@object
	.size		_ZN73_INTERNAL_df11ec02_37_flash_fwd_hdim64_fp16_softcap_sm80_cu_60c5005d_33754cuda3std3__45__cpo4cendE,(_ZN73_INTERNAL_df11ec02_37_flash_fwd_hdim64_fp16_softcap_sm80_cu_60c5005d_33754cuda3std6ranges3__45__cpo4swapE - _ZN73_INTERNAL_df11ec02_37_flash_fwd_hdim64_fp16_softcap_sm80_cu_60c5005d_33754cuda3std3__45__cpo4cendE)
_ZN73_INTERNAL_df11ec02_37_flash_fwd_hdim64_fp16_softcap_sm80_cu_60c5005d_33754cuda3std3__45__cpo4cendE:
	.zero		1
	.type		_ZN73_INTERNAL_df11ec02_37_flash_fwd_hdim64_fp16_softcap_sm80_cu_60c5005d_33754cuda3std6ranges3__45__cpo4swapE,@object
	.size		_ZN73_INTERNAL_df11ec02_37_flash_fwd_hdim64_fp16_softcap_sm80_cu_60c5005d_33754cuda3std6ranges3__45__cpo4swapE,(.L_7 - _ZN73_INTERNAL_df11ec02_37_flash_fwd_hdim64_fp16_softcap_sm80_cu_60c5005d_33754cuda3std6ranges3__45__cpo4swapE)
_ZN73_INTERNAL_df11ec02_37_flash_fwd_hdim64_fp16_softcap_sm80_cu_60c5005d_33754cuda3std6ranges3__45__cpo4swapE:
	.zero		1
.L_7:


//--------------------- .nv.shared._ZN7cutlass13device_kernelIN5flash19enable_sm80_to_sm89INS1_16FlashAttnFwdSm80INS1_25CollectiveMainloopFwdSm80ILi4ELi1ELb0EN4cute5tupleIJNS5_1CILi128EEENS7_ILi112EEENS7_ILi64EEEEEELi64ENS_6half_tEfNS_4arch4Sm80ELb0ELb0ELb1ELb1ELb0ELb0ELb1ELb0EEENS1_21CollectiveEpilogueFwdINS6_IJS8_SA_S9_EEENS6_IJNS7_ILi1EEESI_SI_EEESC_SE_Li128ELb1ELb1ELb0ELb0EEENS1_19SingleTileSchedulerILb1ELb0ELb1ELi128EEEEEEEEEvNT_6ParamsE --------------------------
	.section	.nv.shared._ZN7cutlass13device_kernelIN5flash19enable_sm80_to_sm89INS1_16FlashAttnFwdSm80INS1_25CollectiveMainloopFwdSm80ILi4ELi1ELb0EN4cute5tupleIJNS5_1CILi128EEENS7_ILi112EEENS7_ILi64EEEEEELi64ENS_6half_tEfNS_4arch4Sm80ELb0ELb0ELb1ELb1ELb0ELb0ELb1ELb0EEENS1_21CollectiveEpilogueFwdINS6_IJS8_SA_S9_EEENS6_IJNS7_ILi1EEESI_SI_EEESC_SE_Li128ELb1ELb1ELb0ELb0EEENS1_19SingleTileSchedulerILb1ELb0ELb1ELi128EEEEEEEEEvNT_6ParamsE,"aw",@nobits
	.sectionflags	@""
	.align	16


//--------------------- .nv.shared._ZN7cutlass13device_kernelIN5flash19enable_sm80_to_sm89INS1_16FlashAttnFwdSm80INS1_25CollectiveMainloopFwdSm80ILi4ELi1ELb0EN4cute5tupleIJNS5_1CILi128EEENS7_ILi112EEENS7_ILi64EEEEEELi64ENS_6half_tEfNS_4arch4Sm80ELb0ELb0ELb1ELb1ELb0ELb1ELb1ELb0EEENS1_21CollectiveEpilogueFwdINS6_IJS8_SA_S9_EEENS6_IJNS7_ILi1EEESI_SI_EEESC_SE_Li128ELb1ELb1ELb0ELb0EEENS1_19SingleTileSchedulerILb1ELb0ELb1ELi128EEEEEEEEEvNT_6ParamsE --------------------------
	.section	.nv.shared._ZN7cutlass13device_kernelIN5flash19enable_sm80_to_sm89INS1_16FlashAttnFwdSm80INS1_25CollectiveMainloopFwdSm80ILi4ELi1ELb0EN4cute5tupleIJNS5_1CILi128EEENS7_ILi112EEENS7_ILi64EEEEEELi64ENS_6half_tEfNS_4arch4Sm80ELb0ELb0ELb1ELb1ELb0ELb1ELb1ELb0EEENS1_21CollectiveEpilogueFwdINS6_IJS8_SA_S9_EEENS6_IJNS7_ILi1EEESI_SI_EEESC_SE_Li128ELb1ELb1ELb0ELb0EEENS1_19SingleTileSchedulerILb1ELb0ELb1ELi128EEEEEEEEEvNT_6ParamsE,"aw",@nobits
	.sectionflags	@""
	.align	16


//--------------------- .nv.shared._ZN7cutlass13device_kernelIN5flash19enable_sm80_to_sm89INS1_16FlashAttnFwdSm80INS1_25CollectiveMainloopFwdSm80ILi4ELi1ELb0EN4cute5tupleIJNS5_1CILi128EEENS7_ILi96EEENS7_ILi64EEEEEELi64ENS_6half_tEfNS_4arch4Sm80ELb0ELb1ELb1ELb0ELb0ELb0ELb1ELb0EEENS1_21CollectiveEpilogueFwdINS6_IJS8_SA_S9_EEENS6_IJNS7_ILi1EEESI_SI_EEESC_SE_Li128ELb0ELb1ELb0ELb0EEENS1_19SingleTileSchedulerILb0ELb0ELb1ELi128EEEEEEEEEvNT_6ParamsE --------------------------
	.section	.nv.shared._ZN7cutlass13device_kernelIN5flash19enable_sm80_to_sm89INS1_16FlashAttnFwdSm80INS1_25CollectiveMainloopFwdSm80ILi4ELi1ELb0EN4cute5tupleIJNS5_1CILi128EEENS7_ILi96EEENS7_ILi64EEEEEELi64ENS_6half_tEfNS_4arch4Sm80ELb0ELb1ELb1ELb0ELb0ELb0ELb1ELb0EEENS1_21CollectiveEpilogueFwdINS6_IJS8_SA_S9_EEENS6_IJNS7_ILi1EEESI_SI_EEESC_SE_Li128ELb0ELb1ELb0ELb0EEENS1_19SingleTileSchedulerILb0ELb0ELb1ELi128EEEEEEEEEvNT_6ParamsE,"aw",@nobits
	.sectionflags	@""
	.align	16


//--------------------- .nv.shared._ZN7cutlass13device_kernelIN5flash19enable_sm80_to_sm89INS1_16FlashAttnFwdSm80INS1_25CollectiveMainloopFwdSm80ILi4ELi1ELb0EN4cute5tupleIJNS5_1CILi128EEENS7_ILi96EEENS7_ILi64EEEEEELi64ENS_6half_tEfNS_4arch4Sm80ELb0ELb1ELb1ELb1ELb0ELb0ELb1ELb0EEENS1_21CollectiveEpilogueFwdINS6_IJS8_SA_S9_EEENS6_IJNS7_ILi1EEESI_SI_EEESC_SE_Li128ELb1ELb1ELb0ELb0EEENS1_19SingleTileSchedulerILb1ELb0ELb1ELi128EEEEEEEEEvNT_6ParamsE --------------------------
	.section	.nv.shared._ZN7cutlass13device_kernelIN5flash19enable_sm80_to_sm89INS1_16FlashAttnFwdSm80INS1_25CollectiveMainloopFwdSm80ILi4ELi1ELb0EN4cute5tupleIJNS5_1CILi128EEENS7_ILi96EEENS7_ILi64EEEEEELi64ENS_6half_tEfNS_4arch4Sm80ELb0ELb1ELb1ELb1ELb0ELb0ELb1ELb0EEENS1_21CollectiveEpilogueFwdINS6_IJS8_SA_S9_EEENS6_IJNS7_ILi1EEESI_SI_EEESC_SE_Li128ELb1ELb1ELb0ELb0EEENS1_19SingleTileSchedulerILb1ELb0ELb1ELi128EEEEEEEEEvNT_6ParamsE,"aw",@nobits
	.sectionflags	@""
	.align	16


//--------------------- .nv.shared._ZN7cutlass13device_kernelIN5flash19enable_sm80_to_sm89INS1_16FlashAttnFwdSm80INS1_25CollectiveMainloopFwdSm80ILi4ELi1ELb0EN4cute5tupleIJNS5_1CILi128EEENS7_ILi96EEENS7_ILi64EEEEEELi64ENS_6half_tEfNS_4arch4Sm80ELb0ELb1ELb1ELb1ELb0ELb1ELb1ELb0EEENS1_21CollectiveEpilogueFwdINS6_IJS8_SA_S9_EEENS6_IJNS7_ILi1EEESI_SI_EEESC_SE_Li128ELb1ELb1ELb0ELb0EEENS1_19SingleTileSchedulerILb1ELb0ELb1ELi128EEEEEEEEEvNT_6ParamsE --------------------------
	.section	.nv.shared._ZN7cutlass13device_kernelIN5flash19enable_sm80_to_sm89INS1_16FlashAttnFwdSm80INS1_25CollectiveMainloopFwdSm80ILi4ELi1ELb0EN4cute5tupleIJNS5_1CILi128EEENS7_ILi96EEENS7_ILi64EEEEEELi64ENS_6half_tEfNS_4arch4Sm80ELb0ELb1ELb1ELb1ELb0ELb1ELb1ELb0EEENS1_21CollectiveEpilogueFwdINS6_IJS8_SA_S9_EEENS6_IJNS7_ILi1EEESI_SI_EEESC_SE_Li128ELb1ELb1ELb0ELb0EEENS1_19SingleTileSchedulerILb1ELb0ELb1ELi128EEEEEEEEEvNT_6ParamsE,"aw",@nobits
	.sectionflags	@""
	.align	16


//--------------------- .nv.shared._ZN7cutlass13device_kernelIN5flash19enable_sm80_to_sm89INS1_16FlashAttnFwdSm80INS1_25CollectiveMainloopFwdSm80ILi4ELi1ELb0EN4cute5tupleIJNS5_1CILi128EEENS7_ILi112EEENS7_ILi64EEEEEELi64ENS_6half_tEfNS_4arch4Sm80ELb1ELb0ELb1ELb0ELb0ELb0ELb1ELb0EEENS1_21CollectiveEpilogueFwdINS6_IJS8_SA_S9_EEENS6_IJNS7_ILi1EEESI_SI_EEESC_SE_Li128ELb0ELb1ELb0ELb0EEENS1_30DynamicPersistentTileSchedulerILi128ELi128ELb0ELb1ELb0EEEEEEEEEvNT_6ParamsE --------------------------
	.section	.nv.shared._ZN7cutlass13device_kernelIN5flash19enable_sm80_to_sm89INS1_16FlashAttnFwdSm80INS1_25CollectiveMainloopFwdSm80ILi4ELi1ELb0EN4cute5tupleIJNS5_1CILi128EEENS7_ILi112EEENS7_ILi64EEEEEELi64ENS_6half_tEfNS_4arch4Sm80ELb1ELb0ELb1ELb0ELb0ELb0ELb1ELb0EEENS1_21CollectiveEpilogueFwdINS6_IJS8_SA_S9_EEENS6_IJNS7_ILi1EEESI_SI_EEESC_SE_Li128ELb0ELb1ELb0ELb0EEENS1_30DynamicPersistentTileSchedulerILi128ELi128ELb0ELb1ELb0EEEEEEEEEvNT_6ParamsE,"aw",@nobits
	.sectionflags	@""
	.align	16


//--------------------- .nv.shared._ZN7cutlass13device_kernelIN5flash19enable_sm80_to_sm89INS1_16FlashAttnFwdSm80INS1_25CollectiveMainloopFwdSm80ILi4ELi1ELb0EN4cute5tupleIJNS5_1CILi128EEENS7_ILi112EEENS7_ILi64EEEEEELi64ENS_6half_tEfNS_4arch4Sm80ELb1ELb0ELb1ELb1ELb0ELb0ELb1ELb0EEENS1_21CollectiveEpilogueFwdINS6_IJS8_SA_S9_EEENS6_IJNS7_ILi1EEESI_SI_EEESC_SE_Li128ELb1ELb1ELb0ELb0EEENS1_19SingleTileSchedulerILb1ELb0ELb1ELi128EEEEEEEEEvNT_6ParamsE --------------------------
	.section	.nv.shared._ZN7cutlass13device_kernelIN5flash19enable_sm80_to_sm89INS1_16FlashAttnFwdSm80INS1_25CollectiveMainloopFwdSm80ILi4ELi1ELb0EN4cute5tupleIJNS5_1CILi128EEENS7_ILi112EEENS7_ILi64EEEEEELi64ENS_6half_tEfNS_4arch4Sm80ELb1ELb0ELb1ELb1ELb0ELb0ELb1ELb0EEENS1_21CollectiveEpilogueFwdINS6_IJS8_SA_S9_EEENS6_IJNS7_ILi1EEESI_SI_EEESC_SE_Li128ELb1ELb1ELb0ELb0EEENS1_19SingleTileSchedulerILb1ELb0ELb1ELi128EEEEEEEEEvNT_6ParamsE,"aw",@nobits
	.sectionflags	@""
	.align	16


//--------------------- .nv.shared._ZN7cutlass13device_kernelIN5flash19enable_sm80_to_sm89INS1_16FlashAttnFwdSm80INS1_25CollectiveMainloopFwdSm80ILi4ELi1ELb0EN4cute5tupleIJNS5_1CILi128EEENS7_ILi112EEENS7_ILi64EEEEEELi64ENS_6half_tEfNS_4arch4Sm80ELb1ELb0ELb1ELb1ELb0ELb1ELb1ELb0EEENS1_21CollectiveEpilogueFwdINS6_IJS8_SA_S9_EEENS6_IJNS7_ILi1EEESI_SI_EEESC_SE_Li128ELb1ELb1ELb0ELb0EEENS1_19SingleTileSchedulerILb1ELb0ELb1ELi128EEEEEEEEEvNT_6ParamsE --------------------------
	.section	.nv.shared._ZN7cutlass13device_kernelIN5flash19enable_sm80_to_sm89INS1_16FlashAttnFwdSm80INS1_25CollectiveMainloopFwdSm80ILi4ELi1ELb0EN4cute5tupleIJNS5_1CILi128EEENS7_ILi112EEENS7_ILi64EEEEEELi64ENS_6half_tEfNS_4arch4Sm80ELb1ELb0ELb1ELb1ELb0ELb1ELb1ELb0EEENS1_21CollectiveEpilogueFwdINS6_IJS8_SA_S9_EEENS6_IJNS7_ILi1EEESI_SI_EEESC_SE_Li128ELb1ELb1ELb0ELb0EEENS1_19SingleTileSchedulerILb1ELb0ELb1ELi128EEEEEEEEEvNT_6ParamsE,"aw",@nobits
	.sectionflags	@""
	.align	16
